def matmul_kernel(
    a_ptr,
    b_ptr,
    c_ptr,
    M,
    N,
    K,
    stride_am,
    stride_ak,
    stride_bk,
    stride_bn,
    stride_cm,
    stride_cn,
    BLOCK_M: tl.constexpr,
    BLOCK_N: tl.constexpr,
    BLOCK_K: tl.constexpr,
    GROUP_M: tl.constexpr,
):
    pid = tl.program_id(axis=0)
    num_pid_m = tl.cdiv(M, BLOCK_M)
    num_pid_n = tl.cdiv(N, BLOCK_N)
    num_pid_in_group = GROUP_M * num_pid_n
    group_id = pid // num_pid_in_group
    first_pid_m = group_id * GROUP_M
    group_size_m = min(num_pid_m - first_pid_m, GROUP_M)
    pid_m = first_pid_m + ((pid % num_pid_in_group) % group_size_m)
    pid_n = (pid % num_pid_in_group) // group_size_m

    offs_am = (pid_m * BLOCK_M + tl.arange(0, BLOCK_M)) % M
    offs_bn = (pid_n * BLOCK_N + tl.arange(0, BLOCK_N)) % N
    offs_k = tl.arange(0, BLOCK_K)
    a_ptrs = a_ptr + offs_am[:, None] * stride_am + offs_k[None, :] * stride_ak
    b_ptrs = b_ptr + offs_k[:, None] * stride_bk + offs_bn[None, :] * stride_bn

    acc = tl.zeros((BLOCK_M, BLOCK_N), dtype=tl.float32)
    for kk in range(0, tl.cdiv(K, BLOCK_K)):
        a = tl.load(a_ptrs, mask=offs_k[None, :] < K - kk * BLOCK_K, other=0.0)
        b = tl.load(b_ptrs, mask=offs_k[:, None] < K - kk * BLOCK_K, other=0.0)
        acc = tl.dot(a, b, acc)
        a_ptrs += BLOCK_K * stride_ak
        b_ptrs += BLOCK_K * stride_bk

    c = acc.to(c_ptr.dtype.element_ty)
    offs_cm = pid_m * BLOCK_M + tl.arange(0, BLOCK_M)
    offs_cn = pid_n * BLOCK_N + tl.arange(0, BLOCK_N)
    c_ptrs = c_ptr + offs_cm[:, None] * stride_cm + offs_cn[None, :] * stride_cn
    mask = (offs_cm[:, None] < M) & (offs_cn[None, :] < N)
    tl.store(c_ptrs, c, mask=mask)

# config = {"BLOCK_K": 128, "BLOCK_M": 512, "BLOCK_N": 256, "GROUP_M": 8, "arch": "sm_80", "dtype": "fp32", "num_ctas": 1, "num_stages": 6, "num_warps": 4}
# arch = sm_80


// ===== COMPILED SASS (sm_80) =====

	.target	sm_80

	.elftype	@"ET_EXEC"


//--------------------- .note.nv.tkinfo           --------------------------
	.section	.note.nv.tkinfo,"",@"SHT_NOTE"
	.sectionflags	@"SHF_NOTE_NV_TKINFO"
	.tkinfo
        /*0018*/ 	.word	0x00000002
        /*0030*/ 	.string	""
        /*0030*/ 	.string	"ptxas"
        /*0030*/ 	.string	"Cuda compilation tools, release 13.0, V13.0.88"
        /*0030*/ 	.string	"Build cuda_13.0.r13.0/compiler.36424714_0"
        /*0030*/ 	.string	"-v  -suppress-debug-info  -lineinfo  -arch sm_80 "



//--------------------- .note.nv.cuinfo           --------------------------
	.section	.note.nv.cuinfo,"",@"SHT_NOTE"
	.sectionflags	@"SHF_NOTE_NV_CUINFO"
        /*0018*/ 	.short	0x0002
        /*001a*/ 	.short	0x0050
        /*001c*/ 	.short	0x0082
	.zero		2


//--------------------- .nv.info                  --------------------------
	.section	.nv.info,"",@"SHT_CUDA_INFO"
	.align	4


	//----- nvinfo : EIATTR_REGCOUNT
	.align		4
        /*0000*/ 	.byte	0x04, 0x2f
        /*0002*/ 	.short	(.L_1 - .L_0)
	.align		4
.L_0:
        /*0004*/ 	.word	index@(matmul_kernel)
        /*0008*/ 	.word	0x000000ff


	//----- nvinfo : EIATTR_FRAME_SIZE
	.align		4
.L_1:
        /*000c*/ 	.byte	0x04, 0x11
        /*000e*/ 	.short	(.L_3 - .L_2)
	.align		4
.L_2:
        /*0010*/ 	.word	index@(matmul_kernel)
        /*0014*/ 	.word	0x000051b0


	//----- nvinfo : EIATTR_MIN_STACK_SIZE
	.align		4
.L_3:
        /*0018*/ 	.byte	0x04, 0x12
        /*001a*/ 	.short	(.L_5 - .L_4)
	.align		4
.L_4:
        /*001c*/ 	.word	index@(matmul_kernel)
        /*0020*/ 	.word	0x000051b0
.L_5:


//--------------------- .nv.info.matmul_kernel    --------------------------
	.section	.nv.info.matmul_kernel,"",@"SHT_CUDA_INFO"
	.sectionflags	@""
	.align	4


	//----- nvinfo : EIATTR_CUDA_API_VERSION
	.align		4
        /*0000*/ 	.byte	0x04, 0x37
        /*0002*/ 	.short	(.L_7 - .L_6)
.L_6:
        /*0004*/ 	.word	0x00000082


	//----- nvinfo : EIATTR_SW2861232_WAR
	.align		4
.L_7:
        /*0008*/ 	.byte	0x01, 0x35
	.zero		2


	//----- nvinfo : EIATTR_PARAM_CBANK
	.align		4
        /*000c*/ 	.byte	0x04, 0x0a
        /*000e*/ 	.short	(.L_9 - .L_8)
	.align		4
.L_8:
        /*0010*/ 	.word	index@(.nv.constant0.matmul_kernel)
        /*0014*/ 	.short	0x0160
        /*0016*/ 	.short	0x0050


	//----- nvinfo : EIATTR_CBANK_PARAM_SIZE
	.align		4
.L_9:
        /*0018*/ 	.byte	0x03, 0x19
        /*001a*/ 	.short	0x0050


	//----- nvinfo : EIATTR_KPARAM_INFO
	.align		4
        /*001c*/ 	.byte	0x04, 0x17
        /*001e*/ 	.short	(.L_11 - .L_10)
.L_10:
        /*0020*/ 	.word	0x00000000
        /*0024*/ 	.short	0x000d
        /*0026*/ 	.short	0x0048
        /*0028*/ 	.byte	0x00, 0xf4, 0x21, 0x00


	//----- nvinfo : EIATTR_KPARAM_INFO
	.align		4
.L_11:
        /*002c*/ 	.byte	0x04, 0x17
        /*002e*/ 	.short	(.L_13 - .L_12)
.L_12:
        /*0030*/ 	.word	0x00000000
        /*0034*/ 	.short	0x000c
        /*0036*/ 	.short	0x0040
        /*0038*/ 	.byte	0x00, 0xf4, 0x21, 0x00


	//----- nvinfo : EIATTR_KPARAM_INFO
	.align		4
.L_13:
        /*003c*/ 	.byte	0x04, 0x17
        /*003e*/ 	.short	(.L_15 - .L_14)
.L_14:
        /*0040*/ 	.word	0x00000000
        /*0044*/ 	.short	0x000b
        /*0046*/ 	.short	0x0038
        /*0048*/ 	.byte	0x00, 0xf0, 0x11, 0x00


	//----- nvinfo : EIATTR_KPARAM_INFO
	.align		4
.L_15:
        /*004c*/ 	.byte	0x04, 0x17
        /*004e*/ 	.short	(.L_17 - .L_16)
.L_16:
        /*0050*/ 	.word	0x00000000
        /*0054*/ 	.short	0x000a
        /*0056*/ 	.short	0x0034
        /*0058*/ 	.byte	0x00, 0xf0, 0x11, 0x00


	//----- nvinfo : EIATTR_KPARAM_INFO
	.align		4
.L_17:
        /*005c*/ 	.byte	0x04, 0x17
        /*005e*/ 	.short	(.L_19 - .L_18)
.L_18:
        /*0060*/ 	.word	0x00000000
        /*0064*/ 	.short	0x0009
        /*0066*/ 	.short	0x0030
        /*0068*/ 	.byte	0x00, 0xf0, 0x11, 0x00


	//----- nvinfo : EIATTR_KPARAM_INFO
	.align		4
.L_19:
        /*006c*/ 	.byte	0x04, 0x17
        /*006e*/ 	.short	(.L_21 - .L_20)
.L_20:
        /*0070*/ 	.word	0x00000000
        /*0074*/ 	.short	0x0008
        /*0076*/ 	.short	0x002c
        /*0078*/ 	.byte	0x00, 0xf0, 0x11, 0x00


	//----- nvinfo : EIATTR_KPARAM_INFO
	.align		4
.L_21:
        /*007c*/ 	.byte	0x04, 0x17
        /*007e*/ 	.short	(.L_23 - .L_22)
.L_22:
        /*0080*/ 	.word	0x00000000
        /*0084*/ 	.short	0x0007
        /*0086*/ 	.short	0x0028
        /*0088*/ 	.byte	0x00, 0xf0, 0x11, 0x00


	//----- nvinfo : EIATTR_KPARAM_INFO
	.align		4
.L_23:
        /*008c*/ 	.byte	0x04, 0x17
        /*008e*/ 	.short	(.L_25 - .L_24)
.L_24:
        /*0090*/ 	.word	0x00000000
        /*0094*/ 	.short	0x0006
        /*0096*/ 	.short	0x0024
        /*0098*/ 	.byte	0x00, 0xf0, 0x11, 0x00


	//----- nvinfo : EIATTR_KPARAM_INFO
	.align		4
.L_25:
        /*009c*/ 	.byte	0x04, 0x17
        /*009e*/ 	.short	(.L_27 - .L_26)
.L_26:
        /*00a0*/ 	.word	0x00000000
        /*00a4*/ 	.short	0x0005
        /*00a6*/ 	.short	0x0020
        /*00a8*/ 	.byte	0x00, 0xf0, 0x11, 0x00


	//----- nvinfo : EIATTR_KPARAM_INFO
	.align		4
.L_27:
        /*00ac*/ 	.byte	0x04, 0x17
        /*00ae*/ 	.short	(.L_29 - .L_28)
.L_28:
        /*00b0*/ 	.word	0x00000000
        /*00b4*/ 	.short	0x0004
        /*00b6*/ 	.short	0x001c
        /*00b8*/ 	.byte	0x00, 0xf0, 0x11, 0x00


	//----- nvinfo : EIATTR_KPARAM_INFO
	.align		4
.L_29:
        /*00bc*/ 	.byte	0x04, 0x17
        /*00be*/ 	.short	(.L_31 - .L_30)
.L_30:
        /*00c0*/ 	.word	0x00000000
        /*00c4*/ 	.short	0x0003
        /*00c6*/ 	.short	0x0018
        /*00c8*/ 	.byte	0x00, 0xf0, 0x11, 0x00


	//----- nvinfo : EIATTR_KPARAM_INFO
	.align		4
.L_31:
        /*00cc*/ 	.byte	0x04, 0x17
        /*00ce*/ 	.short	(.L_33 - .L_32)
.L_32:
        /*00d0*/ 	.word	0x00000000
        /*00d4*/ 	.short	0x0002
        /*00d6*/ 	.short	0x0010
        /*00d8*/ 	.byte	0x00, 0xf4, 0x21, 0x00


	//----- nvinfo : EIATTR_KPARAM_INFO
	.align		4
.L_33:
        /*00dc*/ 	.byte	0x04, 0x17
        /*00de*/ 	.short	(.L_35 - .L_34)
.L_34:
        /*00e0*/ 	.word	0x00000000
        /*00e4*/ 	.short	0x0001
        /*00e6*/ 	.short	0x0008
        /*00e8*/ 	.byte	0x00, 0xf4, 0x21, 0x00


	//----- nvinfo : EIATTR_KPARAM_INFO
	.align		4
.L_35:
        /*00ec*/ 	.byte	0x04, 0x17
        /*00ee*/ 	.short	(.L_37 - .L_36)
.L_36:
        /*00f0*/ 	.word	0x00000000
        /*00f4*/ 	.short	0x0000
        /*00f6*/ 	.short	0x0000
        /*00f8*/ 	.byte	0x00, 0xf4, 0x21, 0x00


	//----- nvinfo : EIATTR_MAXREG_COUNT
	.align		4
.L_37:
        /*00fc*/ 	.byte	0x03, 0x1b
        /*00fe*/ 	.short	0x00ff


	//----- nvinfo : EIATTR_NUM_BARRIERS
	.align		4
        /*0100*/ 	.byte	0x02, 0x4c
        /*0102*/ 	.byte	0x01
	.zero		1


	//----- nvinfo : EIATTR_ANNOTATIONS
	.align		4
        /*0104*/ 	.byte	0x04, 0x55
        /*0106*/ 	.short	(.L_39 - .L_38)


	//   ....[0]....
.L_38:
        /*0108*/ 	.word	0x00000001
        /*010c*/ 	.byte	0xe0, 0x05, 0x00, 0x00, 0x01, 0x00, 0x00, 0x00, 0x20, 0x06, 0x00, 0x00, 0x01, 0x00, 0x00, 0x00
        /* <DEDUP_REMOVED lines=733> */
        /*2eec*/ 	.byte	0x70, 0xc6, 0x01, 0x00


	//----- nvinfo : EIATTR_MERCURY_ISA_VERSION
	.align		4
.L_39:
        /*2ef0*/ 	.byte	0x03, 0x5f
        /*2ef2*/ 	.short	0x0000


	//----- nvinfo : EIATTR_EXIT_INSTR_OFFSETS
	.align		4
        /*2ef4*/ 	.byte	0x04, 0x1c
        /*2ef6*/ 	.short	(.L_41 - .L_40)


	//   ....[0]....
.L_40:
        /*2ef8*/ 	.word	0x001021a0


	//   ....[1]....
        /*2efc*/ 	.word	0x001021c0


	//----- nvinfo : EIATTR_REQNTID
	.align		4
.L_41:
        /*2f00*/ 	.byte	0x04, 0x10
        /*2f02*/ 	.short	(.L_43 - .L_42)
.L_42:
        /*2f04*/ 	.word	0x00000080
        /*2f08*/ 	.word	0x00000001
        /*2f0c*/ 	.word	0x00000001
.L_43:


//--------------------- .nv.callgraph             --------------------------
	.section	.nv.callgraph,"",@"SHT_CUDA_CALLGRAPH"
	.align	4
	.sectionentsize	8
	.align		4
        /*0000*/ 	.word	0x00000000
	.align		4
        /*0004*/ 	.word	0xffffffff
	.align		4
        /*0008*/ 	.word	0x00000000
	.align		4
        /*000c*/ 	.word	0xfffffffe
	.align		4
        /*0010*/ 	.word	0x00000000
	.align		4
        /*0014*/ 	.word	0xfffffffd
	.align		4
        /*0018*/ 	.word	0x00000000
	.align		4
        /*001c*/ 	.word	0xfffffffc


//--------------------- .nv.rel.action            --------------------------
	.section	.nv.rel.action,"",@"SHT_CUDA_RELOCINFO"
	.align	8
	.sectionentsize	8
        /*0000*/ 	.byte	0x73, 0x00, 0x00, 0x00, 0x00, 0x00, 0x00, 0x00, 0x00, 0x00, 0x00, 0x11, 0x25, 0x00, 0x05, 0x36


//--------------------- .nv.constant0.matmul_kernel --------------------------
	.section	.nv.constant0.matmul_kernel,"a",@progbits
	.sectionflags	@""
	.align	4
.nv.constant0.matmul_kernel:
	.zero		432


//--------------------- .text.matmul_kernel       --------------------------
	.section	.text.matmul_kernel,"ax",@progbits
	.sectioninfo	@"SHI_REGISTERS=255"
	.align	128
        .global         matmul_kernel
        .type           matmul_kernel,@function
        .size           matmul_kernel,(.L_x_3 - matmul_kernel)
        .other          matmul_kernel,@"STO_CUDA_ENTRY STV_DEFAULT"
matmul_kernel:
.text.matmul_kernel:
[----:B------:R-:W-:Y:S02]  /*0000*/  IMAD.MOV.U32 R1, RZ, RZ, c[0x0][0x28] ;  /* 0x00000a00ff017624 */ /* 0x000fe400078e00ff */
[----:B------:R-:W-:Y:S01]  /*0010*/  IMAD.MOV.U32 R0, RZ, RZ, c[0x0][0x17c] ;  /* 0x00005f00ff007624 */ /* 0x000fe200078e00ff */
[----:B------:R-:W1:Y:S01]  /*0020*/  S2R R5, SR_CTAID.X ;  /* 0x0000000000057919 */ /* 0x000e620000002500 */
[----:B------:R-:W-:Y:S01]  /*0030*/  IABS R204, c[0x0][0x178] ;  /* 0x00005e0000cc7a13 */ /* 0x000fe20000000000 */
[----:B------:R-:W-:Y:S01]  /*0040*/  IMAD.MOV.U32 R12, RZ, RZ, c[0x0][0x180] ;  /* 0x00006000ff0c7624 */ /* 0x000fe200078e00ff */
[----:B------:R-:W-:Y:S01]  /*0050*/  IADD3 R1, R1, -0x51b0, RZ ;  /* 0xffffae5001017810 */ /* 0x000fe20007ffe0ff */
[----:B------:R-:W2:Y:S01]  /*0060*/  S2R R203, SR_TID.X ;  /* 0x0000000000cb7919 */ /* 0x000ea20000002100 */
[----:B------:R-:W-:-:S04]  /*0070*/  IADD3 R0, R0, 0xff, RZ ;  /* 0x000000ff00007810 */ /* 0x000fc80007ffe0ff */
[----:B------:R-:W-:-:S04]  /*0080*/  SHF.R.S32.HI R3, RZ, 0x1f, R0 ;  /* 0x0000001fff037819 */ /* 0x000fc80000011400 */
[----:B------:R-:W-:-:S04]  /*0090*/  LEA.HI R3, R3, R0, RZ, 0x8 ;  /* 0x0000000003037211 */ /* 0x000fc800078f40ff */
[----:B------:R-:W-:-:S04]  /*00a0*/  SHF.R.S32.HI R3, RZ, 0x8, R3 ;  /* 0x00000008ff037819 */ /* 0x000fc80000011403 */
[----:B------:R-:W-:Y:S02]  /*00b0*/  SHF.L.U32 R4, R3, 0x3, RZ ;  /* 0x0000000303047819 */ /* 0x000fe400000006ff */
[----:B-1----:R-:W-:Y:S02]  /*00c0*/  IABS R8, R5 ;  /* 0x0000000500087213 */ /* 0x002fe40000000000 */
[-C--:B------:R-:W-:Y:S02]  /*00d0*/  IABS R7, R4.reuse ;  /* 0x0000000400077213 */ /* 0x080fe40000000000 */
[----:B------:R-:W-:Y:S02]  /*00e0*/  IABS R10, R4 ;  /* 0x00000004000a7213 */ /* 0x000fe40000000000 */
[----:B------:R-:W1:Y:S01]  /*00f0*/  I2F.RP R0, R7 ;  /* 0x0000000700007306 */ /* 0x000e620000209400 */
[----:B--2---:R-:W-:-:S07]  /*0100*/  LOP3.LUT R203, R203, 0x7f, RZ, 0xc0, !PT ;  /* 0x0000007fcbcb7812 */ /* 0x004fce00078ec0ff */
[----:B-1----:R-:W1:Y:S02]  /*0110*/  MUFU.RCP R0, R0 ;  /* 0x0000000000007308 */ /* 0x002e640000001000 */
[----:B-1----:R-:W-:Y:S01]  /*0120*/  IADD3 R2, R0, 0xffffffe, RZ ;  /* 0x0ffffffe00027810 */ /* 0x002fe20007ffe0ff */
[----:B------:R-:W-:-:S05]  /*0130*/  IMAD.MOV R0, RZ, RZ, -R10 ;  /* 0x000000ffff007224 */ /* 0x000fca00078e0a0a */
[----:B------:R1:W2:Y:S02]  /*0140*/  F2I.FTZ.U32.TRUNC.NTZ R3, R2 ;  /* 0x0000000200037305 */ /* 0x0002a4000021f000 */
[----:B-1----:R-:W-:Y:S01]  /*0150*/  MOV R2, RZ ;  /* 0x000000ff00027202 */ /* 0x002fe20000000f00 */
[----:B--2---:R-:W-:-:S04]  /*0160*/  IMAD.MOV R6, RZ, RZ, -R3 ;  /* 0x000000ffff067224 */ /* 0x004fc800078e0a03 */
[----:B------:R-:W-:Y:S02]  /*0170*/  IMAD R9, R6, R7, RZ ;  /* 0x0000000706097224 */ /* 0x000fe400078e02ff */
[----:B------:R-:W-:Y:S02]  /*0180*/  IMAD.MOV.U32 R6, RZ, RZ, R8 ;  /* 0x000000ffff067224 */ /* 0x000fe400078e0008 */
[----:B------:R-:W-:-:S06]  /*0190*/  IMAD.HI.U32 R3, R3, R9, R2 ;  /* 0x0000000903037227 */ /* 0x000fcc00078e0002 */
[----:B------:R-:W-:-:S04]  /*01a0*/  IMAD.HI.U32 R3, R3, R6, RZ ;  /* 0x0000000603037227 */ /* 0x000fc800078e00ff */
[----:B------:R-:W-:-:S05]  /*01b0*/  IMAD R0, R3, R0, R6 ;  /* 0x0000000003007224 */ /* 0x000fca00078e0206 */
[----:B------:R-:W-:-:S13]  /*01c0*/  ISETP.GT.U32.AND P1, PT, R7, R0, PT ;  /* 0x000000000700720c */ /* 0x000fda0003f24070 */
[----:B------:R-:W-:Y:S01]  /*01d0*/  @!P1 IMAD.IADD R0, R0, 0x1, -R7 ;  /* 0x0000000100009824 */ /* 0x000fe200078e0a07 */
[----:B------:R-:W-:Y:S02]  /*01e0*/  @!P1 IADD3 R3, R3, 0x1, RZ ;  /* 0x0000000103039810 */ /* 0x000fe40007ffe0ff */
[----:B------:R-:W-:Y:S02]  /*01f0*/  ISETP.NE.AND P1, PT, R4, RZ, PT ;  /* 0x000000ff0400720c */ /* 0x000fe40003f25270 */
[----:B------:R-:W-:Y:S02]  /*0200*/  ISETP.GE.U32.AND P0, PT, R0, R7, PT ;  /* 0x000000070000720c */ /* 0x000fe40003f06070 */
[----:B------:R-:W-:Y:S02]  /*0210*/  LOP3.LUT R0, R5, R4, RZ, 0x3c, !PT ;  /* 0x0000000405007212 */ /* 0x000fe400078e3cff */
[----:B------:R-:W-:Y:S02]  /*0220*/  IABS R7, c[0x0][0x17c] ;  /* 0x00005f0000077a13 */ /* 0x000fe40000000000 */
[----:B------:R-:W-:-:S02]  /*0230*/  ISETP.GE.AND P2, PT, R0, RZ, PT ;  /* 0x000000ff0000720c */ /* 0x000fc40003f46270 */
[----:B------:R-:W-:-:S04]  /*0240*/  MOV R0, c[0x0][0x178] ;  /* 0x00005e0000007a02 */ /* 0x000fc80000000f00 */
[----:B------:R-:W-:Y:S02]  /*0250*/  IADD3 R0, R0, 0x1ff, RZ ;  /* 0x000001ff00007810 */ /* 0x000fe40007ffe0ff */
[----:B------:R-:W-:-:S05]  /*0260*/  @P0 IADD3 R3, R3, 0x1, RZ ;  /* 0x0000000103030810 */ /* 0x000fca0007ffe0ff */
[----:B------:R-:W-:Y:S01]  /*0270*/  IMAD.MOV.U32 R2, RZ, RZ, R3 ;  /* 0x000000ffff027224 */ /* 0x000fe200078e0003 */
[----:B------:R-:W-:-:S03]  /*0280*/  SHF.R.S32.HI R3, RZ, 0x1f, R0 ;  /* 0x0000001fff037819 */ /* 0x000fc60000011400 */
[----:B------:R-:W-:Y:S01]  /*0290*/  @!P2 IMAD.MOV R2, RZ, RZ, -R2 ;  /* 0x000000ffff02a224 */ /* 0x000fe200078e0a02 */
[----:B------:R-:W-:Y:S02]  /*02a0*/  @!P1 LOP3.LUT R2, RZ, R4, RZ, 0x33, !PT ;  /* 0x00000004ff029212 */ /* 0x000fe400078e33ff */
[----:B------:R-:W-:Y:S02]  /*02b0*/  LEA.HI R3, R3, R0, RZ, 0x9 ;  /* 0x0000000003037211 */ /* 0x000fe400078f48ff */
[----:B------:R-:W-:Y:S01]  /*02c0*/  SHF.L.U32 R8, R2, 0x3, RZ ;  /* 0x0000000302087819 */ /* 0x000fe200000006ff */
[----:B------:R-:W-:-:S03]  /*02d0*/  IMAD.MOV R2, RZ, RZ, -R2 ;  /* 0x000000ffff027224 */ /* 0x000fc600078e0a02 */
[----:B------:R-:W-:Y:S01]  /*02e0*/  LEA.HI.SX32 R3, R3, -R8, 0x17 ;  /* 0x8000000803037211 */ /* 0x000fe200078fbaff */
[----:B------:R-:W-:Y:S01]  /*02f0*/  IMAD R10, R4, R2, R5 ;  /* 0x00000002040a7224 */ /* 0x000fe200078e0205 */
[----:B------:R-:W-:Y:S01]  /*0300*/  MOV R2, RZ ;  /* 0x000000ff00027202 */ /* 0x000fe20000000f00 */
[----:B------:R-:W1:Y:S01]  /*0310*/  I2F.RP R4, R204 ;  /* 0x000000cc00047306 */ /* 0x000e620000209400 */
[----:B------:R-:W-:-:S04]  /*0320*/  IMNMX R11, R3, 0x8, PT ;  /* 0x00000008030b7817 */ /* 0x000fc80003800200 */
[----:B------:R-:W-:-:S04]  /*0330*/  IABS R9, R11 ;  /* 0x0000000b00097213 */ /* 0x000fc80000000000 */
[----:B------:R-:W2:Y:S08]  /*0340*/  I2F.RP R0, R9 ;  /* 0x0000000900007306 */ /* 0x000eb00000209400 */
[----:B-1----:R-:W-:Y:S08]  /*0350*/  MUFU.RCP R4, R4 ;  /* 0x0000000400047308 */ /* 0x002ff00000001000 */
[----:B--2---:R-:W1:Y:S02]  /*0360*/  MUFU.RCP R0, R0 ;  /* 0x0000000000007308 */ /* 0x004e640000001000 */
[----:B-1----:R-:W-:-:S02]  /*0370*/  IADD3 R3, R0, 0xffffffe, RZ ;  /* 0x0ffffffe00037810 */ /* 0x002fc40007ffe0ff */
[----:B------:R-:W-:-:S04]  /*0380*/  IABS R0, R10 ;  /* 0x0000000a00007213 */ /* 0x000fc80000000000 */
[----:B------:R-:W1:Y:S02]  /*0390*/  F2I.FTZ.U32.TRUNC.NTZ R3, R3 ;  /* 0x0000000300037305 */ /* 0x000e64000021f000 */
[----:B-1----:R-:W-:-:S04]  /*03a0*/  IMAD.MOV R6, RZ, RZ, -R3 ;  /* 0x000000ffff067224 */ /* 0x002fc800078e0a03 */
[----:B------:R-:W-:Y:S01]  /*03b0*/  IMAD R5, R6, R9, RZ ;  /* 0x0000000906057224 */ /* 0x000fe200078e02ff */
[----:B------:R-:W-:-:S03]  /*03c0*/  IABS R6, R11 ;  /* 0x0000000b00067213 */ /* 0x000fc60000000000 */
[----:B------:R-:W-:-:S04]  /*03d0*/  IMAD.HI.U32 R2, R3, R5, R2 ;  /* 0x0000000503027227 */ /* 0x000fc800078e0002 */
[----:B------:R-:W-:Y:S02]  /*03e0*/  IMAD.MOV.U32 R3, RZ, RZ, R0 ;  /* 0x000000ffff037224 */ /* 0x000fe400078e0000 */
[----:B------:R-:W-:Y:S02]  /*03f0*/  IMAD.MOV R0, RZ, RZ, -R6 ;  /* 0x000000ffff007224 */ /* 0x000fe400078e0a06 */
[----:B------:R-:W1:Y:S01]  /*0400*/  I2F.RP R6, R7 ;  /* 0x0000000700067306 */ /* 0x000e620000209400 */
[----:B------:R-:W-:-:S04]  /*0410*/  IMAD.HI.U32 R2, R2, R3, RZ ;  /* 0x0000000302027227 */ /* 0x000fc800078e00ff */
[----:B------:R-:W-:Y:S01]  /*0420*/  IMAD R0, R2, R0, R3 ;  /* 0x0000000002007224 */ /* 0x000fe200078e0203 */
[----:B------:R-:W-:-:S04]  /*0430*/  IADD3 R3, R4, 0xffffffe, RZ ;  /* 0x0ffffffe04037810 */ /* 0x000fc80007ffe0ff */
[----:B------:R-:W-:Y:S02]  /*0440*/  ISETP.GT.U32.AND P1, PT, R9, R0, PT ;  /* 0x000000000900720c */ /* 0x000fe40003f24070 */
[----:B------:R-:W-:Y:S08]  /*0450*/  F2I.FTZ.U32.TRUNC.NTZ R3, R3 ;  /* 0x0000000300037305 */ /* 0x000ff0000021f000 */
[----:B-1----:R-:W1:Y:S03]  /*0460*/  MUFU.RCP R6, R6 ;  /* 0x0000000600067308 */ /* 0x002e660000001000 */
[----:B------:R-:W-:-:S02]  /*0470*/  @!P1 IADD3 R0, R0, -R9, RZ ;  /* 0x8000000900009210 */ /* 0x000fc40007ffe0ff */
[----:B------:R-:W-:Y:S02]  /*0480*/  @!P1 IADD3 R2, R2, 0x1, RZ ;  /* 0x0000000102029810 */ /* 0x000fe40007ffe0ff */
[----:B------:R-:W-:Y:S02]  /*0490*/  ISETP.GE.U32.AND P0, PT, R0, R9, PT ;  /* 0x000000090000720c */ /* 0x000fe40003f06070 */
[----:B------:R-:W-:Y:S02]  /*04a0*/  LOP3.LUT R0, R10, R11, RZ, 0x3c, !PT ;  /* 0x0000000b0a007212 */ /* 0x000fe400078e3cff */
[----:B------:R-:W-:Y:S02]  /*04b0*/  ISETP.NE.AND P1, PT, R11, RZ, PT ;  /* 0x000000ff0b00720c */ /* 0x000fe40003f25270 */
[----:B------:R-:W-:Y:S02]  /*04c0*/  ISETP.GE.AND P2, PT, R0, RZ, PT ;  /* 0x000000ff0000720c */ /* 0x000fe40003f46270 */
[----:B------:R-:W-:-:S02]  /*04d0*/  IADD3 R0, R12, -0x1, RZ ;  /* 0xffffffff0c007810 */ /* 0x000fc40007ffe0ff */
[----:B-1----:R-:W-:Y:S02]  /*04e0*/  IADD3 R5, R6, 0xffffffe, RZ ;  /* 0x0ffffffe06057810 */ /* 0x002fe40007ffe0ff */
[----:B------:R-:W-:Y:S02]  /*04f0*/  IADD3 R201, RZ, -R3, RZ ;  /* 0x80000003ffc97210 */ /* 0x000fe40007ffe0ff */
[----:B------:R-:W-:Y:S02]  /*0500*/  @P0 IADD3 R2, R2, 0x1, RZ ;  /* 0x0000000102020810 */ /* 0x000fe40007ffe0ff */
[----:B------:R-:W1:Y:S01]  /*0510*/  F2I.FTZ.U32.TRUNC.NTZ R5, R5 ;  /* 0x0000000500057305 */ /* 0x000e62000021f000 */
[----:B------:R-:W-:Y:S01]  /*0520*/  ISETP.GE.U32.AND P3, PT, R0, 0x7fffff80, PT ;  /* 0x7fffff800000780c */ /* 0x000fe20003f66070 */
[----:B------:R-:W-:Y:S02]  /*0530*/  IMAD R201, R201, R204, RZ ;  /* 0x000000ccc9c97224 */ /* 0x000fe400078e02ff */
[----:B------:R-:W-:-:S04]  /*0540*/  IMAD.MOV.U32 R4, RZ, RZ, R2 ;  /* 0x000000ffff047224 */ /* 0x000fc800078e0002 */
[----:B------:R-:W-:Y:S01]  /*0550*/  @!P2 IMAD.MOV R4, RZ, RZ, -R4 ;  /* 0x000000ffff04a224 */ /* 0x000fe200078e0a04 */
[----:B------:R-:W-:-:S04]  /*0560*/  @!P1 LOP3.LUT R4, RZ, R11, RZ, 0x33, !PT ;  /* 0x0000000bff049212 */ /* 0x000fc800078e33ff */
[C---:B------:R-:W-:Y:S02]  /*0570*/  SHF.L.U32 R212, R4.reuse, 0x8, RZ ;  /* 0x0000000804d47819 */ /* 0x040fe400000006ff */
[----:B------:R-:W-:Y:S01]  /*0580*/  IADD3 R200, -R4, RZ, RZ ;  /* 0x000000ff04c87210 */ /* 0x000fe20007ffe1ff */
[----:B-1----:R-:W-:Y:S01]  /*0590*/  IMAD.MOV R2, RZ, RZ, -R5 ;  /* 0x000000ffff027224 */ /* 0x002fe200078e0a05 */
[C---:B------:R-:W-:Y:S01]  /*05a0*/  IADD3 R9, R212.reuse, 0xff, RZ ;  /* 0x000000ffd4097810 */ /* 0x040fe20007ffe0ff */
[----:B------:R-:W-:Y:S01]  /*05b0*/  IMAD.MOV.U32 R4, RZ, RZ, RZ ;  /* 0x000000ffff047224 */ /* 0x000fe200078e00ff */
[C---:B------:R-:W-:Y:S01]  /*05c0*/  IADD3 R6, R212.reuse, 0x1, RZ ;  /* 0x00000001d4067810 */ /* 0x040fe20007ffe0ff */
[----:B------:R-:W-:Y:S01]  /*05d0*/  IMAD.MOV.U32 R0, RZ, RZ, R2 ;  /* 0x000000ffff007224 */ /* 0x000fe200078e0002 */
[----:B------:R-:W-:Y:S01]  /*05e0*/  STL [R1+0x1794], R212 ;  /* 0x001794d401007387 */ /* 0x000fe20000100800 */
[----:B------:R-:W-:Y:S01]  /*05f0*/  IMAD.MOV.U32 R2, RZ, RZ, RZ ;  /* 0x000000ffff027224 */ /* 0x000fe200078e00ff */
[----:B------:R-:W-:Y:S01]  /*0600*/  IABS R210, R6 ;  /* 0x0000000600d27213 */ /* 0x000fe20000000000 */
[----:B------:R-:W-:Y:S01]  /*0610*/  IMAD R200, R11, R200, R10 ;  /* 0x000000c80bc87224 */ /* 0x000fe200078e020a */
[----:B------:R-:W-:Y:S01]  /*0620*/  STL [R1+0x3668], R9 ;  /* 0x0036680901007387 */ /* 0x000fe20000100800 */
[----:B------:R-:W-:Y:S01]  /*0630*/  IMAD.HI.U32 R201, R3, R201, R2 ;  /* 0x000000c903c97227 */ /* 0x000fe200078e0002 */
[----:B------:R-:W-:-:S02]  /*0640*/  IADD3 R2, R212, 0x2, RZ ;  /* 0x00000002d4027810 */ /* 0x000fc40007ffe0ff */
[----:B------:R-:W-:Y:S01]  /*0650*/  IADD3 R200, R8, R200, RZ ;  /* 0x000000c808c87210 */ /* 0x000fe20007ffe0ff */
[----:B------:R-:W-:Y:S01]  /*0660*/  IMAD R3, R0, R7, RZ ;  /* 0x0000000700037224 */ /* 0x000fe200078e02ff */
[----:B------:R-:W-:Y:S01]  /*0670*/  IABS R0, R212 ;  /* 0x000000d400007213 */ /* 0x000fe20000000000 */
[----:B------:R1:W-:Y:S01]  /*0680*/  STL [R1+0x3274], R6 ;  /* 0x0032740601007387 */ /* 0x0003e20000100800 */
[C---:B------:R-:W-:Y:S01]  /*0690*/  IADD3 R11, R212.reuse, 0x4, RZ ;  /* 0x00000004d40b7810 */ /* 0x040fe20007ffe0ff */
[----:B------:R-:W-:Y:S01]  /*06a0*/  IMAD.HI.U32 R5, R5, R3, R4 ;  /* 0x0000000305057227 */ /* 0x000fe200078e0004 */
[C---:B------:R-:W-:Y:S01]  /*06b0*/  IADD3 R3, R212.reuse, 0x3, RZ ;  /* 0x00000003d4037810 */ /* 0x040fe20007ffe0ff */
[----:B------:R2:W-:Y:S01]  /*06c0*/  STL [R1+0x3270], R2 ;  /* 0x0032700201007387 */ /* 0x0005e20000100800 */
[----:B------:R-:W-:Y:S01]  /*06d0*/  IADD3 R10, R212, 0x5, RZ ;  /* 0x00000005d40a7810 */ /* 0x000fe20007ffe0ff */
[----:B------:R-:W-:Y:S01]  /*06e0*/  IMAD.MOV.U32 R4, RZ, RZ, R0 ;  /* 0x000000ffff047224 */ /* 0x000fe200078e0000 */
[----:B------:R-:W-:Y:S01]  /*06f0*/  IABS R0, R9 ;  /* 0x0000000900007213 */ /* 0x000fe20000000000 */
[----:B------:R3:W-:Y:S01]  /*0700*/  STL [R1+0x3278], R3 ;  /* 0x0032780301007387 */ /* 0x0007e20000100800 */
[----:B------:R-:W-:-:S02]  /*0710*/  IABS R208, R11 ;  /* 0x0000000b00d07213 */ /* 0x000fc40000000000 */
[----:B-1----:R-:W-:Y:S01]  /*0720*/  IABS R6, R2 ;  /* 0x0000000200067213 */ /* 0x002fe20000000000 */
[----:B------:R-:W-:Y:S01]  /*0730*/  IMAD.MOV.U32 R8, RZ, RZ, R0 ;  /* 0x000000ffff087224 */ /* 0x000fe200078e0000 */
[----:B------:R1:W-:Y:S01]  /*0740*/  STL [R1+0x327c], R11 ;  /* 0x00327c0b01007387 */ /* 0x0003e20000100800 */
[C---:B------:R-:W-:Y:S01]  /*0750*/  IMAD.HI.U32 R0, R5.reuse, R4, RZ ;  /* 0x0000000405007227 */ /* 0x040fe200078e00ff */
[----:B------:R-:W-:Y:S02]  /*0760*/  IADD3 R246, R212, 0xc, RZ ;  /* 0x0000000cd4f67810 */ /* 0x000fe40007ffe0ff */
[----:B------:R4:W-:Y:S01]  /*0770*/  STL [R1+0x3280], R10 ;  /* 0x0032800a01007387 */ /* 0x0009e20000100800 */
[C---:B--2---:R-:W-:Y:S01]  /*0780*/  IMAD.HI.U32 R2, R5.reuse, R8, RZ ;  /* 0x0000000805027227 */ /* 0x044fe200078e00ff */
[----:B---3--:R-:W-:Y:S02]  /*0790*/  IABS R3, R3 ;  /* 0x0000000300037213 */ /* 0x008fe40000000000 */
[----:B------:R-:W-:Y:S01]  /*07a0*/  IABS R16, R246 ;  /* 0x000000f600107213 */ /* 0x000fe20000000000 */
[----:B------:R-:W-:Y:S01]  /*07b0*/  IMAD.MOV R211, RZ, RZ, -R0 ;  /* 0x000000ffffd37224 */ /* 0x000fe200078e0a00 */
[----:B------:R-:W-:Y:S01]  /*07c0*/  IADD3 R9, -R2, RZ, RZ ;  /* 0x000000ff02097210 */ /* 0x000fe20007ffe1ff */
[----:B------:R-:W-:Y:S01]  /*07d0*/  IMAD.HI.U32 R2, R5, R6, RZ ;  /* 0x0000000605027227 */ /* 0x000fe200078e00ff */
[----:B-1----:R-:W-:-:S02]  /*07e0*/  IADD3 R11, R212, 0xa, RZ ;  /* 0x0000000ad40b7810 */ /* 0x002fc40007ffe0ff */
[----:B------:R-:W-:Y:S01]  /*07f0*/  IADD3 R15, R212, 0xe, RZ ;  /* 0x0000000ed40f7810 */ /* 0x000fe20007ffe0ff */
[----:B------:R-:W-:Y:S01]  /*0800*/  IMAD.HI.U32 R0, R5, R210, RZ ;  /* 0x000000d205007227 */ /* 0x000fe200078e00ff */
[----:B------:R-:W-:Y:S02]  /*0810*/  IADD3 R2, -R2, RZ, RZ ;  /* 0x000000ff02027210 */ /* 0x000fe40007ffe1ff */
[C---:B------:R-:W-:Y:S01]  /*0820*/  IADD3 R17, R212.reuse, 0xf, RZ ;  /* 0x0000000fd4117810 */ /* 0x040fe20007ffe0ff */
[----:B------:R-:W-:Y:S01]  /*0830*/  IMAD R211, R7, R211, R4 ;  /* 0x000000d307d37224 */ /* 0x000fe200078e0204 */
[C---:B------:R-:W-:Y:S01]  /*0840*/  IADD3 R21, R212.reuse, 0x13, RZ ;  /* 0x00000013d4157810 */ /* 0x040fe20007ffe0ff */
[----:B------:R-:W-:Y:S01]  /*0850*/  IMAD.MOV.U32 R4, RZ, RZ, R3 ;  /* 0x000000ffff047224 */ /* 0x000fe200078e0003 */
[C---:B------:R-:W-:Y:S01]  /*0860*/  IADD3 R23, R212.reuse, 0x14, RZ ;  /* 0x00000014d4177810 */ /* 0x040fe20007ffe0ff */
[----:B------:R-:W-:Y:S01]  /*0870*/  IMAD.MOV R3, RZ, RZ, -R0 ;  /* 0x000000ffff037224 */ /* 0x000fe200078e0a00 */
[C---:B------:R-:W-:Y:S01]  /*0880*/  IADD3 R25, R212.reuse, 0x18, RZ ;  /* 0x00000018d4197810 */ /* 0x040fe20007ffe0ff */
[----:B------:R-:W-:Y:S01]  /*0890*/  IMAD.HI.U32 R0, R5, R4, RZ ;  /* 0x0000000405007227 */ /* 0x000fe200078e00ff */
[----:B------:R-:W-:-:S02]  /*08a0*/  IADD3 R27, R212, 0x19, RZ ;  /* 0x00000019d41b7810 */ /* 0x000fc40007ffe0ff */
[C---:B------:R-:W-:Y:S01]  /*08b0*/  IADD3 R31, R212.reuse, 0x1d, RZ ;  /* 0x0000001dd41f7810 */ /* 0x040fe20007ffe0ff */
[C---:B------:R-:W-:Y:S01]  /*08c0*/  IMAD R8, R7.reuse, R9, R8 ;  /* 0x0000000907087224 */ /* 0x040fe200078e0208 */
[C---:B------:R-:W-:Y:S01]  /*08d0*/  IADD3 R9, R212.reuse, 0x6, RZ ;  /* 0x00000006d4097810 */ /* 0x040fe20007ffe0ff */
[C---:B------:R-:W-:Y:S01]  /*08e0*/  IMAD R209, R7.reuse, R2, R6 ;  /* 0x0000000207d17224 */ /* 0x040fe200078e0206 */
[----:B------:R-:W-:Y:S01]  /*08f0*/  IADD3 R2, R212, 0x7, RZ ;  /* 0x00000007d4027810 */ /* 0x000fe20007ffe0ff */
[----:B------:R-:W-:Y:S01]  /*0900*/  IMAD.MOV R0, RZ, RZ, -R0 ;  /* 0x000000ffff007224 */ /* 0x000fe200078e0a00 */
[----:B------:R-:W-:Y:S01]  /*0910*/  IABS R6, R10 ;  /* 0x0000000a00067213 */ /* 0x000fe20000000000 */
[C---:B------:R-:W-:Y:S01]  /*0920*/  IMAD R210, R7.reuse, R3, R210 ;  /* 0x0000000307d27224 */ /* 0x040fe200078e02d2 */
[----:B------:R1:W-:Y:S01]  /*0930*/  STL [R1+0x3284], R9 ;  /* 0x0032840901007387 */ /* 0x0003e20000100800 */
[----:B------:R-:W-:Y:S01]  /*0940*/  IMAD R3, R7, R0, R4 ;  /* 0x0000000007037224 */ /* 0x000fe200078e0204 */
[----:B------:R-:W-:Y:S01]  /*0950*/  IABS R206, R9 ;  /* 0x0000000900ce7213 */ /* 0x000fe20000000000 */
[----:B------:R-:W-:Y:S01]  /*0960*/  IMAD.HI.U32 R0, R5, R208, RZ ;  /* 0x000000d005007227 */ /* 0x000fe200078e00ff */
[----:B------:R2:W-:Y:S01]  /*0970*/  STL [R1+0x3288], R2 ;  /* 0x0032880201007387 */ /* 0x0005e20000100800 */
[----:B----4-:R-:W-:-:S02]  /*0980*/  IABS R10, R2 ;  /* 0x00000002000a7213 */ /* 0x010fc40000000000 */
[----:B------:R-:W-:Y:S01]  /*0990*/  IMAD.MOV R4, RZ, RZ, -R0 ;  /* 0x000000ffff047224 */ /* 0x000fe200078e0a00 */
[C---:B------:R-:W-:Y:S01]  /*09a0*/  IADD3 R33, R212.reuse, 0x1e, RZ ;  /* 0x0000001ed4217810 */ /* 0x040fe20007ffe0ff */
[----:B------:R-:W-:Y:S01]  /*09b0*/  IMAD.HI.U32 R0, R5, R206, RZ ;  /* 0x000000ce05007227 */ /* 0x000fe200078e00ff */
[C---:B-1----:R-:W-:Y:S02]  /*09c0*/  IADD3 R9, R212.reuse, 0x8, RZ ;  /* 0x00000008d4097810 */ /* 0x042fe40007ffe0ff */
[C---:B------:R-:W-:Y:S01]  /*09d0*/  IADD3 R35, R212.reuse, 0x22, RZ ;  /* 0x00000022d4237810 */ /* 0x040fe20007ffe0ff */
[----:B------:R-:W-:Y:S01]  /*09e0*/  IMAD R208, R7, R4, R208 ;  /* 0x0000000407d07224 */ /* 0x000fe200078e02d0 */
[----:B------:R-:W-:Y:S01]  /*09f0*/  IABS R12, R9 ;  /* 0x00000009000c7213 */ /* 0x000fe20000000000 */
[----:B--2---:R-:W-:Y:S01]  /*0a00*/  IMAD.HI.U32 R2, R5, R6, RZ ;  /* 0x0000000605027227 */ /* 0x004fe200078e00ff */
[----:B------:R1:W-:Y:S01]  /*0a10*/  STL [R1+0x328c], R9 ;  /* 0x00328c0901007387 */ /* 0x0003e20000100800 */
[----:B------:R-:W-:-:S02]  /*0a20*/  IADD3 R37, R212, 0x23, RZ ;  /* 0x00000023d4257810 */ /* 0x000fc40007ffe0ff */
[----:B------:R-:W-:Y:S01]  /*0a30*/  IMAD.MOV R4, RZ, RZ, -R0 ;  /* 0x000000ffff047224 */ /* 0x000fe200078e0a00 */
[----:B------:R-:W-:Y:S01]  /*0a40*/  IADD3 R207, -R2, RZ, RZ ;  /* 0x000000ff02cf7210 */ /* 0x000fe20007ffe1ff */
[C---:B------:R-:W-:Y:S01]  /*0a50*/  IMAD.HI.U32 R2, R5.reuse, R10, RZ ;  /* 0x0000000a05027227 */ /* 0x040fe200078e00ff */
[C---:B------:R-:W-:Y:S02]  /*0a60*/  IADD3 R43, R212.reuse, 0x27, RZ ;  /* 0x00000027d42b7810 */ /* 0x040fe40007ffe0ff */
[C---:B------:R-:W-:Y:S01]  /*0a70*/  IADD3 R41, R212.reuse, 0x28, RZ ;  /* 0x00000028d4297810 */ /* 0x040fe20007ffe0ff */
[----:B------:R-:W-:Y:S01]  /*0a80*/  IMAD.HI.U32 R0, R5, R12, RZ ;  /* 0x0000000c05007227 */ /* 0x000fe200078e00ff */
[C---:B-1----:R-:W-:Y:S02]  /*0a90*/  IADD3 R9, R212.reuse, 0x9, RZ ;  /* 0x00000009d4097810 */ /* 0x042fe40007ffe0ff */
[----:B------:R-:W-:Y:S01]  /*0aa0*/  IADD3 R247, R212, 0x2a, RZ ;  /* 0x0000002ad4f77810 */ /* 0x000fe20007ffe0ff */
[----:B------:R-:W-:Y:S01]  /*0ab0*/  IMAD.MOV R2, RZ, RZ, -R2 ;  /* 0x000000ffff027224 */ /* 0x000fe200078e0a02 */
[----:B------:R-:W-:Y:S01]  /*0ac0*/  IADD3 R0, -R0, RZ, RZ ;  /* 0x000000ff00007210 */ /* 0x000fe20007ffe1ff */
[C---:B------:R-:W-:Y:S01]  /*0ad0*/  IMAD R206, R7.reuse, R4, R206 ;  /* 0x0000000407ce7224 */ /* 0x040fe200078e02ce */
[----:B------:R-:W-:Y:S01]  /*0ae0*/  IABS R4, R9 ;  /* 0x0000000900047213 */ /* 0x000fe20000000000 */
[C---:B------:R-:W-:Y:S01]  /*0af0*/  IMAD R207, R7.reuse, R207, R6 ;  /* 0x000000cf07cf7224 */ /* 0x040fe200078e0206 */
[----:B------:R1:W-:Y:S01]  /*0b00*/  STL [R1+0x3290], R9 ;  /* 0x0032900901007387 */ /* 0x0003e20000100800 */
[C---:B------:R-:W-:Y:S01]  /*0b10*/  IMAD R6, R7.reuse, R2, R10 ;  /* 0x0000000207067224 */ /* 0x040fe200078e020a */
[----:B------:R-:W-:Y:S01]  /*0b20*/  IABS R2, R11 ;  /* 0x0000000b00027213 */ /* 0x000fe20000000000 */
[----:B------:R-:W-:Y:S01]  /*0b30*/  IMAD.MOV.U32 R10, RZ, RZ, R4 ;  /* 0x000000ffff0a7224 */ /* 0x000fe200078e0004 */
[----:B------:R2:W-:Y:S01]  /*0b40*/  STL [R1+0x3294], R11 ;  /* 0x0032940b01007387 */ /* 0x0005e20000100800 */
[----:B------:R-:W-:Y:S01]  /*0b50*/  IMAD R4, R7, R0, R12 ;  /* 0x0000000007047224 */ /* 0x000fe200078e020c */
[----:B------:R-:W-:Y:S01]  /*0b60*/  IABS R46, R247 ;  /* 0x000000f7002e7213 */ /* 0x000fe20000000000 */
[----:B------:R-:W-:Y:S01]  /*0b70*/  IMAD.MOV.U32 R12, RZ, RZ, R2 ;  /* 0x000000ffff0c7224 */ /* 0x000fe200078e0002 */
[C---:B------:R-:W-:Y:S01]  /*0b80*/  IADD3 R45, R212.reuse, 0x2c, RZ ;  /* 0x0000002cd42d7810 */ /* 0x040fe20007ffe0ff */
[----:B------:R-:W-:Y:S01]  /*0b90*/  IMAD.HI.U32 R0, R5, R10, RZ ;  /* 0x0000000a05007227 */ /* 0x000fe200078e00ff */
[----:B-1----:R-:W-:-:S02]  /*0ba0*/  IADD3 R9, R212, 0xb, RZ ;  /* 0x0000000bd4097810 */ /* 0x002fc40007ffe0ff */
[C---:B------:R-:W-:Y:S01]  /*0bb0*/  IADD3 R47, R212.reuse, 0x2d, RZ ;  /* 0x0000002dd42f7810 */ /* 0x040fe20007ffe0ff */
[----:B------:R-:W-:Y:S01]  /*0bc0*/  IMAD.HI.U32 R2, R5, R12, RZ ;  /* 0x0000000c05027227 */ /* 0x000fe200078e00ff */
[C---:B--2---:R-:W-:Y:S01]  /*0bd0*/  IADD3 R11, R212.reuse, 0xd, RZ ;  /* 0x0000000dd40b7810 */ /* 0x044fe20007ffe0ff */
[----:B------:R1:W-:Y:S01]  /*0be0*/  STL [R1+0x3298], R9 ;  /* 0x0032980901007387 */ /* 0x0003e20000100800 */
[----:B------:R-:W-:Y:S02]  /*0bf0*/  IABS R14, R9 ;  /* 0x00000009000e7213 */ /* 0x000fe40000000000 */
[----:B------:R-:W-:Y:S01]  /*0c00*/  IABS R18, R11 ;  /* 0x0000000b00127213 */ /* 0x000fe20000000000 */
[----:B------:R-:W-:Y:S01]  /*0c10*/  STL [R1+0x329c], R246 ;  /* 0x00329cf601007387 */ /* 0x000fe20000100800 */
[C---:B------:R-:W-:Y:S02]  /*0c20*/  IADD3 R214, R212.reuse, 0x2f, RZ ;  /* 0x0000002fd4d67810 */ /* 0x040fe40007ffe0ff */
[----:B------:R-:W-:Y:S01]  /*0c30*/  IADD3 R53, R212, 0x31, RZ ;  /* 0x00000031d4357810 */ /* 0x000fe20007ffe0ff */
[----:B------:R2:W-:Y:S01]  /*0c40*/  STL [R1+0x32a0], R11 ;  /* 0x0032a00b01007387 */ /* 0x0005e20000100800 */
[----:B------:R-:W-:-:S02]  /*0c50*/  IABS R50, R214 ;  /* 0x000000d600327213 */ /* 0x000fc40000000000 */
[----:B-1----:R-:W-:Y:S01]  /*0c60*/  IADD3 R9, -R0, RZ, RZ ;  /* 0x000000ff00097210 */ /* 0x002fe20007ffe1ff */
[C---:B------:R-:W-:Y:S01]  /*0c70*/  IMAD.HI.U32 R0, R5.reuse, R14, RZ ;  /* 0x0000000e05007227 */ /* 0x040fe200078e00ff */
[----:B------:R1:W-:Y:S01]  /*0c80*/  STL [R1+0x32a4], R15 ;  /* 0x0032a40f01007387 */ /* 0x0003e20000100800 */
[C---:B------:R-:W-:Y:S02]  /*0c90*/  IADD3 R51, R212.reuse, 0x32, RZ ;  /* 0x00000032d4337810 */ /* 0x040fe40007ffe0ff */
[----:B------:R-:W-:Y:S01]  /*0ca0*/  IMAD.MOV R13, RZ, RZ, -R0 ;  /* 0x000000ffff0d7224 */ /* 0x000fe200078e0a00 */
[----:B------:R3:W-:Y:S01]  /*0cb0*/  STL [R1+0x32a8], R17 ;  /* 0x0032a81101007387 */ /* 0x0007e20000100800 */
[----:B--2---:R-:W-:Y:S01]  /*0cc0*/  IMAD.MOV R11, RZ, RZ, -R2 ;  /* 0x000000ffff0b7224 */ /* 0x004fe200078e0a02 */
[C---:B------:R-:W-:Y:S01]  /*0cd0*/  IADD3 R215, R212.reuse, 0x34, RZ ;  /* 0x00000034d4d77810 */ /* 0x040fe20007ffe0ff */
[----:B------:R-:W-:Y:S01]  /*0ce0*/  IMAD.HI.U32 R2, R5, R16, RZ ;  /* 0x0000001005027227 */ /* 0x000fe200078e00ff */
[----:B------:R-:W-:-:S02]  /*0cf0*/  IADD3 R57, R212, 0x36, RZ ;  /* 0x00000036d4397810 */ /* 0x000fc40007ffe0ff */
[----:B------:R-:W-:Y:S01]  /*0d00*/  IABS R56, R215 ;  /* 0x000000d700387213 */ /* 0x000fe20000000000 */
[C---:B------:R-:W-:Y:S01]  /*0d10*/  IMAD R9, R7.reuse, R9, R10 ;  /* 0x0000000907097224 */ /* 0x040fe200078e020a */
[----:B------:R-:W-:Y:S01]  /*0d20*/  IADD3 R2, -R2, RZ, RZ ;  /* 0x000000ff02027210 */ /* 0x000fe20007ffe1ff */
[----:B------:R-:W-:Y:S01]  /*0d30*/  IMAD R10, R7, R11, R12 ;  /* 0x0000000b070a7224 */ /* 0x000fe200078e020c */
[C---:B------:R-:W-:Y:S01]  /*0d40*/  IADD3 R55, R212.reuse, 0x37, RZ ;  /* 0x00000037d4377810 */ /* 0x040fe20007ffe0ff */
[----:B------:R-:W-:Y:S01]  /*0d50*/  IMAD.HI.U32 R0, R5, R18, RZ ;  /* 0x0000001205007227 */ /* 0x000fe200078e00ff */
[C---:B------:R-:W-:Y:S02]  /*0d60*/  IADD3 R249, R212.reuse, 0x38, RZ ;  /* 0x00000038d4f97810 */ /* 0x040fe40007ffe0ff */
[C---:B------:R-:W-:Y:S01]  /*0d70*/  IADD3 R216, R212.reuse, 0x39, RZ ;  /* 0x00000039d4d87810 */ /* 0x040fe20007ffe0ff */
[C---:B------:R-:W-:Y:S01]  /*0d80*/  IMAD R11, R7.reuse, R13, R14 ;  /* 0x0000000d070b7224 */ /* 0x040fe200078e020e */
[----:B------:R-:W-:Y:S01]  /*0d90*/  IABS R14, R15 ;  /* 0x0000000f000e7213 */ /* 0x000fe20000000000 */
[----:B------:R-:W-:Y:S01]  /*0da0*/  IMAD R12, R7, R2, R16 ;  /* 0x00000002070c7224 */ /* 0x000fe200078e0210 */
[C---:B-1----:R-:W-:Y:S01]  /*0db0*/  IADD3 R15, R212.reuse, 0x10, RZ ;  /* 0x00000010d40f7810 */ /* 0x042fe20007ffe0ff */
[----:B------:R-:W-:Y:S01]  /*0dc0*/  IMAD.MOV R0, RZ, RZ, -R0 ;  /* 0x000000ffff007224 */ /* 0x000fe200078e0a00 */
[----:B------:R-:W-:-:S02]  /*0dd0*/  IADD3 R2, R212, 0x11, RZ ;  /* 0x00000011d4027810 */ /* 0x000fc40007ffe0ff */
[----:B------:R-:W-:Y:S01]  /*0de0*/  IABS R16, R17 ;  /* 0x0000001100107213 */ /* 0x000fe20000000000 */
[----:B------:R-:W-:Y:S01]  /*0df0*/  IMAD R13, R7, R0, R18 ;  /* 0x00000000070d7224 */ /* 0x000fe200078e0212 */
[----:B------:R1:W-:Y:S01]  /*0e00*/  STL [R1+0x32ac], R15 ;  /* 0x0032ac0f01007387 */ /* 0x0003e20000100800 */
[----:B------:R-:W-:Y:S01]  /*0e10*/  IABS R18, R15 ;  /* 0x0000000f00127213 */ /* 0x000fe20000000000 */
[C---:B------:R-:W-:Y:S01]  /*0e20*/  IMAD.HI.U32 R0, R5.reuse, R14, RZ ;  /* 0x0000000e05007227 */ /* 0x040fe200078e00ff */
[C---:B---3--:R-:W-:Y:S01]  /*0e30*/  IADD3 R17, R212.reuse, 0x12, RZ ;  /* 0x00000012d4117810 */ /* 0x048fe20007ffe0ff */
[----:B------:R2:W-:Y:S01]  /*0e40*/  STL [R1+0x32b0], R2 ;  /* 0x0032b00201007387 */ /* 0x0005e20000100800 */
[----:B------:R-:W-:Y:S02]  /*0e50*/  IABS R20, R2 ;  /* 0x0000000200147213 */ /* 0x000fe40000000000 */
[----:B------:R-:W-:Y:S01]  /*0e60*/  IABS R22, R17 ;  /* 0x0000001100167213 */ /* 0x000fe20000000000 */
[----:B------:R3:W-:Y:S01]  /*0e70*/  STL [R1+0x32b4], R17 ;  /* 0x0032b41101007387 */ /* 0x0007e20000100800 */
[----:B------:R-:W-:Y:S01]  /*0e80*/  IABS R60, R216 ;  /* 0x000000d8003c7213 */ /* 0x000fe20000000000 */
[----:B-1----:R-:W-:Y:S01]  /*0e90*/  IMAD.MOV R15, RZ, RZ, -R0 ;  /* 0x000000ffff0f7224 */ /* 0x002fe200078e0a00 */
[C---:B------:R-:W-:Y:S01]  /*0ea0*/  IADD3 R63, R212.reuse, 0x3b, RZ ;  /* 0x0000003bd43f7810 */ /* 0x040fe20007ffe0ff */
[----:B------:R-:W-:Y:S01]  /*0eb0*/  IMAD.HI.U32 R0, R5, R18, RZ ;  /* 0x0000001205007227 */ /* 0x000fe200078e00ff */
[----:B------:R1:W-:Y:S01]  /*0ec0*/  STL [R1+0x32b8], R21 ;  /* 0x0032b81501007387 */ /* 0x0003e20000100800 */
[----:B------:R-:W-:-:S02]  /*0ed0*/  IADD3 R61, R212, 0x3c, RZ ;  /* 0x0000003cd43d7810 */ /* 0x000fc40007ffe0ff */
[C---:B--2---:R-:W-:Y:S01]  /*0ee0*/  IMAD.HI.U32 R2, R5.reuse, R16, RZ ;  /* 0x0000001005027227 */ /* 0x044fe200078e00ff */
[----:B------:R-:W-:Y:S01]  /*0ef0*/  STL [R1+0x32bc], R23 ;  /* 0x0032bc1701007387 */ /* 0x000fe20000100800 */
[----:B------:R-:W-:Y:S02]  /*0f00*/  IADD3 R217, R212, 0x3e, RZ ;  /* 0x0000003ed4d97810 */ /* 0x000fe40007ffe0ff */
[----:B------:R-:W-:Y:S01]  /*0f10*/  IMAD.MOV R19, RZ, RZ, -R0 ;  /* 0x000000ffff137224 */ /* 0x000fe200078e0a00 */
[----:B---3--:R-:W-:Y:S01]  /*0f20*/  IADD3 R17, -R2, RZ, RZ ;  /* 0x000000ff02117210 */ /* 0x008fe20007ffe1ff */
[C---:B------:R-:W-:Y:S01]  /*0f30*/  IMAD.HI.U32 R2, R5.reuse, R20, RZ ;  /* 0x0000001405027227 */ /* 0x040fe200078e00ff */
[----:B------:R-:W-:Y:S02]  /*0f40*/  IABS R66, R217 ;  /* 0x000000d900427213 */ /* 0x000fe40000000000 */
[C---:B------:R-:W-:Y:S01]  /*0f50*/  IADD3 R65, R212.reuse, 0x40, RZ ;  /* 0x00000040d4417810 */ /* 0x040fe20007ffe0ff */
[----:B------:R-:W-:Y:S01]  /*0f60*/  IMAD.HI.U32 R0, R5, R22, RZ ;  /* 0x0000001605007227 */ /* 0x000fe200078e00ff */
[----:B------:R-:W-:-:S02]  /*0f70*/  IADD3 R67, R212, 0x41, RZ ;  /* 0x00000041d4437810 */ /* 0x000fc40007ffe0ff */
[----:B------:R-:W-:Y:S01]  /*0f80*/  IADD3 R218, R212, 0x43, RZ ;  /* 0x00000043d4da7810 */ /* 0x000fe20007ffe0ff */
[C---:B------:R-:W-:Y:S01]  /*0f90*/  IMAD R14, R7.reuse, R15, R14 ;  /* 0x0000000f070e7224 */ /* 0x040fe200078e020e */
[----:B------:R-:W-:Y:S01]  /*0fa0*/  IADD3 R0, -R0, RZ, RZ ;  /* 0x000000ff00007210 */ /* 0x000fe20007ffe1ff */
[----:B------:R-:W-:Y:S01]  /*0fb0*/  IMAD.MOV R2, RZ, RZ, -R2 ;  /* 0x000000ffff027224 */ /* 0x000fe200078e0a02 */
[----:B------:R-:W-:Y:S01]  /*0fc0*/  IABS R70, R218 ;  /* 0x000000da00467213 */ /* 0x000fe20000000000 */
[C---:B------:R-:W-:Y:S01]  /*0fd0*/  IMAD R15, R7.reuse, R17, R16 ;  /* 0x00000011070f7224 */ /* 0x040fe200078e0210 */
[----:B------:R-:W-:Y:S01]  /*0fe0*/  IADD3 R73, R212, 0x45, RZ ;  /* 0x00000045d4497810 */ /* 0x000fe20007ffe0ff */
[C---:B------:R-:W-:Y:S01]  /*0ff0*/  IMAD R16, R7.reuse, R19, R18 ;  /* 0x0000001307107224 */ /* 0x040fe200078e0212 */
[----:B------:R-:W-:Y:S01]  /*1000*/  IABS R18, R21 ;  /* 0x0000001500127213 */ /* 0x000fe20000000000 */
[----:B------:R-:W-:Y:S01]  /*1010*/  IMAD R17, R7, R2, R20 ;  /* 0x0000000207117224 */ /* 0x000fe200078e0214 */
[----:B------:R-:W-:-:S02]  /*1020*/  IABS R2, R23 ;  /* 0x0000001700027213 */ /* 0x000fc40000000000 */
[C---:B-1----:R-:W-:Y:S01]  /*1030*/  IADD3 R21, R212.reuse, 0x15, RZ ;  /* 0x00000015d4157810 */ /* 0x042fe20007ffe0ff */
[----:B------:R-:W-:Y:S01]  /*1040*/  IMAD.MOV.U32 R20, RZ, RZ, R18 ;  /* 0x000000ffff147224 */ /* 0x000fe200078e0012 */
[C---:B------:R-:W-:Y:S01]  /*1050*/  IADD3 R19, R212.reuse, 0x16, RZ ;  /* 0x00000016d4137810 */ /* 0x040fe20007ffe0ff */
[----:B------:R-:W-:Y:S01]  /*1060*/  IMAD R18, R7, R0, R22 ;  /* 0x0000000007127224 */ /* 0x000fe200078e0216 */
[----:B------:R-:W-:Y:S01]  /*1070*/  IABS R24, R21 ;  /* 0x0000001500187213 */ /* 0x000fe20000000000 */
[----:B------:R-:W-:Y:S01]  /*1080*/  IMAD.MOV.U32 R22, RZ, RZ, R2 ;  /* 0x000000ffff167224 */ /* 0x000fe200078e0002 */
[----:B------:R1:W-:Y:S01]  /*1090*/  STL [R1+0x32c0], R21 ;  /* 0x0032c01501007387 */ /* 0x0003e20000100800 */
[C---:B------:R-:W-:Y:S01]  /*10a0*/  IMAD.HI.U32 R0, R5.reuse, R20, RZ ;  /* 0x0000001405007227 */ /* 0x040fe200078e00ff */
[----:B------:R-:W-:Y:S02]  /*10b0*/  IABS R26, R19 ;  /* 0x00000013001a7213 */ /* 0x000fe40000000000 */
[----:B------:R2:W-:Y:S01]  /*10c0*/  STL [R1+0x32c4], R19 ;  /* 0x0032c41301007387 */ /* 0x0005e20000100800 */
[----:B------:R-:W-:Y:S01]  /*10d0*/  IMAD.HI.U32 R2, R5, R22, RZ ;  /* 0x0000001605027227 */ /* 0x000fe200078e00ff */
[----:B------:R-:W-:-:S02]  /*10e0*/  IADD3 R71, R212, 0x46, RZ ;  /* 0x00000046d4477810 */ /* 0x000fc40007ffe0ff */
[C---:B------:R-:W-:Y:S02]  /*10f0*/  IADD3 R219, R212.reuse, 0x48, RZ ;  /* 0x00000048d4db7810 */ /* 0x040fe40007ffe0ff */
[----:B-1----:R-:W-:Y:S02]  /*1100*/  IADD3 R21, R212, 0x17, RZ ;  /* 0x00000017d4157810 */ /* 0x002fe40007ffe0ff */
[----:B------:R-:W-:Y:S02]  /*1110*/  IABS R76, R219 ;  /* 0x000000db004c7213 */ /* 0x000fe40000000000 */
[----:B------:R-:W-:Y:S01]  /*1120*/  IABS R28, R21 ;  /* 0x00000015001c7213 */ /* 0x000fe20000000000 */
[----:B------:R1:W-:Y:S01]  /*1130*/  STL [R1+0x32c8], R21 ;  /* 0x0032c81501007387 */ /* 0x0003e20000100800 */
[----:B--2---:R-:W-:Y:S01]  /*1140*/  IADD3 R19, -R0, RZ, RZ ;  /* 0x000000ff00137210 */ /* 0x004fe20007ffe1ff */
[----:B------:R-:W-:Y:S01]  /*1150*/  IMAD.HI.U32 R0, R5, R24, RZ ;  /* 0x0000001805007227 */ /* 0x000fe200078e00ff */
[C---:B------:R-:W-:Y:S01]  /*1160*/  IADD3 R75, R212.reuse, 0x4a, RZ ;  /* 0x0000004ad44b7810 */ /* 0x040fe20007ffe0ff */
[----:B------:R2:W-:Y:S01]  /*1170*/  STL [R1+0x32cc], R25 ;  /* 0x0032cc1901007387 */ /* 0x0005e20000100800 */
[C---:B------:R-:W-:Y:S01]  /*1180*/  IADD3 R77, R212.reuse, 0x4b, RZ ;  /* 0x0000004bd44d7810 */ /* 0x040fe20007ffe0ff */
[----:B------:R-:W-:Y:S01]  /*1190*/  IMAD.MOV R23, RZ, RZ, -R0 ;  /* 0x000000ffff177224 */ /* 0x000fe200078e0a00 */
[C---:B------:R-:W-:Y:S01]  /*11a0*/  IADD3 R220, R212.reuse, 0x4d, RZ ;  /* 0x0000004dd4dc7810 */ /* 0x040fe20007ffe0ff */
[----:B------:R-:W-:Y:S01]  /*11b0*/  IMAD R19, R7, R19, R20 ;  /* 0x0000001307137224 */ /* 0x000fe200078e0214 */
[----:B------:R3:W-:Y:S01]  /*11c0*/  STL [R1+0x32d0], R27 ;  /* 0x0032d01b01007387 */ /* 0x0007e20000100800 */
[----:B-1----:R-:W-:Y:S01]  /*11d0*/  IMAD.MOV R21, RZ, RZ, -R2 ;  /* 0x000000ffff157224 */ /* 0x002fe200078e0a02 */
[----:B------:R-:W-:Y:S01]  /*11e0*/  IABS R80, R220 ;  /* 0x000000dc00507213 */ /* 0x000fe20000000000 */
[----:B------:R-:W-:Y:S01]  /*11f0*/  IMAD.HI.U32 R2, R5, R26, RZ ;  /* 0x0000001a05027227 */ /* 0x000fe200078e00ff */
[----:B------:R-:W-:-:S02]  /*1200*/  IADD3 R83, R212, 0x4f, RZ ;  /* 0x0000004fd4537810 */ /* 0x000fc40007ffe0ff */
[----:B------:R-:W-:Y:S01]  /*1210*/  IADD3 R81, R212, 0x50, RZ ;  /* 0x00000050d4517810 */ /* 0x000fe20007ffe0ff */
[----:B------:R-:W-:Y:S01]  /*1220*/  IMAD R20, R7, R21, R22 ;  /* 0x0000001507147224 */ /* 0x000fe200078e0216 */
[----:B------:R-:W-:Y:S01]  /*1230*/  IADD3 R2, -R2, RZ, RZ ;  /* 0x000000ff02027210 */ /* 0x000fe20007ffe1ff */
[----:B------:R-:W-:Y:S01]  /*1240*/  IMAD.HI.U32 R0, R5, R28, RZ ;  /* 0x0000001c05007227 */ /* 0x000fe200078e00ff */
[C---:B------:R-:W-:Y:S02]  /*1250*/  IADD3 R221, R212.reuse, 0x52, RZ ;  /* 0x00000052d4dd7810 */ /* 0x040fe40007ffe0ff */
[C---:B------:R-:W-:Y:S01]  /*1260*/  IADD3 R85, R212.reuse, 0x54, RZ ;  /* 0x00000054d4557810 */ /* 0x040fe20007ffe0ff */
[C---:B------:R-:W-:Y:S01]  /*1270*/  IMAD R21, R7.reuse, R23, R24 ;  /* 0x0000001707157224 */ /* 0x040fe200078e0218 */
[----:B------:R-:W-:Y:S01]  /*1280*/  IABS R24, R25 ;  /* 0x0000001900187213 */ /* 0x000fe20000000000 */
[----:B------:R-:W-:Y:S01]  /*1290*/  IMAD R22, R7, R2, R26 ;  /* 0x0000000207167224 */ /* 0x000fe200078e021a */
[C---:B--2---:R-:W-:Y:S01]  /*12a0*/  IADD3 R25, R212.reuse, 0x1a, RZ ;  /* 0x0000001ad4197810 */ /* 0x044fe20007ffe0ff */
        /* <DEDUP_REMOVED lines=20> */
[----:B------:R-:W-:Y:S02]  /*13f0*/  IABS R90, R222 ;  /* 0x000000de005a7213 */ /* 0x000fe40000000000 */
[----:B------:R-:W-:Y:S01]  /*1400*/  IMAD.MOV R29, RZ, RZ, -R0 ;  /* 0x000000ffff1d7224 */ /* 0x000fe200078e0a00 */
[----:B---3--:R-:W-:Y:S01]  /*1410*/  IADD3 R27, -R2, RZ, RZ ;  /* 0x000000ff021b7210 */ /* 0x008fe20007ffe1ff */
[C---:B------:R-:W-:Y:S01]  /*1420*/  IMAD.HI.U32 R2, R5.reuse, R30, RZ ;  /* 0x0000001e05027227 */ /* 0x040fe200078e00ff */
[C---:B------:R-:W-:Y:S02]  /*1430*/  IADD3 R93, R212.reuse, 0x59, RZ ;  /* 0x00000059d45d7810 */ /* 0x040fe40007ffe0ff */
        /* <DEDUP_REMOVED lines=9> */
[----:B------:R-:W-:Y:S01]  /*14d0*/  IABS R94, R250 ;  /* 0x000000fa005e7213 */ /* 0x000fe20000000000 */
        /* <DEDUP_REMOVED lines=17> */
[C---:B-1----:R-:W-:Y:S02]  /*15f0*/  IADD3 R31, R212.reuse, 0x21, RZ ;  /* 0x00000021d41f7810 */ /* 0x042fe40007ffe0ff */
[----:B------:R-:W-:Y:S02]  /*1600*/  IADD3 R251, R212, 0x60, RZ ;  /* 0x00000060d4fb7810 */ /* 0x000fe40007ffe0ff */
        /* <DEDUP_REMOVED lines=8> */
[----:B------:R-:W-:Y:S01]  /*1690*/  IABS R100, R224 ;  /* 0x000000e000647213 */ /* 0x000fe20000000000 */
[----:B------:R-:W-:Y:S01]  /*16a0*/  IMAD R29, R7, R29, R30 ;  /* 0x0000001d071d7224 */ /* 0x000fe200078e021e */
[----:B------:R3:W-:Y:S01]  /*16b0*/  STL [R1+0x32f8], R37 ;  /* 0x0032f82501007387 */ /* 0x0007e20000100800 */
[----:B-1----:R-:W-:Y:S01]  /*16c0*/  IMAD.MOV R31, RZ, RZ, -R2 ;  /* 0x000000ffff1f7224 */ /* 0x002fe200078e0a02 */
[C---:B------:R-:W-:Y:S01]  /*16d0*/  IADD3 R101, R212.reuse, 0x64, RZ ;  /* 0x00000064d4657810 */ /* 0x040fe20007ffe0ff */
[----:B------:R-:W-:Y:S01]  /*16e0*/  IMAD.HI.U32 R2, R5, R36, RZ ;  /* 0x0000002405027227 */ /* 0x000fe200078e00ff */
[----:B------:R-:W-:-:S02]  /*16f0*/  IADD3 R225, R212, 0x66, RZ ;  /* 0x00000066d4e17810 */ /* 0x000fc40007ffe0ff */
[----:B------:R-:W-:Y:S01]  /*1700*/  IADD3 R105, R212, 0x68, RZ ;  /* 0x00000068d4697810 */ /* 0x000fe20007ffe0ff */
[----:B------:R-:W-:Y:S01]  /*1710*/  IMAD R30, R7, R31, R32 ;  /* 0x0000001f071e7224 */ /* 0x000fe200078e0220 */
[----:B------:R-:W-:Y:S01]  /*1720*/  IADD3 R2, -R2, RZ, RZ ;  /* 0x000000ff02027210 */ /* 0x000fe20007ffe1ff */
[----:B------:R-:W-:Y:S01]  /*1730*/  IMAD.HI.U32 R0, R5, R38, RZ ;  /* 0x0000002605007227 */ /* 0x000fe200078e00ff */
[----:B------:R-:W-:Y:S02]  /*1740*/  IABS R106, R225 ;  /* 0x000000e1006a7213 */ /* 0x000fe40000000000 */
        /* <DEDUP_REMOVED lines=17> */
[C---:B------:R-:W-:Y:S01]  /*1860*/  IADD3 R226, R212.reuse, 0x6b, RZ ;  /* 0x0000006bd4e27810 */ /* 0x040fe20007ffe0ff */
[----:B-1----:R-:W-:Y:S01]  /*1870*/  IMAD.MOV R35, RZ, RZ, -R0 ;  /* 0x000000ffff237224 */ /* 0x002fe200078e0a00 */
[----:B------:R-:W-:Y:S01]  /*1880*/  IADD3 R113, R212, 0x6d, RZ ;  /* 0x0000006dd4717810 */ /* 0x000fe20007ffe0ff */
[----:B------:R-:W-:Y:S01]  /*1890*/  IMAD.HI.U32 R0, R5, R38, RZ ;  /* 0x0000002605007227 */ /* 0x000fe200078e00ff */
[----:B------:R-:W-:Y:S01]  /*18a0*/  STL [R1+0x3308], R43 ;  /* 0x0033082b01007387 */ /* 0x000fe20000100800 */
[----:B------:R-:W-:-:S02]  /*18b0*/  IABS R110, R226 ;  /* 0x000000e2006e7213 */ /* 0x000fc40000000000 */
[C---:B--2---:R-:W-:Y:S01]  /*18c0*/  IMAD.HI.U32 R2, R5.reuse, R36, RZ ;  /* 0x0000002405027227 */ /* 0x044fe200078e00ff */
[----:B------:R1:W-:Y:S01]  /*18d0*/  STL [R1+0x330c], R41 ;  /* 0x00330c2901007387 */ /* 0x0003e20000100800 */
[----:B------:R-:W-:Y:S02]  /*18e0*/  IADD3 R111, R212, 0x6e, RZ ;  /* 0x0000006ed46f7810 */ /* 0x000fe40007ffe0ff */
[----:B------:R-:W-:Y:S01]  /*18f0*/  IMAD.MOV R39, RZ, RZ, -R0 ;  /* 0x000000ffff277224 */ /* 0x000fe200078e0a00 */
[----:B---3--:R-:W-:Y:S01]  /*1900*/  IADD3 R37, -R2, RZ, RZ ;  /* 0x000000ff02257210 */ /* 0x008fe20007ffe1ff */
[C---:B------:R-:W-:Y:S01]  /*1910*/  IMAD.HI.U32 R2, R5.reuse, R40, RZ ;  /* 0x0000002805027227 */ /* 0x040fe200078e00ff */
[C---:B------:R-:W-:Y:S02]  /*1920*/  IADD3 R227, R212.reuse, 0x70, RZ ;  /* 0x00000070d4e37810 */ /* 0x040fe40007ffe0ff */
[----:B------:R-:W-:Y:S01]  /*1930*/  IADD3 R115, R212, 0x72, RZ ;  /* 0x00000072d4737810 */ /* 0x000fe20007ffe0ff */
[----:B------:R-:W-:Y:S01]  /*1940*/  IMAD.HI.U32 R0, R5, R42, RZ ;  /* 0x0000002a05007227 */ /* 0x000fe200078e00ff */
[----:B------:R-:W-:-:S02]  /*1950*/  IABS R116, R227 ;  /* 0x000000e300747213 */ /* 0x000fc40000000000 */
[----:B------:R-:W-:Y:S01]  /*1960*/  IADD3 R117, R212, 0x73, RZ ;  /* 0x00000073d4757810 */ /* 0x000fe20007ffe0ff */
[C---:B------:R-:W-:Y:S01]  /*1970*/  IMAD R34, R7.reuse, R35, R34 ;  /* 0x0000002307227224 */ /* 0x040fe200078e0222 */
[----:B------:R-:W-:Y:S01]  /*1980*/  IADD3 R0, -R0, RZ, RZ ;  /* 0x000000ff00007210 */ /* 0x000fe20007ffe1ff */
[----:B------:R-:W-:Y:S01]  /*1990*/  IMAD.MOV R2, RZ, RZ, -R2 ;  /* 0x000000ffff027224 */ /* 0x000fe200078e0a02 */
[C---:B------:R-:W-:Y:S01]  /*19a0*/  IADD3 R228, R212.reuse, 0x75, RZ ;  /* 0x00000075d4e47810 */ /* 0x040fe20007ffe0ff */
[C---:B------:R-:W-:Y:S01]  /*19b0*/  IMAD R35, R7.reuse, R37, R36 ;  /* 0x0000002507237224 */ /* 0x040fe200078e0224 */
[----:B------:R-:W-:Y:S01]  /*19c0*/  IADD3 R119, R212, 0x76, RZ ;  /* 0x00000076d4777810 */ /* 0x000fe20007ffe0ff */
[C---:B------:R-:W-:Y:S01]  /*19d0*/  IMAD R36, R7.reuse, R39, R38 ;  /* 0x0000002707247224 */ /* 0x040fe200078e0226 */
[----:B------:R-:W-:Y:S01]  /*19e0*/  IABS R38, R43 ;  /* 0x0000002b00267213 */ /* 0x000fe20000000000 */
[----:B------:R-:W-:Y:S01]  /*19f0*/  IMAD R37, R7, R2, R40 ;  /* 0x0000000207257224 */ /* 0x000fe200078e0228 */
[----:B------:R-:W-:-:S02]  /*1a00*/  IABS R2, R41 ;  /* 0x0000002900027213 */ /* 0x000fc40000000000 */
[C---:B------:R-:W-:Y:S01]  /*1a10*/  IADD3 R39, R212.reuse, 0x29, RZ ;  /* 0x00000029d4277810 */ /* 0x040fe20007ffe0ff */
[----:B------:R-:W-:Y:S01]  /*1a20*/  IMAD.MOV.U32 R40, RZ, RZ, R38 ;  /* 0x000000ffff287224 */ /* 0x000fe200078e0026 */
[----:B-1----:R-:W-:Y:S01]  /*1a30*/  IADD3 R41, R212, 0x2b, RZ ;  /* 0x0000002bd4297810 */ /* 0x002fe20007ffe0ff */
[----:B------:R-:W-:Y:S01]  /*1a40*/  IMAD R38, R7, R0, R42 ;  /* 0x0000000007267224 */ /* 0x000fe200078e022a */
[----:B------:R-:W-:Y:S01]  /*1a50*/  IABS R44, R39 ;  /* 0x00000027002c7213 */ /* 0x000fe20000000000 */
[----:B------:R-:W-:Y:S01]  /*1a60*/  IMAD.MOV.U32 R42, RZ, RZ, R2 ;  /* 0x000000ffff2a7224 */ /* 0x000fe200078e0002 */
[----:B------:R1:W-:Y:S01]  /*1a70*/  STL [R1+0x3310], R39 ;  /* 0x0033102701007387 */ /* 0x0003e20000100800 */
[C---:B------:R-:W-:Y:S01]  /*1a80*/  IMAD.HI.U32 R0, R5.reuse, R40, RZ ;  /* 0x0000002805007227 */ /* 0x040fe200078e00ff */
[----:B------:R-:W-:Y:S02]  /*1a90*/  IABS R48, R41 ;  /* 0x0000002900307213 */ /* 0x000fe40000000000 */
[----:B------:R-:W-:Y:S01]  /*1aa0*/  STL [R1+0x3314], R247 ;  /* 0x003314f701007387 */ /* 0x000fe20000100800 */
[----:B------:R-:W-:Y:S01]  /*1ab0*/  IMAD.HI.U32 R2, R5, R42, RZ ;  /* 0x0000002a05027227 */ /* 0x000fe200078e00ff */
[----:B------:R-:W-:-:S02]  /*1ac0*/  IABS R120, R119 ;  /* 0x0000007700787213 */ /* 0x000fc40000000000 */
[----:B------:R2:W-:Y:S01]  /*1ad0*/  STL [R1+0x3318], R41 ;  /* 0x0033182901007387 */ /* 0x0005e20000100800 */
[----:B------:R-:W-:Y:S02]  /*1ae0*/  IADD3 R121, R212, 0x77, RZ ;  /* 0x00000077d4797810 */ /* 0x000fe40007ffe0ff */
        /* <DEDUP_REMOVED lines=10> */
[----:B------:R-:W-:Y:S01]  /*1b90*/  IADD3 R126, R212, 0x7c, RZ ;  /* 0x0000007cd47e7810 */ /* 0x000fe20007ffe0ff */
[----:B------:R-:W-:Y:S01]  /*1ba0*/  IMAD.HI.U32 R0, R5, R48, RZ ;  /* 0x0000003005007227 */ /* 0x000fe200078e00ff */
[----:B------:R-:W-:Y:S02]  /*1bb0*/  IADD3 R2, -R2, RZ, RZ ;  /* 0x000000ff02027210 */ /* 0x000fe40007ffe1ff */
[C---:B------:R-:W-:Y:S01]  /*1bc0*/  IADD3 R125, R212.reuse, 0x7d, RZ ;  /* 0x0000007dd47d7810 */ /* 0x040fe20007ffe0ff */
[C---:B------:R-:W-:Y:S01]  /*1bd0*/  IMAD R39, R7.reuse, R39, R40 ;  /* 0x0000002707277224 */ /* 0x040fe200078e0228 */
[C---:B------:R-:W-:Y:S01]  /*1be0*/  IADD3 R230, R212.reuse, 0x7f, RZ ;  /* 0x0000007fd4e67810 */ /* 0x040fe20007ffe0ff */
[C---:B------:R-:W-:Y:S01]  /*1bf0*/  IMAD R40, R7.reuse, R41, R42 ;  /* 0x0000002907287224 */ /* 0x040fe200078e022a */
[C---:B------:R-:W-:Y:S01]  /*1c00*/  IADD3 R128, R212.reuse, 0x80, RZ ;  /* 0x00000080d4807810 */ /* 0x040fe20007ffe0ff */
[C---:B------:R-:W-:Y:S01]  /*1c10*/  IMAD R41, R7.reuse, R43, R44 ;  /* 0x0000002b07297224 */ /* 0x040fe200078e022c */
[----:B------:R-:W-:Y:S01]  /*1c20*/  IABS R44, R45 ;  /* 0x0000002d002c7213 */ /* 0x000fe20000000000 */
[----:B------:R-:W-:Y:S01]  /*1c30*/  IMAD.MOV R0, RZ, RZ, -R0 ;  /* 0x000000ffff007224 */ /* 0x000fe200078e0a00 */
[C---:B-1----:R-:W-:Y:S01]  /*1c40*/  IADD3 R45, R212.reuse, 0x2e, RZ ;  /* 0x0000002ed42d7810 */ /* 0x042fe20007ffe0ff */
[C---:B------:R-:W-:Y:S01]  /*1c50*/  IMAD R42, R7.reuse, R2, R46 ;  /* 0x00000002072a7224 */ /* 0x040fe200078e022e */
[----:B------:R-:W-:Y:S01]  /*1c60*/  IABS R46, R47 ;  /* 0x0000002f002e7213 */ /* 0x000fe20000000000 */
[----:B------:R-:W-:Y:S01]  /*1c70*/  IMAD R43, R7, R0, R48 ;  /* 0x00000000072b7224 */ /* 0x000fe200078e0230 */
[----:B------:R-:W-:Y:S01]  /*1c80*/  IABS R48, R45 ;  /* 0x0000002d00307213 */ /* 0x000fe20000000000 */
[C---:B------:R-:W-:Y:S01]  /*1c90*/  IMAD.HI.U32 R0, R5.reuse, R44, RZ ;  /* 0x0000002c05007227 */ /* 0x040fe200078e00ff */
[C---:B---3--:R-:W-:Y:S01]  /*1ca0*/  IADD3 R47, R212.reuse, 0x30, RZ ;  /* 0x00000030d42f7810 */ /* 0x048fe20007ffe0ff */
[----:B------:R1:W-:Y:S01]  /*1cb0*/  STL [R1+0x3324], R45 ;  /* 0x0033242d01007387 */ /* 0x0003e20000100800 */
[C---:B------:R-:W-:Y:S01]  /*1cc0*/  IADD3 R131, R212.reuse, 0x81, RZ ;  /* 0x00000081d4837810 */ /* 0x040fe20007ffe0ff */
[----:B------:R-:W-:Y:S01]  /*1cd0*/  IMAD.HI.U32 R2, R5, R46, RZ ;  /* 0x0000002e05027227 */ /* 0x000fe200078e00ff */
[----:B------:R-:W-:Y:S01]  /*1ce0*/  IABS R52, R47 ;  /* 0x0000002f00347213 */ /* 0x000fe20000000000 */
[----:B------:R-:W-:Y:S01]  /*1cf0*/  STL [R1+0x3328], R214 ;  /* 0x003328d601007387 */ /* 0x000fe20000100800 */
[----:B------:R-:W-:-:S02]  /*1d00*/  IADD3 R130, R212, 0x82, RZ ;  /* 0x00000082d4827810 */ /* 0x000fc40007ffe0ff */
[C---:B------:R-:W-:Y:S01]  /*1d10*/  IADD3 R231, R212.reuse, 0x84, RZ ;  /* 0x00000084d4e77810 */ /* 0x040fe20007ffe0ff */
[----:B------:R2:W-:Y:S01]  /*1d20*/  STL [R1+0x332c], R47 ;  /* 0x00332c2f01007387 */ /* 0x0005e20000100800 */
[C---:B------:R-:W-:Y:S01]  /*1d30*/  IADD3 R133, R212.reuse, 0x85, RZ ;  /* 0x00000085d4857810 */ /* 0x040fe20007ffe0ff */
[----:B-1----:R-:W-:Y:S01]  /*1d40*/  IMAD.MOV R45, RZ, RZ, -R0 ;  /* 0x000000ffff2d7224 */ /* 0x002fe200078e0a00 */
[C---:B------:R-:W-:Y:S01]  /*1d50*/  IADD3 R136, R212.reuse, 0x86, RZ ;  /* 0x00000086d4887810 */ /* 0x040fe20007ffe0ff */
[C---:B------:R-:W-:Y:S01]  /*1d60*/  IMAD.HI.U32 R0, R5.reuse, R48, RZ ;  /* 0x0000003005007227 */ /* 0x040fe200078e00ff */
[----:B------:R-:W-:Y:S01]  /*1d70*/  STL [R1+0x3330], R53 ;  /* 0x0033303501007387 */ /* 0x000fe20000100800 */
[----:B------:R-:W-:Y:S02]  /*1d80*/  IADD3 R135, R212, 0x87, RZ ;  /* 0x00000087d4877810 */ /* 0x000fe40007ffe0ff */
[----:B------:R-:W-:Y:S01]  /*1d90*/  IMAD.MOV R49, RZ, RZ, -R0 ;  /* 0x000000ffff317224 */ /* 0x000fe200078e0a00 */
[----:B------:R1:W-:Y:S01]  /*1da0*/  STL [R1+0x3334], R51 ;  /* 0x0033343301007387 */ /* 0x0003e20000100800 */
[----:B--2---:R-:W-:Y:S01]  /*1db0*/  IADD3 R47, -R2, RZ, RZ ;  /* 0x000000ff022f7210 */ /* 0x004fe20007ffe1ff */
[----:B------:R-:W-:Y:S01]  /*1dc0*/  IMAD.HI.U32 R2, R5, R50, RZ ;  /* 0x0000003205027227 */ /* 0x000fe200078e00ff */
[----:B------:R-:W-:-:S02]  /*1dd0*/  IABS R127, R230 ;  /* 0x000000e6007f7213 */ /* 0x000fc40000000000 */
[C---:B------:R-:W-:Y:S01]  /*1de0*/  IADD3 R232, R212.reuse, 0x89, RZ ;  /* 0x00000089d4e87810 */ /* 0x040fe20007ffe0ff */
[----:B------:R-:W-:Y:S01]  /*1df0*/  IMAD.HI.U32 R0, R5, R52, RZ ;  /* 0x0000003405007227 */ /* 0x000fe200078e00ff */
[C---:B------:R-:W-:Y:S02]  /*1e00*/  IADD3 R138, R212.reuse, 0x8a, RZ ;  /* 0x0000008ad48a7810 */ /* 0x040fe40007ffe0ff */
        /* <DEDUP_REMOVED lines=13> */
[C---:B-1----:R-:W-:Y:S01]  /*1ee0*/  IADD3 R51, R212.reuse, 0x35, RZ ;  /* 0x00000035d4337810 */ /* 0x042fe20007ffe0ff */
        /* <DEDUP_REMOVED lines=8> */
[----:B------:R-:W-:-:S02]  /*1f70*/  IADD3 R233, R212, 0x8e, RZ ;  /* 0x0000008ed4e97810 */ /* 0x000fc40007ffe0ff */
[----:B------:R2:W-:Y:S01]  /*1f80*/  STL [R1+0x3344], R51 ;  /* 0x0033443301007387 */ /* 0x0005e20000100800 */
[----:B------:R-:W-:Y:S02]  /*1f90*/  IADD3 R143, R212, 0x8f, RZ ;  /* 0x0000008fd48f7810 */ /* 0x000fe40007ffe0ff */
[----:B-1----:R-:W-:Y:S01]  /*1fa0*/  IADD3 R49, -R0, RZ, RZ ;  /* 0x000000ff00317210 */ /* 0x002fe20007ffe1ff */
[C---:B------:R-:W-:Y:S01]  /*1fb0*/  IMAD.HI.U32 R0, R5.reuse, R54, RZ ;  /* 0x0000003605007227 */ /* 0x040fe200078e00ff */
[----:B------:R1:W-:Y:S01]  /*1fc0*/  STL [R1+0x3348], R57 ;  /* 0x0033483901007387 */ /* 0x0003e20000100800 */
[----:B------:R-:W-:Y:S02]  /*1fd0*/  IABS R137, R232 ;  /* 0x000000e800897213 */ /* 0x000fe40000000000 */
[----:B------:R-:W-:Y:S01]  /*1fe0*/  IMAD.MOV R53, RZ, RZ, -R0 ;  /* 0x000000ffff357224 */ /* 0x000fe200078e0a00 */
[----:B------:R3:W-:Y:S01]  /*1ff0*/  STL [R1+0x3340], R55 ;  /* 0x0033403701007387 */ /* 0x0007e20000100800 */
[----:B--2---:R-:W-:Y:S01]  /*2000*/  IMAD.MOV R51, RZ, RZ, -R2 ;  /* 0x000000ffff337224 */ /* 0x004fe200078e0a02 */
[C---:B------:R-:W-:Y:S01]  /*2010*/  IADD3 R146, R212.reuse, 0x90, RZ ;  /* 0x00000090d4927810 */ /* 0x040fe20007ffe0ff */
[----:B------:R-:W-:Y:S01]  /*2020*/  IMAD.HI.U32 R2, R5, R56, RZ ;  /* 0x0000003805027227 */ /* 0x000fe200078e00ff */
[----:B------:R-:W-:Y:S01]  /*2030*/  STL [R1+0x334c], R249 ;  /* 0x00334cf901007387 */ /* 0x000fe20000100800 */
[----:B------:R-:W-:-:S02]  /*2040*/  IADD3 R145, R212, 0x91, RZ ;  /* 0x00000091d4917810 */ /* 0x000fc40007ffe0ff */
[----:B------:R-:W-:Y:S01]  /*2050*/  IMAD.HI.U32 R0, R5, R58, RZ ;  /* 0x0000003a05007227 */ /* 0x000fe200078e00ff */
[----:B------:R-:W-:Y:S01]  /*2060*/  IADD3 R2, -R2, RZ, RZ ;  /* 0x000000ff02027210 */ /* 0x000fe20007ffe1ff */
[----:B------:R-:W-:Y:S01]  /*2070*/  STL [R1+0x3354], R216 ;  /* 0x003354d801007387 */ /* 0x000fe20000100800 */
[C---:B------:R-:W-:Y:S01]  /*2080*/  IADD3 R234, R212.reuse, 0x93, RZ ;  /* 0x00000093d4ea7810 */ /* 0x040fe20007ffe0ff */
[C---:B------:R-:W-:Y:S01]  /*2090*/  IMAD R49, R7.reuse, R49, R50 ;  /* 0x0000003107317224 */ /* 0x040fe200078e0232 */
[----:B------:R-:W-:Y:S01]  /*20a0*/  IABS R142, R233 ;  /* 0x000000e9008e7213 */ /* 0x000fe20000000000 */
[C---:B------:R-:W-:Y:S01]  /*20b0*/  IMAD R50, R7.reuse, R51, R52 ;  /* 0x0000003307327224 */ /* 0x040fe200078e0234 */
[C---:B------:R-:W-:Y:S01]  /*20c0*/  IADD3 R148, R212.reuse, 0x94, RZ ;  /* 0x00000094d4947810 */ /* 0x040fe20007ffe0ff */
[C---:B------:R-:W-:Y:S01]  /*20d0*/  IMAD R51, R7.reuse, R53, R54 ;  /* 0x0000003507337224 */ /* 0x040fe200078e0236 */
[----:B------:R-:W-:Y:S01]  /*20e0*/  IABS R54, R57 ;  /* 0x0000003900367213 */ /* 0x000fe20000000000 */
[----:B------:R-:W-:Y:S01]  /*20f0*/  IMAD.MOV R0, RZ, RZ, -R0 ;  /* 0x000000ffff007224 */ /* 0x000fe200078e0a00 */
[----:B-1----:R-:W-:Y:S01]  /*2100*/  IADD3 R57, R212, 0x3a, RZ ;  /* 0x0000003ad4397810 */ /* 0x002fe20007ffe0ff */
[C---:B------:R-:W-:Y:S01]  /*2110*/  IMAD R52, R7.reuse, R2, R56 ;  /* 0x0000000207347224 */ /* 0x040fe200078e0238 */
[----:B------:R-:W-:Y:S01]  /*2120*/  IABS R56, R55 ;  /* 0x0000003700387213 */ /* 0x000fe20000000000 */
[----:B------:R-:W-:Y:S01]  /*2130*/  IMAD R53, R7, R0, R58 ;  /* 0x0000000007357224 */ /* 0x000fe200078e023a */
[----:B------:R-:W-:Y:S01]  /*2140*/  IABS R58, R249 ;  /* 0x000000f9003a7213 */ /* 0x000fe20000000000 */
[----:B------:R-:W-:Y:S01]  /*2150*/  IMAD.HI.U32 R0, R5, R54, RZ ;  /* 0x0000003605007227 */ /* 0x000fe200078e00ff */
[----:B------:R1:W-:Y:S01]  /*2160*/  STL [R1+0x3350], R57 ;  /* 0x0033503901007387 */ /* 0x0003e20000100800 */
[----:B------:R-:W-:-:S02]  /*2170*/  IABS R62, R57 ;  /* 0x00000039003e7213 */ /* 0x000fc40000000000 */
[C---:B------:R-:W-:Y:S01]  /*2180*/  IMAD.HI.U32 R2, R5.reuse, R56, RZ ;  /* 0x0000003805027227 */ /* 0x040fe200078e00ff */
[----:B------:R-:W-:Y:S01]  /*2190*/  STL [R1+0x3358], R63 ;  /* 0x0033583f01007387 */ /* 0x000fe20000100800 */
[----:B------:R-:W-:Y:S02]  /*21a0*/  IADD3 R151, R212, 0x95, RZ ;  /* 0x00000095d4977810 */ /* 0x000fe40007ffe0ff */
[----:B---3--:R-:W-:Y:S01]  /*21b0*/  IMAD.MOV R55, RZ, RZ, -R0 ;  /* 0x000000ffff377224 */ /* 0x008fe200078e0a00 */
[----:B------:R2:W-:Y:S01]  /*21c0*/  STL [R1+0x335c], R61 ;  /* 0x00335c3d01007387 */ /* 0x0005e20000100800 */
[C---:B------:R-:W-:Y:S01]  /*21d0*/  IMAD.HI.U32 R0, R5.reuse, R58, RZ ;  /* 0x0000003a05007227 */ /* 0x040fe200078e00ff */
[----:B-1----:R-:W-:Y:S02]  /*21e0*/  IADD3 R57, -R2, RZ, RZ ;  /* 0x000000ff02397210 */ /* 0x002fe40007ffe1ff */
[----:B------:R-:W-:Y:S01]  /*21f0*/  IADD3 R150, R212, 0x96, RZ ;  /* 0x00000096d4967810 */ /* 0x000fe20007ffe0ff */
[----:B------:R-:W-:Y:S01]  /*2200*/  IMAD.HI.U32 R2, R5, R60, RZ ;  /* 0x0000003c05027227 */ /* 0x000fe200078e00ff */
[----:B------:R-:W-:-:S02]  /*2210*/  IABS R147, R234 ;  /* 0x000000ea00937213 */ /* 0x000fc40000000000 */
[C---:B------:R-:W-:Y:S01]  /*2220*/  IADD3 R235, R212.reuse, 0x98, RZ ;  /* 0x00000098d4eb7810 */ /* 0x040fe20007ffe0ff */
[----:B------:R-:W-:Y:S01]  /*2230*/  IMAD.MOV R59, RZ, RZ, -R0 ;  /* 0x000000ffff3b7224 */ /* 0x000fe200078e0a00 */
        /* <DEDUP_REMOVED lines=16> */
[C---:B--2---:R-:W-:Y:S01]  /*2340*/  IADD3 R61, R212.reuse, 0x3f, RZ ;  /* 0x0000003fd43d7810 */ /* 0x044fe20007ffe0ff */
        /* <DEDUP_REMOVED lines=18> */
[----:B------:R-:W-:Y:S01]  /*2470*/  IABS R157, R236 ;  /* 0x000000ec009d7213 */ /* 0x000fe20000000000 */
        /* <DEDUP_REMOVED lines=9> */
[----:B------:R-:W-:Y:S01]  /*2510*/  IABS R162, R237 ;  /* 0x000000ed00a27213 */ /* 0x000fe20000000000 */
        /* <DEDUP_REMOVED lines=20> */
[----:B------:R-:W-:Y:S01]  /*2660*/  IABS R167, R238 ;  /* 0x000000ee00a77213 */ /* 0x000fe20000000000 */
[C---:B------:R-:W-:Y:S01]  /*2670*/  IMAD.HI.U32 R0, R5.reuse, R68, RZ ;  /* 0x0000004405007227 */ /* 0x040fe200078e00ff */
[----:B------:R-:W-:Y:S01]  /*2680*/  STL [R1+0x3384], R73 ;  /* 0x0033844901007387 */ /* 0x000fe20000100800 */
[----:B------:R-:W-:Y:S02]  /*2690*/  IADD3 R239, R212, 0xac, RZ ;  /* 0x000000acd4ef7810 */ /* 0x000fe40007ffe0ff */
[----:B------:R-:W-:Y:S01]  /*26a0*/  IMAD.MOV R69, RZ, RZ, -R0 ;  /* 0x000000ffff457224 */ /* 0x000fe200078e0a00 */
[----:B------:R1:W-:Y:S01]  /*26b0*/  STL [R1+0x3380], R71 ;  /* 0x0033804701007387 */ /* 0x0003e20000100800 */
[----:B--2---:R-:W-:Y:S01]  /*26c0*/  IADD3 R67, -R2, RZ, RZ ;  /* 0x000000ff02437210 */ /* 0x004fe20007ffe1ff */
[----:B------:R-:W-:Y:S01]  /*26d0*/  IMAD.HI.U32 R2, R5, R70, RZ ;  /* 0x0000004605027227 */ /* 0x000fe200078e00ff */
[----:B------:R-:W-:-:S02]  /*26e0*/  IADD3 R173, R212, 0xad, RZ ;  /* 0x000000add4ad7810 */ /* 0x000fc40007ffe0ff */
[C---:B------:R-:W-:Y:S01]  /*26f0*/  IADD3 R176, R212.reuse, 0xae, RZ ;  /* 0x000000aed4b07810 */ /* 0x040fe20007ffe0ff */
[----:B------:R-:W-:Y:S01]  /*2700*/  IMAD.HI.U32 R0, R5, R72, RZ ;  /* 0x0000004805007227 */ /* 0x000fe200078e00ff */
[----:B------:R-:W-:Y:S02]  /*2710*/  IADD3 R175, R212, 0xaf, RZ ;  /* 0x000000afd4af7810 */ /* 0x000fe40007ffe0ff */
[----:B------:R-:W-:Y:S01]  /*2720*/  IABS R172, R239 ;  /* 0x000000ef00ac7213 */ /* 0x000fe20000000000 */
        /* <DEDUP_REMOVED lines=23> */
[----:B------:R-:W-:Y:S02]  /*28a0*/  IABS R177, R240 ;  /* 0x000000f000b17213 */ /* 0x000fe40000000000 */
        /* <DEDUP_REMOVED lines=36> */
[----:B------:R-:W-:Y:S01]  /*2af0*/  IABS R187, R242 ;  /* 0x000000f200bb7213 */ /* 0x000fe20000000000 */
        /* <DEDUP_REMOVED lines=17> */
[----:B------:R-:W-:Y:S01]  /*2c10*/  IADD3 R198, R212, 0xc6, RZ ;  /* 0x000000c6d4c67810 */ /* 0x000fe20007ffe0ff */
[C---:B------:R-:W-:Y:S01]  /*2c20*/  IMAD R75, R7.reuse, R77, R76 ;  /* 0x0000004d074b7224 */ /* 0x040fe200078e024c */
[----:B------:R-:W-:Y:S01]  /*2c30*/  IABS R197, R244 ;  /* 0x000000f400c57213 */ /* 0x000fe20000000000 */
        /* <DEDUP_REMOVED lines=15> */
[----:B------:R-:W-:-:S02]  /*2d30*/  LEA R200, R200, R203, 0x9 ;  /* 0x000000cbc8c87211 */ /* 0x000fc400078e48ff */
        /* <DEDUP_REMOVED lines=9> */
[----:B------:R-:W-:Y:S01]  /*2dd0*/  IADD3 R203, R200, 0x100, RZ ;  /* 0x00000100c8cb7810 */ /* 0x000fe20007ffe0ff */
[----:B------:R-:W-:Y:S01]  /*2de0*/  IMAD.HI.U32 R2, R5, R86, RZ ;  /* 0x0000005605027227 */ /* 0x000fe200078e00ff */
[----:B------:R-:W-:-:S02]  /*2df0*/  IABS R248, R200 ;  /* 0x000000c800f87213 */ /* 0x000fc40000000000 */
[----:B------:R-:W-:Y:S01]  /*2e00*/  IABS R252, R205 ;  /* 0x000000cd00fc7213 */ /* 0x000fe20000000000 */
[----:B------:R-:W-:Y:S01]  /*2e10*/  IMAD.HI.U32 R0, R5, R88, RZ ;  /* 0x0000005805007227 */ /* 0x000fe200078e00ff */
[----:B------:R-:W-:Y:S02]  /*2e20*/  IADD3 R2, -R2, RZ, RZ ;  /* 0x000000ff02027210 */ /* 0x000fe40007ffe1ff */
[C---:B------:R-:W-:Y:S01]  /*2e30*/  IADD3 R245, R212.reuse, 0xca, RZ ;  /* 0x000000cad4f57810 */ /* 0x040fe20007ffe0ff */
[C---:B------:R-:W-:Y:S01]  /*2e40*/  IMAD R79, R7.reuse, R79, R80 ;  /* 0x0000004f074f7224 */ /* 0x040fe200078e0250 */
[C---:B------:R-:W-:Y:S01]  /*2e50*/  ISETP.GT.U32.AND P2, PT, R7.reuse, R8, PT ;  /* 0x000000080700720c */ /* 0x040fe20003f44070 */
[C---:B------:R-:W-:Y:S01]  /*2e60*/  IMAD R80, R7.reuse, R81, R82 ;  /* 0x0000005107507224 */ /* 0x040fe200078e0252 */
[C---:B------:R-:W-:Y:S01]  /*2e70*/  ISETP.GT.U32.AND P1, PT, R7.reuse, R211, PT ;  /* 0x000000d30700720c */ /* 0x040fe20003f24070 */
        /* <DEDUP_REMOVED lines=9> */
[----:B---3--:R-:W-:Y:S01]  /*2f10*/  IADD3 R87, R212, 0x58, RZ ;  /* 0x00000058d4577810 */ /* 0x008fe20007ffe0ff */
[----:B------:R1:W-:Y:S02]  /*2f20*/  STL [R1+0x33c0], R85 ;  /* 0x0033c05501007387 */ /* 0x0003e40000100800 */
[----:B------:R-:W-:Y:S01]  /*2f30*/  IMAD.HI.U32 R2, R5, R86, RZ ;  /* 0x0000005605027227 */ /* 0x000fe200078e00ff */
[----:B------:R-:W-:Y:S01]  /*2f40*/  IABS R92, R87 ;  /* 0x00000057005c7213 */ /* 0x000fe20000000000 */
[----:B------:R-:W-:Y:S04]  /*2f50*/  STL [R1+0x33c8], R222 ;  /* 0x0033c8de01007387 */ /* 0x000fe80000100800 */
[----:B------:R2:W-:Y:S01]  /*2f60*/  STL [R1+0x33cc], R87 ;  /* 0x0033cc5701007387 */ /* 0x0005e20000100800 */
[----:B-1----:R-:W-:-:S02]  /*2f70*/  IMAD.MOV R85, RZ, RZ, -R0 ;  /* 0x000000ffff557224 */ /* 0x002fc400078e0a00 */
[C---:B------:R-:W-:Y:S01]  /*2f80*/  IMAD.HI.U32 R0, R5.reuse, R88, RZ ;  /* 0x0000005805007227 */ /* 0x040fe200078e00ff */
[----:B------:R-:W-:Y:S03]  /*2f90*/  STL [R1+0x33d4], R93 ;  /* 0x0033d45d01007387 */ /* 0x000fe60000100800 */
[----:B------:R-:W-:Y:S01]  /*2fa0*/  IMAD.MOV R89, RZ, RZ, -R0 ;  /* 0x000000ffff597224 */ /* 0x000fe200078e0a00 */
[----:B------:R1:W-:Y:S01]  /*2fb0*/  STL [R1+0x33d0], R91 ;  /* 0x0033d05b01007387 */ /* 0x0003e20000100800 */
[----:B--2---:R-:W-:Y:S01]  /*2fc0*/  IADD3 R87, -R2, RZ, RZ ;  /* 0x000000ff02577210 */ /* 0x004fe20007ffe1ff */
[C---:B------:R-:W-:Y:S02]  /*2fd0*/  IMAD.HI.U32 R2, R5.reuse, R90, RZ ;  /* 0x0000005a05027227 */ /* 0x040fe400078e00ff */
[----:B------:R-:W-:Y:S02]  /*2fe0*/  STL [R1+0x33d8], R250 ;  /* 0x0033d8fa01007387 */ /* 0x000fe40000100800 */
[----:B------:R-:W-:-:S02]  /*2ff0*/  IMAD.HI.U32 R0, R5, R92, RZ ;  /* 0x0000005c05007227 */ /* 0x000fc400078e00ff */
[----:B------:R-:W-:Y:S02]  /*3000*/  STL [R1+0x33dc], R223 ;  /* 0x0033dcdf01007387 */ /* 0x000fe40000100800 */
[C---:B------:R-:W-:Y:S01]  /*3010*/  IMAD R84, R7.reuse, R85, R84 ;  /* 0x0000005507547224 */ /* 0x040fe200078e0254 */
[----:B------:R-:W-:Y:S01]  /*3020*/  IADD3 R0, -R0, RZ, RZ ;  /* 0x000000ff00007210 */ /* 0x000fe20007ffe1ff */
[----:B------:R-:W-:Y:S02]  /*3030*/  IMAD.MOV R2, RZ, RZ, -R2 ;  /* 0x000000ffff027224 */ /* 0x000fe400078e0a02 */
[C---:B------:R-:W-:Y:S02]  /*3040*/  IMAD R85, R7.reuse, R87, R86 ;  /* 0x0000005707557224 */ /* 0x040fe400078e0256 */
[C---:B------:R-:W-:Y:S01]  /*3050*/  IMAD R86, R7.reuse, R89, R88 ;  /* 0x0000005907567224 */ /* 0x040fe200078e0258 */
[----:B------:R-:W-:Y:S01]  /*3060*/  IABS R88, R93 ;  /* 0x0000005d00587213 */ /* 0x000fe20000000000 */
[----:B------:R-:W-:Y:S01]  /*3070*/  IMAD R87, R7, R2, R90 ;  /* 0x0000000207577224 */ /* 0x000fe200078e025a */
[----:B------:R-:W-:-:S02]  /*3080*/  IABS R2, R91 ;  /* 0x0000005b00027213 */ /* 0x000fc40000000000 */
[----:B-1----:R-:W-:Y:S01]  /*3090*/  IADD3 R91, R212, 0x5d, RZ ;  /* 0x0000005dd45b7810 */ /* 0x002fe20007ffe0ff */
[----:B------:R-:W-:Y:S02]  /*30a0*/  IMAD.MOV.U32 R90, RZ, RZ, R88 ;  /* 0x000000ffff5a7224 */ /* 0x000fe400078e0058 */
[----:B------:R-:W-:Y:S01]  /*30b0*/  IMAD R88, R7, R0, R92 ;  /* 0x0000000007587224 */ /* 0x000fe200078e025c */
[----:B------:R-:W-:Y:S01]  /*30c0*/  IABS R98, R91 ;  /* 0x0000005b00627213 */ /* 0x000fe20000000000 */
[----:B------:R-:W-:Y:S01]  /*30d0*/  IMAD.MOV.U32 R92, RZ, RZ, R2 ;  /* 0x000000ffff5c7224 */ /* 0x000fe200078e0002 */
[----:B------:R1:W-:Y:S01]  /*30e0*/  STL [R1+0x33e4], R91 ;  /* 0x0033e45b01007387 */ /* 0x0003e20000100800 */
[----:B------:R-:W-:-:S03]  /*30f0*/  IMAD.HI.U32 R0, R5, R90, RZ ;  /* 0x0000005a05007227 */ /* 0x000fc600078e00ff */
[----:B------:R2:W-:Y:S01]  /*3100*/  STL [R1+0x33e0], R97 ;  /* 0x0033e06101007387 */ /* 0x0005e20000100800 */
[C---:B------:R-:W-:Y:S01]  /*3110*/  IMAD.HI.U32 R2, R5.reuse, R92, RZ ;  /* 0x0000005c05027227 */ /* 0x040fe200078e00ff */
[----:B------:R-:W-:Y:S02]  /*3120*/  IADD3 R89, -R0, RZ, RZ ;  /* 0x000000ff00597210 */ /* 0x000fe40007ffe1ff */
[----:B------:R3:W-:Y:S01]  /*3130*/  STL [R1+0x33e8], R95 ;  /* 0x0033e85f01007387 */ /* 0x0007e20000100800 */
[----:B------:R-:W-:-:S03]  /*3140*/  IMAD.HI.U32 R0, R5, R94, RZ ;  /* 0x0000005e05007227 */ /* 0x000fc600078e00ff */
[----:B------:R-:W-:Y:S01]  /*3150*/  STL [R1+0x33ec], R251 ;  /* 0x0033ecfb01007387 */ /* 0x000fe20000100800 */
[----:B-1----:R-:W-:Y:S02]  /*3160*/  IMAD.MOV R91, RZ, RZ, -R2 ;  /* 0x000000ffff5b7224 */ /* 0x002fe400078e0a02 */
[C---:B------:R-:W-:Y:S01]  /*3170*/  IMAD.HI.U32 R2, R5.reuse, R96, RZ ;  /* 0x0000006005027227 */ /* 0x040fe200078e00ff */
[----:B------:R-:W-:Y:S03]  /*3180*/  STL [R1+0x33f4], R224 ;  /* 0x0033f4e001007387 */ /* 0x000fe60000100800 */
[----:B------:R-:W-:Y:S01]  /*3190*/  IMAD.MOV R93, RZ, RZ, -R0 ;  /* 0x000000ffff5d7224 */ /* 0x000fe200078e0a00 */
[----:B------:R-:W-:Y:S01]  /*31a0*/  IADD3 R2, -R2, RZ, RZ ;  /* 0x000000ff02027210 */ /* 0x000fe20007ffe1ff */
[----:B------:R-:W-:-:S04]  /*31b0*/  IMAD.HI.U32 R0, R5, R98, RZ ;  /* 0x0000006205007227 */ /* 0x000fc800078e00ff */
[C---:B------:R-:W-:Y:S02]  /*31c0*/  IMAD R89, R7.reuse, R89, R90 ;  /* 0x0000005907597224 */ /* 0x040fe400078e025a */
[C---:B------:R-:W-:Y:S02]  /*31d0*/  IMAD R90, R7.reuse, R91, R92 ;  /* 0x0000005b075a7224 */ /* 0x040fe400078e025c */
[C---:B------:R-:W-:Y:S01]  /*31e0*/  IMAD R91, R7.reuse, R93, R94 ;  /* 0x0000005d075b7224 */ /* 0x040fe200078e025e */
[----:B------:R-:W-:Y:S01]  /*31f0*/  IABS R94, R97 ;  /* 0x00000061005e7213 */ /* 0x000fe20000000000 */
[----:B------:R-:W-:Y:S01]  /*3200*/  IMAD.MOV R0, RZ, RZ, -R0 ;  /* 0x000000ffff007224 */ /* 0x000fe200078e0a00 */
[----:B--2---:R-:W-:Y:S01]  /*3210*/  IADD3 R97, R212, 0x62, RZ ;  /* 0x00000062d4617810 */ /* 0x004fe20007ffe0ff */
        /* <DEDUP_REMOVED lines=8> */
[----:B------:R-:W-:Y:S03]  /*32a0*/  STL [R1+0x33f8], R103 ;  /* 0x0033f86701007387 */ /* 0x000fe60000100800 */
[----:B---3--:R-:W-:Y:S01]  /*32b0*/  IMAD.MOV R95, RZ, RZ, -R0 ;  /* 0x000000ffff5f7224 */ /* 0x008fe200078e0a00 */
[----:B------:R2:W-:Y:S01]  /*32c0*/  STL [R1+0x33fc], R101 ;  /* 0x0033fc6501007387 */ /* 0x0005e20000100800 */
[----:B------:R-:W-:Y:S01]  /*32d0*/  IMAD.HI.U32 R0, R5, R98, RZ ;  /* 0x0000006205007227 */ /* 0x000fe200078e00ff */
[----:B-1----:R-:W-:-:S03]  /*32e0*/  IADD3 R97, -R2, RZ, RZ ;  /* 0x000000ff02617210 */ /* 0x002fc60007ffe1ff */
[----:B------:R-:W-:-:S04]  /*32f0*/  IMAD.HI.U32 R2, R5, R100, RZ ;  /* 0x0000006405027227 */ /* 0x000fc800078e00ff */
[----:B------:R-:W-:Y:S02]  /*3300*/  IMAD.MOV R99, RZ, RZ, -R0 ;  /* 0x000000ffff637224 */ /* 0x000fe400078e0a00 */
[----:B------:R-:W-:-:S04]  /*3310*/  IMAD.HI.U32 R0, R5, R102, RZ ;  /* 0x0000006605007227 */ /* 0x000fc800078e00ff */
[C---:B------:R-:W-:Y:S01]  /*3320*/  IMAD R94, R7.reuse, R95, R94 ;  /* 0x0000005f075e7224 */ /* 0x040fe200078e025e */
[----:B------:R-:W-:Y:S01]  /*3330*/  IADD3 R0, -R0, RZ, RZ ;  /* 0x000000ff00007210 */ /* 0x000fe20007ffe1ff */
[----:B------:R-:W-:Y:S02]  /*3340*/  IMAD.MOV R2, RZ, RZ, -R2 ;  /* 0x000000ffff027224 */ /* 0x000fe400078e0a02 */
[C---:B------:R-:W-:Y:S02]  /*3350*/  IMAD R95, R7.reuse, R97, R96 ;  /* 0x00000061075f7224 */ /* 0x040fe400078e0260 */
[C---:B------:R-:W-:Y:S01]  /*3360*/  IMAD R96, R7.reuse, R99, R98 ;  /* 0x0000006307607224 */ /* 0x040fe200078e0262 */
[----:B------:R-:W-:Y:S01]  /*3370*/  IABS R98, R103 ;  /* 0x0000006700627213 */ /* 0x000fe20000000000 */
[C---:B------:R-:W-:Y:S01]  /*3380*/  IMAD R97, R7.reuse, R2, R100 ;  /* 0x0000000207617224 */ /* 0x040fe200078e0264 */
[----:B------:R-:W-:Y:S02]  /*3390*/  IABS R2, R101 ;  /* 0x0000006500027213 */ /* 0x000fe40000000000 */
[C---:B------:R-:W-:Y:S01]  /*33a0*/  IADD3 R99, R212.reuse, 0x65, RZ ;  /* 0x00000065d4637810 */ /* 0x040fe20007ffe0ff */
[----:B------:R-:W-:Y:S01]  /*33b0*/  IMAD.MOV.U32 R100, RZ, RZ, R98 ;  /* 0x000000ffff647224 */ /* 0x000fe200078e0062 */
[----:B--2---:R-:W-:Y:S01]  /*33c0*/  IADD3 R101, R212, 0x67, RZ ;  /* 0x00000067d4657810 */ /* 0x004fe20007ffe0ff */
[----:B------:R-:W-:Y:S01]  /*33d0*/  IMAD R98, R7, R0, R102 ;  /* 0x0000000007627224 */ /* 0x000fe200078e0266 */
[----:B------:R-:W-:Y:S01]  /*33e0*/  IABS R104, R99 ;  /* 0x0000006300687213 */ /* 0x000fe20000000000 */
[----:B------:R-:W-:Y:S01]  /*33f0*/  IMAD.MOV.U32 R102, RZ, RZ, R2 ;  /* 0x000000ffff667224 */ /* 0x000fe200078e0002 */
[----:B------:R1:W-:Y:S01]  /*3400*/  STL [R1+0x3404], R99 ;  /* 0x0034046301007387 */ /* 0x0003e20000100800 */
[----:B------:R-:W-:Y:S01]  /*3410*/  IMAD.HI.U32 R0, R5, R100, RZ ;  /* 0x0000006405007227 */ /* 0x000fe200078e00ff */
[----:B------:R-:W-:-:S02]  /*3420*/  IABS R108, R101 ;  /* 0x00000065006c7213 */ /* 0x000fc40000000000 */
[----:B------:R-:W-:Y:S01]  /*3430*/  STL [R1+0x3400], R225 ;  /* 0x003400e101007387 */ /* 0x000fe20000100800 */
[----:B------:R-:W-:-:S03]  /*3440*/  IMAD.HI.U32 R2, R5, R102, RZ ;  /* 0x0000006605027227 */ /* 0x000fc600078e00ff */
[----:B------:R2:W-:Y:S01]  /*3450*/  STL [R1+0x3408], R101 ;  /* 0x0034086501007387 */ /* 0x0005e20000100800 */
[----:B-1----:R-:W-:Y:S01]  /*3460*/  IADD3 R99, -R0, RZ, RZ ;  /* 0x000000ff00637210 */ /* 0x002fe20007ffe1ff */
[C---:B------:R-:W-:Y:S02]  /*3470*/  IMAD.HI.U32 R0, R5.reuse, R104, RZ ;  /* 0x0000006805007227 */ /* 0x040fe400078e00ff */
[----:B------:R1:W-:Y:S02]  /*3480*/  STL [R1+0x340c], R105 ;  /* 0x00340c6901007387 */ /* 0x0003e40000100800 */
[----:B------:R-:W-:Y:S02]  /*3490*/  IMAD.MOV R103, RZ, RZ, -R0 ;  /* 0x000000ffff677224 */ /* 0x000fe400078e0a00 */
[----:B------:R3:W-:Y:S01]  /*34a0*/  STL [R1+0x3414], R107 ;  /* 0x0034146b01007387 */ /* 0x0007e20000100800 */
[----:B------:R-:W-:-:S04]  /*34b0*/  IMAD.HI.U32 R0, R5, R108, RZ ;  /* 0x0000006c05007227 */ /* 0x000fc800078e00ff */
[----:B--2---:R-:W-:Y:S02]  /*34c0*/  IMAD.MOV R101, RZ, RZ, -R2 ;  /* 0x000000ffff657224 */ /* 0x004fe400078e0a02 */
[----:B------:R-:W-:-:S04]  /*34d0*/  IMAD.HI.U32 R2, R5, R106, RZ ;  /* 0x0000006a05027227 */ /* 0x000fc800078e00ff */
[C---:B------:R-:W-:Y:S01]  /*34e0*/  IMAD R99, R7.reuse, R99, R100 ;  /* 0x0000006307637224 */ /* 0x040fe200078e0264 */
[----:B------:R-:W-:Y:S01]  /*34f0*/  IADD3 R2, -R2, RZ, RZ ;  /* 0x000000ff02027210 */ /* 0x000fe20007ffe1ff */
[C---:B------:R-:W-:Y:S02]  /*3500*/  IMAD R100, R7.reuse, R101, R102 ;  /* 0x0000006507647224 */ /* 0x040fe400078e0266 */
        /* <DEDUP_REMOVED lines=21> */
[----:B------:R-:W-:-:S04]  /*3660*/  IMAD.HI.U32 R2, R5, R110, RZ ;  /* 0x0000006e05027227 */ /* 0x000fc800078e00ff */
[C---:B------:R-:W-:Y:S02]  /*3670*/  IMAD R104, R7.reuse, R105, R104 ;  /* 0x0000006907687224 */ /* 0x040fe400078e0268 */
[----:B------:R-:W-:Y:S02]  /*3680*/  IMAD R105, R7, R107, R106 ;  /* 0x0000006b07697224 */ /* 0x000fe400078e026a */
[----:B------:R-:W-:-:S04]  /*3690*/  IMAD.HI.U32 R0, R5, R112, RZ ;  /* 0x0000007005007227 */ /* 0x000fc800078e00ff */
[----:B------:R-:W-:Y:S01]  /*36a0*/  IMAD.MOV R2, RZ, RZ, -R2 ;  /* 0x000000ffff027224 */ /* 0x000fe200078e0a02 */
[----:B------:R-:W-:Y:S01]  /*36b0*/  IADD3 R0, -R0, RZ, RZ ;  /* 0x000000ff00007210 */ /* 0x000fe20007ffe1ff */
[C---:B------:R-:W-:Y:S01]  /*36c0*/  IMAD R106, R7.reuse, R109, R108 ;  /* 0x0000006d076a7224 */ /* 0x040fe200078e026c */
[----:B------:R-:W-:Y:S01]  /*36d0*/  IABS R108, R113 ;  /* 0x00000071006c7213 */ /* 0x000fe20000000000 */
[C---:B------:R-:W-:Y:S01]  /*36e0*/  IMAD R107, R7.reuse, R2, R110 ;  /* 0x00000002076b7224 */ /* 0x040fe200078e026e */
[----:B------:R-:W-:Y:S02]  /*36f0*/  IABS R2, R111 ;  /* 0x0000006f00027213 */ /* 0x000fe40000000000 */
[C---:B------:R-:W-:Y:S01]  /*3700*/  IADD3 R109, R212.reuse, 0x6f, RZ ;  /* 0x0000006fd46d7810 */ /* 0x040fe20007ffe0ff */
[----:B------:R-:W-:Y:S01]  /*3710*/  IMAD.MOV.U32 R110, RZ, RZ, R108 ;  /* 0x000000ffff6e7224 */ /* 0x000fe200078e006c */
[----:B-1----:R-:W-:Y:S01]  /*3720*/  IADD3 R111, R212, 0x71, RZ ;  /* 0x00000071d46f7810 */ /* 0x002fe20007ffe0ff */
        /* <DEDUP_REMOVED lines=10> */
[----:B------:R-:W-:Y:S02]  /*37d0*/  IMAD.HI.U32 R0, R5, R114, RZ ;  /* 0x0000007205007227 */ /* 0x000fe400078e00ff */
[----:B------:R1:W-:Y:S02]  /*37e0*/  STL [R1+0x3440], R115 ;  /* 0x0034407301007387 */ /* 0x0003e40000100800 */
[----:B------:R-:W-:Y:S02]  /*37f0*/  IMAD.MOV R113, RZ, RZ, -R0 ;  /* 0x000000ffff717224 */ /* 0x000fe400078e0a00 */
[----:B------:R-:W-:Y:S01]  /*3800*/  STL [R1+0x3448], R117 ;  /* 0x0034487501007387 */ /* 0x000fe20000100800 */
[----:B------:R-:W-:Y:S02]  /*3810*/  IMAD R109, R7, R109, R110 ;  /* 0x0000006d076d7224 */ /* 0x000fe400078e026e */
[----:B--2---:R-:W-:-:S02]  /*3820*/  IMAD.MOV R111, RZ, RZ, -R2 ;  /* 0x000000ffff6f7224 */ /* 0x004fc400078e0a02 */
[----:B------:R-:W-:-:S04]  /*3830*/  IMAD.HI.U32 R2, R5, R116, RZ ;  /* 0x0000007405027227 */ /* 0x000fc800078e00ff */
[C---:B------:R-:W-:Y:S01]  /*3840*/  IMAD R110, R7.reuse, R111, R112 ;  /* 0x0000006f076e7224 */ /* 0x040fe200078e0270 */
[----:B------:R-:W-:Y:S01]  /*3850*/  IADD3 R2, -R2, RZ, RZ ;  /* 0x000000ff02027210 */ /* 0x000fe20007ffe1ff */
[----:B------:R-:W-:Y:S01]  /*3860*/  IMAD R111, R7, R113, R114 ;  /* 0x00000071076f7224 */ /* 0x000fe200078e0272 */
[----:B------:R-:W-:Y:S01]  /*3870*/  IABS R114, R115 ;  /* 0x0000007300727213 */ /* 0x000fe20000000000 */
[----:B------:R-:W-:Y:S01]  /*3880*/  IMAD.HI.U32 R0, R5, R118, RZ ;  /* 0x0000007605007227 */ /* 0x000fe200078e00ff */
[----:B-1----:R-:W-:-:S03]  /*3890*/  IADD3 R115, R212, 0x74, RZ ;  /* 0x00000074d4737810 */ /* 0x002fc60007ffe0ff */
[C---:B------:R-:W-:Y:S01]  /*38a0*/  IMAD R112, R7.reuse, R2, R116 ;  /* 0x0000000207707224 */ /* 0x040fe200078e0274 */
[----:B------:R-:W-:Y:S01]  /*38b0*/  IABS R116, R115 ;  /* 0x0000007300747213 */ /* 0x000fe20000000000 */
[----:B------:R1:W-:Y:S01]  /*38c0*/  STL [R1+0x3454], R115 ;  /* 0x0034547301007387 */ /* 0x0003e20000100800 */
[----:B------:R-:W-:Y:S01]  /*38d0*/  IMAD.MOV R0, RZ, RZ, -R0 ;  /* 0x000000ffff007224 */ /* 0x000fe200078e0a00 */
[----:B------:R-:W-:Y:S02]  /*38e0*/  IABS R2, R117 ;  /* 0x0000007500027213 */ /* 0x000fe40000000000 */
[----:B------:R-:W-:Y:S01]  /*38f0*/  STL [R1+0x3468], R228 ;  /* 0x003468e401007387 */ /* 0x000fe20000100800 */
[----:B------:R-:W-:Y:S01]  /*3900*/  IMAD R113, R7, R0, R118 ;  /* 0x0000000007717224 */ /* 0x000fe200078e0276 */
[----:B------:R-:W-:Y:S01]  /*3910*/  IABS R118, R228 ;  /* 0x000000e400767213 */ /* 0x000fe20000000000 */
[----:B------:R-:W-:Y:S01]  /*3920*/  IMAD.MOV.U32 R0, RZ, RZ, R2 ;  /* 0x000000ffff007224 */ /* 0x000fe200078e0002 */
[----:B------:R2:W-:Y:S01]  /*3930*/  STL [R1+0x3458], R119 ;  /* 0x0034587701007387 */ /* 0x0005e20000100800 */
[----:B------:R-:W-:-:S03]  /*3940*/  IMAD.HI.U32 R2, R5, R114, RZ ;  /* 0x0000007205027227 */ /* 0x000fc600078e00ff */
[----:B------:R-:W-:Y:S01]  /*3950*/  STL [R1+0x346c], R121 ;  /* 0x00346c7901007387 */ /* 0x000fe20000100800 */
[C---:B-1----:R-:W-:Y:S01]  /*3960*/  IMAD.HI.U32 R115, R5.reuse, R0, RZ ;  /* 0x0000000005737227 */ /* 0x042fe200078e00ff */
[----:B------:R-:W-:Y:S02]  /*3970*/  IADD3 R117, -R2, RZ, RZ ;  /* 0x000000ff02757210 */ /* 0x000fe40007ffe1ff */
[----:B------:R1:W-:Y:S01]  /*3980*/  STL [R1+0x3474], R122 ;  /* 0x0034747a01007387 */ /* 0x0003e20000100800 */
[----:B------:R-:W-:Y:S01]  /*3990*/  IMAD.MOV.U32 R2, RZ, RZ, R118 ;  /* 0x000000ffff027224 */ /* 0x000fe200078e0076 */
[----:B------:R-:W-:Y:S01]  /*39a0*/  MOV R118, R120 ;  /* 0x0000007800767202 */ /* 0x000fe20000000f00 */
[----:B--2---:R-:W-:Y:S01]  /*39b0*/  IMAD.HI.U32 R119, R5, R116, RZ ;  /* 0x0000007405777227 */ /* 0x004fe200078e00ff */
[----:B------:R-:W-:-:S03]  /*39c0*/  IABS R120, R122 ;  /* 0x0000007a00787213 */ /* 0x000fc60000000000 */
[----:B------:R-:W-:Y:S02]  /*39d0*/  IMAD.MOV R119, RZ, RZ, -R119 ;  /* 0x000000ffff777224 */ /* 0x000fe400078e0a77 */
[----:B------:R-:W-:Y:S01]  /*39e0*/  IMAD.MOV R115, RZ, RZ, -R115 ;  /* 0x000000ffff737224 */ /* 0x000fe200078e0a73 */
[----:B-1----:R-:W-:Y:S01]  /*39f0*/  IABS R122, R229 ;  /* 0x000000e5007a7213 */ /* 0x002fe20000000000 */
[C---:B------:R-:W-:Y:S01]  /*3a00*/  IMAD R116, R7.reuse, R119, R116 ;  /* 0x0000007707747224 */ /* 0x040fe200078e0274 */
[----:B------:R-:W-:Y:S01]  /*3a10*/  IABS R119, R121 ;  /* 0x0000007900777213 */ /* 0x000fe20000000000 */
[----:B------:R-:W-:Y:S01]  /*3a20*/  IMAD R115, R7, R115, R0 ;  /* 0x0000007307737224 */ /* 0x000fe200078e0200 */
[----:B------:R-:W-:Y:S01]  /*3a30*/  IADD3 R121, R212, 0x79, RZ ;  /* 0x00000079d4797810 */ /* 0x000fe20007ffe0ff */
[----:B------:R-:W-:-:S04]  /*3a40*/  IMAD.HI.U32 R0, R5, R118, RZ ;  /* 0x0000007605007227 */ /* 0x000fc800078e00ff */
[----:B------:R1:W-:Y:S01]  /*3a50*/  STL [R1+0x3484], R121 ;  /* 0x0034847901007387 */ /* 0x0003e20000100800 */
[----:B------:R-:W-:Y:S01]  /*3a60*/  IMAD R114, R7, R117, R114 ;  /* 0x0000007507727224 */ /* 0x000fe200078e0272 */
[----:B------:R-:W-:Y:S01]  /*3a70*/  IADD3 R0, -R0, RZ, RZ ;  /* 0x000000ff00007210 */ /* 0x000fe20007ffe1ff */
[----:B------:R-:W-:Y:S01]  /*3a80*/  IMAD.HI.U32 R117, R5, R2, RZ ;  /* 0x0000000205757227 */ /* 0x000fe200078e00ff */
[----:B------:R-:W-:Y:S03]  /*3a90*/  STL [R1+0x347c], R229 ;  /* 0x00347ce501007387 */ /* 0x000fe60000100800 */
[----:B------:R-:W-:Y:S01]  /*3aa0*/  IMAD.MOV R117, RZ, RZ, -R117 ;  /* 0x000000ffff757224 */ /* 0x000fe200078e0a75 */
[----:B------:R2:W-:Y:S01]  /*3ab0*/  STL [R1+0x3488], R123 ;  /* 0x0034887b01007387 */ /* 0x0005e20000100800 */
[----:B------:R-:W-:Y:S01]  /*3ac0*/  IMAD R118, R7, R0, R118 ;  /* 0x0000000007767224 */ /* 0x000fe200078e0276 */
[----:B-1----:R-:W-:Y:S01]  /*3ad0*/  IABS R121, R121 ;  /* 0x0000007900797213 */ /* 0x002fe20000000000 */
[C---:B------:R-:W-:Y:S01]  /*3ae0*/  IMAD.HI.U32 R0, R5.reuse, R120, RZ ;  /* 0x0000007805007227 */ /* 0x040fe200078e00ff */
[----:B------:R1:W-:Y:S03]  /*3af0*/  STL [R1+0x3494], R126 ;  /* 0x0034947e01007387 */ /* 0x0003e60000100800 */
[----:B------:R-:W-:Y:S01]  /*3b00*/  IMAD.HI.U32 R124, R5, R121, RZ ;  /* 0x00000079057c7227 */ /* 0x000fe200078e00ff */
[----:B------:R3:W-:Y:S01]  /*3b10*/  STL [R1+0x349c], R125 ;  /* 0x00349c7d01007387 */ /* 0x0007e20000100800 */
[----:B--2---:R-:W-:-:S02]  /*3b20*/  IABS R123, R123 ;  /* 0x0000007b007b7213 */ /* 0x004fc40000000000 */
[----:B------:R-:W-:Y:S01]  /*3b30*/  IMAD R117, R7, R117, R2 ;  /* 0x0000007507757224 */ /* 0x000fe200078e0202 */
[----:B------:R-:W-:Y:S01]  /*3b40*/  IADD3 R124, -R124, RZ, RZ ;  /* 0x000000ff7c7c7210 */ /* 0x000fe20007ffe1ff */
[----:B------:R-:W-:-:S04]  /*3b50*/  IMAD.HI.U32 R2, R5, R119, RZ ;  /* 0x0000007705027227 */ /* 0x000fc800078e00ff */
[C---:B------:R-:W-:Y:S01]  /*3b60*/  IMAD R121, R7.reuse, R124, R121 ;  /* 0x0000007c07797224 */ /* 0x040fe200078e0279 */
[----:B------:R-:W-:Y:S01]  /*3b70*/  IABS R124, R126 ;  /* 0x0000007e007c7213 */ /* 0x000fe20000000000 */
[----:B------:R-:W-:Y:S01]  /*3b80*/  IMAD.MOV R0, RZ, RZ, -R0 ;  /* 0x000000ffff007224 */ /* 0x000fe200078e0a00 */
[----:B-1----:R-:W-:Y:S01]  /*3b90*/  IADD3 R126, R212, 0x7e, RZ ;  /* 0x0000007ed47e7810 */ /* 0x002fe20007ffe0ff */
[----:B------:R-:W-:Y:S01]  /*3ba0*/  IMAD.MOV R2, RZ, RZ, -R2 ;  /* 0x000000ffff027224 */ /* 0x000fe200078e0a02 */
[----:B---3--:R-:W-:Y:S01]  /*3bb0*/  IABS R125, R125 ;  /* 0x0000007d007d7213 */ /* 0x008fe20000000000 */
[----:B------:R-:W-:Y:S02]  /*3bc0*/  IMAD R120, R7, R0, R120 ;  /* 0x0000000007787224 */ /* 0x000fe400078e0278 */
[----:B------:R1:W-:Y:S01]  /*3bd0*/  STL [R1+0x3490], R126 ;  /* 0x0034907e01007387 */ /* 0x0003e20000100800 */
[----:B------:R-:W-:-:S03]  /*3be0*/  IMAD.HI.U32 R0, R5, R123, RZ ;  /* 0x0000007b05007227 */ /* 0x000fc600078e00ff */
[----:B------:R-:W-:Y:S01]  /*3bf0*/  STL [R1+0x3498], R230 ;  /* 0x003498e601007387 */ /* 0x000fe20000100800 */
[----:B------:R-:W-:Y:S02]  /*3c00*/  IMAD R119, R7, R2, R119 ;  /* 0x0000000207777224 */ /* 0x000fe400078e0277 */
[C---:B------:R-:W-:Y:S01]  /*3c10*/  IMAD.HI.U32 R2, R5.reuse, R122, RZ ;  /* 0x0000007a05027227 */ /* 0x040fe200078e00ff */
[----:B------:R2:W-:Y:S01]  /*3c20*/  STL [R1+0x34ac], R128 ;  /* 0x0034ac8001007387 */ /* 0x0005e20000100800 */
[----:B-1----:R-:W-:Y:S02]  /*3c30*/  IABS R126, R126 ;  /* 0x0000007e007e7213 */ /* 0x002fe40000000000 */
[----:B------:R-:W-:Y:S01]  /*3c40*/  IMAD.MOV R0, RZ, RZ, -R0 ;  /* 0x000000ffff007224 */ /* 0x000fe200078e0a00 */
[----:B------:R1:W-:Y:S01]  /*3c50*/  STL [R1+0x34b4], R131 ;  /* 0x0034b48301007387 */ /* 0x0003e20000100800 */
[----:B------:R-:W-:Y:S02]  /*3c60*/  IMAD.MOV R2, RZ, RZ, -R2 ;  /* 0x000000ffff027224 */ /* 0x000fe400078e0a02 */
[----:B------:R-:W-:Y:S01]  /*3c70*/  IMAD.HI.U32 R129, R5, R126, RZ ;  /* 0x0000007e05817227 */ /* 0x000fe200078e00ff */
[----:B------:R3:W-:Y:S01]  /*3c80*/  STL [R1+0x34a4], R130 ;  /* 0x0034a48201007387 */ /* 0x0007e20000100800 */
[----:B--2---:R-:W-:-:S02]  /*3c90*/  IABS R128, R128 ;  /* 0x0000008000807213 */ /* 0x004fc40000000000 */
[----:B------:R-:W-:Y:S02]  /*3ca0*/  IMAD.MOV R129, RZ, RZ, -R129 ;  /* 0x000000ffff817224 */ /* 0x000fe400078e0a81 */
[C---:B------:R-:W-:Y:S02]  /*3cb0*/  IMAD R123, R7.reuse, R0, R123 ;  /* 0x00000000077b7224 */ /* 0x040fe400078e027b */
[----:B------:R-:W-:Y:S01]  /*3cc0*/  IMAD R126, R7, R129, R126 ;  /* 0x00000081077e7224 */ /* 0x000fe200078e027e */
[----:B------:R-:W-:Y:S01]  /*3cd0*/  IABS R129, R131 ;  /* 0x0000008300817213 */ /* 0x000fe20000000000 */
[----:B------:R-:W-:Y:S01]  /*3ce0*/  IMAD.HI.U32 R0, R5, R125, RZ ;  /* 0x0000007d05007227 */ /* 0x000fe200078e00ff */
[----:B-1----:R-:W-:Y:S02]  /*3cf0*/  IADD3 R131, R212, 0x83, RZ ;  /* 0x00000083d4837810 */ /* 0x002fe40007ffe0ff */
[----:B---3--:R-:W-:Y:S01]  /*3d00*/  IABS R130, R130 ;  /* 0x0000008200827213 */ /* 0x008fe20000000000 */
[----:B------:R-:W-:-:S02]  /*3d10*/  IMAD R122, R7, R2, R122 ;  /* 0x00000002077a7224 */ /* 0x000fc400078e027a */
[----:B------:R1:W-:Y:S01]  /*3d20*/  STL [R1+0x34a8], R131 ;  /* 0x0034a88301007387 */ /* 0x0003e20000100800 */
[----:B------:R-:W-:-:S03]  /*3d30*/  IMAD.HI.U32 R2, R5, R124, RZ ;  /* 0x0000007c05027227 */ /* 0x000fc600078e00ff */
[----:B------:R-:W-:Y:S01]  /*3d40*/  STL [R1+0x34c0], R231 ;  /* 0x0034c0e701007387 */ /* 0x000fe20000100800 */
[----:B------:R-:W-:Y:S01]  /*3d50*/  IMAD.MOV R0, RZ, RZ, -R0 ;  /* 0x000000ffff007224 */ /* 0x000fe200078e0a00 */
[----:B------:R-:W-:Y:S02]  /*3d60*/  IADD3 R2, -R2, RZ, RZ ;  /* 0x000000ff02027210 */ /* 0x000fe40007ffe1ff */
        /* <DEDUP_REMOVED lines=15> */
[----:B------:R-:W-:Y:S01]  /*3e60*/  IMAD.MOV R0, RZ, RZ, -R0 ;  /* 0x000000ffff007224 */ /* 0x000fe200078e0a00 */
[----:B------:R-:W-:Y:S01]  /*3e70*/  IADD3 R2, -R2, RZ, RZ ;  /* 0x000000ff02027210 */ /* 0x000fe20007ffe1ff */
[----:B------:R1:W-:Y:S02]  /*3e80*/  STL [R1+0x34d0], R136 ;  /* 0x0034d08801007387 */ /* 0x0003e40000100800 */
[----:B------:R-:W-:-:S02]  /*3e90*/  IMAD R128, R7, R0, R128 ;  /* 0x0000000007807224 */ /* 0x000fc400078e0280 */
[----:B------:R-:W-:Y:S01]  /*3ea0*/  IMAD.HI.U32 R0, R5, R130, RZ ;  /* 0x0000008205007227 */ /* 0x000fe200078e00ff */
[----:B------:R-:W-:Y:S03]  /*3eb0*/  STL [R1+0x34d4], R232 ;  /* 0x0034d4e801007387 */ /* 0x000fe60000100800 */
[----:B------:R-:W-:Y:S01]  /*3ec0*/  IMAD R127, R7, R2, R127 ;  /* 0x00000002077f7224 */ /* 0x000fe200078e027f */
[----:B------:R-:W-:Y:S01]  /*3ed0*/  IADD3 R0, -R0, RZ, RZ ;  /* 0x000000ff00007210 */ /* 0x000fe20007ffe1ff */
[----:B------:R-:W-:Y:S01]  /*3ee0*/  IMAD.HI.U32 R2, R5, R129, RZ ;  /* 0x0000008105027227 */ /* 0x000fe200078e00ff */
[----:B-1----:R-:W-:Y:S01]  /*3ef0*/  IABS R136, R136 ;  /* 0x0000008800887213 */ /* 0x002fe20000000000 */
[----:B------:R1:W-:Y:S02]  /*3f00*/  STL [R1+0x34e0], R138 ;  /* 0x0034e08a01007387 */ /* 0x0003e40000100800 */
[----:B------:R-:W-:-:S02]  /*3f10*/  IMAD.MOV R2, RZ, RZ, -R2 ;  /* 0x000000ffff027224 */ /* 0x000fc400078e0a02 */
[----:B------:R-:W-:Y:S01]  /*3f20*/  IMAD.HI.U32 R139, R5, R136, RZ ;  /* 0x00000088058b7227 */ /* 0x000fe200078e00ff */
[----:B------:R2:W-:Y:S03]  /*3f30*/  STL [R1+0x34dc], R141 ;  /* 0x0034dc8d01007387 */ /* 0x0005e60000100800 */
[----:B------:R-:W-:Y:S01]  /*3f40*/  IMAD R130, R7, R0, R130 ;  /* 0x0000000007827224 */ /* 0x000fe200078e0282 */
[----:B------:R-:W-:Y:S01]  /*3f50*/  IADD3 R139, -R139, RZ, RZ ;  /* 0x000000ff8b8b7210 */ /* 0x000fe20007ffe1ff */
[----:B------:R-:W-:Y:S01]  /*3f60*/  IMAD.HI.U32 R0, R5, R133, RZ ;  /* 0x0000008505007227 */ /* 0x000fe200078e00ff */
[----:B------:R3:W-:Y:S01]  /*3f70*/  STL [R1+0x34e8], R140 ;  /* 0x0034e88c01007387 */ /* 0x0007e20000100800 */
[----:B-1----:R-:W-:Y:S02]  /*3f80*/  IABS R138, R138 ;  /* 0x0000008a008a7213 */ /* 0x002fe40000000000 */
[C---:B------:R-:W-:Y:S01]  /*3f90*/  IMAD R136, R7.reuse, R139, R136 ;  /* 0x0000008b07887224 */ /* 0x040fe200078e0288 */
[----:B------:R-:W-:Y:S01]  /*3fa0*/  IABS R139, R141 ;  /* 0x0000008d008b7213 */ /* 0x000fe20000000000 */
[----:B------:R-:W-:Y:S01]  /*3fb0*/  IMAD R129, R7, R2, R129 ;  /* 0x0000000207817224 */ /* 0x000fe200078e0281 */
[----:B--2---:R-:W-:Y:S01]  /*3fc0*/  IADD3 R141, R212, 0x8d, RZ ;  /* 0x0000008dd48d7810 */ /* 0x004fe20007ffe0ff */
[----:B------:R-:W-:Y:S01]  /*3fd0*/  IMAD.HI.U32 R2, R5, R132, RZ ;  /* 0x0000008405027227 */ /* 0x000fe200078e00ff */
[----:B------:R-:W-:-:S02]  /*3fe0*/  IADD3 R0, -R0, RZ, RZ ;  /* 0x000000ff00007210 */ /* 0x000fc40007ffe1ff */
[----:B---3--:R-:W-:Y:S01]  /*3ff0*/  IABS R140, R140 ;  /* 0x0000008c008c7213 */ /* 0x008fe20000000000 */
[----:B------:R1:W-:Y:S01]  /*4000*/  STL [R1+0x34ec], R141 ;  /* 0x0034ec8d01007387 */ /* 0x0003e20000100800 */
[----:B------:R-:W-:Y:S02]  /*4010*/  IMAD.MOV R2, RZ, RZ, -R2 ;  /* 0x000000ffff027224 */ /* 0x000fe400078e0a02 */
[----:B------:R-:W-:Y:S01]  /*4020*/  IMAD R133, R7, R0, R133 ;  /* 0x0000000007857224 */ /* 0x000fe200078e0285 */
[----:B------:R-:W-:Y:S01]  /*4030*/  STL [R1+0x34f0], R233 ;  /* 0x0034f0e901007387 */ /* 0x000fe20000100800 */
[----:B------:R-:W-:-:S03]  /*4040*/  IMAD.HI.U32 R0, R5, R135, RZ ;  /* 0x0000008705007227 */ /* 0x000fc600078e00ff */
[----:B------:R2:W-:Y:S01]  /*4050*/  STL [R1+0x34f8], R143 ;  /* 0x0034f88f01007387 */ /* 0x0005e20000100800 */
[----:B------:R-:W-:Y:S01]  /*4060*/  IMAD R132, R7, R2, R132 ;  /* 0x0000000207847224 */ /* 0x000fe200078e0284 */
[----:B-1----:R-:W-:Y:S01]  /*4070*/  IABS R141, R141 ;  /* 0x0000008d008d7213 */ /* 0x002fe20000000000 */
[C---:B------:R-:W-:Y:S01]  /*4080*/  IMAD.HI.U32 R2, R5.reuse, R134, RZ ;  /* 0x0000008605027227 */ /* 0x040fe200078e00ff */
[----:B------:R-:W-:Y:S03]  /*4090*/  STL [R1+0x34fc], R146 ;  /* 0x0034fc9201007387 */ /* 0x000fe60000100800 */
[----:B------:R-:W-:Y:S01]  /*40a0*/  IMAD.HI.U32 R144, R5, R141, RZ ;  /* 0x0000008d05907227 */ /* 0x000fe200078e00ff */
[----:B------:R1:W-:Y:S01]  /*40b0*/  STL [R1+0x3500], R145 ;  /* 0x0035009101007387 */ /* 0x0003e20000100800 */
[----:B--2---:R-:W-:Y:S02]  /*40c0*/  IABS R143, R143 ;  /* 0x0000008f008f7213 */ /* 0x004fe40000000000 */
[----:B------:R-:W-:-:S02]  /*40d0*/  IMAD.MOV R0, RZ, RZ, -R0 ;  /* 0x000000ffff007224 */ /* 0x000fc400078e0a00 */
[----:B------:R-:W-:Y:S02]  /*40e0*/  IMAD.MOV R2, RZ, RZ, -R2 ;  /* 0x000000ffff027224 */ /* 0x000fe400078e0a02 */
[----:B------:R-:W-:Y:S02]  /*40f0*/  IMAD.MOV R144, RZ, RZ, -R144 ;  /* 0x000000ffff907224 */ /* 0x000fe400078e0a90 */
[----:B------:R-:W-:Y:S01]  /*4100*/  IMAD R135, R7, R0, R135 ;  /* 0x0000000007877224 */ /* 0x000fe200078e0287 */
[----:B-1----:R-:W-:Y:S01]  /*4110*/  IABS R145, R145 ;  /* 0x0000009100917213 */ /* 0x002fe20000000000 */
[----:B------:R-:W-:-:S04]  /*4120*/  IMAD.HI.U32 R0, R5, R138, RZ ;  /* 0x0000008a05007227 */ /* 0x000fc800078e00ff */
[C---:B------:R-:W-:Y:S02]  /*4130*/  IMAD R134, R7.reuse, R2, R134 ;  /* 0x0000000207867224 */ /* 0x040fe400078e0286 */
[----:B------:R-:W-:Y:S01]  /*4140*/  IMAD R141, R7, R144, R141 ;  /* 0x00000090078d7224 */ /* 0x000fe200078e028d */
[----:B------:R-:W-:Y:S01]  /*4150*/  IABS R144, R146 ;  /* 0x0000009200907213 */ /* 0x000fe20000000000 */
[----:B------:R-:W-:Y:S01]  /*4160*/  IMAD.HI.U32 R2, R5, R137, RZ ;  /* 0x0000008905027227 */ /* 0x000fe200078e00ff */
[----:B------:R-:W-:-:S03]  /*4170*/  IADD3 R146, R212, 0x92, RZ ;  /* 0x00000092d4927810 */ /* 0x000fc60007ffe0ff */
[----:B------:R-:W-:Y:S02]  /*4180*/  IMAD.MOV R0, RZ, RZ, -R0 ;  /* 0x000000ffff007224 */ /* 0x000fe400078e0a00 */
[----:B------:R-:W-:Y:S01]  /*4190*/  IMAD.MOV R2, RZ, RZ, -R2 ;  /* 0x000000ffff027224 */ /* 0x000fe200078e0a02 */
[----:B------:R1:W-:Y:S01]  /*41a0*/  STL [R1+0x3508], R146 ;  /* 0x0035089201007387 */ /* 0x0003e20000100800 */
[----:B------:R-:W-:Y:S02]  /*41b0*/  IMAD R138, R7, R0, R138 ;  /* 0x00000000078a7224 */ /* 0x000fe400078e028a */
[----:B------:R-:W-:Y:S01]  /*41c0*/  IMAD.HI.U32 R0, R5, R140, RZ ;  /* 0x0000008c05007227 */ /* 0x000fe200078e00ff */
[----:B------:R-:W-:Y:S03]  /*41d0*/  STL [R1+0x350c], R234 ;  /* 0x00350cea01007387 */ /* 0x000fe60000100800 */
[----:B------:R-:W-:Y:S01]  /*41e0*/  IMAD R137, R7, R2, R137 ;  /* 0x0000000207897224 */ /* 0x000fe200078e0289 */
[----:B------:R2:W-:Y:S01]  /*41f0*/  STL [R1+0x3520], R148 ;  /* 0x0035209401007387 */ /* 0x0005e20000100800 */
[----:B------:R-:W-:Y:S01]  /*4200*/  IMAD.HI.U32 R2, R5, R139, RZ ;  /* 0x0000008b05027227 */ /* 0x000fe200078e00ff */
[----:B-1----:R-:W-:-:S02]  /*4210*/  IABS R146, R146 ;  /* 0x0000009200927213 */ /* 0x002fc40000000000 */
[----:B------:R-:W-:Y:S01]  /*4220*/  STL [R1+0x3510], R151 ;  /* 0x0035109701007387 */ /* 0x000fe20000100800 */
[----:B------:R-:W-:Y:S01]  /*4230*/  IMAD.MOV R0, RZ, RZ, -R0 ;  /* 0x000000ffff007224 */ /* 0x000fe200078e0a00 */
[----:B------:R-:W-:Y:S01]  /*4240*/  IADD3 R2, -R2, RZ, RZ ;  /* 0x000000ff02027210 */ /* 0x000fe20007ffe1ff */
[----:B------:R-:W-:Y:S01]  /*4250*/  IMAD.HI.U32 R149, R5, R146, RZ ;  /* 0x0000009205957227 */ /* 0x000fe200078e00ff */
[----:B------:R1:W-:Y:S01]  /*4260*/  STL [R1+0x3518], R150 ;  /* 0x0035189601007387 */ /* 0x0003e20000100800 */
[----:B--2---:R-:W-:Y:S02]  /*4270*/  IABS R148, R148 ;  /* 0x0000009400947213 */ /* 0x004fe40000000000 */
[----:B------:R-:W-:Y:S02]  /*4280*/  IMAD R140, R7, R0, R140 ;  /* 0x00000000078c7224 */ /* 0x000fe400078e028c */
[----:B------:R-:W-:-:S04]  /*4290*/  IMAD.HI.U32 R0, R5, R143, RZ ;  /* 0x0000008f05007227 */ /* 0x000fc800078e00ff */
[----:B------:R-:W-:Y:S01]  /*42a0*/  IMAD.MOV R149, RZ, RZ, -R149 ;  /* 0x000000ffff957224 */ /* 0x000fe200078e0a95 */
[----:B-1----:R-:W-:Y:S01]  /*42b0*/  IABS R150, R150 ;  /* 0x0000009600967213 */ /* 0x002fe20000000000 */
[----:B------:R-:W-:Y:S02]  /*42c0*/  IMAD R139, R7, R2, R139 ;  /* 0x00000002078b7224 */ /* 0x000fe400078e028b */
[----:B------:R-:W-:-:S04]  /*42d0*/  IMAD.HI.U32 R2, R5, R142, RZ ;  /* 0x0000008e05027227 */ /* 0x000fc800078e00ff */
[----:B------:R-:W-:Y:S01]  /*42e0*/  IMAD.MOV R0, RZ, RZ, -R0 ;  /* 0x000000ffff007224 */ /* 0x000fe200078e0a00 */
[----:B------:R-:W-:Y:S01]  /*42f0*/  IADD3 R2, -R2, RZ, RZ ;  /* 0x000000ff02027210 */ /* 0x000fe20007ffe1ff */
        /* <DEDUP_REMOVED lines=17> */
[----:B------:R-:W-:Y:S01]  /*4410*/  IADD3 R0, -R0, RZ, RZ ;  /* 0x000000ff00007210 */ /* 0x000fe20007ffe1ff */
[----:B------:R3:W-:Y:S01]  /*4420*/  STL [R1+0x352c], R155 ;  /* 0x00352c9b01007387 */ /* 0x0007e20000100800 */
[----:B--2---:R-:W-:Y:S01]  /*4430*/  IABS R153, R153 ;  /* 0x0000009900997213 */ /* 0x004fe20000000000 */
[----:B------:R-:W-:Y:S01]  /*4440*/  IMAD R144, R7, R2, R144 ;  /* 0x0000000207907224 */ /* 0x000fe200078e0290 */
[----:B------:R-:W-:Y:S01]  /*4450*/  IADD3 R154, -R154, RZ, RZ ;  /* 0x000000ff9a9a7210 */ /* 0x000fe20007ffe1ff */
[----:B------:R-:W-:-:S04]  /*4460*/  IMAD.HI.U32 R2, R5, R147, RZ ;  /* 0x0000009305027227 */ /* 0x000fc800078e00ff */
[C---:B------:R-:W-:Y:S01]  /*4470*/  IMAD R151, R7.reuse, R154, R151 ;  /* 0x0000009a07977224 */ /* 0x040fe200078e0297 */
[----:B------:R-:W-:Y:S01]  /*4480*/  IABS R154, R156 ;  /* 0x0000009c009a7213 */ /* 0x000fe20000000000 */
[----:B------:R-:W-:Y:S01]  /*4490*/  IMAD.MOV R2, RZ, RZ, -R2 ;  /* 0x000000ffff027224 */ /* 0x000fe200078e0a02 */
[----:B-1----:R-:W-:Y:S01]  /*44a0*/  IADD3 R156, R212, 0x9c, RZ ;  /* 0x0000009cd49c7810 */ /* 0x002fe20007ffe0ff */
[----:B------:R-:W-:Y:S01]  /*44b0*/  IMAD R148, R7, R0, R148 ;  /* 0x0000000007947224 */ /* 0x000fe200078e0294 */
[----:B---3--:R-:W-:Y:S01]  /*44c0*/  IABS R155, R155 ;  /* 0x0000009b009b7213 */ /* 0x008fe20000000000 */
[----:B------:R-:W-:Y:S02]  /*44d0*/  IMAD.HI.U32 R0, R5, R150, RZ ;  /* 0x0000009605007227 */ /* 0x000fe400078e00ff */
[----:B------:R1:W-:Y:S02]  /*44e0*/  STL [R1+0x3538], R156 ;  /* 0x0035389c01007387 */ /* 0x0003e40000100800 */
[----:B------:R-:W-:-:S02]  /*44f0*/  IMAD R147, R7, R2, R147 ;  /* 0x0000000207937224 */ /* 0x000fc400078e0293 */
[----:B------:R-:W-:Y:S01]  /*4500*/  IMAD.HI.U32 R2, R5, R149, RZ ;  /* 0x0000009505027227 */ /* 0x000fe200078e00ff */
[----:B------:R-:W-:Y:S03]  /*4510*/  STL [R1+0x3540], R236 ;  /* 0x003540ec01007387 */ /* 0x000fe60000100800 */
[----:B------:R-:W-:Y:S01]  /*4520*/  IMAD.MOV R0, RZ, RZ, -R0 ;  /* 0x000000ffff007224 */ /* 0x000fe200078e0a00 */
[----:B------:R2:W-:Y:S01]  /*4530*/  STL [R1+0x354c], R158 ;  /* 0x00354c9e01007387 */ /* 0x0005e20000100800 */
[----:B-1----:R-:W-:Y:S01]  /*4540*/  IABS R156, R156 ;  /* 0x0000009c009c7213 */ /* 0x002fe20000000000 */
[----:B------:R-:W-:Y:S02]  /*4550*/  IMAD.MOV R2, RZ, RZ, -R2 ;  /* 0x000000ffff027224 */ /* 0x000fe400078e0a02 */
[----:B------:R-:W-:Y:S01]  /*4560*/  IMAD R150, R7, R0, R150 ;  /* 0x0000000007967224 */ /* 0x000fe200078e0296 */
[----:B------:R-:W-:Y:S01]  /*4570*/  STL [R1+0x3544], R161 ;  /* 0x003544a101007387 */ /* 0x000fe20000100800 */
[----:B------:R-:W-:-:S03]  /*4580*/  IMAD.HI.U32 R0, R5, R153, RZ ;  /* 0x0000009905007227 */ /* 0x000fc600078e00ff */
[----:B------:R1:W-:Y:S01]  /*4590*/  STL [R1+0x3550], R160 ;  /* 0x003550a001007387 */ /* 0x0003e20000100800 */
[----:B------:R-:W-:Y:S01]  /*45a0*/  IMAD.HI.U32 R159, R5, R156, RZ ;  /* 0x0000009c059f7227 */ /* 0x000fe200078e00ff */
[----:B--2---:R-:W-:-:S03]  /*45b0*/  IABS R158, R158 ;  /* 0x0000009e009e7213 */ /* 0x004fc60000000000 */
[----:B------:R-:W-:Y:S02]  /*45c0*/  IMAD R149, R7, R2, R149 ;  /* 0x0000000207957224 */ /* 0x000fe400078e0295 */
[----:B------:R-:W-:Y:S01]  /*45d0*/  IMAD.HI.U32 R2, R5, R152, RZ ;  /* 0x0000009805027227 */ /* 0x000fe200078e00ff */
[----:B-1----:R-:W-:-:S03]  /*45e0*/  IABS R160, R160 ;  /* 0x000000a000a07213 */ /* 0x002fc60000000000 */
[----:B------:R-:W-:Y:S02]  /*45f0*/  IMAD.MOV R0, RZ, RZ, -R0 ;  /* 0x000000ffff007224 */ /* 0x000fe400078e0a00 */
[----:B------:R-:W-:Y:S02]  /*4600*/  IMAD.MOV R159, RZ, RZ, -R159 ;  /* 0x000000ffff9f7224 */ /* 0x000fe400078e0a9f */
[----:B------:R-:W-:Y:S02]  /*4610*/  IMAD.MOV R2, RZ, RZ, -R2 ;  /* 0x000000ffff027224 */ /* 0x000fe400078e0a02 */
[C---:B------:R-:W-:Y:S02]  /*4620*/  IMAD R153, R7.reuse, R0, R153 ;  /* 0x0000000007997224 */ /* 0x040fe400078e0299 */
[----:B------:R-:W-:Y:S01]  /*4630*/  IMAD R156, R7, R159, R156 ;  /* 0x0000009f079c7224 */ /* 0x000fe200078e029c */
[----:B------:R-:W-:Y:S01]  /*4640*/  IABS R159, R161 ;  /* 0x000000a1009f7213 */ /* 0x000fe20000000000 */
[----:B------:R-:W-:Y:S01]  /*4650*/  IMAD.HI.U32 R0, R5, R155, RZ ;  /* 0x0000009b05007227 */ /* 0x000fe200078e00ff */
[----:B------:R-:W-:-:S03]  /*4660*/  IADD3 R161, R212, 0xa1, RZ ;  /* 0x000000a1d4a17810 */ /* 0x000fc60007ffe0ff */
[----:B------:R-:W-:Y:S02]  /*4670*/  IMAD R152, R7, R2, R152 ;  /* 0x0000000207987224 */ /* 0x000fe400078e0298 */
[----:B------:R-:W-:Y:S01]  /*4680*/  IMAD.HI.U32 R2, R5, R154, RZ ;  /* 0x0000009a05027227 */ /* 0x000fe200078e00ff */
[----:B------:R1:W-:Y:S03]  /*4690*/  STL [R1+0x3554], R161 ;  /* 0x003554a101007387 */ /* 0x0003e60000100800 */
[----:B------:R-:W-:Y:S01]  /*46a0*/  IMAD.MOV R0, RZ, RZ, -R0 ;  /* 0x000000ffff007224 */ /* 0x000fe200078e0a00 */
[----:B------:R-:W-:Y:S01]  /*46b0*/  IADD3 R2, -R2, RZ, RZ ;  /* 0x000000ff02027210 */ /* 0x000fe20007ffe1ff */
[----:B------:R-:W-:Y:S02]  /*46c0*/  STL [R1+0x355c], R237 ;  /* 0x00355ced01007387 */ /* 0x000fe40000100800 */
[----:B------:R-:W-:-:S02]  /*46d0*/  IMAD R155, R7, R0, R155 ;  /* 0x00000000079b7224 */ /* 0x000fc400078e029b */
[----:B------:R-:W-:Y:S01]  /*46e0*/  IMAD.HI.U32 R0, R5, R158, RZ ;  /* 0x0000009e05007227 */ /* 0x000fe200078e00ff */
[----:B-1----:R-:W-:Y:S01]  /*46f0*/  IABS R161, R161 ;  /* 0x000000a100a17213 */ /* 0x002fe20000000000 */
[----:B------:R1:W-:Y:S02]  /*4700*/  STL [R1+0x3560], R163 ;  /* 0x003560a301007387 */ /* 0x0003e40000100800 */
[----:B------:R-:W-:Y:S02]  /*4710*/  IMAD R154, R7, R2, R154 ;  /* 0x00000002079a7224 */ /* 0x000fe400078e029a */
[C---:B------:R-:W-:Y:S01]  /*4720*/  IMAD.HI.U32 R164, R5.reuse, R161, RZ ;  /* 0x000000a105a47227 */ /* 0x040fe200078e00ff */
[----:B------:R-:W-:Y:S03]  /*4730*/  STL [R1+0x3568], R166 ;  /* 0x003568a601007387 */ /* 0x000fe60000100800 */
[----:B------:R-:W-:Y:S01]  /*4740*/  IMAD.HI.U32 R2, R5, R157, RZ ;  /* 0x0000009d05027227 */ /* 0x000fe200078e00ff */
[----:B------:R2:W-:Y:S01]  /*4750*/  STL [R1+0x356c], R165 ;  /* 0x00356ca501007387 */ /* 0x0005e20000100800 */
[----:B-1----:R-:W-:-:S02]  /*4760*/  IABS R163, R163 ;  /* 0x000000a300a37213 */ /* 0x002fc40000000000 */
[----:B------:R-:W-:Y:S01]  /*4770*/  IMAD.MOV R0, RZ, RZ, -R0 ;  /* 0x000000ffff007224 */ /* 0x000fe200078e0a00 */
[----:B------:R-:W-:Y:S01]  /*4780*/  IADD3 R2, -R2, RZ, RZ ;  /* 0x000000ff02027210 */ /* 0x000fe20007ffe1ff */
[----:B------:R-:W-:Y:S02]  /*4790*/  IMAD.MOV R164, RZ, RZ, -R164 ;  /* 0x000000ffffa47224 */ /* 0x000fe400078e0aa4 */
[----:B------:R-:W-:Y:S02]  /*47a0*/  IMAD R158, R7, R0, R158 ;  /* 0x00000000079e7224 */ /* 0x000fe400078e029e */
[----:B------:R-:W-:Y:S01]  /*47b0*/  IMAD.HI.U32 R0, R5, R160, RZ ;  /* 0x000000a005007227 */ /* 0x000fe200078e00ff */
[----:B--2---:R-:W-:-:S03]  /*47c0*/  IABS R165, R165 ;  /* 0x000000a500a57213 */ /* 0x004fc60000000000 */
[C---:B------:R-:W-:Y:S01]  /*47d0*/  IMAD R161, R7.reuse, R164, R161 ;  /* 0x000000a407a17224 */ /* 0x040fe200078e02a1 */
[----:B------:R-:W-:Y:S01]  /*47e0*/  IABS R164, R166 ;  /* 0x000000a600a47213 */ /* 0x000fe20000000000 */
[----:B------:R-:W-:Y:S01]  /*47f0*/  IMAD R157, R7, R2, R157 ;  /* 0x00000002079d7224 */ /* 0x000fe200078e029d */
[----:B------:R-:W-:Y:S01]  /*4800*/  IADD3 R166, R212, 0xa6, RZ ;  /* 0x000000a6d4a67810 */ /* 0x000fe20007ffe0ff */
[----:B------:R-:W-:Y:S01]  /*4810*/  IMAD.HI.U32 R2, R5, R159, RZ ;  /* 0x0000009f05027227 */ /* 0x000fe200078e00ff */
[----:B------:R-:W-:-:S03]  /*4820*/  IADD3 R0, -R0, RZ, RZ ;  /* 0x000000ff00007210 */ /* 0x000fc60007ffe1ff */
        /* <DEDUP_REMOVED lines=9> */
[----:B------:R-:W-:Y:S01]  /*48c0*/  IADD3 R0, -R0, RZ, RZ ;  /* 0x000000ff00007210 */ /* 0x000fe20007ffe1ff */
[----:B------:R-:W-:Y:S02]  /*48d0*/  STL [R1+0x3580], R171 ;  /* 0x003580ab01007387 */ /* 0x000fe40000100800 */
[----:B------:R-:W-:Y:S02]  /*48e0*/  IMAD.HI.U32 R169, R5, R166, RZ ;  /* 0x000000a605a97227 */ /* 0x000fe400078e00ff */
[----:B------:R1:W-:Y:S01]  /*48f0*/  STL [R1+0x3584], R170 ;  /* 0x003584aa01007387 */ /* 0x0003e20000100800 */
[----:B--2---:R-:W-:Y:S01]  /*4900*/  IABS R168, R168 ;  /* 0x000000a800a87213 */ /* 0x004fe20000000000 */
[----:B------:R-:W-:Y:S01]  /*4910*/  IMAD.MOV R2, RZ, RZ, -R2 ;  /* 0x000000ffff027224 */ /* 0x000fe200078e0a02 */
[----:B------:R-:W-:Y:S01]  /*4920*/  IADD3 R169, -R169, RZ, RZ ;  /* 0x000000ffa9a97210 */ /* 0x000fe20007ffe1ff */
[----:B------:R-:W-:-:S02]  /*4930*/  IMAD R163, R7, R0, R163 ;  /* 0x0000000007a37224 */ /* 0x000fc400078e02a3 */
[----:B------:R-:W-:-:S04]  /*4940*/  IMAD.HI.U32 R0, R5, R165, RZ ;  /* 0x000000a505007227 */ /* 0x000fc800078e00ff */
[----:B------:R-:W-:Y:S01]  /*4950*/  IMAD R162, R7, R2, R162 ;  /* 0x0000000207a27224 */ /* 0x000fe200078e02a2 */
[----:B-1----:R-:W-:Y:S01]  /*4960*/  IABS R170, R170 ;  /* 0x000000aa00aa7213 */ /* 0x002fe20000000000 */
[----:B------:R-:W-:-:S04]  /*4970*/  IMAD.HI.U32 R2, R5, R164, RZ ;  /* 0x000000a405027227 */ /* 0x000fc800078e00ff */
[C---:B------:R-:W-:Y:S01]  /*4980*/  IMAD R166, R7.reuse, R169, R166 ;  /* 0x000000a907a67224 */ /* 0x040fe200078e02a6 */
[----:B------:R-:W-:Y:S01]  /*4990*/  IABS R169, R171 ;  /* 0x000000ab00a97213 */ /* 0x000fe20000000000 */
[----:B------:R-:W-:Y:S01]  /*49a0*/  IMAD.MOV R0, RZ, RZ, -R0 ;  /* 0x000000ffff007224 */ /* 0x000fe200078e0a00 */
[----:B------:R-:W-:Y:S01]  /*49b0*/  IADD3 R171, R212, 0xab, RZ ;  /* 0x000000abd4ab7810 */ /* 0x000fe20007ffe0ff */
[----:B------:R-:W-:Y:S02]  /*49c0*/  IMAD.MOV R2, RZ, RZ, -R2 ;  /* 0x000000ffff027224 */ /* 0x000fe400078e0a02 */
[----:B------:R-:W-:Y:S02]  /*49d0*/  IMAD R165, R7, R0, R165 ;  /* 0x0000000007a57224 */ /* 0x000fe400078e02a5 */
[----:B------:R-:W-:Y:S01]  /*49e0*/  IMAD.HI.U32 R0, R5, R168, RZ ;  /* 0x000000a805007227 */ /* 0x000fe200078e00ff */
[----:B------:R1:W-:Y:S03]  /*49f0*/  STL [R1+0x3588], R171 ;  /* 0x003588ab01007387 */ /* 0x0003e60000100800 */
[----:B------:R-:W-:Y:S01]  /*4a00*/  IMAD R164, R7, R2, R164 ;  /* 0x0000000207a47224 */ /* 0x000fe200078e02a4 */
[----:B------:R-:W-:Y:S01]  /*4a10*/  STL [R1+0x359c], R239 ;  /* 0x00359cef01007387 */ /* 0x000fe20000100800 */
[----:B------:R-:W-:-:S03]  /*4a20*/  IMAD.HI.U32 R2, R5, R167, RZ ;  /* 0x000000a705027227 */ /* 0x000fc600078e00ff */
[----:B------:R2:W-:Y:S01]  /*4a30*/  STL [R1+0x35a4], R173 ;  /* 0x0035a4ad01007387 */ /* 0x0005e20000100800 */
[----:B------:R-:W-:Y:S01]  /*4a40*/  IMAD.MOV R0, RZ, RZ, -R0 ;  /* 0x000000ffff007224 */ /* 0x000fe200078e0a00 */
[----:B-1----:R-:W-:Y:S01]  /*4a50*/  IABS R171, R171 ;  /* 0x000000ab00ab7213 */ /* 0x002fe20000000000 */
[----:B------:R-:W-:Y:S01]  /*4a60*/  IMAD.MOV R2, RZ, RZ, -R2 ;  /* 0x000000ffff027224 */ /* 0x000fe200078e0a02 */
[----:B------:R-:W-:Y:S01]  /*4a70*/  STL [R1+0x3598], R176 ;  /* 0x003598b001007387 */ /* 0x000fe20000100800 */
[----:B------:R-:W-:Y:S02]  /*4a80*/  IMAD R168, R7, R0, R168 ;  /* 0x0000000007a87224 */ /* 0x000fe400078e02a8 */
[C---:B------:R-:W-:Y:S01]  /*4a90*/  IMAD.HI.U32 R174, R5.reuse, R171, RZ ;  /* 0x000000ab05ae7227 */ /* 0x040fe200078e00ff */
[----:B------:R1:W-:Y:S01]  /*4aa0*/  STL [R1+0x35a0], R175 ;  /* 0x0035a0af01007387 */ /* 0x0003e20000100800 */
[----:B--2---:R-:W-:Y:S02]  /*4ab0*/  IABS R173, R173 ;  /* 0x000000ad00ad7213 */ /* 0x004fe40000000000 */
[----:B------:R-:W-:-:S04]  /*4ac0*/  IMAD.HI.U32 R0, R5, R170, RZ ;  /* 0x000000aa05007227 */ /* 0x000fc800078e00ff */
[----:B------:R-:W-:Y:S02]  /*4ad0*/  IMAD R167, R7, R2, R167 ;  /* 0x0000000207a77224 */ /* 0x000fe400078e02a7 */
[----:B------:R-:W-:Y:S01]  /*4ae0*/  IMAD.HI.U32 R2, R5, R169, RZ ;  /* 0x000000a905027227 */ /* 0x000fe200078e00ff */
[----:B-1----:R-:W-:-:S03]  /*4af0*/  IABS R175, R175 ;  /* 0x000000af00af7213 */ /* 0x002fc60000000000 */
[----:B------:R-:W-:Y:S01]  /*4b00*/  IMAD.MOV R174, RZ, RZ, -R174 ;  /* 0x000000ffffae7224 */ /* 0x000fe200078e0aae */
[----:B------:R-:W-:Y:S01]  /*4b10*/  IADD3 R2, -R2, RZ, RZ ;  /* 0x000000ff02027210 */ /* 0x000fe20007ffe1ff */
[----:B------:R-:W-:Y:S02]  /*4b20*/  IMAD.MOV R0, RZ, RZ, -R0 ;  /* 0x000000ffff007224 */ /* 0x000fe400078e0a00 */
[C---:B------:R-:W-:Y:S01]  /*4b30*/  IMAD R171, R7.reuse, R174, R171 ;  /* 0x000000ae07ab7224 */ /* 0x040fe200078e02ab */
[----:B------:R-:W-:Y:S01]  /*4b40*/  IABS R174, R176 ;  /* 0x000000b000ae7213 */ /* 0x000fe20000000000 */
[----:B------:R-:W-:Y:S01]  /*4b50*/  IMAD R170, R7, R0, R170 ;  /* 0x0000000007aa7224 */ /* 0x000fe200078e02aa */
[----:B------:R-:W-:Y:S01]  /*4b60*/  IADD3 R176, R212, 0xb0, RZ ;  /* 0x000000b0d4b07810 */ /* 0x000fe20007ffe0ff */
[----:B------:R-:W-:-:S04]  /*4b70*/  IMAD.HI.U32 R0, R5, R173, RZ ;  /* 0x000000ad05007227 */ /* 0x000fc800078e00ff */
[----:B------:R-:W-:Y:S01]  /*4b80*/  IMAD R169, R7, R2, R169 ;  /* 0x0000000207a97224 */ /* 0x000fe200078e02a9 */
        /* <DEDUP_REMOVED lines=14> */
[----:B------:R-:W-:-:S02]  /*4c70*/  IMAD R172, R7, R2, R172 ;  /* 0x0000000207ac7224 */ /* 0x000fc400078e02ac */
[----:B------:R-:W-:Y:S02]  /*4c80*/  IMAD.MOV R179, RZ, RZ, -R179 ;  /* 0x000000ffffb37224 */ /* 0x000fe400078e0ab3 */
        /* <DEDUP_REMOVED lines=9> */
[----:B------:R-:W-:Y:S01]  /*4d20*/  IMAD R174, R7, R2, R174 ;  /* 0x0000000207ae7224 */ /* 0x000fe200078e02ae */
[----:B------:R-:W-:Y:S01]  /*4d30*/  IADD3 R0, -R0, RZ, RZ ;  /* 0x000000ff00007210 */ /* 0x000fe20007ffe1ff */
[----:B------:R-:W-:Y:S01]  /*4d40*/  IMAD.HI.U32 R2, R5, R177, RZ ;  /* 0x000000b105027227 */ /* 0x000fe200078e00ff */
[----:B------:R-:W-:Y:S03]  /*4d50*/  STL [R1+0x35cc], R241 ;  /* 0x0035ccf101007387 */ /* 0x000fe60000100800 */
[----:B------:R-:W-:Y:S01]  /*4d60*/  IMAD.MOV R2, RZ, RZ, -R2 ;  /* 0x000000ffff027224 */ /* 0x000fe200078e0a02 */
[----:B------:R2:W-:Y:S01]  /*4d70*/  STL [R1+0x35d0], R183 ;  /* 0x0035d0b701007387 */ /* 0x0005e20000100800 */
[----:B-1----:R-:W-:Y:S01]  /*4d80*/  IABS R181, R181 ;  /* 0x000000b500b57213 */ /* 0x002fe20000000000 */
[----:B------:R-:W-:-:S02]  /*4d90*/  IMAD R178, R7, R0, R178 ;  /* 0x0000000007b27224 */ /* 0x000fc400078e02b2 */
[C---:B------:R-:W-:Y:S01]  /*4da0*/  IMAD.HI.U32 R0, R5.reuse, R180, RZ ;  /* 0x000000b405007227 */ /* 0x040fe200078e00ff */
[----:B------:R-:W-:Y:S03]  /*4db0*/  STL [R1+0x35d8], R186 ;  /* 0x0035d8ba01007387 */ /* 0x000fe60000100800 */
[----:B------:R-:W-:Y:S01]  /*4dc0*/  IMAD.HI.U32 R184, R5, R181, RZ ;  /* 0x000000b505b87227 */ /* 0x000fe200078e00ff */
[----:B------:R1:W-:Y:S01]  /*4dd0*/  STL [R1+0x35dc], R185 ;  /* 0x0035dcb901007387 */ /* 0x0003e20000100800 */
[----:B--2---:R-:W-:Y:S02]  /*4de0*/  IABS R183, R183 ;  /* 0x000000b700b77213 */ /* 0x004fe40000000000 */
[----:B------:R-:W-:Y:S01]  /*4df0*/  IMAD R177, R7, R2, R177 ;  /* 0x0000000207b17224 */ /* 0x000fe200078e02b1 */
[----:B------:R-:W-:Y:S01]  /*4e00*/  IADD3 R184, -R184, RZ, RZ ;  /* 0x000000ffb8b87210 */ /* 0x000fe20007ffe1ff */
[----:B------:R-:W-:-:S04]  /*4e10*/  IMAD.HI.U32 R2, R5, R179, RZ ;  /* 0x000000b305027227 */ /* 0x000fc800078e00ff */
[----:B------:R-:W-:Y:S01]  /*4e20*/  IMAD.MOV R0, RZ, RZ, -R0 ;  /* 0x000000ffff007224 */ /* 0x000fe200078e0a00 */
[----:B-1----:R-:W-:Y:S01]  /*4e30*/  IABS R185, R185 ;  /* 0x000000b900b97213 */ /* 0x002fe20000000000 */
[----:B------:R-:W-:Y:S02]  /*4e40*/  IMAD.MOV R2, RZ, RZ, -R2 ;  /* 0x000000ffff027224 */ /* 0x000fe400078e0a02 */
[----:B------:R-:W-:Y:S02]  /*4e50*/  IMAD R180, R7, R0, R180 ;  /* 0x0000000007b47224 */ /* 0x000fe400078e02b4 */
        /* <DEDUP_REMOVED lines=23> */
[----:B------:R-:W-:Y:S02]  /*4fd0*/  IMAD.MOV R189, RZ, RZ, -R189 ;  /* 0x000000ffffbd7224 */ /* 0x000fe400078e0abd */
[----:B------:R-:W-:Y:S01]  /*4fe0*/  IMAD.HI.U32 R0, R5, R188, RZ ;  /* 0x000000bc05007227 */ /* 0x000fe200078e00ff */
[----:B-1----:R-:W-:-:S03]  /*4ff0*/  IABS R190, R190 ;  /* 0x000000be00be7213 */ /* 0x002fc60000000000 */
[----:B------:R-:W-:Y:S02]  /*5000*/  IMAD R184, R7, R2, R184 ;  /* 0x0000000207b87224 */ /* 0x000fe400078e02b8 */
[----:B------:R-:W-:-:S04]  /*5010*/  IMAD.HI.U32 R2, R5, R187, RZ ;  /* 0x000000bb05027227 */ /* 0x000fc800078e00ff */
[C---:B------:R-:W-:Y:S01]  /*5020*/  IMAD R186, R7.reuse, R189, R186 ;  /* 0x000000bd07ba7224 */ /* 0x040fe200078e02ba */
[----:B------:R-:W-:Y:S01]  /*5030*/  IABS R189, R191 ;  /* 0x000000bf00bd7213 */ /* 0x000fe20000000000 */
[----:B------:R-:W-:Y:S01]  /*5040*/  IMAD.MOV R0, RZ, RZ, -R0 ;  /* 0x000000ffff007224 */ /* 0x000fe200078e0a00 */
[----:B------:R-:W-:Y:S02]  /*5050*/  IADD3 R191, R212, 0xbf, RZ ;  /* 0x000000bfd4bf7810 */ /* 0x000fe40007ffe0ff */
[----:B------:R-:W-:Y:S01]  /*5060*/  IADD3 R2, -R2, RZ, RZ ;  /* 0x000000ff02027210 */ /* 0x000fe20007ffe1ff */
[----:B------:R-:W-:Y:S02]  /*5070*/  IMAD R188, R7, R0, R188 ;  /* 0x0000000007bc7224 */ /* 0x000fe400078e02bc */
[----:B------:R-:W-:Y:S01]  /*5080*/  IMAD.HI.U32 R0, R5, R190, RZ ;  /* 0x000000be05007227 */ /* 0x000fe200078e00ff */
[----:B------:R1:W-:Y:S03]  /*5090*/  STL [R1+0x35f8], R191 ;  /* 0x0035f8bf01007387 */ /* 0x0003e60000100800 */
[----:B------:R-:W-:Y:S01]  /*50a0*/  IMAD R187, R7, R2, R187 ;  /* 0x0000000207bb7224 */ /* 0x000fe200078e02bb */
[----:B------:R-:W-:Y:S01]  /*50b0*/  STL [R1+0x3608], R243 ;  /* 0x003608f301007387 */ /* 0x000fe20000100800 */
[----:B------:R-:W-:Y:S01]  /*50c0*/  IADD3 R0, -R0, RZ, RZ ;  /* 0x000000ff00007210 */ /* 0x000fe20007ffe1ff */
[----:B------:R-:W-:-:S02]  /*50d0*/  IMAD.HI.U32 R2, R5, R189, RZ ;  /* 0x000000bd05027227 */ /* 0x000fc400078e00ff */
[----:B------:R2:W-:Y:S01]  /*50e0*/  STL [R1+0x3614], R193 ;  /* 0x003614c101007387 */ /* 0x0005e20000100800 */
[----:B-1----:R-:W-:Y:S01]  /*50f0*/  IABS R191, R191 ;  /* 0x000000bf00bf7213 */ /* 0x002fe20000000000 */
[----:B------:R-:W-:Y:S02]  /*5100*/  IMAD.MOV R2, RZ, RZ, -R2 ;  /* 0x000000ffff027224 */ /* 0x000fe400078e0a02 */
[----:B------:R-:W-:Y:S01]  /*5110*/  STL [R1+0x3604], R196 ;  /* 0x003604c401007387 */ /* 0x000fe20000100800 */
[----:B------:R-:W-:Y:S02]  /*5120*/  IMAD R190, R7, R0, R190 ;  /* 0x0000000007be7224 */ /* 0x000fe400078e02be */
[----:B------:R-:W-:Y:S01]  /*5130*/  IMAD.HI.U32 R194, R5, R191, RZ ;  /* 0x000000bf05c27227 */ /* 0x000fe200078e00ff */
[----:B------:R1:W-:Y:S01]  /*5140*/  STL [R1+0x3610], R195 ;  /* 0x003610c301007387 */ /* 0x0003e20000100800 */
[----:B--2---:R-:W-:Y:S02]  /*5150*/  IABS R193, R193 ;  /* 0x000000c100c17213 */ /* 0x004fe40000000000 */
[----:B------:R-:W-:-:S02]  /*5160*/  IMAD.MOV R194, RZ, RZ, -R194 ;  /* 0x000000ffffc27224 */ /* 0x000fc400078e0ac2 */
[----:B------:R-:W-:Y:S02]  /*5170*/  IMAD R189, R7, R2, R189 ;  /* 0x0000000207bd7224 */ /* 0x000fe400078e02bd */
[----:B------:R-:W-:Y:S01]  /*5180*/  IMAD.HI.U32 R0, R5, R193, RZ ;  /* 0x000000c105007227 */ /* 0x000fe200078e00ff */
[----:B-1----:R-:W-:-:S03]  /*5190*/  IABS R195, R195 ;  /* 0x000000c300c37213 */ /* 0x002fc60000000000 */
[----:B------:R-:W-:Y:S01]  /*51a0*/  IMAD.HI.U32 R2, R5, R192, RZ ;  /* 0x000000c005027227 */ /* 0x000fe200078e00ff */
[----:B------:R-:W-:-:S03]  /*51b0*/  IADD3 R0, -R0, RZ, RZ ;  /* 0x000000ff00007210 */ /* 0x000fc60007ffe1ff */
[C---:B------:R-:W-:Y:S01]  /*51c0*/  IMAD R191, R7.reuse, R194, R191 ;  /* 0x000000c207bf7224 */ /* 0x040fe200078e02bf */
[----:B------:R-:W-:Y:S01]  /*51d0*/  IABS R194, R196 ;  /* 0x000000c400c27213 */ /* 0x000fe20000000000 */
[----:B------:R-:W-:Y:S01]  /*51e0*/  IMAD.MOV R2, RZ, RZ, -R2 ;  /* 0x000000ffff027224 */ /* 0x000fe200078e0a02 */
[----:B------:R-:W-:Y:S01]  /*51f0*/  IADD3 R196, R212, 0xc4, RZ ;  /* 0x000000c4d4c47810 */ /* 0x000fe20007ffe0ff */
[----:B------:R-:W-:Y:S02]  /*5200*/  IMAD R193, R7, R0, R193 ;  /* 0x0000000007c17224 */ /* 0x000fe400078e02c1 */
[----:B------:R-:W-:Y:S02]  /*5210*/  IMAD.HI.U32 R0, R5, R195, RZ ;  /* 0x000000c305007227 */ /* 0x000fe400078e00ff */
[----:B------:R1:W-:Y:S02]  /*5220*/  STL [R1+0x3624], R196 ;  /* 0x003624c401007387 */ /* 0x0003e40000100800 */
[----:B------:R-:W-:-:S02]  /*5230*/  IMAD R192, R7, R2, R192 ;  /* 0x0000000207c07224 */ /* 0x000fc400078e02c0 */
[----:B------:R-:W-:Y:S01]  /*5240*/  IMAD.HI.U32 R2, R5, R194, RZ ;  /* 0x000000c205027227 */ /* 0x000fe200078e00ff */
[----:B------:R-:W-:Y:S03]  /*5250*/  STL [R1+0x3634], R244 ;  /* 0x003634f401007387 */ /* 0x000fe60000100800 */
[----:B------:R-:W-:Y:S01]  /*5260*/  IMAD.MOV R0, RZ, RZ, -R0 ;  /* 0x000000ffff007224 */ /* 0x000fe200078e0a00 */
[----:B------:R2:W-:Y:S01]  /*5270*/  STL [R1+0x365c], R198 ;  /* 0x00365cc601007387 */ /* 0x0005e20000100800 */
[----:B------:R-:W-:Y:S01]  /*5280*/  IMAD.MOV R2, RZ, RZ, -R2 ;  /* 0x000000ffff027224 */ /* 0x000fe200078e0a02 */
[----:B-1----:R-:W-:Y:S01]  /*5290*/  IABS R196, R196 ;  /* 0x000000c400c47213 */ /* 0x002fe20000000000 */
[C---:B------:R-:W-:Y:S01]  /*52a0*/  IMAD R195, R7.reuse, R0, R195 ;  /* 0x0000000007c37224 */ /* 0x040fe200078e02c3 */
[----:B------:R1:W-:Y:S01]  /*52b0*/  STL [R1+0x3640], R199 ;  /* 0x003640c701007387 */ /* 0x0003e20000100800 */
[----:B------:R-:W-:-:S02]  /*52c0*/  IMAD R194, R7, R2, R194 ;  /* 0x0000000207c27224 */ /* 0x000fc400078e02c2 */
[C---:B------:R-:W-:Y:S01]  /*52d0*/  IMAD.HI.U32 R2, R5.reuse, R197, RZ ;  /* 0x000000c505027227 */ /* 0x040fe200078e00ff */
[----:B------:R-:W-:Y:S01]  /*52e0*/  STL [R1+0x1790], R200 ;  /* 0x001790c801007387 */ /* 0x000fe20000100800 */
[----:B--2---:R-:W-:Y:S02]  /*52f0*/  IABS R198, R198 ;  /* 0x000000c600c67213 */ /* 0x004fe40000000000 */
[----:B------:R-:W-:Y:S01]  /*5300*/  IMAD.MOV R2, RZ, RZ, -R2 ;  /* 0x000000ffff027224 */ /* 0x000fe200078e0a02 */
[----:B------:R2:W-:Y:S01]  /*5310*/  STL [R1+0x1798], R205 ;  /* 0x001798cd01007387 */ /* 0x0005e20000100800 */
[C---:B------:R-:W-:Y:S01]  /*5320*/  IMAD.HI.U32 R202, R5.reuse, R196, RZ ;  /* 0x000000c405ca7227 */ /* 0x040fe200078e00ff */
[----:B-1----:R-:W-:Y:S02]  /*5330*/  IABS R199, R199 ;  /* 0x000000c700c77213 */ /* 0x002fe40000000000 */
[----:B------:R1:W-:Y:S01]  /*5340*/  STL [R1+0x17a0], R203 ;  /* 0x0017a0cb01007387 */ /* 0x0003e20000100800 */
[----:B------:R-:W-:Y:S01]  /*5350*/  IMAD.HI.U32 R0, R5, R198, RZ ;  /* 0x000000c605007227 */ /* 0x000fe200078e00ff */
[----:B------:R-:W-:-:S03]  /*5360*/  IADD3 R202, -R202, RZ, RZ ;  /* 0x000000ffcaca7210 */ /* 0x000fc60007ffe1ff */
[----:B------:R-:W-:Y:S01]  /*5370*/  IMAD.MOV R0, RZ, RZ, -R0 ;  /* 0x000000ffff007224 */ /* 0x000fe200078e0a00 */
[----:B--2---:R-:W-:Y:S01]  /*5380*/  IADD3 R205, R212, 0xc8, RZ ;  /* 0x000000c8d4cd7810 */ /* 0x004fe20007ffe0ff */
[C---:B------:R-:W-:Y:S01]  /*5390*/  IMAD R197, R7.reuse, R2, R197 ;  /* 0x0000000207c57224 */ /* 0x040fe200078e02c5 */
[----:B------:R-:W-:Y:S01]  /*53a0*/  IADD3 R2, R200, 0x180, RZ ;  /* 0x00000180c8027810 */ /* 0x000fe20007ffe0ff */
[----:B------:R-:W-:Y:S01]  /*53b0*/  IMAD R198, R7, R0, R198 ;  /* 0x0000000007c67224 */ /* 0x000fe200078e02c6 */
[----:B------:R-:W-:Y:S01]  /*53c0*/  IABS R0, R203 ;  /* 0x000000cb00007213 */ /* 0x000fe20000000000 */
[C---:B-1----:R-:W-:Y:S02]  /*53d0*/  IMAD.HI.U32 R203, R201.reuse, R248, RZ ;  /* 0x000000f8c9cb7227 */ /* 0x042fe400078e00ff */
[----:B------:R1:W-:Y:S02]  /*53e0*/  STL [R1+0x179c], R2 ;  /* 0x00179c0201007387 */ /* 0x0003e40000100800 */
[----:B------:R-:W-:-:S02]  /*53f0*/  IMAD.HI.U32 R200, R201, R252, RZ ;  /* 0x000000fcc9c87227 */ /* 0x000fc400078e00ff */
[----:B------:R2:W-:Y:S02]  /*5400*/  STL [R1+0x363c], R205 ;  /* 0x00363ccd01007387 */ /* 0x0005e40000100800 */
[----:B------:R-:W-:Y:S01]  /*5410*/  IMAD.MOV R203, RZ, RZ, -R203 ;  /* 0x000000ffffcb7224 */ /* 0x000fe200078e0acb */
[----:B------:R-:W-:Y:S01]  /*5420*/  IADD3 R200, -R200, RZ, RZ ;  /* 0x000000ffc8c87210 */ /* 0x000fe20007ffe1ff */
[----:B------:R-:W-:Y:S02]  /*5430*/  IMAD R196, R7, R202, R196 ;  /* 0x000000ca07c47224 */ /* 0x000fe400078e02c4 */
[C---:B------:R-:W-:Y:S01]  /*5440*/  IMAD R248, R204.reuse, R203, R248 ;  /* 0x000000cbccf87224 */ /* 0x040fe200078e02f8 */
[----:B-1----:R-:W-:Y:S01]  /*5450*/  IABS R2, R2 ;  /* 0x0000000200027213 */ /* 0x002fe20000000000 */
[C---:B------:R-:W-:Y:S01]  /*5460*/  IMAD R252, R204.reuse, R200, R252 ;  /* 0x000000c8ccfc7224 */ /* 0x040fe200078e02fc */
[----:B------:R-:W-:Y:S01]  /*5470*/  IABS R200, R205 ;  /* 0x000000cd00c87213 */ /* 0x000fe20000000000 */
[----:B------:R-:W-:Y:S01]  /*5480*/  IMAD.HI.U32 R202, R5, R199, RZ ;  /* 0x000000c705ca7227 */ /* 0x000fe200078e00ff */
[----:B------:R-:W-:-:S02]  /*5490*/  ISETP.GT.U32.AND P6, PT, R204, R248, PT ;  /* 0x000000f8cc00720c */ /* 0x000fc40003fc4070 */
[----:B------:R-:W-:Y:S01]  /*54a0*/  ISETP.GT.U32.AND P0, PT, R204, R252, PT ;  /* 0x000000fccc00720c */ /* 0x000fe20003f04070 */
[----:B------:R-:W-:Y:S01]  /*54b0*/  IMAD.MOV R202, RZ, RZ, -R202 ;  /* 0x000000ffffca7224 */ /* 0x000fe200078e0aca */
[C---:B--2---:R-:W-:Y:S02]  /*54c0*/  IADD3 R205, R212.reuse, 0xc9, RZ ;  /* 0x000000c9d4cd7810 */ /* 0x044fe40007ffe0ff */
[----:B------:R-:W-:Y:S01]  /*54d0*/  IADD3 R203, R212, 0xcb, RZ ;  /* 0x000000cbd4cb7810 */ /* 0x000fe20007ffe0ff */
[----:B------:R-:W-:Y:S02]  /*54e0*/  IMAD R199, R7, R202, R199 ;  /* 0x000000ca07c77224 */ /* 0x000fe400078e02c7 */
[C---:B------:R-:W-:Y:S01]  /*54f0*/  IMAD.HI.U32 R202, R201.reuse, R0, RZ ;  /* 0x00000000c9ca7227 */ /* 0x040fe200078e00ff */
[----:B------:R1:W-:Y:S03]  /*5500*/  STL [R1+0x3628], R205 ;  /* 0x003628cd01007387 */ /* 0x0003e60000100800 */
[----:B------:R-:W-:Y:S01]  /*5510*/  IMAD.HI.U32 R201, R201, R2, RZ ;  /* 0x00000002c9c97227 */ /* 0x000fe200078e00ff */
[----:B------:R-:W-:Y:S01]  /*5520*/  STL [R1+0x3650], R245 ;  /* 0x003650f501007387 */ /* 0x000fe20000100800 */
[----:B------:R-:W-:-:S02]  /*5530*/  @!P0 IADD3 R252, R252, -R204, RZ ;  /* 0x800000ccfcfc8210 */ /* 0x000fc40007ffe0ff */
[----:B------:R-:W-:Y:S01]  /*5540*/  @!P6 IMAD.IADD R248, R248, 0x1, -R204 ;  /* 0x00000001f8f8e824 */ /* 0x000fe200078e0acc */
[----:B------:R2:W-:Y:S01]  /*5550*/  STL [R1+0x3658], R203 ;  /* 0x003658cb01007387 */ /* 0x0005e20000100800 */
[----:B------:R-:W-:Y:S01]  /*5560*/  IMAD.MOV R202, RZ, RZ, -R202 ;  /* 0x000000ffffca7224 */ /* 0x000fe200078e0aca */
[----:B------:R-:W-:Y:S01]  /*5570*/  ISETP.GT.U32.AND P6, PT, R7, R210, PT ;  /* 0x000000d20700720c */ /* 0x000fe20003fc4070 */
[----:B------:R-:W-:Y:S01]  /*5580*/  IMAD.MOV R201, RZ, RZ, -R201 ;  /* 0x000000ffffc97224 */ /* 0x000fe200078e0ac9 */
[C---:B------:R-:W-:Y:S01]  /*5590*/  ISETP.GT.U32.AND P0, PT, R204.reuse, R248, PT ;  /* 0x000000f8cc00720c */ /* 0x040fe20003f04070 */
[C---:B------:R-:W-:Y:S01]  /*55a0*/  IMAD R0, R204.reuse, R202, R0 ;  /* 0x000000cacc007224 */ /* 0x040fe200078e0200 */
[----:B------:R-:W-:Y:S01]  /*55b0*/  IABS R202, R245 ;  /* 0x000000f500ca7213 */ /* 0x000fe20000000000 */
[C---:B------:R-:W-:Y:S01]  /*55c0*/  IMAD R2, R204.reuse, R201, R2 ;  /* 0x000000c9cc027224 */ /* 0x040fe200078e0202 */
[----:B------:R-:W-:Y:S01]  /*55d0*/  IABS R201, R205 ;  /* 0x000000cd00c97213 */ /* 0x000fe20000000000 */
[----:B-1----:R-:W-:Y:S01]  /*55e0*/  IMAD.HI.U32 R205, R5, R200, RZ ;  /* 0x000000c805cd7227 */ /* 0x002fe200078e00ff */
[----:B------:R-:W-:-:S02]  /*55f0*/  ISETP.GT.U32.AND P5, PT, R204, R0, PT ;  /* 0x00000000cc00720c */ /* 0x000fc40003fa4070 */
[----:B------:R-:W-:Y:S01]  /*5600*/  ISETP.GT.U32.AND P4, PT, R204, R2, PT ;  /* 0x00000002cc00720c */ /* 0x000fe20003f84070 */
[----:B------:R-:W-:Y:S01]  /*5610*/  IMAD.HI.U32 R213, R5, R201, RZ ;  /* 0x000000c905d57227 */ /* 0x000fe200078e00ff */
[----:B------:R-:W-:Y:S02]  /*5620*/  IADD3 R205, -R205, RZ, RZ ;  /* 0x000000ffcdcd7210 */ /* 0x000fe40007ffe1ff */
[----:B--2---:R-:W-:Y:S01]  /*5630*/  IABS R203, R203 ;  /* 0x000000cb00cb7213 */ /* 0x004fe20000000000 */
[----:B------:R-:W-:-:S04]  /*5640*/  IMAD.HI.U32 R212, R5, R202, RZ ;  /* 0x000000ca05d47227 */ /* 0x000fc800078e00ff */
[----:B------:R-:W-:Y:S02]  /*5650*/  IMAD.MOV R213, RZ, RZ, -R213 ;  /* 0x000000ffffd57224 */ /* 0x000fe400078e0ad5 */
[----:B------:R-:W-:Y:S02]  /*5660*/  IMAD.MOV R212, RZ, RZ, -R212 ;  /* 0x000000ffffd47224 */ /* 0x000fe400078e0ad4 */
[----:B------:R-:W-:Y:S02]  /*5670*/  @!P0 IMAD.IADD R248, R248, 0x1, -R204 ;  /* 0x00000001f8f88824 */ /* 0x000fe400078e0acc */
[C---:B------:R-:W-:Y:S02]  /*5680*/  IMAD R201, R7.reuse, R213, R201 ;  /* 0x000000d507c97224 */ /* 0x040fe400078e02c9 */
[C---:B------:R-:W-:Y:S01]  /*5690*/  IMAD R202, R7.reuse, R212, R202 ;  /* 0x000000d407ca7224 */ /* 0x040fe200078e02ca */
[----:B------:R-:W3:Y:S01]  /*56a0*/  LDL R213, [R1+0x3270] ;  /* 0x0032700001d57983 */ /* 0x000ee20000100800 */
[----:B------:R-:W-:Y:S01]  /*56b0*/  @!P5 IMAD.IADD R0, R0, 0x1, -R204 ;  /* 0x000000010000d824 */ /* 0x000fe200078e0acc */
[----:B------:R-:W-:Y:S01]  /*56c0*/  ISETP.GT.U32.AND P5, PT, R204, R252, PT ;  /* 0x000000fccc00720c */ /* 0x000fe20003fa4070 */
[----:B------:R-:W-:Y:S01]  /*56d0*/  @!P2 IMAD.IADD R8, R8, 0x1, -R7 ;  /* 0x000000010808a824 */ /* 0x000fe200078e0a07 */
[----:B------:R-:W3:Y:S01]  /*56e0*/  LDL R212, [R1+0x3274] ;  /* 0x0032740001d47983 */ /* 0x000ee20000100800 */
[----:B------:R-:W-:Y:S01]  /*56f0*/  @!P4 IADD3 R2, R2, -R204, RZ ;  /* 0x800000cc0202c210 */ /* 0x000fe20007ffe0ff */
[----:B------:R-:W-:-:S02]  /*5700*/  IMAD R200, R7, R205, R200 ;  /* 0x000000cd07c87224 */ /* 0x000fc400078e02c8 */
[----:B------:R1:W-:Y:S07]  /*5710*/  STL [R1+0x3754], R248 ;  /* 0x003754f801007387 */ /* 0x0003ee0000100800 */
[----:B------:R-:W-:Y:S01]  /*5720*/  @!P5 IADD3 R252, R252, -R204, RZ ;  /* 0x800000ccfcfcd210 */ /* 0x000fe20007ffe0ff */
[----:B------:R-:W-:Y:S01]  /*5730*/  IMAD.HI.U32 R205, R5, R203, RZ ;  /* 0x000000cb05cd7227 */ /* 0x000fe200078e00ff */
[----:B-1----:R-:W4:Y:S04]  /*5740*/  LDL R248, [R1+0x1794] ;  /* 0x0017940001f87983 */ /* 0x002f280000100800 */
[----:B------:R1:W-:Y:S04]  /*5750*/  STL [R1+0x3758], R252 ;  /* 0x003758fc01007387 */ /* 0x0003e80000100800 */
[----:B-1----:R-:W5:Y:S01]  /*5760*/  LDL R252, [R1+0x3668] ;  /* 0x0036680001fc7983 */ /* 0x002f620000100800 */
[----:B------:R-:W-:-:S02]  /*5770*/  ISETP.GT.U32.AND P4, PT, R204, R0, PT ;  /* 0x00000000cc00720c */ /* 0x000fc40003f84070 */
[----:B------:R-:W-:Y:S01]  /*5780*/  ISETP.GT.U32.AND P2, PT, R204, R2, PT ;  /* 0x00000002cc00720c */ /* 0x000fe20003f44070 */
[----:B------:R-:W-:-:S04]  /*5790*/  IMAD.MOV R205, RZ, RZ, -R205 ;  /* 0x000000ffffcd7224 */ /* 0x000fc800078e0acd */
[----:B------:R-:W-:-:S06]  /*57a0*/  IMAD R203, R7, R205, R203 ;  /* 0x000000cd07cb7224 */ /* 0x000fcc00078e02cb */
[--C-:B------:R-:W-:Y:S02]  /*57b0*/  @!P4 IMAD.IADD R0, R0, 0x1, -R204.reuse ;  /* 0x000000010000c824 */ /* 0x100fe400078e0acc */
[----:B------:R-:W-:-:S03]  /*57c0*/  @!P2 IMAD.IADD R2, R2, 0x1, -R204 ;  /* 0x000000010202a824 */ /* 0x000fc600078e0acc */
[----:B------:R1:W-:Y:S01]  /*57d0*/  STL [R1+0x3750], R0 ;  /* 0x0037500001007387 */ /* 0x0003e20000100800 */
[----:B------:R-:W-:-:S13]  /*57e0*/  ISETP.GT.U32.AND P2, PT, R7, R208, PT ;  /* 0x000000d00700720c */ /* 0x000fda0003f44070 */
[----:B------:R-:W-:Y:S01]  /*57f0*/  @!P2 IMAD.IADD R208, R208, 0x1, -R7 ;  /* 0x00000001d0d0a824 */ /* 0x000fe200078e0a07 */
[----:B------:R-:W-:Y:S02]  /*5800*/  @!P1 IADD3 R211, R211, -R7, RZ ;  /* 0x80000007d3d39210 */ /* 0x000fe40007ffe0ff */
[----:B----4-:R-:W-:-:S05]  /*5810*/  IADD3 R205, R248, 0xcc, RZ ;  /* 0x000000ccf8cd7810 */ /* 0x010fca0007ffe0ff */
[----:B------:R-:W-:Y:S04]  /*5820*/  STL [R1+0x3664], R205 ;  /* 0x003664cd01007387 */ /* 0x000fe80000100800 */
[----:B------:R4:W-:Y:S04]  /*5830*/  STL [R1+0x375c], R2 ;  /* 0x00375c0201007387 */ /* 0x0009e80000100800 */
[----:B-1----:R-:W2:Y:S01]  /*5840*/  LDL R0, [R1+0x327c] ;  /* 0x00327c0001007983 */ /* 0x002ea20000100800 */
[----:B-----5:R-:W-:-:S03]  /*5850*/  ISETP.GE.AND P2, PT, R252, RZ, PT ;  /* 0x000000fffc00720c */ /* 0x020fc60003f46270 */
[----:B------:R-:W5:Y:S01]  /*5860*/  LDL R252, [R1+0x3280] ;  /* 0x0032800001fc7983 */ /* 0x000f620000100800 */
[C---:B------:R-:W-:Y:S02]  /*5870*/  ISETP.GT.U32.AND P1, PT, R7.reuse, R8, PT ;  /* 0x000000080700720c */ /* 0x040fe40003f24070 */
[C---:B------:R-:W-:Y:S01]  /*5880*/  ISETP.GT.U32.AND P0, PT, R7.reuse, R211, PT ;  /* 0x000000d30700720c */ /* 0x040fe20003f04070 */
[----:B------:R-:W-:Y:S01]  /*5890*/  @!P6 IMAD.IADD R210, R210, 0x1, -R7 ;  /* 0x00000001d2d2e824 */ /* 0x000fe200078e0a07 */
[C---:B------:R-:W-:Y:S01]  /*58a0*/  ISETP.GT.U32.AND P5, PT, R7.reuse, R209, PT ;  /* 0x000000d10700720c */ /* 0x040fe20003fa4070 */
[----:B----4-:R-:W4:Y:S03]  /*58b0*/  LDL R2, [R1+0x3278] ;  /* 0x0032780001027983 */ /* 0x010f260000100800 */
[C---:B------:R-:W-:Y:S02]  /*58c0*/  ISETP.GT.U32.AND P6, PT, R7.reuse, R210, PT ;  /* 0x000000d20700720c */ /* 0x040fe40003fc4070 */
[----:B------:R-:W-:-:S03]  /*58d0*/  ISETP.GT.U32.AND P4, PT, R7, R3, PT ;  /* 0x000000030700720c */ /* 0x000fc60003f84070 */
[----:B------:R-:W-:Y:S02]  /*58e0*/  @!P1 IADD3 R8, R8, -R7, RZ ;  /* 0x8000000708089210 */ /* 0x000fe40007ffe0ff */
[--C-:B------:R-:W-:Y:S01]  /*58f0*/  @!P0 IMAD.IADD R211, R211, 0x1, -R7.reuse ;  /* 0x00000001d3d38824 */ /* 0x100fe200078e0a07 */
[C---:B------:R-:W-:Y:S02]  /*5900*/  ISETP.GT.U32.AND P1, PT, R7.reuse, R207, PT ;  /* 0x000000cf0700720c */ /* 0x040fe40003f24070 */
[----:B------:R-:W-:Y:S01]  /*5910*/  ISETP.GT.U32.AND P0, PT, R7, R206, PT ;  /* 0x000000ce0700720c */ /* 0x000fe20003f04070 */
[----:B------:R-:W-:Y:S02]  /*5920*/  @!P5 IMAD.IADD R209, R209, 0x1, -R7 ;  /* 0x00000001d1d1d824 */ /* 0x000fe400078e0a07 */
[----:B------:R-:W-:-:S03]  /*5930*/  @!P6 IADD3 R210, R210, -R7, RZ ;  /* 0x80000007d2d2e210 */ /* 0x000fc60007ffe0ff */
[----:B------:R-:W-:Y:S01]  /*5940*/  ISETP.GT.U32.AND P6, PT, R7, R209, PT ;  /* 0x000000d10700720c */ /* 0x000fe20003fc4070 */
[----:B------:R-:W-:Y:S01]  /*5950*/  @!P4 IMAD.IADD R3, R3, 0x1, -R7 ;  /* 0x000000010303c824 */ /* 0x000fe200078e0a07 */
[----:B------:R-:W-:-:S03]  /*5960*/  ISETP.GE.AND P4, PT, R248, RZ, PT ;  /* 0x000000fff800720c */ /* 0x000fc60003f86270 */
[----:B------:R-:W-:Y:S02]  /*5970*/  @!P1 IADD3 R207, R207, -R7, RZ ;  /* 0x80000007cfcf9210 */ /* 0x000fe40007ffe0ff */
[--C-:B------:R-:W-:Y:S01]  /*5980*/  @!P0 IMAD.IADD R206, R206, 0x1, -R7.reuse ;  /* 0x00000001cece8824 */ /* 0x100fe200078e0a07 */
[----:B---3--:R-:W-:Y:S02]  /*5990*/  ISETP.GE.AND P1, PT, R212, RZ, PT ;  /* 0x000000ffd400720c */ /* 0x008fe40003f26270 */
[----:B------:R-:W-:Y:S01]  /*59a0*/  ISETP.GE.AND P0, PT, R213, RZ, PT ;  /* 0x000000ffd500720c */ /* 0x000fe20003f06270 */
[----:B------:R-:W3:Y:S01]  /*59b0*/  LDL R212, [R1+0x3284] ;  /* 0x0032840001d47983 */ /* 0x000ee20000100800 */
[----:B------:R-:W-:Y:S01]  /*59c0*/  ISETP.GT.U32.AND P5, PT, R7, R6, PT ;  /* 0x000000060700720c */ /* 0x000fe20003fa4070 */
[----:B------:R-:W-:Y:S02]  /*59d0*/  @!P6 IMAD.IADD R209, R209, 0x1, -R7 ;  /* 0x00000001d1d1e824 */ /* 0x000fe400078e0a07 */
[----:B------:R-:W3:Y:S01]  /*59e0*/  LDL R213, [R1+0x3288] ;  /* 0x0032880001d57983 */ /* 0x000ee20000100800 */
[----:B------:R-:W-:Y:S01]  /*59f0*/  @!P4 IMAD.MOV R211, RZ, RZ, -R211 ;  /* 0x000000ffffd3c224 */ /* 0x000fe200078e0ad3 */
[----:B------:R-:W-:-:S06]  /*5a00*/  @!P2 IADD3 R8, -R8, RZ, RZ ;  /* 0x000000ff0808a210 */ /* 0x000fcc0007ffe1ff */
[----:B------:R-:W-:Y:S01]  /*5a10*/  @!P0 IMAD.MOV R209, RZ, RZ, -R209 ;  /* 0x000000ffffd18224 */ /* 0x000fe200078e0ad1 */
[C---:B------:R-:W-:Y:S02]  /*5a20*/  ISETP.GT.U32.AND P0, PT, R7.reuse, R4, PT ;  /* 0x000000040700720c */ /* 0x040fe40003f04070 */
[----:B------:R-:W-:Y:S02]  /*5a30*/  @!P5 IADD3 R6, R6, -R7, RZ ;  /* 0x800000070606d210 */ /* 0x000fe40007ffe0ff */
[----:B------:R-:W-:Y:S01]  /*5a40*/  ISETP.GT.U32.AND P5, PT, R7, R3, PT ;  /* 0x000000030700720c */ /* 0x000fe20003fa4070 */
[----:B------:R-:W-:Y:S01]  /*5a50*/  STL [R1+0x24], R211 ;  /* 0x000024d301007387 */ /* 0x000fe20000100800 */
[----:B------:R-:W-:-:S03]  /*5a60*/  @!P1 IMAD.MOV R210, RZ, RZ, -R210 ;  /* 0x000000ffffd29224 */ /* 0x000fc600078e0ad2 */
[----:B------:R1:W-:Y:S04]  /*5a70*/  STL [R1+0x3748], R8 ;  /* 0x0037480801007387 */ /* 0x0003e80000100800 */
[----:B------:R-:W-:Y:S01]  /*5a80*/  STL [R1+0x1c], R210 ;  /* 0x00001cd201007387 */ /* 0x000fe20000100800 */
[----:B------:R-:W-:Y:S01]  /*5a90*/  @!P0 IMAD.IADD R4, R4, 0x1, -R7 ;  /* 0x0000000104048824 */ /* 0x000fe200078e0a07 */
[----:B-1----:R-:W-:-:S05]  /*5aa0*/  IADD3 R8, R248, 0xcd, RZ ;  /* 0x000000cdf8087810 */ /* 0x002fca0007ffe0ff */
[----:B------:R-:W-:Y:S01]  /*5ab0*/  STL [R1+0x3654], R8 ;  /* 0x0036540801007387 */ /* 0x000fe20000100800 */
[----:B------:R-:W-:-:S03]  /*5ac0*/  @!P5 IADD3 R3, R3, -R7, RZ ;  /* 0x800000070303d210 */ /* 0x000fc60007ffe0ff */
[----:B------:R-:W-:Y:S01]  /*5ad0*/  STL [R1+0x18], R209 ;  /* 0x000018d101007387 */ /* 0x000fe20000100800 */
[----:B------:R-:W-:-:S13]  /*5ae0*/  ISETP.GT.U32.AND P5, PT, R7, R9, PT ;  /* 0x000000090700720c */ /* 0x000fda0003fa4070 */
[----:B------:R-:W-:Y:S02]  /*5af0*/  @!P5 IADD3 R9, R9, -R7, RZ ;  /* 0x800000070909d210 */ /* 0x000fe40007ffe0ff */
[----:B--2---:R-:W-:Y:S02]  /*5b00*/  ISETP.GE.AND P0, PT, R0, RZ, PT ;  /* 0x000000ff0000720c */ /* 0x004fe40003f06270 */
[----:B------:R-:W2:Y:S01]  /*5b10*/  LDL R0, [R1+0x328c] ;  /* 0x00328c0001007983 */ /* 0x000ea20000100800 */
[----:B-----5:R-:W-:-:S03]  /*5b20*/  ISETP.GE.AND P5, PT, R252, RZ, PT ;  /* 0x000000fffc00720c */ /* 0x020fc60003fa6270 */
[----:B------:R-:W5:Y:S01]  /*5b30*/  LDL R252, [R1+0x3290] ;  /* 0x0032900001fc7983 */ /* 0x000f620000100800 */
[C---:B------:R-:W-:Y:S02]  /*5b40*/  ISETP.GT.U32.AND P4, PT, R7.reuse, R208, PT ;  /* 0x000000d00700720c */ /* 0x040fe40003f84070 */
[C---:B------:R-:W-:Y:S02]  /*5b50*/  ISETP.GT.U32.AND P1, PT, R7.reuse, R206, PT ;  /* 0x000000ce0700720c */ /* 0x040fe40003f24070 */
[----:B------:R-:W-:-:S09]  /*5b60*/  ISETP.GT.U32.AND P2, PT, R7, R207, PT ;  /* 0x000000cf0700720c */ /* 0x000fd20003f44070 */
[--C-:B------:R-:W-:Y:S01]  /*5b70*/  @!P4 IMAD.IADD R208, R208, 0x1, -R7.reuse ;  /* 0x00000001d0d0c824 */ /* 0x100fe200078e0a07 */
[----:B------:R-:W-:Y:S02]  /*5b80*/  ISETP.GT.U32.AND P4, PT, R7, R10, PT ;  /* 0x0000000a0700720c */ /* 0x000fe40003f84070 */
[----:B------:R-:W-:Y:S01]  /*5b90*/  @!P1 IADD3 R206, R206, -R7, RZ ;  /* 0x80000007cece9210 */ /* 0x000fe20007ffe0ff */
[----:B------:R-:W-:Y:S01]  /*5ba0*/  @!P2 IMAD.IADD R207, R207, 0x1, -R7 ;  /* 0x00000001cfcfa824 */ /* 0x000fe200078e0a07 */
[----:B----4-:R-:W-:Y:S02]  /*5bb0*/  ISETP.GE.AND P1, PT, R2, RZ, PT ;  /* 0x000000ff0200720c */ /* 0x010fe40003f26270 */
[----:B------:R-:W-:Y:S02]  /*5bc0*/  ISETP.GT.U32.AND P2, PT, R7, R11, PT ;  /* 0x0000000b0700720c */ /* 0x000fe40003f44070 */
[----:B------:R-:W-:-:S05]  /*5bd0*/  MOV R2, R3 ;  /* 0x0000000300027202 */ /* 0x000fca0000000f00 */
[----:B------:R-:W-:Y:S01]  /*5be0*/  @!P4 IMAD.IADD R10, R10, 0x1, -R7 ;  /* 0x000000010a0ac824 */ /* 0x000fe200078e0a07 */
[----:B---3--:R-:W-:-:S03]  /*5bf0*/  ISETP.GE.AND P4, PT, R212, RZ, PT ;  /* 0x000000ffd400720c */ /* 0x008fc60003f86270 */
[----:B------:R-:W-:Y:S02]  /*5c00*/  @!P1 IADD3 R2, -R2, RZ, RZ ;  /* 0x000000ff02029210 */ /* 0x000fe40007ffe1ff */
[----:B------:R-:W-:Y:S01]  /*5c10*/  @!P2 IMAD.IADD R11, R11, 0x1, -R7 ;  /* 0x000000010b0ba824 */ /* 0x000fe200078e0a07 */
[----:B------:R-:W-:Y:S01]  /*5c20*/  ISETP.GE.AND P2, PT, R213, RZ, PT ;  /* 0x000000ffd500720c */ /* 0x000fe20003f46270 */
[----:B------:R-:W3:Y:S04]  /*5c30*/  LDL R212, [R1+0x3294] ;  /* 0x0032940001d47983 */ /* 0x000ee80000100800 */
[----:B------:R-:W4:Y:S04]  /*5c40*/  LDL R213, [R1+0x3298] ;  /* 0x0032980001d57983 */ /* 0x000f280000100800 */
[----:B------:R1:W-:Y:S01]  /*5c50*/  STL [R1+0x14], R2 ;  /* 0x0000140201007387 */ /* 0x0003e20000100800 */
[----:B------:R-:W-:-:S02]  /*5c60*/  IABS R204, R205 ;  /* 0x000000cd00cc7213 */ /* 0x000fc40000000000 */
[----:B------:R-:W-:Y:S01]  /*5c70*/  ISETP.GT.U32.AND P6, PT, R7, R6, PT ;  /* 0x000000060700720c */ /* 0x000fe20003fc4070 */
[----:B-1----:R-:W-:-:S04]  /*5c80*/  IMAD.MOV.U32 R2, RZ, RZ, R206 ;  /* 0x000000ffff027224 */ /* 0x002fc800078e00ce */
[----:B------:R-:W-:Y:S01]  /*5c90*/  @!P4 IMAD.MOV R2, RZ, RZ, -R2 ;  /* 0x000000ffff02c224 */ /* 0x000fe200078e0a02 */
[----:B------:R-:W-:Y:S01]  /*5ca0*/  ISETP.GT.U32.AND P4, PT, R7, R11, PT ;  /* 0x0000000b0700720c */ /* 0x000fe20003f84070 */
[----:B------:R-:W-:Y:S01]  /*5cb0*/  IMAD.HI.U32 R205, R5, R204, RZ ;  /* 0x000000cc05cd7227 */ /* 0x000fe200078e00ff */
[----:B------:R-:W-:-:S03]  /*5cc0*/  ISETP.GT.U32.AND P1, PT, R7, R4, PT ;  /* 0x000000040700720c */ /* 0x000fc60003f24070 */
[----:B------:R-:W-:Y:S02]  /*5cd0*/  IMAD.MOV R205, RZ, RZ, -R205 ;  /* 0x000000ffffcd7224 */ /* 0x000fe400078e0acd */
[----:B------:R-:W-:Y:S02]  /*5ce0*/  @!P6 IMAD.IADD R6, R6, 0x1, -R7 ;  /* 0x000000010606e824 */ /* 0x000fe400078e0a07 */
[----:B------:R-:W-:Y:S01]  /*5cf0*/  IMAD R204, R7, R205, R204 ;  /* 0x000000cd07cc7224 */ /* 0x000fe200078e02cc */
[----:B------:R-:W-:Y:S01]  /*5d00*/  IABS R205, R8 ;  /* 0x0000000800cd7213 */ /* 0x000fe20000000000 */
[----:B------:R-:W-:Y:S02]  /*5d10*/  IMAD.MOV.U32 R8, RZ, RZ, R207 ;  /* 0x000000ffff087224 */ /* 0x000fe400078e00cf */
[--C-:B------:R-:W-:Y:S01]  /*5d20*/  @!P4 IMAD.IADD R11, R11, 0x1, -R7.reuse ;  /* 0x000000010b0bc824 */ /* 0x100fe200078e0a07 */
[----:B------:R-:W-:Y:S01]  /*5d30*/  @!P0 IADD3 R208, -R208, RZ, RZ ;  /* 0x000000ffd0d08210 */ /* 0x000fe20007ffe1ff */
[----:B------:R-:W-:Y:S01]  /*5d40*/  @!P5 IMAD.MOV R8, RZ, RZ, -R8 ;  /* 0x000000ffff08d224 */ /* 0x000fe200078e0a08 */
[----:B------:R-:W-:Y:S01]  /*5d50*/  @!P2 IADD3 R6, -R6, RZ, RZ ;  /* 0x000000ff0606a210 */ /* 0x000fe20007ffe1ff */
[----:B------:R-:W-:Y:S01]  /*5d60*/  @!P1 IMAD.IADD R4, R4, 0x1, -R7 ;  /* 0x0000000104049824 */ /* 0x000fe200078e0a07 */
[----:B------:R-:W-:Y:S01]  /*5d70*/  ISETP.GT.U32.AND P2, PT, R7, R13, PT ;  /* 0x0000000d0700720c */ /* 0x000fe20003f44070 */
[----:B------:R-:W-:Y:S04]  /*5d80*/  STL [R1+0x10], R208 ;  /* 0x000010d001007387 */ /* 0x000fe80000100800 */
[----:B------:R-:W-:Y:S04]  /*5d90*/  STL [R1+0xc], R8 ;  /* 0x00000c0801007387 */ /* 0x000fe80000100800 */
[----:B------:R1:W-:Y:S02]  /*5da0*/  STL [R1+0x8], R2 ;  /* 0x0000080201007387 */ /* 0x0003e40000100800 */
[----:B-1----:R-:W-:-:S02]  /*5db0*/  IADD3 R2, R248, 0xce, RZ ;  /* 0x000000cef8027810 */ /* 0x002fc40007ffe0ff */
[----:B------:R-:W-:Y:S02]  /*5dc0*/  @!P2 IADD3 R13, R13, -R7, RZ ;  /* 0x800000070d0da210 */ /* 0x000fe40007ffe0ff */
[----:B------:R-:W-:Y:S01]  /*5dd0*/  IABS R206, R2 ;  /* 0x0000000200ce7213 */ /* 0x000fe20000000000 */
[----:B------:R1:W-:Y:S04]  /*5de0*/  STL [R1+0x364c], R2 ;  /* 0x00364c0201007387 */ /* 0x0003e80000100800 */
[----:B------:R-:W-:Y:S04]  /*5df0*/  STL [R1+0x4], R6 ;  /* 0x0000040601007387 */ /* 0x000fe80000100800 */
[----:B-1----:R-:W3:Y:S01]  /*5e00*/  LDL R2, [R1+0x32a0] ;  /* 0x0032a00001027983 */ /* 0x002ee20000100800 */
[----:B--2---:R-:W-:Y:S01]  /*5e10*/  ISETP.GE.AND P4, PT, R0, RZ, PT ;  /* 0x000000ff0000720c */ /* 0x004fe20003f86270 */
[----:B------:R-:W-:Y:S01]  /*5e20*/  IMAD.MOV.U32 R0, RZ, RZ, R4 ;  /* 0x000000ffff007224 */ /* 0x000fe200078e0004 */
[----:B-----5:R-:W-:-:S11]  /*5e30*/  ISETP.GE.AND P2, PT, R252, RZ, PT ;  /* 0x000000fffc00720c */ /* 0x020fd60003f46270 */
[----:B------:R-:W-:-:S05]  /*5e40*/  @!P4 IMAD.MOV R0, RZ, RZ, -R0 ;  /* 0x000000ffff00c224 */ /* 0x000fca00078e0a00 */
[----:B------:R1:W-:Y:S04]  /*5e50*/  STL [R1], R0 ;  /* 0x0000000001007387 */ /* 0x0003e80000100800 */
[----:B------:R-:W2:Y:S04]  /*5e60*/  LDL R252, [R1+0x32a8] ;  /* 0x0032a80001fc7983 */ /* 0x000ea80000100800 */
[----:B-1----:R-:W5:Y:S01]  /*5e70*/  LDL R0, [R1+0x32a4] ;  /* 0x0032a40001007983 */ /* 0x002f620000100800 */
[C---:B------:R-:W-:Y:S02]  /*5e80*/  ISETP.GT.U32.AND P0, PT, R7.reuse, R9, PT ;  /* 0x000000090700720c */ /* 0x040fe40003f04070 */
[----:B------:R-:W-:-:S02]  /*5e90*/  ISETP.GT.U32.AND P5, PT, R7, R10, PT ;  /* 0x0000000a0700720c */ /* 0x000fc40003fa4070 */
[----:B------:R-:W-:-:S09]  /*5ea0*/  ISETP.GT.U32.AND P6, PT, R7, R12, PT ;  /* 0x0000000c0700720c */ /* 0x000fd20003fc4070 */
[--C-:B------:R-:W-:Y:S01]  /*5eb0*/  @!P0 IMAD.IADD R9, R9, 0x1, -R7.reuse ;  /* 0x0000000109098824 */ /* 0x100fe200078e0a07 */
[C---:B------:R-:W-:Y:S02]  /*5ec0*/  ISETP.GT.U32.AND P0, PT, R7.reuse, R15, PT ;  /* 0x0000000f0700720c */ /* 0x040fe40003f04070 */
[----:B------:R-:W-:Y:S02]  /*5ed0*/  @!P5 IADD3 R10, R10, -R7, RZ ;  /* 0x800000070a0ad210 */ /* 0x000fe40007ffe0ff */
[C---:B------:R-:W-:Y:S01]  /*5ee0*/  ISETP.GT.U32.AND P5, PT, R7.reuse, R16, PT ;  /* 0x000000100700720c */ /* 0x040fe20003fa4070 */
[----:B------:R-:W-:Y:S01]  /*5ef0*/  @!P6 IMAD.IADD R12, R12, 0x1, -R7 ;  /* 0x000000010c0ce824 */ /* 0x000fe200078e0a07 */
[----:B------:R-:W-:-:S04]  /*5f00*/  ISETP.GT.U32.AND P1, PT, R7, R14, PT ;  /* 0x0000000e0700720c */ /* 0x000fc80003f24070 */
[C---:B------:R-:W-:Y:S02]  /*5f10*/  ISETP.GT.U32.AND P6, PT, R7.reuse, R12, PT ;  /* 0x0000000c0700720c */ /* 0x040fe40003fc4070 */
[----:B------:R-:W-:Y:S01]  /*5f20*/  ISETP.GT.U32.AND P4, PT, R7, R13, PT ;  /* 0x0000000d0700720c */ /* 0x000fe20003f84070 */
[--C-:B------:R-:W-:Y:S01]  /*5f30*/  @!P0 IMAD.IADD R15, R15, 0x1, -R7.reuse ;  /* 0x000000010f0f8824 */ /* 0x100fe200078e0a07 */
[----:B----4-:R-:W-:Y:S02]  /*5f40*/  ISETP.GE.AND P0, PT, R213, RZ, PT ;  /* 0x000000ffd500720c */ /* 0x010fe40003f06270 */
[----:B------:R-:W4:Y:S01]  /*5f50*/  LDL R213, [R1+0x32b0] ;  /* 0x0032b00001d57983 */ /* 0x000f220000100800 */
[----:B------:R-:W-:Y:S02]  /*5f60*/  @!P5 IADD3 R16, R16, -R7, RZ ;  /* 0x800000071010d210 */ /* 0x000fe40007ffe0ff */
[----:B------:R-:W-:Y:S01]  /*5f70*/  ISETP.GE.AND P5, PT, R246, RZ, PT ;  /* 0x000000fff600720c */ /* 0x000fe20003fa6270 */
[----:B------:R-:W-:Y:S01]  /*5f80*/  @!P1 IMAD.IADD R14, R14, 0x1, -R7 ;  /* 0x000000010e0e9824 */ /* 0x000fe200078e0a07 */
[----:B---3--:R-:W-:-:S02]  /*5f90*/  ISETP.GE.AND P1, PT, R212, RZ, PT ;  /* 0x000000ffd400720c */ /* 0x008fc40003f26270 */
[----:B------:R-:W-:Y:S01]  /*5fa0*/  @!P6 IMAD.IADD R12, R12, 0x1, -R7 ;  /* 0x000000010c0ce824 */ /* 0x000fe200078e0a07 */
[----:B------:R-:W3:Y:S01]  /*5fb0*/  LDL R212, [R1+0x32ac] ;  /* 0x0032ac0001d47983 */ /* 0x000ee20000100800 */
[----:B------:R-:W-:Y:S02]  /*5fc0*/  @!P4 IADD3 R13, R13, -R7, RZ ;  /* 0x800000070d0dc210 */ /* 0x000fe40007ffe0ff */
[----:B------:R-:W-:-:S05]  /*5fd0*/  ISETP.GT.U32.AND P4, PT, R7, R19, PT ;  /* 0x000000130700720c */ /* 0x000fca0003f84070 */
[----:B------:R-:W-:Y:S01]  /*5fe0*/  @!P5 IMAD.MOV R12, RZ, RZ, -R12 ;  /* 0x000000ffff0cd224 */ /* 0x000fe200078e0a0c */
[----:B------:R-:W-:Y:S01]  /*5ff0*/  ISETP.GT.U32.AND P5, PT, R7, R18, PT ;  /* 0x000000120700720c */ /* 0x000fe20003fa4070 */
[----:B------:R-:W-:Y:S01]  /*6000*/  @!P2 IMAD.MOV R9, RZ, RZ, -R9 ;  /* 0x000000ffff09a224 */ /* 0x000fe200078e0a09 */
[----:B------:R-:W-:Y:S01]  /*6010*/  @!P1 IADD3 R10, -R10, RZ, RZ ;  /* 0x000000ff0a0a9210 */ /* 0x000fe20007ffe1ff */
[----:B------:R-:W-:Y:S01]  /*6020*/  @!P0 IMAD.MOV R11, RZ, RZ, -R11 ;  /* 0x000000ffff0b8224 */ /* 0x000fe200078e0a0b */
[----:B------:R-:W-:Y:S02]  /*6030*/  IADD3 R246, R248, 0xcf, RZ ;  /* 0x000000cff8f67810 */ /* 0x000fe40007ffe0ff */
[----:B------:R-:W-:Y:S01]  /*6040*/  STL [R1+0x3728], R9 ;  /* 0x0037280901007387 */ /* 0x000fe20000100800 */
[----:B------:R-:W-:-:S03]  /*6050*/  @!P4 IADD3 R19, R19, -R7, RZ ;  /* 0x800000071313c210 */ /* 0x000fc60007ffe0ff */
[----:B------:R-:W-:Y:S03]  /*6060*/  STL [R1+0x372c], R10 ;  /* 0x00372c0a01007387 */ /* 0x000fe60000100800 */
[----:B------:R-:W-:Y:S01]  /*6070*/  @!P5 IMAD.IADD R18, R18, 0x1, -R7 ;  /* 0x000000011212d824 */ /* 0x000fe200078e0a07 */
[----:B------:R-:W-:Y:S04]  /*6080*/  STL [R1+0x3730], R11 ;  /* 0x0037300b01007387 */ /* 0x000fe80000100800 */
[----:B------:R-:W-:Y:S04]  /*6090*/  STL [R1+0x3734], R12 ;  /* 0x0037340c01007387 */ /* 0x000fe80000100800 */
[----:B------:R-:W-:Y:S01]  /*60a0*/  STL [R1+0x3630], R246 ;  /* 0x003630f601007387 */ /* 0x000fe20000100800 */
[----:B------:R-:W-:-:S13]  /*60b0*/  ISETP.GT.U32.AND P0, PT, R7, R16, PT ;  /* 0x000000100700720c */ /* 0x000fda0003f04070 */
[----:B------:R-:W-:Y:S02]  /*60c0*/  @!P0 IADD3 R16, R16, -R7, RZ ;  /* 0x8000000710108210 */ /* 0x000fe40007ffe0ff */
[----:B------:R-:W-:Y:S02]  /*60d0*/  ISETP.GE.AND P0, PT, R2, RZ, PT ;  /* 0x000000ff0200720c */ /* 0x000fe40003f06270 */
[----:B------:R-:W3:Y:S01]  /*60e0*/  LDL R2, [R1+0x32b4] ;  /* 0x0032b40001027983 */ /* 0x000ee20000100800 */
[----:B--2---:R-:W-:-:S03]  /*60f0*/  ISETP.GE.AND P4, PT, R252, RZ, PT ;  /* 0x000000fffc00720c */ /* 0x004fc60003f86270 */
        /* <DEDUP_REMOVED lines=10> */
[C---:B------:R-:W-:Y:S02]  /*61a0*/  ISETP.GT.U32.AND P2, PT, R7.reuse, R20, PT ;  /* 0x000000140700720c */ /* 0x040fe40003f44070 */
[C---:B------:R-:W-:Y:S01]  /*61b0*/  ISETP.GT.U32.AND P6, PT, R7.reuse, R17, PT ;  /* 0x000000110700720c */ /* 0x040fe20003fc4070 */
[----:B------:R-:W-:Y:S01]  /*61c0*/  @!P0 IMAD.MOV R13, RZ, RZ, -R13 ;  /* 0x000000ffff0d8224 */ /* 0x000fe200078e0a0d */
[----:B------:R-:W-:-:S05]  /*61d0*/  ISETP.GT.U32.AND P0, PT, R7, R18, PT ;  /* 0x000000120700720c */ /* 0x000fca0003f04070 */
[--C-:B------:R-:W-:Y:S01]  /*61e0*/  @!P1 IMAD.IADD R21, R21, 0x1, -R7.reuse ;  /* 0x0000000115159824 */ /* 0x100fe200078e0a07 */
[----:B----4-:R-:W-:Y:S02]  /*61f0*/  ISETP.GE.AND P1, PT, R213, RZ, PT ;  /* 0x000000ffd500720c */ /* 0x010fe40003f26270 */
[----:B------:R-:W4:Y:S01]  /*6200*/  LDL R213, [R1+0x32c4] ;  /* 0x0032c40001d57983 */ /* 0x000f220000100800 */
[--C-:B------:R-:W-:Y:S02]  /*6210*/  @!P2 IMAD.IADD R20, R20, 0x1, -R7.reuse ;  /* 0x000000011414a824 */ /* 0x100fe400078e0a07 */
[--C-:B------:R-:W-:Y:S01]  /*6220*/  @!P6 IMAD.IADD R17, R17, 0x1, -R7.reuse ;  /* 0x000000011111e824 */ /* 0x100fe200078e0a07 */
[----:B---3--:R-:W-:Y:S02]  /*6230*/  ISETP.GE.AND P2, PT, R212, RZ, PT ;  /* 0x000000ffd400720c */ /* 0x008fe40003f46270 */
[----:B------:R-:W3:Y:S01]  /*6240*/  LDL R212, [R1+0x32c0] ;  /* 0x0032c00001d47983 */ /* 0x000ee20000100800 */
[----:B------:R-:W-:Y:S01]  /*6250*/  @!P0 IMAD.IADD R18, R18, 0x1, -R7 ;  /* 0x0000000112128824 */ /* 0x000fe200078e0a07 */
[----:B------:R-:W-:-:S03]  /*6260*/  ISETP.GT.U32.AND P0, PT, R7, R24, PT ;  /* 0x000000180700720c */ /* 0x000fc60003f04070 */
[----:B------:R-:W-:Y:S02]  /*6270*/  @!P1 IADD3 R17, -R17, RZ, RZ ;  /* 0x000000ff11119210 */ /* 0x000fe40007ffe1ff */
[----:B------:R-:W-:Y:S01]  /*6280*/  ISETP.GT.U32.AND P1, PT, R7, R23, PT ;  /* 0x000000170700720c */ /* 0x000fe20003f24070 */
[----:B------:R-:W-:Y:S01]  /*6290*/  @!P4 IMAD.MOV R15, RZ, RZ, -R15 ;  /* 0x000000ffff0fc224 */ /* 0x000fe200078e0a0f */
[----:B------:R-:W-:Y:S01]  /*62a0*/  @!P5 IADD3 R14, -R14, RZ, RZ ;  /* 0x000000ff0e0ed210 */ /* 0x000fe20007ffe1ff */
[----:B------:R-:W-:Y:S01]  /*62b0*/  STL [R1+0x3738], R13 ;  /* 0x0037380d01007387 */ /* 0x000fe20000100800 */
[----:B------:R-:W-:Y:S01]  /*62c0*/  @!P2 IMAD.MOV R16, RZ, RZ, -R16 ;  /* 0x000000ffff10a224 */ /* 0x000fe200078e0a10 */
[----:B------:R-:W-:Y:S02]  /*62d0*/  IADD3 R4, R248, 0xd0, RZ ;  /* 0x000000d0f8047810 */ /* 0x000fe40007ffe0ff */
[----:B------:R-:W-:Y:S01]  /*62e0*/  STL [R1+0x373c], R14 ;  /* 0x00373c0e01007387 */ /* 0x000fe20000100800 */
[----:B------:R-:W-:-:S03]  /*62f0*/  @!P0 IMAD.IADD R24, R24, 0x1, -R7 ;  /* 0x0000000118188824 */ /* 0x000fc600078e0a07 */
[----:B------:R-:W-:Y:S02]  /*6300*/  STL [R1+0x3740], R15 ;  /* 0x0037400f01007387 */ /* 0x000fe40000100800 */
[----:B------:R-:W-:Y:S02]  /*6310*/  @!P1 IADD3 R23, R23, -R7, RZ ;  /* 0x8000000717179210 */ /* 0x000fe40007ffe0ff */
[----:B------:R-:W-:Y:S04]  /*6320*/  STL [R1+0x3744], R16 ;  /* 0x0037441001007387 */ /* 0x000fe80000100800 */
[----:B------:R-:W-:Y:S04]  /*6330*/  STL [R1+0x374c], R17 ;  /* 0x00374c1101007387 */ /* 0x000fe80000100800 */
[----:B------:R1:W-:Y:S01]  /*6340*/  STL [R1+0x3660], R4 ;  /* 0x0036600401007387 */ /* 0x0003e20000100800 */
[----:B------:R-:W-:-:S13]  /*6350*/  ISETP.GT.U32.AND P2, PT, R7, R21, PT ;  /* 0x000000150700720c */ /* 0x000fda0003f44070 */
[----:B------:R-:W-:Y:S01]  /*6360*/  @!P2 IMAD.IADD R21, R21, 0x1, -R7 ;  /* 0x000000011515a824 */ /* 0x000fe200078e0a07 */
        /* <DEDUP_REMOVED lines=9> */
[----:B------:R-:W-:Y:S02]  /*6400*/  @!P4 IADD3 R20, R20, -R7, RZ ;  /* 0x800000071414c210 */ /* 0x000fe40007ffe0ff */
[----:B------:R-:W-:Y:S01]  /*6410*/  ISETP.GT.U32.AND P4, PT, R7, R26, PT ;  /* 0x0000001a0700720c */ /* 0x000fe20003f84070 */
[--C-:B------:R-:W-:Y:S02]  /*6420*/  @!P6 IMAD.IADD R22, R22, 0x1, -R7.reuse ;  /* 0x000000011616e824 */ /* 0x100fe400078e0a07 */
[----:B------:R-:W-:Y:S01]  /*6430*/  @!P5 IMAD.IADD R19, R19, 0x1, -R7 ;  /* 0x000000011313d824 */ /* 0x000fe200078e0a07 */
[C---:B------:R-:W-:Y:S02]  /*6440*/  ISETP.GT.U32.AND P5, PT, R7.reuse, R25, PT ;  /* 0x000000190700720c */ /* 0x040fe40003fa4070 */
[----:B------:R-:W-:Y:S02]  /*6450*/  ISETP.GT.U32.AND P6, PT, R7, R22, PT ;  /* 0x000000160700720c */ /* 0x000fe40003fc4070 */
[----:B------:R-:W-:-:S02]  /*6460*/  @!P2 IADD3 R18, -R18, RZ, RZ ;  /* 0x000000ff1212a210 */ /* 0x000fc40007ffe1ff */
[----:B------:R-:W-:-:S03]  /*6470*/  ISETP.GT.U32.AND P2, PT, R7, R23, PT ;  /* 0x000000170700720c */ /* 0x000fc60003f44070 */
[----:B------:R-:W-:Y:S02]  /*6480*/  @!P4 IADD3 R26, R26, -R7, RZ ;  /* 0x800000071a1ac210 */ /* 0x000fe40007ffe0ff */
        /* <DEDUP_REMOVED lines=8> */
[----:B------:R-:W-:Y:S01]  /*6510*/  @!P4 IMAD.MOV R22, RZ, RZ, -R22 ;  /* 0x000000ffff16c224 */ /* 0x000fe200078e0a16 */
[----:B------:R-:W-:Y:S01]  /*6520*/  ISETP.GT.U32.AND P4, PT, R7, R28, PT ;  /* 0x0000001c0700720c */ /* 0x000fe20003f84070 */
[----:B------:R-:W-:Y:S02]  /*6530*/  @!P1 IMAD.MOV R19, RZ, RZ, -R19 ;  /* 0x000000ffff139224 */ /* 0x000fe400078e0a13 */
[----:B------:R-:W-:Y:S01]  /*6540*/  @!P0 IMAD.MOV R20, RZ, RZ, -R20 ;  /* 0x000000ffff148224 */ /* 0x000fe200078e0a14 */
[----:B------:R-:W-:Y:S02]  /*6550*/  IABS R208, R4 ;  /* 0x0000000400d07213 */ /* 0x000fe40000000000 */
[----:B------:R-:W-:Y:S01]  /*6560*/  @!P5 IADD3 R21, -R21, RZ, RZ ;  /* 0x000000ff1515d210 */ /* 0x000fe20007ffe1ff */
[----:B------:R-:W-:Y:S01]  /*6570*/  STL [R1+0x3760], R18 ;  /* 0x0037601201007387 */ /* 0x000fe20000100800 */
[----:B-1----:R-:W-:-:S03]  /*6580*/  IADD3 R4, R248, 0xd1, RZ ;  /* 0x000000d1f8047810 */ /* 0x002fc60007ffe0ff */
[----:B------:R-:W-:Y:S01]  /*6590*/  STL [R1+0x3764], R19 ;  /* 0x0037641301007387 */ /* 0x000fe20000100800 */
[----:B------:R-:W-:-:S03]  /*65a0*/  @!P2 IMAD.IADD R29, R29, 0x1, -R7 ;  /* 0x000000011d1da824 */ /* 0x000fc600078e0a07 */
[----:B------:R-:W-:Y:S01]  /*65b0*/  STL [R1+0x3768], R20 ;  /* 0x0037681401007387 */ /* 0x000fe20000100800 */
[----:B------:R-:W-:-:S03]  /*65c0*/  @!P4 IMAD.IADD R28, R28, 0x1, -R7 ;  /* 0x000000011c1cc824 */ /* 0x000fc600078e0a07 */
        /* <DEDUP_REMOVED lines=15> */
[----:B------:R-:W-:Y:S01]  /*66c0*/  ISETP.GT.U32.AND P0, PT, R7, R31, PT ;  /* 0x0000001f0700720c */ /* 0x000fe20003f04070 */
[----:B------:R-:W-:Y:S02]  /*66d0*/  @!P6 IMAD.IADD R27, R27, 0x1, -R7 ;  /* 0x000000011b1be824 */ /* 0x000fe400078e0a07 */
[----:B------:R-:W-:Y:S02]  /*66e0*/  @!P1 IADD3 R24, R24, -R7, RZ ;  /* 0x8000000718189210 */ /* 0x000fe40007ffe0ff */
[C---:B------:R-:W-:Y:S02]  /*66f0*/  ISETP.GT.U32.AND P1, PT, R7.reuse, R30, PT ;  /* 0x0000001e0700720c */ /* 0x040fe40003f24070 */
[C---:B------:R-:W-:Y:S01]  /*6700*/  ISETP.GT.U32.AND P6, PT, R7.reuse, R27, PT ;  /* 0x0000001b0700720c */ /* 0x040fe20003fc4070 */
[----:B------:R-:W-:Y:S01]  /*6710*/  @!P5 IMAD.MOV R23, RZ, RZ, -R23 ;  /* 0x000000ffff17d224 */ /* 0x000fe200078e0a17 */
[----:B------:R-:W-:-:S04]  /*6720*/  ISETP.GT.U32.AND P5, PT, R7, R28, PT ;  /* 0x0000001c0700720c */ /* 0x000fc80003fa4070 */
[----:B------:R-:W-:Y:S01]  /*6730*/  @!P0 IMAD.IADD R31, R31, 0x1, -R7 ;  /* 0x000000011f1f8824 */ /* 0x000fe200078e0a07 */
[----:B----4-:R-:W-:Y:S02]  /*6740*/  ISETP.GE.AND P0, PT, R213, RZ, PT ;  /* 0x000000ffd500720c */ /* 0x010fe40003f06270 */
[----:B------:R-:W4:Y:S02]  /*6750*/  LDL R213, [R1+0x32ec] ;  /* 0x0032ec0001d57983 */ /* 0x000f240000100800 */
[-C--:B------:R-:W-:Y:S02]  /*6760*/  @!P1 IADD3 R30, R30, -R7.reuse, RZ ;  /* 0x800000071e1e9210 */ /* 0x080fe40007ffe0ff */
[-C--:B------:R-:W-:Y:S02]  /*6770*/  @!P6 IADD3 R27, R27, -R7.reuse, RZ ;  /* 0x800000071b1be210 */ /* 0x080fe40007ffe0ff */
[----:B---3--:R-:W-:Y:S02]  /*6780*/  ISETP.GE.AND P1, PT, R212, RZ, PT ;  /* 0x000000ffd400720c */ /* 0x008fe40003f26270 */
[----:B------:R-:W3:Y:S01]  /*6790*/  LDL R212, [R1+0x32e8] ;  /* 0x0032e80001d47983 */ /* 0x000ee20000100800 */
[----:B------:R-:W-:-:S02]  /*67a0*/  @!P5 IADD3 R28, R28, -R7, RZ ;  /* 0x800000071c1cd210 */ /* 0x000fc40007ffe0ff */
[C---:B------:R-:W-:Y:S01]  /*67b0*/  ISETP.GT.U32.AND P5, PT, R7.reuse, R34, PT ;  /* 0x000000220700720c */ /* 0x040fe20003fa4070 */
[----:B------:R-:W-:Y:S01]  /*67c0*/  @!P0 IMAD.MOV R27, RZ, RZ, -R27 ;  /* 0x000000ffff1b8224 */ /* 0x000fe200078e0a1b */
[----:B------:R-:W-:Y:S01]  /*67d0*/  ISETP.GT.U32.AND P0, PT, R7, R33, PT ;  /* 0x000000210700720c */ /* 0x000fe20003f04070 */
[----:B------:R-:W-:Y:S01]  /*67e0*/  IMAD.HI.U32 R209, R5, R205, RZ ;  /* 0x000000cd05d17227 */ /* 0x000fe200078e00ff */
[----:B------:R-:W-:-:S03]  /*67f0*/  @!P2 IADD3 R25, -R25, RZ, RZ ;  /* 0x000000ff1919a210 */ /* 0x000fc60007ffe1ff */
[----:B------:R-:W-:Y:S02]  /*6800*/  @!P4 IMAD.MOV R24, RZ, RZ, -R24 ;  /* 0x000000ffff18c224 */ /* 0x000fe400078e0a18 */
[----:B------:R-:W-:Y:S01]  /*6810*/  IMAD.MOV R3, RZ, RZ, -R209 ;  /* 0x000000ffff037224 */ /* 0x000fe200078e0ad1 */
[----:B------:R-:W-:Y:S01]  /*6820*/  IABS R209, R4 ;  /* 0x0000000400d17213 */ /* 0x000fe20000000000 */
[----:B------:R-:W-:Y:S01]  /*6830*/  @!P1 IMAD.MOV R26, RZ, RZ, -R26 ;  /* 0x000000ffff1a9224 */ /* 0x000fe200078e0a1a */
[----:B------:R-:W-:Y:S01]  /*6840*/  STL [R1+0x3774], R23 ;  /* 0x0037741701007387 */ /* 0x000fe20000100800 */
[----:B-1----:R-:W-:-:S03]  /*6850*/  IADD3 R4, R248, 0xd2, RZ ;  /* 0x000000d2f8047810 */ /* 0x002fc60007ffe0ff */
[----:B------:R-:W-:Y:S01]  /*6860*/  STL [R1+0x3778], R24 ;  /* 0x0037781801007387 */ /* 0x000fe20000100800 */
[----:B------:R-:W-:Y:S01]  /*6870*/  @!P0 IMAD.IADD R33, R33, 0x1, -R7 ;  /* 0x0000000121218824 */ /* 0x000fe200078e0a07 */
[----:B------:R-:W-:Y:S02]  /*6880*/  @!P5 IADD3 R34, R34, -R7, RZ ;  /* 0x800000072222d210 */ /* 0x000fe40007ffe0ff */
[----:B------:R-:W-:Y:S04]  /*6890*/  STL [R1+0x377c], R25 ;  /* 0x00377c1901007387 */ /* 0x000fe80000100800 */
        /* <DEDUP_REMOVED lines=24> */
[----:B------:R-:W4:Y:S03]  /*6a20*/  LDL R213, [R1+0x3300] ;  /* 0x0033000001d57983 */ /* 0x000f260000100800 */
[--C-:B------:R-:W-:Y:S02]  /*6a30*/  @!P6 IMAD.IADD R32, R32, 0x1, -R7.reuse ;  /* 0x000000012020e824 */ /* 0x100fe400078e0a07 */
[--C-:B------:R-:W-:Y:S01]  /*6a40*/  @!P4 IMAD.IADD R35, R35, 0x1, -R7.reuse ;  /* 0x000000012323c824 */ /* 0x100fe200078e0a07 */
[----:B---3--:R-:W-:Y:S01]  /*6a50*/  ISETP.GE.AND P4, PT, R212, RZ, PT ;  /* 0x000000ffd400720c */ /* 0x008fe20003f86270 */
[----:B------:R-:W-:Y:S01]  /*6a60*/  @!P1 IMAD.IADD R33, R33, 0x1, -R7 ;  /* 0x0000000121219824 */ /* 0x000fe200078e0a07 */
[----:B------:R-:W-:Y:S01]  /*6a70*/  ISETP.GT.U32.AND P1, PT, R7, R39, PT ;  /* 0x000000270700720c */ /* 0x000fe20003f24070 */
[----:B------:R-:W-:Y:S01]  /*6a80*/  @!P5 IMAD.MOV R30, RZ, RZ, -R30 ;  /* 0x000000ffff1ed224 */ /* 0x000fe200078e0a1e */
[----:B------:R-:W-:Y:S01]  /*6a90*/  @!P0 IADD3 R29, -R29, RZ, RZ ;  /* 0x000000ff1d1d8210 */ /* 0x000fe20007ffe1ff */
[----:B------:R-:W3:Y:S01]  /*6aa0*/  LDL R212, [R1+0x32fc] ;  /* 0x0032fc0001d47983 */ /* 0x000ee20000100800 */
[----:B------:R-:W-:-:S02]  /*6ab0*/  @!P2 IADD3 R32, -R32, RZ, RZ ;  /* 0x000000ff2020a210 */ /* 0x000fc40007ffe1ff */
[----:B------:R-:W-:Y:S01]  /*6ac0*/  ISETP.GT.U32.AND P2, PT, R7, R38, PT ;  /* 0x000000260700720c */ /* 0x000fe20003f44070 */
[----:B------:R-:W-:Y:S01]  /*6ad0*/  STL [R1+0x3788], R28 ;  /* 0x0037881c01007387 */ /* 0x000fe20000100800 */
[----:B------:R-:W-:-:S03]  /*6ae0*/  IADD3 R15, R248, 0xd3, RZ ;  /* 0x000000d3f80f7810 */ /* 0x000fc60007ffe0ff */
[----:B------:R-:W-:Y:S01]  /*6af0*/  @!P4 IMAD.MOV R31, RZ, RZ, -R31 ;  /* 0x000000ffff1fc224 */ /* 0x000fe200078e0a1f */
[----:B------:R-:W-:Y:S01]  /*6b00*/  STL [R1+0x378c], R29 ;  /* 0x00378c1d01007387 */ /* 0x000fe20000100800 */
[----:B------:R-:W-:-:S03]  /*6b10*/  @!P1 IMAD.IADD R39, R39, 0x1, -R7 ;  /* 0x0000000127279824 */ /* 0x000fc600078e0a07 */
[----:B------:R-:W-:Y:S03]  /*6b20*/  STL [R1+0x3790], R30 ;  /* 0x0037901e01007387 */ /* 0x000fe60000100800 */
[----:B------:R-:W-:Y:S01]  /*6b30*/  @!P2 IADD3 R38, R38, -R7, RZ ;  /* 0x800000072626a210 */ /* 0x000fe20007ffe0ff */
[----:B------:R1:W-:Y:S04]  /*6b40*/  STL [R1+0x3794], R31 ;  /* 0x0037941f01007387 */ /* 0x0003e80000100800 */
[----:B------:R-:W-:Y:S01]  /*6b50*/  STL [R1+0x361c], R15 ;  /* 0x00361c0f01007387 */ /* 0x000fe20000100800 */
        /* <DEDUP_REMOVED lines=13> */
[----:B------:R-:W-:Y:S01]  /*6c30*/  @!P6 IMAD.IADD R37, R37, 0x1, -R7 ;  /* 0x000000012525e824 */ /* 0x000fe200078e0a07 */
[----:B------:R-:W-:-:S04]  /*6c40*/  @!P4 IADD3 R33, -R33, RZ, RZ ;  /* 0x000000ff2121c210 */ /* 0x000fc80007ffe1ff */
[C---:B------:R-:W-:Y:S02]  /*6c50*/  ISETP.GT.U32.AND P6, PT, R7.reuse, R37, PT ;  /* 0x000000250700720c */ /* 0x040fe40003fc4070 */
[----:B------:R-:W-:-:S05]  /*6c60*/  ISETP.GT.U32.AND P4, PT, R7, R38, PT ;  /* 0x000000260700720c */ /* 0x000fca0003f84070 */
[----:B------:R-:W-:Y:S02]  /*6c70*/  @!P5 IADD3 R41, R41, -R7, RZ ;  /* 0x800000072929d210 */ /* 0x000fe40007ffe0ff */
[----:B----4-:R-:W-:Y:S01]  /*6c80*/  ISETP.GE.AND P5, PT, R213, RZ, PT ;  /* 0x000000ffd500720c */ /* 0x010fe20003fa6270 */
[--C-:B------:R-:W-:Y:S01]  /*6c90*/  @!P0 IMAD.IADD R34, R34, 0x1, -R7.reuse ;  /* 0x0000000122228824 */ /* 0x100fe200078e0a07 */
[----:B------:R-:W-:Y:S01]  /*6ca0*/  ISETP.GT.U32.AND P0, PT, R7, R40, PT ;  /* 0x000000280700720c */ /* 0x000fe20003f04070 */
[----:B------:R-:W4:Y:S01]  /*6cb0*/  LDL R213, [R1+0x3310] ;  /* 0x0033100001d57983 */ /* 0x000f220000100800 */
[--C-:B------:R-:W-:Y:S02]  /*6cc0*/  @!P6 IMAD.IADD R37, R37, 0x1, -R7.reuse ;  /* 0x000000012525e824 */ /* 0x100fe400078e0a07 */
[----:B------:R-:W-:Y:S01]  /*6cd0*/  @!P4 IMAD.IADD R38, R38, 0x1, -R7 ;  /* 0x000000012626c824 */ /* 0x000fe200078e0a07 */
[----:B------:R-:W-:-:S06]  /*6ce0*/  ISETP.GT.U32.AND P4, PT, R7, R44, PT ;  /* 0x0000002c0700720c */ /* 0x000fcc0003f84070 */
[----:B------:R-:W-:Y:S01]  /*6cf0*/  @!P5 IMAD.MOV R37, RZ, RZ, -R37 ;  /* 0x000000ffff25d224 */ /* 0x000fe200078e0a25 */
[----:B------:R-:W-:Y:S01]  /*6d00*/  ISETP.GT.U32.AND P5, PT, R7, R43, PT ;  /* 0x0000002b0700720c */ /* 0x000fe20003fa4070 */
[--C-:B------:R-:W-:Y:S01]  /*6d10*/  @!P0 IMAD.IADD R40, R40, 0x1, -R7.reuse ;  /* 0x0000000128288824 */ /* 0x100fe200078e0a07 */
[----:B---3--:R-:W-:Y:S02]  /*6d20*/  ISETP.GE.AND P0, PT, R212, RZ, PT ;  /* 0x000000ffd400720c */ /* 0x008fe40003f06270 */
[----:B------:R-:W-:Y:S02]  /*6d30*/  IADD3 R9, R248, 0xd4, RZ ;  /* 0x000000d4f8097810 */ /* 0x000fe40007ffe0ff */
[----:B------:R-:W-:-:S03]  /*6d40*/  @!P4 IMAD.IADD R44, R44, 0x1, -R7 ;  /* 0x000000012c2cc824 */ /* 0x000fc600078e0a07 */
[----:B------:R-:W-:Y:S04]  /*6d50*/  STL [R1+0x3648], R9 ;  /* 0x0036480901007387 */ /* 0x000fe80000100800 */
[----:B------:R-:W-:Y:S01]  /*6d60*/  @!P5 IMAD.IADD R43, R43, 0x1, -R7 ;  /* 0x000000012b2bd824 */ /* 0x000fe200078e0a07 */
[----:B------:R-:W3:Y:S01]  /*6d70*/  LDL R8, [R1+0x3318] ;  /* 0x0033180001087983 */ /* 0x000ee20000100800 */
[----:B------:R-:W-:Y:S02]  /*6d80*/  @!P0 IADD3 R36, -R36, RZ, RZ ;  /* 0x000000ff24248210 */ /* 0x000fe40007ffe1ff */
        /* <DEDUP_REMOVED lines=8> */
[----:B------:R-:W-:Y:S01]  /*6e10*/  @!P2 IMAD.MOV R34, RZ, RZ, -R34 ;  /* 0x000000ffff22a224 */ /* 0x000fe200078e0a22 */
[C---:B------:R-:W-:Y:S01]  /*6e20*/  ISETP.GT.U32.AND P2, PT, R7.reuse, R39, PT ;  /* 0x000000270700720c */ /* 0x040fe20003f44070 */
[----:B------:R-:W-:Y:S01]  /*6e30*/  @!P1 IMAD.MOV R35, RZ, RZ, -R35 ;  /* 0x000000ffff239224 */ /* 0x000fe200078e0a23 */
[C---:B------:R-:W-:Y:S01]  /*6e40*/  ISETP.GT.U32.AND P1, PT, R7.reuse, R40, PT ;  /* 0x000000280700720c */ /* 0x040fe20003f24070 */
[----:B------:R-:W-:Y:S01]  /*6e50*/  @!P0 IMAD.MOV R38, RZ, RZ, -R38 ;  /* 0x000000ffff268224 */ /* 0x000fe200078e0a26 */
[C---:B------:R-:W-:Y:S02]  /*6e60*/  ISETP.GT.U32.AND P6, PT, R7.reuse, R42, PT ;  /* 0x0000002a0700720c */ /* 0x040fe40003fc4070 */
[----:B------:R-:W-:-:S07]  /*6e70*/  ISETP.GT.U32.AND P0, PT, R7, R43, PT ;  /* 0x0000002b0700720c */ /* 0x000fce0003f04070 */
[----:B------:R-:W-:-:S05]  /*6e80*/  @!P2 IADD3 R39, R39, -R7, RZ ;  /* 0x800000072727a210 */ /* 0x000fca0007ffe0ff */
[----:B------:R-:W-:Y:S01]  /*6e90*/  @!P5 IMAD.MOV R39, RZ, RZ, -R39 ;  /* 0x000000ffff27d224 */ /* 0x000fe200078e0a27 */
[C---:B------:R-:W-:Y:S01]  /*6ea0*/  ISETP.GT.U32.AND P5, PT, R7.reuse, R44, PT ;  /* 0x0000002c0700720c */ /* 0x040fe20003fa4070 */
[--C-:B------:R-:W-:Y:S01]  /*6eb0*/  @!P1 IMAD.IADD R40, R40, 0x1, -R7.reuse ;  /* 0x0000000128289824 */ /* 0x100fe200078e0a07 */
[----:B------:R-:W-:Y:S01]  /*6ec0*/  ISETP.GT.U32.AND P1, PT, R7, R46, PT ;  /* 0x0000002e0700720c */ /* 0x000fe20003f24070 */
[----:B------:R-:W-:Y:S01]  /*6ed0*/  @!P6 IMAD.IADD R42, R42, 0x1, -R7 ;  /* 0x000000012a2ae824 */ /* 0x000fe200078e0a07 */
[----:B------:R-:W-:Y:S02]  /*6ee0*/  @!P0 IADD3 R43, R43, -R7, RZ ;  /* 0x800000072b2b8210 */ /* 0x000fe40007ffe0ff */
[C---:B------:R-:W-:Y:S02]  /*6ef0*/  ISETP.GT.U32.AND P0, PT, R7.reuse, R49, PT ;  /* 0x000000310700720c */ /* 0x040fe40003f04070 */
[----:B------:R-:W-:-:S05]  /*6f00*/  ISETP.GT.U32.AND P6, PT, R7, R42, PT ;  /* 0x0000002a0700720c */ /* 0x000fca0003fc4070 */
[--C-:B------:R-:W-:Y:S01]  /*6f10*/  @!P5 IMAD.IADD R44, R44, 0x1, -R7.reuse ;  /* 0x000000012c2cd824 */ /* 0x100fe200078e0a07 */
[----:B------:R-:W-:Y:S01]  /*6f20*/  ISETP.GT.U32.AND P5, PT, R7, R50, PT ;  /* 0x000000320700720c */ /* 0x000fe20003fa4070 */
[----:B------:R-:W-:Y:S01]  /*6f30*/  @!P1 IMAD.IADD R46, R46, 0x1, -R7 ;  /* 0x000000012e2e9824 */ /* 0x000fe200078e0a07 */
[----:B------:R-:W-:Y:S02]  /*6f40*/  ISETP.GE.AND P1, PT, R247, RZ, PT ;  /* 0x000000fff700720c */ /* 0x000fe40003f26270 */
[----:B------:R-:W-:Y:S02]  /*6f50*/  IADD3 R247, R248, 0xd5, RZ ;  /* 0x000000d5f8f77810 */ /* 0x000fe40007ffe0ff */
[----:B------:R-:W-:-:S03]  /*6f60*/  @!P0 IADD3 R49, R49, -R7, RZ ;  /* 0x8000000731318210 */ /* 0x000fc60007ffe0ff */
[----:B------:R-:W-:Y:S01]  /*6f70*/  STL [R1+0x362c], R247 ;  /* 0x00362cf701007387 */ /* 0x000fe20000100800 */
[----:B------:R-:W-:-:S03]  /*6f80*/  @!P6 IADD3 R42, R42, -R7, RZ ;  /* 0x800000072a2ae210 */ /* 0x000fc60007ffe0ff */
[----:B------:R-:W-:Y:S02]  /*6f90*/  @!P5 IMAD.IADD R50, R50, 0x1, -R7 ;  /* 0x000000013232d824 */ /* 0x000fe400078e0a07 */
[----:B------:R-:W-:Y:S01]  /*6fa0*/  @!P1 IMAD.MOV R42, RZ, RZ, -R42 ;  /* 0x000000ffff2a9224 */ /* 0x000fe200078e0a2a */
[----:B------:R-:W-:-:S13]  /*6fb0*/  ISETP.GT.U32.AND P1, PT, R7, R48, PT ;  /* 0x000000300700720c */ /* 0x000fda0003f24070 */
[----:B------:R-:W-:Y:S01]  /*6fc0*/  @!P1 IMAD.IADD R48, R48, 0x1, -R7 ;  /* 0x0000000130309824 */ /* 0x000fe200078e0a07 */
[----:B---3--:R-:W-:Y:S02]  /*6fd0*/  ISETP.GE.AND P1, PT, R2, RZ, PT ;  /* 0x000000ff0200720c */ /* 0x008fe40003f26270 */
[----:B------:R-:W3:Y:S01]  /*6fe0*/  LDL R2, [R1+0x3330] ;  /* 0x0033300001027983 */ /* 0x000ee20000100800 */
[----:B--2---:R-:W-:-:S03]  /*6ff0*/  ISETP.GE.AND P5, PT, R252, RZ, PT ;  /* 0x000000fffc00720c */ /* 0x004fc60003fa6270 */
[----:B------:R-:W2:Y:S01]  /*7000*/  LDL R252, [R1+0x3338] ;  /* 0x0033380001fc7983 */ /* 0x000ea20000100800 */
[----:B-----5:R-:W-:-:S03]  /*7010*/  ISETP.GE.AND P0, PT, R0, RZ, PT ;  /* 0x000000ff0000720c */ /* 0x020fc60003f06270 */
[----:B------:R-:W5:Y:S01]  /*7020*/  LDL R0, [R1+0x3334] ;  /* 0x0033340001007983 */ /* 0x000f620000100800 */
[----:B------:R-:W-:-:S13]  /*7030*/  ISETP.GT.U32.AND P2, PT, R7, R45, PT ;  /* 0x0000002d0700720c */ /* 0x000fda0003f44070 */
[----:B------:R-:W-:Y:S02]  /*7040*/  @!P2 IADD3 R45, R45, -R7, RZ ;  /* 0x800000072d2da210 */ /* 0x000fe40007ffe0ff */
[----:B----4-:R-:W-:-:S13]  /*7050*/  ISETP.GE.AND P2, PT, R213, RZ, PT ;  /* 0x000000ffd500720c */ /* 0x010fda0003f46270 */
[----:B------:R-:W-:Y:S01]  /*7060*/  @!P2 IMAD.MOV R41, RZ, RZ, -R41 ;  /* 0x000000ffff29a224 */ /* 0x000fe200078e0a29 */
[C---:B------:R-:W-:Y:S02]  /*7070*/  ISETP.GT.U32.AND P2, PT, R7.reuse, R46, PT ;  /* 0x0000002e0700720c */ /* 0x040fe40003f44070 */
[----:B------:R-:W-:Y:S02]  /*7080*/  @!P4 IADD3 R40, -R40, RZ, RZ ;  /* 0x000000ff2828c210 */ /* 0x000fe40007ffe1ff */
[----:B------:R-:W-:-:S09]  /*7090*/  ISETP.GT.U32.AND P4, PT, R7, R45, PT ;  /* 0x0000002d0700720c */ /* 0x000fd20003f84070 */
[----:B------:R-:W-:Y:S02]  /*70a0*/  @!P2 IADD3 R46, R46, -R7, RZ ;  /* 0x800000072e2ea210 */ /* 0x000fe40007ffe0ff */
[----:B------:R-:W-:Y:S02]  /*70b0*/  ISETP.GE.AND P2, PT, R8, RZ, PT ;  /* 0x000000ff0800720c */ /* 0x000fe40003f46270 */
[----:B------:R-:W4:Y:S01]  /*70c0*/  LDL R8, [R1+0x332c] ;  /* 0x00332c0001087983 */ /* 0x000f220000100800 */
[----:B------:R-:W-:Y:S02]  /*70d0*/  @!P1 IADD3 R44, -R44, RZ, RZ ;  /* 0x000000ff2c2c9210 */ /* 0x000fe40007ffe1ff */
[C---:B------:R-:W-:Y:S02]  /*70e0*/  ISETP.GT.U32.AND P6, PT, R7.reuse, R47, PT ;  /* 0x0000002f0700720c */ /* 0x040fe40003fc4070 */
[----:B------:R-:W-:-:S06]  /*70f0*/  ISETP.GT.U32.AND P1, PT, R7, R49, PT ;  /* 0x000000310700720c */ /* 0x000fcc0003f24070 */
[----:B------:R-:W-:Y:S01]  /*7100*/  @!P2 IMAD.MOV R43, RZ, RZ, -R43 ;  /* 0x000000ffff2ba224 */ /* 0x000fe200078e0a2b */
[----:B------:R-:W-:Y:S01]  /*7110*/  ISETP.GT.U32.AND P2, PT, R7, R48, PT ;  /* 0x000000300700720c */ /* 0x000fe20003f44070 */
[--C-:B------:R-:W-:Y:S01]  /*7120*/  @!P4 IMAD.IADD R45, R45, 0x1, -R7.reuse ;  /* 0x000000012d2dc824 */ /* 0x100fe200078e0a07 */
[----:B------:R-:W-:Y:S02]  /*7130*/  ISETP.GT.U32.AND P4, PT, R7, R51, PT ;  /* 0x000000330700720c */ /* 0x000fe40003f84070 */
[----:B------:R-:W-:Y:S02]  /*7140*/  @!P6 IADD3 R47, R47, -R7, RZ ;  /* 0x800000072f2fe210 */ /* 0x000fe40007ffe0ff */
[----:B------:R-:W-:Y:S01]  /*7150*/  @!P1 IMAD.IADD R49, R49, 0x1, -R7 ;  /* 0x0000000131319824 */ /* 0x000fe200078e0a07 */
[C---:B------:R-:W-:Y:S02]  /*7160*/  ISETP.GT.U32.AND P1, PT, R7.reuse, R55, PT ;  /* 0x000000370700720c */ /* 0x040fe40003f24070 */
[----:B------:R-:W-:-:S04]  /*7170*/  ISETP.GT.U32.AND P6, PT, R7, R47, PT ;  /* 0x0000002f0700720c */ /* 0x000fc80003fc4070 */
[--C-:B------:R-:W-:Y:S01]  /*7180*/  @!P2 IMAD.IADD R48, R48, 0x1, -R7.reuse ;  /* 0x000000013030a824 */ /* 0x100fe200078e0a07 */
[----:B------:R-:W-:Y:S01]  /*7190*/  ISETP.GT.U32.AND P2, PT, R7, R54, PT ;  /* 0x000000360700720c */ /* 0x000fe20003f44070 */
[--C-:B------:R-:W-:Y:S01]  /*71a0*/  @!P4 IMAD.IADD R51, R51, 0x1, -R7.reuse ;  /* 0x000000013333c824 */ /* 0x100fe200078e0a07 */
[----:B------:R-:W-:Y:S02]  /*71b0*/  ISETP.GE.AND P4, PT, R214, RZ, PT ;  /* 0x000000ffd600720c */ /* 0x000fe40003f86270 */
[----:B-1----:R-:W-:Y:S02]  /*71c0*/  IADD3 R31, R248, 0xd6, RZ ;  /* 0x000000d6f81f7810 */ /* 0x002fe40007ffe0ff */
[----:B------:R-:W-:-:S03]  /*71d0*/  @!P1 IMAD.IADD R55, R55, 0x1, -R7 ;  /* 0x0000000137379824 */ /* 0x000fc600078e0a07 */
[----:B------:R-:W-:Y:S01]  /*71e0*/  STL [R1+0x3620], R31 ;  /* 0x0036201f01007387 */ /* 0x000fe20000100800 */
[----:B------:R-:W-:-:S03]  /*71f0*/  @!P6 IMAD.IADD R47, R47, 0x1, -R7 ;  /* 0x000000012f2fe824 */ /* 0x000fc600078e0a07 */
[----:B------:R-:W-:Y:S02]  /*7200*/  @!P2 IMAD.IADD R54, R54, 0x1, -R7 ;  /* 0x000000013636a824 */ /* 0x000fe400078e0a07 */
[----:B------:R-:W-:Y:S02]  /*7210*/  @!P4 IADD3 R47, -R47, RZ, RZ ;  /* 0x000000ff2f2fc210 */ /* 0x000fe40007ffe1ff */
[----:B------:R-:W-:-:S13]  /*7220*/  ISETP.GT.U32.AND P4, PT, R7, R53, PT ;  /* 0x000000350700720c */ /* 0x000fda0003f84070 */
[----:B------:R-:W-:Y:S02]  /*7230*/  @!P4 IADD3 R53, R53, -R7, RZ ;  /* 0x800000073535c210 */ /* 0x000fe40007ffe0ff */
[----:B---3--:R-:W-:Y:S02]  /*7240*/  ISETP.GE.AND P4, PT, R2, RZ, PT ;  /* 0x000000ff0200720c */ /* 0x008fe40003f86270 */
        /* <DEDUP_REMOVED lines=8> */
[C---:B------:R-:W-:Y:S02]  /*72d0*/  ISETP.GT.U32.AND P5, PT, R7.reuse, R51, PT ;  /* 0x000000330700720c */ /* 0x040fe40003fa4070 */
[----:B------:R-:W-:-:S09]  /*72e0*/  ISETP.GT.U32.AND P6, PT, R7, R52, PT ;  /* 0x000000340700720c */ /* 0x000fd20003fc4070 */
[----:B------:R-:W-:Y:S02]  /*72f0*/  @!P0 IADD3 R50, R50, -R7, RZ ;  /* 0x8000000732328210 */ /* 0x000fe40007ffe0ff */
[--C-:B------:R-:W-:Y:S01]  /*7300*/  @!P5 IMAD.IADD R51, R51, 0x1, -R7.reuse ;  /* 0x000000013333d824 */ /* 0x100fe200078e0a07 */
[----:B------:R-:W-:Y:S01]  /*7310*/  ISETP.GT.U32.AND P0, PT, R7, R56, PT ;  /* 0x000000380700720c */ /* 0x000fe20003f04070 */
[----:B------:R-:W-:-:S05]  /*7320*/  @!P6 IMAD.IADD R52, R52, 0x1, -R7 ;  /* 0x000000013434e824 */ /* 0x000fca00078e0a07 */
[----:B------:R-:W-:-:S07]  /*7330*/  ISETP.GT.U32.AND P6, PT, R7, R52, PT ;  /* 0x000000340700720c */ /* 0x000fce0003fc4070 */
[----:B------:R-:W-:Y:S02]  /*7340*/  @!P0 IADD3 R56, R56, -R7, RZ ;  /* 0x8000000738388210 */ /* 0x000fe40007ffe0ff */
[----:B----4-:R-:W-:Y:S02]  /*7350*/  ISETP.GE.AND P5, PT, R8, RZ, PT ;  /* 0x000000ff0800720c */ /* 0x010fe40003fa6270 */
[----:B------:R-:W-:Y:S02]  /*7360*/  ISETP.GE.AND P0, PT, R215, RZ, PT ;  /* 0x000000ffd700720c */ /* 0x000fe40003f06270 */
[----:B------:R-:W-:-:S09]  /*7370*/  @!P6 IMAD.IADD R52, R52, 0x1, -R7 ;  /* 0x000000013434e824 */ /* 0x000fd200078e0a07 */
[----:B------:R-:W-:Y:S02]  /*7380*/  @!P5 IADD3 R48, -R48, RZ, RZ ;  /* 0x000000ff3030d210 */ /* 0x000fe40007ffe1ff */
[C---:B------:R-:W-:Y:S01]  /*7390*/  ISETP.GT.U32.AND P5, PT, R7.reuse, R53, PT ;  /* 0x000000350700720c */ /* 0x040fe20003fa4070 */
[----:B------:R-:W-:Y:S01]  /*73a0*/  @!P0 IMAD.MOV R52, RZ, RZ, -R52 ;  /* 0x000000ffff348224 */ /* 0x000fe200078e0a34 */
[----:B------:R-:W-:-:S11]  /*73b0*/  ISETP.GT.U32.AND P0, PT, R7, R58, PT ;  /* 0x0000003a0700720c */ /* 0x000fd60003f04070 */
[--C-:B------:R-:W-:Y:S01]  /*73c0*/  @!P5 IMAD.IADD R53, R53, 0x1, -R7.reuse ;  /* 0x000000013535d824 */ /* 0x100fe200078e0a07 */
[----:B------:R-:W-:Y:S02]  /*73d0*/  ISETP.GT.U32.AND P5, PT, R7, R59, PT ;  /* 0x0000003b0700720c */ /* 0x000fe40003fa4070 */
[----:B------:R-:W-:Y:S01]  /*73e0*/  IADD3 R30, R248, 0xd7, RZ ;  /* 0x000000d7f81e7810 */ /* 0x000fe20007ffe0ff */
[----:B------:R-:W-:-:S04]  /*73f0*/  @!P0 IMAD.IADD R58, R58, 0x1, -R7 ;  /* 0x000000013a3a8824 */ /* 0x000fc800078e0a07 */
[----:B------:R-:W-:Y:S01]  /*7400*/  STL [R1+0x3618], R30 ;  /* 0x0036181e01007387 */ /* 0x000fe20000100800 */
[----:B------:R-:W-:-:S05]  /*7410*/  @!P1 IADD3 R51, -R51, RZ, RZ ;  /* 0x000000ff33339210 */ /* 0x000fca0007ffe1ff */
[----:B------:R-:W-:Y:S01]  /*7420*/  @!P5 IMAD.IADD R59, R59, 0x1, -R7 ;  /* 0x000000013b3bd824 */ /* 0x000fe200078e0a07 */
[----:B------:R-:W-:Y:S01]  /*7430*/  ISETP.GT.U32.AND P1, PT, R7, R56, PT ;  /* 0x000000380700720c */ /* 0x000fe20003f24070 */
[----:B------:R-:W-:Y:S01]  /*7440*/  @!P4 IMAD.MOV R49, RZ, RZ, -R49 ;  /* 0x000000ffff31c224 */ /* 0x000fe200078e0a31 */
[----:B------:R-:W4:Y:S11]  /*7450*/  LDL R8, [R1+0x3350] ;  /* 0x0033500001087983 */ /* 0x000f360000100800 */
[----:B------:R-:W-:Y:S01]  /*7460*/  @!P1 IMAD.IADD R56, R56, 0x1, -R7 ;  /* 0x0000000138389824 */ /* 0x000fe200078e0a07 */
[----:B---3--:R-:W-:-:S02]  /*7470*/  ISETP.GE.AND P1, PT, R2, RZ, PT ;  /* 0x000000ff0200720c */ /* 0x008fc40003f26270 */
[----:B------:R-:W3:Y:S01]  /*7480*/  LDL R2, [R1+0x3358] ;  /* 0x0033580001027983 */ /* 0x000ee20000100800 */
[----:B--2---:R-:W-:-:S03]  /*7490*/  ISETP.GE.AND P5, PT, R252, RZ, PT ;  /* 0x000000fffc00720c */ /* 0x004fc60003fa6270 */
[----:B------:R-:W2:Y:S01]  /*74a0*/  LDL R252, [R1+0x3364] ;  /* 0x0033640001fc7983 */ /* 0x000ea20000100800 */
[----:B-----5:R-:W-:-:S03]  /*74b0*/  ISETP.GE.AND P0, PT, R0, RZ, PT ;  /* 0x000000ff0000720c */ /* 0x020fc60003f06270 */
[----:B------:R-:W5:Y:S01]  /*74c0*/  LDL R0, [R1+0x335c] ;  /* 0x00335c0001007983 */ /* 0x000f620000100800 */
        /* <DEDUP_REMOVED lines=8> */
[----:B------:R-:W-:Y:S01]  /*7550*/  ISETP.GT.U32.AND P0, PT, R7, R59, PT ;  /* 0x0000003b0700720c */ /* 0x000fe20003f04070 */
[--C-:B------:R-:W-:Y:S01]  /*7560*/  @!P2 IMAD.IADD R55, R55, 0x1, -R7.reuse ;  /* 0x000000013737a824 */ /* 0x100fe200078e0a07 */
[C---:B------:R-:W-:Y:S02]  /*7570*/  ISETP.GT.U32.AND P4, PT, R7.reuse, R60, PT ;  /* 0x0000003c0700720c */ /* 0x040fe40003f84070 */
[----:B------:R-:W-:Y:S01]  /*7580*/  ISETP.GT.U32.AND P2, PT, R7, R61, PT ;  /* 0x0000003d0700720c */ /* 0x000fe20003f44070 */
[----:B------:R-:W-:Y:S01]  /*7590*/  @!P6 IMAD.IADD R57, R57, 0x1, -R7 ;  /* 0x000000013939e824 */ /* 0x000fe200078e0a07 */
[----:B------:R-:W-:Y:S02]  /*75a0*/  @!P1 IADD3 R58, R58, -R7, RZ ;  /* 0x800000073a3a9210 */ /* 0x000fe40007ffe0ff */
[----:B------:R-:W-:-:S05]  /*75b0*/  ISETP.GT.U32.AND P1, PT, R7, R64, PT ;  /* 0x000000400700720c */ /* 0x000fca0003f24070 */
[--C-:B------:R-:W-:Y:S01]  /*75c0*/  @!P0 IMAD.IADD R59, R59, 0x1, -R7.reuse ;  /* 0x000000013b3b8824 */ /* 0x100fe200078e0a07 */
[C---:B------:R-:W-:Y:S02]  /*75d0*/  ISETP.GT.U32.AND P0, PT, R7.reuse, R65, PT ;  /* 0x000000410700720c */ /* 0x040fe40003f04070 */
[----:B------:R-:W-:Y:S01]  /*75e0*/  ISETP.GT.U32.AND P6, PT, R7, R57, PT ;  /* 0x000000390700720c */ /* 0x000fe20003fc4070 */
[----:B------:R-:W-:Y:S01]  /*75f0*/  @!P2 IMAD.IADD R61, R61, 0x1, -R7 ;  /* 0x000000013d3da824 */ /* 0x000fe200078e0a07 */
[----:B------:R-:W-:Y:S02]  /*7600*/  @!P4 IADD3 R60, R60, -R7, RZ ;  /* 0x800000073c3cc210 */ /* 0x000fe40007ffe0ff */
[----:B------:R-:W-:Y:S02]  /*7610*/  ISETP.GE.AND P4, PT, R249, RZ, PT ;  /* 0x000000fff900720c */ /* 0x000fe40003f86270 */
[----:B------:R-:W-:Y:S02]  /*7620*/  ISETP.GE.AND P2, PT, R216, RZ, PT ;  /* 0x000000ffd800720c */ /* 0x000fe40003f46270 */
[----:B------:R-:W-:-:S02]  /*7630*/  IADD3 R249, R248, 0xd8, RZ ;  /* 0x000000d8f8f97810 */ /* 0x000fc40007ffe0ff */
[-C--:B------:R-:W-:Y:S01]  /*7640*/  @!P1 IADD3 R64, R64, -R7.reuse, RZ ;  /* 0x8000000740409210 */ /* 0x080fe20007ffe0ff */
[----:B------:R-:W-:Y:S02]  /*7650*/  @!P0 IMAD.IADD R65, R65, 0x1, -R7 ;  /* 0x0000000141418824 */ /* 0x000fe400078e0a07 */
[----:B------:R-:W-:Y:S01]  /*7660*/  STL [R1+0x360c], R249 ;  /* 0x00360cf901007387 */ /* 0x000fe20000100800 */
[----:B------:R-:W-:-:S05]  /*7670*/  @!P6 IADD3 R57, R57, -R7, RZ ;  /* 0x800000073939e210 */ /* 0x000fca0007ffe0ff */
        /* <DEDUP_REMOVED lines=9> */
[----:B------:R-:W-:Y:S01]  /*7710*/  @!P4 IMAD.MOV R56, RZ, RZ, -R56 ;  /* 0x000000ffff38c224 */ /* 0x000fe200078e0a38 */
[----:B------:R-:W-:Y:S02]  /*7720*/  ISETP.GT.U32.AND P4, PT, R7, R61, PT ;  /* 0x0000003d0700720c */ /* 0x000fe40003f84070 */
[----:B------:R-:W-:Y:S02]  /*7730*/  @!P5 IADD3 R55, -R55, RZ, RZ ;  /* 0x000000ff3737d210 */ /* 0x000fe40007ffe1ff */
[----:B------:R-:W-:-:S09]  /*7740*/  ISETP.GT.U32.AND P5, PT, R7, R60, PT ;  /* 0x0000003c0700720c */ /* 0x000fd20003fa4070 */
[----:B------:R-:W-:Y:S02]  /*7750*/  @!P4 IADD3 R61, R61, -R7, RZ ;  /* 0x800000073d3dc210 */ /* 0x000fe40007ffe0ff */
[----:B----4-:R-:W-:Y:S02]  /*7760*/  ISETP.GE.AND P4, PT, R8, RZ, PT ;  /* 0x000000ff0800720c */ /* 0x010fe40003f86270 */
[----:B------:R-:W4:Y:S01]  /*7770*/  LDL R8, [R1+0x3368] ;  /* 0x0033680001087983 */ /* 0x000f220000100800 */
[----:B------:R-:W-:Y:S02]  /*7780*/  @!P2 IADD3 R59, -R59, RZ, RZ ;  /* 0x000000ff3b3ba210 */ /* 0x000fe40007ffe1ff */
[C---:B------:R-:W-:Y:S02]  /*7790*/  ISETP.GT.U32.AND P6, PT, R7.reuse, R62, PT ;  /* 0x0000003e0700720c */ /* 0x040fe40003fc4070 */
[----:B------:R-:W-:-:S06]  /*77a0*/  ISETP.GT.U32.AND P2, PT, R7, R64, PT ;  /* 0x000000400700720c */ /* 0x000fcc0003f44070 */
[----:B------:R-:W-:Y:S01]  /*77b0*/  @!P4 IMAD.MOV R58, RZ, RZ, -R58 ;  /* 0x000000ffff3ac224 */ /* 0x000fe200078e0a3a */
[C---:B------:R-:W-:Y:S01]  /*77c0*/  ISETP.GT.U32.AND P4, PT, R7.reuse, R63, PT ;  /* 0x0000003f0700720c */ /* 0x040fe20003f84070 */
[--C-:B------:R-:W-:Y:S01]  /*77d0*/  @!P5 IMAD.IADD R60, R60, 0x1, -R7.reuse ;  /* 0x000000013c3cd824 */ /* 0x100fe200078e0a07 */
[C---:B------:R-:W-:Y:S02]  /*77e0*/  ISETP.GT.U32.AND P5, PT, R7.reuse, R66, PT ;  /* 0x000000420700720c */ /* 0x040fe40003fa4070 */
[----:B------:R-:W-:Y:S02]  /*77f0*/  @!P6 IADD3 R62, R62, -R7, RZ ;  /* 0x800000073e3ee210 */ /* 0x000fe40007ffe0ff */
[----:B------:R-:W-:Y:S01]  /*7800*/  @!P2 IMAD.IADD R64, R64, 0x1, -R7 ;  /* 0x000000014040a824 */ /* 0x000fe200078e0a07 */
[C---:B------:R-:W-:Y:S02]  /*7810*/  ISETP.GT.U32.AND P2, PT, R7.reuse, R70, PT ;  /* 0x000000460700720c */ /* 0x040fe40003f44070 */
[----:B------:R-:W-:-:S04]  /*7820*/  ISETP.GT.U32.AND P6, PT, R7, R62, PT ;  /* 0x0000003e0700720c */ /* 0x000fc80003fc4070 */
[--C-:B------:R-:W-:Y:S01]  /*7830*/  @!P4 IMAD.IADD R63, R63, 0x1, -R7.reuse ;  /* 0x000000013f3fc824 */ /* 0x100fe200078e0a07 */
[----:B------:R-:W-:Y:S01]  /*7840*/  ISETP.GT.U32.AND P4, PT, R7, R69, PT ;  /* 0x000000450700720c */ /* 0x000fe20003f84070 */
[--C-:B------:R-:W-:Y:S01]  /*7850*/  @!P5 IMAD.IADD R66, R66, 0x1, -R7.reuse ;  /* 0x000000014242d824 */ /* 0x100fe200078e0a07 */
[----:B------:R-:W-:Y:S02]  /*7860*/  IABS R210, R4 ;  /* 0x0000000400d27213 */ /* 0x000fe40000000000 */
[----:B------:R-:W-:Y:S02]  /*7870*/  ISETP.GE.AND P5, PT, R217, RZ, PT ;  /* 0x000000ffd900720c */ /* 0x000fe40003fa6270 */
[----:B------:R-:W-:Y:S01]  /*7880*/  IADD3 R4, R248, 0xd9, RZ ;  /* 0x000000d9f8047810 */ /* 0x000fe20007ffe0ff */
[--C-:B------:R-:W-:Y:S02]  /*7890*/  @!P2 IMAD.IADD R70, R70, 0x1, -R7.reuse ;  /* 0x000000014646a824 */ /* 0x100fe400078e0a07 */
[----:B------:R-:W-:-:S02]  /*78a0*/  @!P6 IMAD.IADD R62, R62, 0x1, -R7 ;  /* 0x000000013e3ee824 */ /* 0x000fc400078e0a07 */
[----:B------:R1:W-:Y:S02]  /*78b0*/  STL [R1+0x3600], R4 ;  /* 0x0036000401007387 */ /* 0x0003e40000100800 */
[----:B------:R-:W-:-:S04]  /*78c0*/  @!P4 IMAD.IADD R69, R69, 0x1, -R7 ;  /* 0x000000014545c824 */ /* 0x000fc800078e0a07 */
        /* <DEDUP_REMOVED lines=12> */
[----:B------:R-:W-:-:S11]  /*7990*/  ISETP.GT.U32.AND P1, PT, R7, R65, PT ;  /* 0x000000410700720c */ /* 0x000fd60003f24070 */
[----:B------:R-:W-:Y:S01]  /*79a0*/  @!P0 IMAD.IADD R66, R66, 0x1, -R7 ;  /* 0x0000000142428824 */ /* 0x000fe200078e0a07 */
[----:B----4-:R-:W-:Y:S02]  /*79b0*/  ISETP.GE.AND P0, PT, R8, RZ, PT ;  /* 0x000000ff0800720c */ /* 0x010fe40003f06270 */
[----:B------:R-:W4:Y:S01]  /*79c0*/  LDL R8, [R1+0x337c] ;  /* 0x00337c0001087983 */ /* 0x000f220000100800 */
[----:B------:R-:W-:Y:S01]  /*79d0*/  @!P5 IMAD.MOV R64, RZ, RZ, -R64 ;  /* 0x000000ffff40d224 */ /* 0x000fe200078e0a40 */
[C---:B------:R-:W-:Y:S02]  /*79e0*/  ISETP.GT.U32.AND P6, PT, R7.reuse, R67, PT ;  /* 0x000000430700720c */ /* 0x040fe40003fc4070 */
[----:B------:R-:W-:-:S07]  /*79f0*/  ISETP.GT.U32.AND P5, PT, R7, R69, PT ;  /* 0x000000450700720c */ /* 0x000fce0003fa4070 */
[----:B------:R-:W-:Y:S02]  /*7a00*/  @!P0 IADD3 R63, -R63, RZ, RZ ;  /* 0x000000ff3f3f8210 */ /* 0x000fe40007ffe1ff */
[----:B------:R-:W-:Y:S02]  /*7a10*/  ISETP.GT.U32.AND P0, PT, R7, R68, PT ;  /* 0x000000440700720c */ /* 0x000fe40003f04070 */
[----:B------:R-:W-:Y:S02]  /*7a20*/  @!P1 IADD3 R65, R65, -R7, RZ ;  /* 0x8000000741419210 */ /* 0x000fe40007ffe0ff */
[----:B------:R-:W-:Y:S01]  /*7a30*/  ISETP.GT.U32.AND P1, PT, R7, R71, PT ;  /* 0x000000470700720c */ /* 0x000fe20003f24070 */
[----:B------:R-:W-:Y:S01]  /*7a40*/  @!P6 IMAD.IADD R67, R67, 0x1, -R7 ;  /* 0x000000014343e824 */ /* 0x000fe200078e0a07 */
[----:B------:R-:W-:Y:S02]  /*7a50*/  @!P5 IADD3 R69, R69, -R7, RZ ;  /* 0x800000074545d210 */ /* 0x000fe40007ffe0ff */
[----:B------:R-:W-:-:S05]  /*7a60*/  ISETP.GT.U32.AND P5, PT, R7, R75, PT ;  /* 0x0000004b0700720c */ /* 0x000fca0003fa4070 */
[----:B------:R-:W-:Y:S01]  /*7a70*/  @!P0 IMAD.IADD R68, R68, 0x1, -R7 ;  /* 0x0000000144448824 */ /* 0x000fe200078e0a07 */
[C---:B------:R-:W-:Y:S02]  /*7a80*/  ISETP.GT.U32.AND P0, PT, R7.reuse, R74, PT ;  /* 0x0000004a0700720c */ /* 0x040fe40003f04070 */
[----:B------:R-:W-:Y:S02]  /*7a90*/  ISETP.GT.U32.AND P6, PT, R7, R67, PT ;  /* 0x000000430700720c */ /* 0x000fe40003fc4070 */
[----:B------:R-:W-:Y:S02]  /*7aa0*/  @!P1 IADD3 R71, R71, -R7, RZ ;  /* 0x8000000747479210 */ /* 0x000fe40007ffe0ff */
[----:B------:R-:W-:Y:S02]  /*7ab0*/  IABS R217, R4 ;  /* 0x0000000400d97213 */ /* 0x000fe40000000000 */
[----:B------:R-:W-:Y:S02]  /*7ac0*/  ISETP.GE.AND P1, PT, R218, RZ, PT ;  /* 0x000000ffda00720c */ /* 0x000fe40003f26270 */
[----:B-1----:R-:W-:-:S02]  /*7ad0*/  IADD3 R4, R248, 0xda, RZ ;  /* 0x000000daf8047810 */ /* 0x002fc40007ffe0ff */
[----:B------:R-:W-:Y:S01]  /*7ae0*/  @!P5 IADD3 R75, R75, -R7, RZ ;  /* 0x800000074b4bd210 */ /* 0x000fe20007ffe0ff */
[--C-:B------:R-:W-:Y:S02]  /*7af0*/  @!P0 IMAD.IADD R74, R74, 0x1, -R7.reuse ;  /* 0x000000014a4a8824 */ /* 0x100fe400078e0a07 */
[----:B------:R1:W-:Y:S01]  /*7b00*/  STL [R1+0x35ec], R4 ;  /* 0x0035ec0401007387 */ /* 0x0003e20000100800 */
[----:B------:R-:W-:-:S05]  /*7b10*/  @!P6 IMAD.IADD R67, R67, 0x1, -R7 ;  /* 0x000000014343e824 */ /* 0x000fca00078e0a07 */
        /* <DEDUP_REMOVED lines=9> */
[----:B------:R-:W-:Y:S02]  /*7bb0*/  @!P2 IADD3 R66, -R66, RZ, RZ ;  /* 0x000000ff4242a210 */ /* 0x000fe40007ffe1ff */
[C---:B------:R-:W-:Y:S01]  /*7bc0*/  ISETP.GT.U32.AND P2, PT, R7.reuse, R71, PT ;  /* 0x000000470700720c */ /* 0x040fe20003f44070 */
[----:B------:R-:W-:Y:S01]  /*7bd0*/  @!P4 IMAD.MOV R65, RZ, RZ, -R65 ;  /* 0x000000ffff41c224 */ /* 0x000fe200078e0a41 */
[----:B------:R-:W-:-:S11]  /*7be0*/  ISETP.GT.U32.AND P4, PT, R7, R70, PT ;  /* 0x000000460700720c */ /* 0x000fd60003f84070 */
[----:B------:R-:W-:Y:S01]  /*7bf0*/  @!P2 IMAD.IADD R71, R71, 0x1, -R7 ;  /* 0x000000014747a824 */ /* 0x000fe200078e0a07 */
[----:B----4-:R-:W-:Y:S02]  /*7c00*/  ISETP.GE.AND P2, PT, R8, RZ, PT ;  /* 0x000000ff0800720c */ /* 0x010fe40003f46270 */
[----:B------:R-:W4:Y:S01]  /*7c10*/  LDL R8, [R1+0x3394] ;  /* 0x0033940001087983 */ /* 0x000f220000100800 */
[C---:B------:R-:W-:Y:S01]  /*7c20*/  ISETP.GT.U32.AND P6, PT, R7.reuse, R72, PT ;  /* 0x000000480700720c */ /* 0x040fe20003fc4070 */
[----:B------:R-:W-:Y:S01]  /*7c30*/  @!P1 IMAD.MOV R69, RZ, RZ, -R69 ;  /* 0x000000ffff459224 */ /* 0x000fe200078e0a45 */
[----:B------:R-:W-:-:S08]  /*7c40*/  ISETP.GT.U32.AND P1, PT, R7, R74, PT ;  /* 0x0000004a0700720c */ /* 0x000fd00003f24070 */
[----:B------:R-:W-:Y:S01]  /*7c50*/  @!P2 IMAD.MOV R68, RZ, RZ, -R68 ;  /* 0x000000ffff44a224 */ /* 0x000fe200078e0a44 */
[C---:B------:R-:W-:Y:S01]  /*7c60*/  ISETP.GT.U32.AND P2, PT, R7.reuse, R73, PT ;  /* 0x000000490700720c */ /* 0x040fe20003f44070 */
[--C-:B------:R-:W-:Y:S01]  /*7c70*/  @!P4 IMAD.IADD R70, R70, 0x1, -R7.reuse ;  /* 0x000000014646c824 */ /* 0x100fe200078e0a07 */
[C---:B------:R-:W-:Y:S01]  /*7c80*/  ISETP.GT.U32.AND P4, PT, R7.reuse, R76, PT ;  /* 0x0000004c0700720c */ /* 0x040fe20003f84070 */
[--C-:B------:R-:W-:Y:S02]  /*7c90*/  @!P6 IMAD.IADD R72, R72, 0x1, -R7.reuse ;  /* 0x000000014848e824 */ /* 0x100fe400078e0a07 */
[----:B------:R-:W-:Y:S01]  /*7ca0*/  @!P1 IMAD.IADD R74, R74, 0x1, -R7 ;  /* 0x000000014a4a9824 */ /* 0x000fe200078e0a07 */
[C---:B------:R-:W-:Y:S02]  /*7cb0*/  ISETP.GT.U32.AND P1, PT, R7.reuse, R80, PT ;  /* 0x000000500700720c */ /* 0x040fe40003f24070 */
[----:B------:R-:W-:-:S05]  /*7cc0*/  ISETP.GT.U32.AND P6, PT, R7, R72, PT ;  /* 0x000000480700720c */ /* 0x000fca0003fc4070 */
[----:B------:R-:W-:Y:S02]  /*7cd0*/  @!P2 IADD3 R73, R73, -R7, RZ ;  /* 0x800000074949a210 */ /* 0x000fe40007ffe0ff */
[----:B------:R-:W-:Y:S01]  /*7ce0*/  ISETP.GT.U32.AND P2, PT, R7, R79, PT ;  /* 0x0000004f0700720c */ /* 0x000fe20003f44070 */
[--C-:B------:R-:W-:Y:S01]  /*7cf0*/  @!P4 IMAD.IADD R76, R76, 0x1, -R7.reuse ;  /* 0x000000014c4cc824 */ /* 0x100fe200078e0a07 */
[----:B------:R-:W-:Y:S02]  /*7d00*/  ISETP.GE.AND P4, PT, R219, RZ, PT ;  /* 0x000000ffdb00720c */ /* 0x000fe40003f86270 */
[----:B------:R-:W-:Y:S01]  /*7d10*/  IADD3 R29, R248, 0xdb, RZ ;  /* 0x000000dbf81d7810 */ /* 0x000fe20007ffe0ff */
[----:B------:R-:W-:Y:S01]  /*7d20*/  @!P1 IMAD.IADD R80, R80, 0x1, -R7 ;  /* 0x0000000150509824 */ /* 0x000fe200078e0a07 */
[----:B------:R-:W-:-:S03]  /*7d30*/  @!P6 IADD3 R72, R72, -R7, RZ ;  /* 0x800000074848e210 */ /* 0x000fc60007ffe0ff */
[----:B------:R-:W-:Y:S04]  /*7d40*/  STL [R1+0x35e0], R29 ;  /* 0x0035e01d01007387 */ /* 0x000fe80000100800 */
[----:B------:R-:W-:Y:S02]  /*7d50*/  @!P2 IADD3 R79, R79, -R7, RZ ;  /* 0x800000074f4fa210 */ /* 0x000fe40007ffe0ff */
        /* <DEDUP_REMOVED lines=10> */
[C---:B------:R-:W-:Y:S02]  /*7e00*/  ISETP.GT.U32.AND P5, PT, R7.reuse, R76, PT ;  /* 0x0000004c0700720c */ /* 0x040fe40003fa4070 */
        /* <DEDUP_REMOVED lines=20> */
[----:B------:R-:W-:Y:S02]  /*7f50*/  IADD3 R28, R248, 0xdc, RZ ;  /* 0x000000dcf81c7810 */ /* 0x000fe40007ffe0ff */
        /* <DEDUP_REMOVED lines=24> */
[C---:B------:R-:W-:Y:S02]  /*80e0*/  ISETP.GT.U32.AND P1, PT, R7.reuse, R83, PT ;  /* 0x000000530700720c */ /* 0x040fe40003f24070 */
[-C--:B------:R-:W-:Y:S02]  /*80f0*/  @!P2 IADD3 R80, R80, -R7.reuse, RZ ;  /* 0x800000075050a210 */ /* 0x080fe40007ffe0ff */
[C---:B------:R-:W-:Y:S01]  /*8100*/  ISETP.GT.U32.AND P2, PT, R7.reuse, R86, PT ;  /* 0x000000560700720c */ /* 0x040fe20003f44070 */
[----:B------:R-:W-:Y:S01]  /*8110*/  @!P6 IMAD.IADD R82, R82, 0x1, -R7 ;  /* 0x000000015252e824 */ /* 0x000fe200078e0a07 */
[----:B------:R-:W-:Y:S02]  /*8120*/  @!P0 IADD3 R84, R84, -R7, RZ ;  /* 0x8000000754548210 */ /* 0x000fe40007ffe0ff */
[----:B------:R-:W-:-:S05]  /*8130*/  ISETP.GT.U32.AND P0, PT, R7, R90, PT ;  /* 0x0000005a0700720c */ /* 0x000fca0003f04070 */
[----:B------:R-:W-:Y:S01]  /*8140*/  @!P1 IMAD.IADD R83, R83, 0x1, -R7 ;  /* 0x0000000153539824 */ /* 0x000fe200078e0a07 */
[C---:B------:R-:W-:Y:S02]  /*8150*/  ISETP.GT.U32.AND P1, PT, R7.reuse, R89, PT ;  /* 0x000000590700720c */ /* 0x040fe40003f24070 */
[----:B------:R-:W-:Y:S02]  /*8160*/  ISETP.GT.U32.AND P6, PT, R7, R82, PT ;  /* 0x000000520700720c */ /* 0x000fe40003fc4070 */
[-C--:B------:R-:W-:Y:S02]  /*8170*/  @!P2 IADD3 R86, R86, -R7.reuse, RZ ;  /* 0x800000075656a210 */ /* 0x080fe40007ffe0ff */
[----:B------:R-:W-:Y:S02]  /*8180*/  ISETP.GE.AND P2, PT, R221, RZ, PT ;  /* 0x000000ffdd00720c */ /* 0x000fe40003f46270 */
[----:B------:R-:W-:Y:S02]  /*8190*/  IADD3 R14, R248, 0xdd, RZ ;  /* 0x000000ddf80e7810 */ /* 0x000fe40007ffe0ff */
[----:B------:R-:W-:-:S03]  /*81a0*/  @!P0 IADD3 R90, R90, -R7, RZ ;  /* 0x800000075a5a8210 */ /* 0x000fc60007ffe0ff */
[--C-:B------:R-:W-:Y:S01]  /*81b0*/  @!P1 IMAD.IADD R89, R89, 0x1, -R7.reuse ;  /* 0x0000000159599824 */ /* 0x100fe200078e0a07 */
[----:B------:R-:W-:Y:S01]  /*81c0*/  STL [R1+0x35c0], R14 ;  /* 0x0035c00e01007387 */ /* 0x000fe20000100800 */
[----:B------:R-:W-:-:S04]  /*81d0*/  @!P6 IMAD.IADD R82, R82, 0x1, -R7 ;  /* 0x000000015252e824 */ /* 0x000fc800078e0a07 */
        /* <DEDUP_REMOVED lines=10> */
[----:B------:R-:W-:Y:S02]  /*8280*/  @!P4 IADD3 R81, -R81, RZ, RZ ;  /* 0x000000ff5151c210 */ /* 0x000fe40007ffe1ff */
[C---:B------:R-:W-:Y:S02]  /*8290*/  ISETP.GT.U32.AND P5, PT, R7.reuse, R85, PT ;  /* 0x000000550700720c */ /* 0x040fe40003fa4070 */
[C---:B------:R-:W-:Y:S02]  /*82a0*/  ISETP.GT.U32.AND P4, PT, R7.reuse, R86, PT ;  /* 0x000000560700720c */ /* 0x040fe40003f84070 */
[----:B------:R-:W-:-:S09]  /*82b0*/  ISETP.GT.U32.AND P6, PT, R7, R87, PT ;  /* 0x000000570700720c */ /* 0x000fd20003fc4070 */
[--C-:B------:R-:W-:Y:S01]  /*82c0*/  @!P5 IMAD.IADD R85, R85, 0x1, -R7.reuse ;  /* 0x000000015555d824 */ /* 0x100fe200078e0a07 */
[----:B------:R-:W-:Y:S01]  /*82d0*/  ISETP.GT.U32.AND P5, PT, R7, R91, PT ;  /* 0x0000005b0700720c */ /* 0x000fe20003fa4070 */
[--C-:B------:R-:W-:Y:S01]  /*82e0*/  @!P4 IMAD.IADD R86, R86, 0x1, -R7.reuse ;  /* 0x000000015656c824 */ /* 0x100fe200078e0a07 */
[----:B----4-:R-:W-:Y:S01]  /*82f0*/  ISETP.GE.AND P4, PT, R8, RZ, PT ;  /* 0x000000ff0800720c */ /* 0x010fe20003f86270 */
[----:B------:R-:W-:-:S05]  /*8300*/  @!P6 IMAD.IADD R87, R87, 0x1, -R7 ;  /* 0x000000015757e824 */ /* 0x000fca00078e0a07 */
[----:B------:R-:W-:-:S05]  /*8310*/  ISETP.GT.U32.AND P6, PT, R7, R87, PT ;  /* 0x000000570700720c */ /* 0x000fca0003fc4070 */
[----:B------:R-:W-:Y:S01]  /*8320*/  @!P5 IMAD.IADD R91, R91, 0x1, -R7 ;  /* 0x000000015b5bd824 */ /* 0x000fe200078e0a07 */
[----:B------:R-:W-:Y:S01]  /*8330*/  ISETP.GE.AND P5, PT, R222, RZ, PT ;  /* 0x000000ffde00720c */ /* 0x000fe20003fa6270 */
[----:B------:R-:W-:Y:S01]  /*8340*/  @!P4 IMAD.MOV R83, RZ, RZ, -R83 ;  /* 0x000000ffff53c224 */ /* 0x000fe200078e0a53 */
[----:B------:R-:W-:-:S05]  /*8350*/  ISETP.GT.U32.AND P4, PT, R7, R88, PT ;  /* 0x000000580700720c */ /* 0x000fca0003f84070 */
[----:B------:R-:W-:-:S06]  /*8360*/  @!P6 IADD3 R87, R87, -R7, RZ ;  /* 0x800000075757e210 */ /* 0x000fcc0007ffe0ff */
[----:B------:R-:W-:Y:S01]  /*8370*/  @!P5 IMAD.MOV R87, RZ, RZ, -R87 ;  /* 0x000000ffff57d224 */ /* 0x000fe200078e0a57 */
[C---:B------:R-:W-:Y:S02]  /*8380*/  ISETP.GT.U32.AND P5, PT, R7.reuse, R93, PT ;  /* 0x0000005d0700720c */ /* 0x040fe40003fa4070 */
[----:B------:R-:W-:Y:S02]  /*8390*/  @!P4 IADD3 R88, R88, -R7, RZ ;  /* 0x800000075858c210 */ /* 0x000fe40007ffe0ff */
[----:B------:R-:W-:Y:S02]  /*83a0*/  ISETP.GT.U32.AND P4, PT, R7, R94, PT ;  /* 0x0000005e0700720c */ /* 0x000fe40003f84070 */
[----:B------:R-:W-:-:S05]  /*83b0*/  IADD3 R13, R248, 0xde, RZ ;  /* 0x000000def80d7810 */ /* 0x000fca0007ffe0ff */
[----:B------:R-:W-:Y:S02]  /*83c0*/  STL [R1+0x35ac], R13 ;  /* 0x0035ac0d01007387 */ /* 0x000fe40000100800 */
[----:B------:R-:W-:-:S04]  /*83d0*/  @!P5 IMAD.IADD R93, R93, 0x1, -R7 ;  /* 0x000000015d5dd824 */ /* 0x000fc800078e0a07 */
[----:B------:R-:W-:Y:S01]  /*83e0*/  @!P4 IADD3 R94, R94, -R7, RZ ;  /* 0x800000075e5ec210 */ /* 0x000fe20007ffe0ff */
[----:B------:R-:W-:Y:S01]  /*83f0*/  @!P0 IMAD.MOV R86, RZ, RZ, -R86 ;  /* 0x000000ffff568224 */ /* 0x000fe200078e0a56 */
[----:B------:R-:W-:-:S13]  /*8400*/  ISETP.GT.U32.AND P0, PT, R7, R91, PT ;  /* 0x0000005b0700720c */ /* 0x000fda0003f04070 */
[----:B------:R-:W-:Y:S02]  /*8410*/  @!P0 IADD3 R91, R91, -R7, RZ ;  /* 0x800000075b5b8210 */ /* 0x000fe40007ffe0ff */
[----:B---3--:R-:W-:Y:S02]  /*8420*/  ISETP.GE.AND P0, PT, R2, RZ, PT ;  /* 0x000000ff0200720c */ /* 0x008fe40003f06270 */
[----:B------:R-:W3:Y:S01]  /*8430*/  LDL R2, [R1+0x33e4] ;  /* 0x0033e40001027983 */ /* 0x000ee20000100800 */
[----:B--2---:R-:W-:-:S03]  /*8440*/  ISETP.GE.AND P4, PT, R252, RZ, PT ;  /* 0x000000fffc00720c */ /* 0x004fc60003f86270 */
[----:B------:R-:W2:Y:S01]  /*8450*/  LDL R252, [R1+0x33e8] ;  /* 0x0033e80001fc7983 */ /* 0x000ea20000100800 */
[----:B-----5:R-:W-:-:S03]  /*8460*/  ISETP.GE.AND P5, PT, R0, RZ, PT ;  /* 0x000000ff0000720c */ /* 0x020fc60003fa6270 */
[----:B------:R-:W4:Y:S01]  /*8470*/  LDL R0, [R1+0x33e0] ;  /* 0x0033e00001007983 */ /* 0x000f220000100800 */
[----:B------:R-:W-:Y:S02]  /*8480*/  @!P1 IADD3 R85, -R85, RZ, RZ ;  /* 0x000000ff55559210 */ /* 0x000fe40007ffe1ff */
[C---:B------:R-:W-:Y:S02]  /*8490*/  ISETP.GT.U32.AND P1, PT, R7.reuse, R90, PT ;  /* 0x0000005a0700720c */ /* 0x040fe40003f24070 */
[C---:B------:R-:W-:Y:S01]  /*84a0*/  ISETP.GT.U32.AND P6, PT, R7.reuse, R92, PT ;  /* 0x0000005c0700720c */ /* 0x040fe20003fc4070 */
[----:B------:R-:W-:Y:S01]  /*84b0*/  @!P2 IMAD.MOV R84, RZ, RZ, -R84 ;  /* 0x000000ffff54a224 */ /* 0x000fe200078e0a54 */
[----:B------:R-:W-:-:S09]  /*84c0*/  ISETP.GT.U32.AND P2, PT, R7, R89, PT ;  /* 0x000000590700720c */ /* 0x000fd20003f44070 */
[----:B------:R-:W-:Y:S01]  /*84d0*/  @!P1 IMAD.IADD R90, R90, 0x1, -R7 ;  /* 0x000000015a5a9824 */ /* 0x000fe200078e0a07 */
[----:B------:R-:W-:Y:S02]  /*84e0*/  ISETP.GT.U32.AND P1, PT, R7, R96, PT ;  /* 0x000000600700720c */ /* 0x000fe40003f24070 */
[----:B------:R-:W-:-:S04]  /*84f0*/  @!P6 IADD3 R92, R92, -R7, RZ ;  /* 0x800000075c5ce210 */ /* 0x000fc80007ffe0ff */
[C---:B------:R-:W-:Y:S01]  /*8500*/  ISETP.GT.U32.AND P6, PT, R7.reuse, R92, PT ;  /* 0x0000005c0700720c */ /* 0x040fe20003fc4070 */
[----:B------:R-:W-:Y:S01]  /*8510*/  @!P0 IMAD.MOV R88, RZ, RZ, -R88 ;  /* 0x000000ffff588224 */ /* 0x000fe200078e0a58 */
[----:B------:R-:W-:-:S05]  /*8520*/  ISETP.GT.U32.AND P0, PT, R7, R93, PT ;  /* 0x0000005d0700720c */ /* 0x000fca0003f04070 */
[--C-:B------:R-:W-:Y:S01]  /*8530*/  @!P1 IMAD.IADD R96, R96, 0x1, -R7.reuse ;  /* 0x0000000160609824 */ /* 0x100fe200078e0a07 */
[----:B------:R-:W-:Y:S01]  /*8540*/  ISETP.GE.AND P1, PT, R223, RZ, PT ;  /* 0x000000ffdf00720c */ /* 0x000fe20003f26270 */
[----:B------:R-:W-:Y:S01]  /*8550*/  @!P2 IMAD.IADD R89, R89, 0x1, -R7 ;  /* 0x000000015959a824 */ /* 0x000fe200078e0a07 */
[----:B------:R-:W-:-:S03]  /*8560*/  ISETP.GT.U32.AND P2, PT, R7, R95, PT ;  /* 0x0000005f0700720c */ /* 0x000fc60003f44070 */
[--C-:B------:R-:W-:Y:S02]  /*8570*/  @!P6 IMAD.IADD R92, R92, 0x1, -R7.reuse ;  /* 0x000000015c5ce824 */ /* 0x100fe400078e0a07 */
[----:B------:R-:W-:Y:S01]  /*8580*/  @!P0 IMAD.IADD R93, R93, 0x1, -R7 ;  /* 0x000000015d5d8824 */ /* 0x000fe200078e0a07 */
[----:B------:R-:W-:-:S05]  /*8590*/  ISETP.GT.U32.AND P0, PT, R7, R99, PT ;  /* 0x000000630700720c */ /* 0x000fca0003f04070 */
[----:B------:R-:W-:Y:S02]  /*85a0*/  @!P1 IADD3 R92, -R92, RZ, RZ ;  /* 0x000000ff5c5c9210 */ /* 0x000fe40007ffe1ff */
[----:B------:R-:W-:Y:S01]  /*85b0*/  ISETP.GT.U32.AND P1, PT, R7, R98, PT ;  /* 0x000000620700720c */ /* 0x000fe20003f24070 */
[--C-:B------:R-:W-:Y:S01]  /*85c0*/  @!P2 IMAD.IADD R95, R95, 0x1, -R7.reuse ;  /* 0x000000015f5fa824 */ /* 0x100fe200078e0a07 */
[----:B------:R-:W-:Y:S02]  /*85d0*/  ISETP.GE.AND P2, PT, R250, RZ, PT ;  /* 0x000000fffa00720c */ /* 0x000fe40003f46270 */
[----:B------:R-:W-:Y:S02]  /*85e0*/  IADD3 R250, R248, 0xdf, RZ ;  /* 0x000000dff8fa7810 */ /* 0x000fe40007ffe0ff */
[----:B------:R-:W-:-:S03]  /*85f0*/  @!P0 IMAD.IADD R99, R99, 0x1, -R7 ;  /* 0x0000000163638824 */ /* 0x000fc600078e0a07 */
[----:B------:R-:W-:Y:S04]  /*8600*/  STL [R1+0x35a8], R250 ;  /* 0x0035a8fa01007387 */ /* 0x000fe80000100800 */
[----:B------:R-:W-:Y:S01]  /*8610*/  @!P1 IADD3 R98, R98, -R7, RZ ;  /* 0x8000000762629210 */ /* 0x000fe20007ffe0ff */
[----:B------:R-:W5:Y:S01]  /*8620*/  LDL R8, [R1+0x33f0] ;  /* 0x0033f00001087983 */ /* 0x000f620000100800 */
[----:B------:R-:W-:Y:S01]  /*8630*/  @!P2 IMAD.MOV R91, RZ, RZ, -R91 ;  /* 0x000000ffff5ba224 */ /* 0x000fe200078e0a5b */
[----:B------:R-:W-:-:S13]  /*8640*/  ISETP.GT.U32.AND P2, PT, R7, R96, PT ;  /* 0x000000600700720c */ /* 0x000fda0003f44070 */
[----:B------:R-:W-:Y:S01]  /*8650*/  @!P2 IMAD.IADD R96, R96, 0x1, -R7 ;  /* 0x000000016060a824 */ /* 0x000fe200078e0a07 */
[----:B---3--:R-:W-:Y:S02]  /*8660*/  ISETP.GE.AND P2, PT, R2, RZ, PT ;  /* 0x000000ff0200720c */ /* 0x008fe40003f46270 */
[----:B------:R-:W3:Y:S01]  /*8670*/  LDL R2, [R1+0x33f8] ;  /* 0x0033f80001027983 */ /* 0x000ee20000100800 */
[----:B--2---:R-:W-:-:S03]  /*8680*/  ISETP.GE.AND P0, PT, R252, RZ, PT ;  /* 0x000000fffc00720c */ /* 0x004fc60003f06270 */
[----:B------:R-:W2:Y:S01]  /*8690*/  LDL R252, [R1+0x3404] ;  /* 0x0034040001fc7983 */ /* 0x000ea20000100800 */
[----:B----4-:R-:W-:-:S03]  /*86a0*/  ISETP.GE.AND P1, PT, R0, RZ, PT ;  /* 0x000000ff0000720c */ /* 0x010fc60003f26270 */
[----:B------:R-:W4:Y:S01]  /*86b0*/  LDL R0, [R1+0x33fc] ;  /* 0x0033fc0001007983 */ /* 0x000f220000100800 */
[----:B------:R-:W-:Y:S02]  /*86c0*/  @!P5 IADD3 R89, -R89, RZ, RZ ;  /* 0x000000ff5959d210 */ /* 0x000fe40007ffe1ff */
[C---:B------:R-:W-:Y:S01]  /*86d0*/  ISETP.GT.U32.AND P5, PT, R7.reuse, R94, PT ;  /* 0x0000005e0700720c */ /* 0x040fe20003fa4070 */
[----:B------:R-:W-:Y:S01]  /*86e0*/  @!P4 IMAD.MOV R90, RZ, RZ, -R90 ;  /* 0x000000ffff5ac224 */ /* 0x000fe200078e0a5a */
[----:B------:R-:W-:Y:S02]  /*86f0*/  ISETP.GT.U32.AND P4, PT, R7, R95, PT ;  /* 0x0000005f0700720c */ /* 0x000fe40003f84070 */
[----:B------:R-:W-:Y:S02]  /*8700*/  @!P2 IADD3 R93, -R93, RZ, RZ ;  /* 0x000000ff5d5da210 */ /* 0x000fe40007ffe1ff */
[----:B------:R-:W-:-:S07]  /*8710*/  ISETP.GT.U32.AND P6, PT, R7, R97, PT ;  /* 0x000000610700720c */ /* 0x000fce0003fc4070 */
[----:B------:R-:W-:Y:S01]  /*8720*/  @!P5 IMAD.IADD R94, R94, 0x1, -R7 ;  /* 0x000000015e5ed824 */ /* 0x000fe200078e0a07 */
[C---:B------:R-:W-:Y:S02]  /*8730*/  ISETP.GT.U32.AND P5, PT, R7.reuse, R100, PT ;  /* 0x000000640700720c */ /* 0x040fe40003fa4070 */
[C---:B------:R-:W-:Y:S01]  /*8740*/  ISETP.GT.U32.AND P2, PT, R7.reuse, R98, PT ;  /* 0x000000620700720c */ /* 0x040fe20003f44070 */
[----:B------:R-:W-:Y:S01]  /*8750*/  @!P1 IMAD.MOV R94, RZ, RZ, -R94 ;  /* 0x000000ffff5e9224 */ /* 0x000fe200078e0a5e */
[----:B------:R-:W-:Y:S02]  /*8760*/  ISETP.GT.U32.AND P1, PT, R7, R99, PT ;  /* 0x000000630700720c */ /* 0x000fe40003f24070 */
[----:B------:R-:W-:Y:S02]  /*8770*/  @!P4 IADD3 R95, R95, -R7, RZ ;  /* 0x800000075f5fc210 */ /* 0x000fe40007ffe0ff */
[----:B------:R-:W-:-:S05]  /*8780*/  ISETP.GT.U32.AND P4, PT, R7, R101, PT ;  /* 0x000000650700720c */ /* 0x000fca0003f84070 */
[--C-:B------:R-:W-:Y:S01]  /*8790*/  @!P5 IMAD.IADD R100, R100, 0x1, -R7.reuse ;  /* 0x000000016464d824 */ /* 0x100fe200078e0a07 */
[----:B------:R-:W-:Y:S01]  /*87a0*/  ISETP.GE.AND P5, PT, R251, RZ, PT ;  /* 0x000000fffb00720c */ /* 0x000fe20003fa6270 */
[--C-:B------:R-:W-:Y:S02]  /*87b0*/  @!P6 IMAD.IADD R97, R97, 0x1, -R7.reuse ;  /* 0x000000016161e824 */ /* 0x100fe400078e0a07 */
[----:B------:R-:W-:Y:S01]  /*87c0*/  @!P2 IMAD.IADD R98, R98, 0x1, -R7 ;  /* 0x000000016262a824 */ /* 0x000fe200078e0a07 */
[----:B------:R-:W-:Y:S02]  /*87d0*/  @!P1 IADD3 R99, R99, -R7, RZ ;  /* 0x8000000763639210 */ /* 0x000fe40007ffe0ff */
[C---:B------:R-:W-:Y:S02]  /*87e0*/  ISETP.GT.U32.AND P2, PT, R7.reuse, R104, PT ;  /* 0x000000680700720c */ /* 0x040fe40003f44070 */
[C---:B------:R-:W-:Y:S02]  /*87f0*/  ISETP.GT.U32.AND P1, PT, R7.reuse, R105, PT ;  /* 0x000000690700720c */ /* 0x040fe40003f24070 */
[----:B------:R-:W-:-:S02]  /*8800*/  ISETP.GT.U32.AND P6, PT, R7, R97, PT ;  /* 0x000000610700720c */ /* 0x000fc40003fc4070 */
[----:B------:R-:W-:Y:S02]  /*8810*/  @!P4 IADD3 R101, R101, -R7, RZ ;  /* 0x800000076565c210 */ /* 0x000fe40007ffe0ff */
[----:B------:R-:W-:Y:S02]  /*8820*/  ISETP.GE.AND P4, PT, R224, RZ, PT ;  /* 0x000000ffe000720c */ /* 0x000fe40003f86270 */
[----:B------:R-:W-:Y:S02]  /*8830*/  @!P5 IADD3 R96, -R96, RZ, RZ ;  /* 0x000000ff6060d210 */ /* 0x000fe40007ffe1ff */
[----:B------:R-:W-:Y:S02]  /*8840*/  ISETP.GT.U32.AND P5, PT, R7, R101, PT ;  /* 0x000000650700720c */ /* 0x000fe40003fa4070 */
[----:B------:R-:W-:Y:S01]  /*8850*/  IADD3 R251, R248, 0xe0, RZ ;  /* 0x000000e0f8fb7810 */ /* 0x000fe20007ffe0ff */
[----:B------:R-:W-:Y:S01]  /*8860*/  @!P2 IMAD.IADD R104, R104, 0x1, -R7 ;  /* 0x000000016868a824 */ /* 0x000fe200078e0a07 */
[----:B------:R-:W-:-:S03]  /*8870*/  @!P1 IADD3 R105, R105, -R7, RZ ;  /* 0x8000000769699210 */ /* 0x000fc60007ffe0ff */
[----:B------:R-:W-:Y:S01]  /*8880*/  STL [R1+0x3594], R251 ;  /* 0x003594fb01007387 */ /* 0x000fe20000100800 */
[----:B------:R-:W-:-:S04]  /*8890*/  @!P6 IMAD.IADD R97, R97, 0x1, -R7 ;  /* 0x000000016161e824 */ /* 0x000fc800078e0a07 */
[----:B------:R-:W-:Y:S01]  /*88a0*/  @!P4 IMAD.MOV R97, RZ, RZ, -R97 ;  /* 0x000000ffff61c224 */ /* 0x000fe200078e0a61 */
[----:B------:R-:W-:Y:S01]  /*88b0*/  ISETP.GT.U32.AND P4, PT, R7, R103, PT ;  /* 0x000000670700720c */ /* 0x000fe20003f84070 */
[--C-:B------:R-:W-:Y:S01]  /*88c0*/  @!P5 IMAD.IADD R101, R101, 0x1, -R7.reuse ;  /* 0x000000016565d824 */ /* 0x100fe200078e0a07 */
[----:B-----5:R-:W-:Y:S02]  /*88d0*/  ISETP.GE.AND P5, PT, R8, RZ, PT ;  /* 0x000000ff0800720c */ /* 0x020fe40003fa6270 */
[----:B------:R-:W5:Y:S09]  /*88e0*/  LDL R8, [R1+0x3408] ;  /* 0x0034080001087983 */ /* 0x000f720000100800 */
[----:B------:R-:W-:Y:S01]  /*88f0*/  @!P4 IMAD.IADD R103, R103, 0x1, -R7 ;  /* 0x000000016767c824 */ /* 0x000fe200078e0a07 */
[----:B---3--:R-:W-:-:S02]  /*8900*/  ISETP.GE.AND P4, PT, R2, RZ, PT ;  /* 0x000000ff0200720c */ /* 0x008fc40003f86270 */
[----:B------:R-:W3:Y:S01]  /*8910*/  LDL R2, [R1+0x340c] ;  /* 0x00340c0001027983 */ /* 0x000ee20000100800 */
[----:B--2---:R-:W-:-:S03]  /*8920*/  ISETP.GE.AND P1, PT, R252, RZ, PT ;  /* 0x000000fffc00720c */ /* 0x004fc60003f26270 */
[----:B------:R-:W2:Y:S01]  /*8930*/  LDL R252, [R1+0x3410] ;  /* 0x0034100001fc7983 */ /* 0x000ea20000100800 */
[----:B----4-:R-:W-:-:S03]  /*8940*/  ISETP.GE.AND P2, PT, R0, RZ, PT ;  /* 0x000000ff0000720c */ /* 0x010fc60003f46270 */
[----:B------:R-:W4:Y:S01]  /*8950*/  LDL R0, [R1+0x3414] ;  /* 0x0034140001007983 */ /* 0x000f220000100800 */
[----:B------:R-:W-:Y:S01]  /*8960*/  @!P0 IMAD.MOV R95, RZ, RZ, -R95 ;  /* 0x000000ffff5f8224 */ /* 0x000fe200078e0a5f */
[C---:B------:R-:W-:Y:S01]  /*8970*/  ISETP.GT.U32.AND P0, PT, R7.reuse, R100, PT ;  /* 0x000000640700720c */ /* 0x040fe20003f04070 */
[----:B------:R-:W-:Y:S01]  /*8980*/  @!P5 IMAD.MOV R98, RZ, RZ, -R98 ;  /* 0x000000ffff62d224 */ /* 0x000fe200078e0a62 */
[C---:B------:R-:W-:Y:S01]  /*8990*/  ISETP.GT.U32.AND P6, PT, R7.reuse, R102, PT ;  /* 0x000000660700720c */ /* 0x040fe20003fc4070 */
[----:B------:R-:W-:Y:S01]  /*89a0*/  @!P4 IMAD.MOV R99, RZ, RZ, -R99 ;  /* 0x000000ffff63c224 */ /* 0x000fe200078e0a63 */
[C---:B------:R-:W-:Y:S02]  /*89b0*/  ISETP.GT.U32.AND P5, PT, R7.reuse, R103, PT ;  /* 0x000000670700720c */ /* 0x040fe40003fa4070 */
[----:B------:R-:W-:-:S07]  /*89c0*/  ISETP.GT.U32.AND P4, PT, R7, R104, PT ;  /* 0x000000680700720c */ /* 0x000fce0003f84070 */
[--C-:B------:R-:W-:Y:S01]  /*89d0*/  @!P0 IMAD.IADD R100, R100, 0x1, -R7.reuse ;  /* 0x0000000164648824 */ /* 0x100fe200078e0a07 */
[----:B------:R-:W-:Y:S01]  /*89e0*/  ISETP.GT.U32.AND P0, PT, R7, R106, PT ;  /* 0x0000006a0700720c */ /* 0x000fe20003f04070 */
[--C-:B------:R-:W-:Y:S02]  /*89f0*/  @!P6 IMAD.IADD R102, R102, 0x1, -R7.reuse ;  /* 0x000000016666e824 */ /* 0x100fe400078e0a07 */
[----:B------:R-:W-:Y:S02]  /*8a00*/  @!P5 IADD3 R103, R103, -R7, RZ ;  /* 0x800000076767d210 */ /* 0x000fe40007ffe0ff */
[----:B------:R-:W-:Y:S01]  /*8a10*/  @!P4 IMAD.IADD R104, R104, 0x1, -R7 ;  /* 0x000000016868c824 */ /* 0x000fe200078e0a07 */
[C---:B------:R-:W-:Y:S02]  /*8a20*/  ISETP.GT.U32.AND P5, PT, R7.reuse, R109, PT ;  /* 0x0000006d0700720c */ /* 0x040fe40003fa4070 */
[C---:B------:R-:W-:Y:S02]  /*8a30*/  ISETP.GT.U32.AND P4, PT, R7.reuse, R110, PT ;  /* 0x0000006e0700720c */ /* 0x040fe40003f84070 */
[----:B------:R-:W-:-:S03]  /*8a40*/  ISETP.GT.U32.AND P6, PT, R7, R102, PT ;  /* 0x000000660700720c */ /* 0x000fc60003fc4070 */
[----:B------:R-:W-:Y:S01]  /*8a50*/  @!P0 IMAD.IADD R106, R106, 0x1, -R7 ;  /* 0x000000016a6a8824 */ /* 0x000fe200078e0a07 */
[----:B------:R-:W-:Y:S01]  /*8a60*/  ISETP.GE.AND P0, PT, R225, RZ, PT ;  /* 0x000000ffe100720c */ /* 0x000fe20003f06270 */
[----:B------:R-:W-:Y:S01]  /*8a70*/  @!P1 IMAD.MOV R101, RZ, RZ, -R101 ;  /* 0x000000ffff659224 */ /* 0x000fe200078e0a65 */
[----:B------:R-:W-:Y:S02]  /*8a80*/  IADD3 R27, R248, 0xe1, RZ ;  /* 0x000000e1f81b7810 */ /* 0x000fe40007ffe0ff */
[----:B------:R-:W-:Y:S02]  /*8a90*/  ISETP.GT.U32.AND P1, PT, R7, R106, PT ;  /* 0x0000006a0700720c */ /* 0x000fe40003f24070 */
[-C--:B------:R-:W-:Y:S01]  /*8aa0*/  @!P5 IADD3 R109, R109, -R7.reuse, RZ ;  /* 0x800000076d6dd210 */ /* 0x080fe20007ffe0ff */
[----:B------:R-:W-:Y:S01]  /*8ab0*/  @!P4 IMAD.IADD R110, R110, 0x1, -R7 ;  /* 0x000000016e6ec824 */ /* 0x000fe200078e0a07 */
[----:B------:R-:W-:Y:S01]  /*8ac0*/  STL [R1+0x3590], R27 ;  /* 0x0035901b01007387 */ /* 0x000fe20000100800 */
[----:B------:R-:W-:-:S05]  /*8ad0*/  @!P6 IADD3 R102, R102, -R7, RZ ;  /* 0x800000076666e210 */ /* 0x000fca0007ffe0ff */
[----:B------:R-:W-:Y:S01]  /*8ae0*/  @!P0 IMAD.MOV R102, RZ, RZ, -R102 ;  /* 0x000000ffff668224 */ /* 0x000fe200078e0a66 */
[----:B------:R-:W-:Y:S02]  /*8af0*/  ISETP.GT.U32.AND P0, PT, R7, R108, PT ;  /* 0x0000006c0700720c */ /* 0x000fe40003f04070 */
[----:B------:R-:W-:Y:S02]  /*8b00*/  @!P1 IADD3 R106, R106, -R7, RZ ;  /* 0x800000076a6a9210 */ /* 0x000fe40007ffe0ff */
[----:B-----5:R-:W-:Y:S02]  /*8b10*/  ISETP.GE.AND P1, PT, R8, RZ, PT ;  /* 0x000000ff0800720c */ /* 0x020fe40003f26270 */
[----:B------:R-:W5:Y:S07]  /*8b20*/  LDL R8, [R1+0x341c] ;  /* 0x00341c0001087983 */ /* 0x000f6e0000100800 */
[----:B------:R-:W-:Y:S01]  /*8b30*/  @!P0 IMAD.IADD R108, R108, 0x1, -R7 ;  /* 0x000000016c6c8824 */ /* 0x000fe200078e0a07 */
[----:B---3--:R-:W-:-:S02]  /*8b40*/  ISETP.GE.AND P0, PT, R2, RZ, PT ;  /* 0x000000ff0200720c */ /* 0x008fc40003f06270 */
        /* <DEDUP_REMOVED lines=8> */
[----:B------:R-:W-:Y:S02]  /*8bd0*/  @!P0 IADD3 R104, -R104, RZ, RZ ;  /* 0x000000ff68688210 */ /* 0x000fe40007ffe1ff */
[C---:B------:R-:W-:Y:S02]  /*8be0*/  ISETP.GT.U32.AND P6, PT, R7.reuse, R107, PT ;  /* 0x0000006b0700720c */ /* 0x040fe40003fc4070 */
[C---:B------:R-:W-:Y:S02]  /*8bf0*/  ISETP.GT.U32.AND P1, PT, R7.reuse, R108, PT ;  /* 0x0000006c0700720c */ /* 0x040fe40003f24070 */
[----:B------:R-:W-:-:S05]  /*8c00*/  ISETP.GT.U32.AND P0, PT, R7, R109, PT ;  /* 0x0000006d0700720c */ /* 0x000fca0003f04070 */
[----:B------:R-:W-:Y:S01]  /*8c10*/  @!P2 IMAD.IADD R105, R105, 0x1, -R7 ;  /* 0x000000016969a824 */ /* 0x000fe200078e0a07 */
[----:B------:R-:W-:-:S03]  /*8c20*/  ISETP.GT.U32.AND P2, PT, R7, R111, PT ;  /* 0x0000006f0700720c */ /* 0x000fc60003f44070 */
[----:B------:R-:W-:Y:S02]  /*8c30*/  @!P6 IADD3 R107, R107, -R7, RZ ;  /* 0x800000076b6be210 */ /* 0x000fe40007ffe0ff */
[--C-:B------:R-:W-:Y:S01]  /*8c40*/  @!P1 IMAD.IADD R108, R108, 0x1, -R7.reuse ;  /* 0x000000016c6c9824 */ /* 0x100fe200078e0a07 */
[----:B------:R-:W-:Y:S01]  /*8c50*/  ISETP.GT.U32.AND P1, PT, R7, R114, PT ;  /* 0x000000720700720c */ /* 0x000fe20003f24070 */
[----:B------:R-:W-:Y:S01]  /*8c60*/  @!P0 IMAD.IADD R109, R109, 0x1, -R7 ;  /* 0x000000016d6d8824 */ /* 0x000fe200078e0a07 */
[C---:B------:R-:W-:Y:S02]  /*8c70*/  ISETP.GT.U32.AND P0, PT, R7.reuse, R115, PT ;  /* 0x000000730700720c */ /* 0x040fe40003f04070 */
[----:B------:R-:W-:-:S03]  /*8c80*/  ISETP.GT.U32.AND P6, PT, R7, R107, PT ;  /* 0x0000006b0700720c */ /* 0x000fc60003fc4070 */
[--C-:B------:R-:W-:Y:S01]  /*8c90*/  @!P2 IMAD.IADD R111, R111, 0x1, -R7.reuse ;  /* 0x000000016f6fa824 */ /* 0x100fe200078e0a07 */
[----:B------:R-:W-:Y:S01]  /*8ca0*/  IABS R218, R4 ;  /* 0x0000000400da7213 */ /* 0x000fe20000000000 */
[----:B------:R-:W-:Y:S01]  /*8cb0*/  @!P4 IMAD.MOV R106, RZ, RZ, -R106 ;  /* 0x000000ffff6ac224 */ /* 0x000fe200078e0a6a */
[----:B------:R-:W-:Y:S02]  /*8cc0*/  ISETP.GE.AND P2, PT, R226, RZ, PT ;  /* 0x000000ffe200720c */ /* 0x000fe40003f46270 */
[----:B------:R-:W-:Y:S02]  /*8cd0*/  ISETP.GT.U32.AND P4, PT, R7, R111, PT ;  /* 0x0000006f0700720c */ /* 0x000fe40003f84070 */
[----:B-1----:R-:W-:Y:S01]  /*8ce0*/  IADD3 R4, R248, 0xe2, RZ ;  /* 0x000000e2f8047810 */ /* 0x002fe20007ffe0ff */
[--C-:B------:R-:W-:Y:S02]  /*8cf0*/  @!P1 IMAD.IADD R114, R114, 0x1, -R7.reuse ;  /* 0x0000000172729824 */ /* 0x100fe400078e0a07 */
[----:B------:R-:W-:-:S02]  /*8d00*/  @!P0 IMAD.IADD R115, R115, 0x1, -R7 ;  /* 0x0000000173738824 */ /* 0x000fc400078e0a07 */
[----:B------:R-:W-:Y:S01]  /*8d10*/  STL [R1+0x357c], R4 ;  /* 0x00357c0401007387 */ /* 0x000fe20000100800 */
[----:B------:R-:W-:-:S05]  /*8d20*/  @!P6 IMAD.IADD R107, R107, 0x1, -R7 ;  /* 0x000000016b6be824 */ /* 0x000fca00078e0a07 */
[----:B------:R-:W-:Y:S01]  /*8d30*/  @!P2 IADD3 R107, -R107, RZ, RZ ;  /* 0x000000ff6b6ba210 */ /* 0x000fe20007ffe1ff */
[----:B------:R-:W-:Y:S01]  /*8d40*/  @!P4 IMAD.IADD R111, R111, 0x1, -R7 ;  /* 0x000000016f6fc824 */ /* 0x000fe200078e0a07 */
[----:B------:R-:W-:Y:S02]  /*8d50*/  ISETP.GT.U32.AND P2, PT, R7, R113, PT ;  /* 0x000000710700720c */ /* 0x000fe40003f44070 */
[----:B-----5:R-:W-:Y:S02]  /*8d60*/  ISETP.GE.AND P4, PT, R8, RZ, PT ;  /* 0x000000ff0800720c */ /* 0x020fe40003f86270 */
[----:B------:R-:W5:Y:S09]  /*8d70*/  LDL R8, [R1+0x3444] ;  /* 0x0034440001087983 */ /* 0x000f720000100800 */
[----:B------:R-:W-:-:S02]  /*8d80*/  @!P2 IADD3 R113, R113, -R7, RZ ;  /* 0x800000077171a210 */ /* 0x000fc40007ffe0ff */
[----:B---3--:R-:W-:Y:S02]  /*8d90*/  ISETP.GE.AND P2, PT, R2, RZ, PT ;  /* 0x000000ff0200720c */ /* 0x008fe40003f46270 */
        /* <DEDUP_REMOVED lines=8> */
[----:B------:R-:W-:Y:S02]  /*8e20*/  @!P4 IADD3 R108, -R108, RZ, RZ ;  /* 0x000000ff6c6cc210 */ /* 0x000fe40007ffe1ff */
[C---:B------:R-:W-:Y:S02]  /*8e30*/  ISETP.GT.U32.AND P6, PT, R7.reuse, R112, PT ;  /* 0x000000700700720c */ /* 0x040fe40003fc4070 */
[C---:B------:R-:W-:Y:S02]  /*8e40*/  ISETP.GT.U32.AND P4, PT, R7.reuse, R113, PT ;  /* 0x000000710700720c */ /* 0x040fe40003f84070 */
[----:B------:R-:W-:-:S05]  /*8e50*/  ISETP.GT.U32.AND P2, PT, R7, R114, PT ;  /* 0x000000720700720c */ /* 0x000fca0003f44070 */
[----:B------:R-:W-:Y:S02]  /*8e60*/  @!P5 IADD3 R110, R110, -R7, RZ ;  /* 0x800000076e6ed210 */ /* 0x000fe40007ffe0ff */
[----:B------:R-:W-:Y:S02]  /*8e70*/  ISETP.GT.U32.AND P5, PT, R7, R116, PT ;  /* 0x000000740700720c */ /* 0x000fe40003fa4070 */
[--C-:B------:R-:W-:Y:S02]  /*8e80*/  @!P6 IMAD.IADD R112, R112, 0x1, -R7.reuse ;  /* 0x000000017070e824 */ /* 0x100fe400078e0a07 */
[----:B------:R-:W-:Y:S01]  /*8e90*/  @!P4 IMAD.IADD R113, R113, 0x1, -R7 ;  /* 0x000000017171c824 */ /* 0x000fe200078e0a07 */
[C---:B------:R-:W-:Y:S02]  /*8ea0*/  ISETP.GT.U32.AND P4, PT, R7.reuse, R119, PT ;  /* 0x000000770700720c */ /* 0x040fe40003f84070 */
[----:B------:R-:W-:Y:S02]  /*8eb0*/  @!P2 IADD3 R114, R114, -R7, RZ ;  /* 0x800000077272a210 */ /* 0x000fe40007ffe0ff */
[----:B------:R-:W-:-:S02]  /*8ec0*/  ISETP.GT.U32.AND P2, PT, R7, R120, PT ;  /* 0x000000780700720c */ /* 0x000fc40003f44070 */
[----:B------:R-:W-:Y:S02]  /*8ed0*/  ISETP.GT.U32.AND P6, PT, R7, R112, PT ;  /* 0x000000700700720c */ /* 0x000fe40003fc4070 */
[-C--:B------:R-:W-:Y:S02]  /*8ee0*/  @!P5 IADD3 R116, R116, -R7.reuse, RZ ;  /* 0x800000077474d210 */ /* 0x080fe40007ffe0ff */
        /* <DEDUP_REMOVED lines=35> */
[--C-:B------:R-:W-:Y:S01]  /*9120*/  @!P1 IMAD.IADD R121, R121, 0x1, -R7.reuse ;  /* 0x0000000179799824 */ /* 0x100fe200078e0a07 */
        /* <DEDUP_REMOVED lines=21> */
[----:B------:R-:W-:Y:S01]  /*9280*/  ISETP.GT.U32.AND P4, PT, R7, R120, PT ;  /* 0x000000780700720c */ /* 0x000fe20003f84070 */
        /* <DEDUP_REMOVED lines=9> */
[C---:B------:R-:W-:Y:S01]  /*9320*/  ISETP.GT.U32.AND P2, PT, R7.reuse, R129, PT ;  /* 0x000000810700720c */ /* 0x040fe20003f44070 */
[----:B------:R-:W-:Y:S01]  /*9330*/  @!P1 IMAD.IADD R124, R124, 0x1, -R7 ;  /* 0x000000017c7c9824 */ /* 0x000fe200078e0a07 */
[C---:B------:R-:W-:Y:S02]  /*9340*/  ISETP.GT.U32.AND P1, PT, R7.reuse, R130, PT ;  /* 0x000000820700720c */ /* 0x040fe40003f24070 */
[----:B------:R-:W-:-:S03]  /*9350*/  ISETP.GT.U32.AND P6, PT, R7, R122, PT ;  /* 0x0000007a0700720c */ /* 0x000fc60003fc4070 */
[----:B------:R-:W-:Y:S01]  /*9360*/  @!P4 IMAD.IADD R126, R126, 0x1, -R7 ;  /* 0x000000017e7ec824 */ /* 0x000fe200078e0a07 */
[----:B------:R-:W-:Y:S01]  /*9370*/  ISETP.GE.AND P4, PT, R229, RZ, PT ;  /* 0x000000ffe500720c */ /* 0x000fe20003f86270 */
[----:B------:R-:W-:Y:S01]  /*9380*/  @!P5 IMAD.MOV R121, RZ, RZ, -R121 ;  /* 0x000000ffff79d224 */ /* 0x000fe200078e0a79 */
[----:B------:R-:W-:Y:S02]  /*9390*/  IADD3 R25, R248, 0xe5, RZ ;  /* 0x000000e5f8197810 */ /* 0x000fe40007ffe0ff */
[----:B------:R-:W-:Y:S01]  /*93a0*/  ISETP.GT.U32.AND P5, PT, R7, R126, PT ;  /* 0x0000007e0700720c */ /* 0x000fe20003fa4070 */
[--C-:B------:R-:W-:Y:S02]  /*93b0*/  @!P2 IMAD.IADD R129, R129, 0x1, -R7.reuse ;  /* 0x000000018181a824 */ /* 0x100fe400078e0a07 */
[--C-:B------:R-:W-:Y:S01]  /*93c0*/  @!P1 IMAD.IADD R130, R130, 0x1, -R7.reuse ;  /* 0x0000000182829824 */ /* 0x100fe200078e0a07 */
[----:B------:R-:W-:Y:S01]  /*93d0*/  STL [R1+0x3558], R25 ;  /* 0x0035581901007387 */ /* 0x000fe20000100800 */
[----:B------:R-:W-:-:S05]  /*93e0*/  @!P6 IMAD.IADD R122, R122, 0x1, -R7 ;  /* 0x000000017a7ae824 */ /* 0x000fca00078e0a07 */
[----:B------:R-:W-:Y:S02]  /*93f0*/  @!P4 IADD3 R122, -R122, RZ, RZ ;  /* 0x000000ff7a7ac210 */ /* 0x000fe40007ffe1ff */
[----:B------:R-:W-:Y:S01]  /*9400*/  ISETP.GT.U32.AND P4, PT, R7, R128, PT ;  /* 0x000000800700720c */ /* 0x000fe20003f84070 */
[----:B------:R-:W-:Y:S01]  /*9410*/  @!P5 IMAD.IADD R126, R126, 0x1, -R7 ;  /* 0x000000017e7ed824 */ /* 0x000fe200078e0a07 */
        /* <DEDUP_REMOVED lines=10> */
[----:B------:R-:W-:Y:S01]  /*94c0*/  ISETP.GT.U32.AND P0, PT, R7, R125, PT ;  /* 0x0000007d0700720c */ /* 0x000fe20003f04070 */
        /* <DEDUP_REMOVED lines=9> */
[----:B------:R-:W-:Y:S02]  /*9560*/  ISETP.GT.U32.AND P5, PT, R7, R134, PT ;  /* 0x000000860700720c */ /* 0x000fe40003fa4070 */
[----:B------:R-:W-:Y:S02]  /*9570*/  @!P4 IADD3 R129, R129, -R7, RZ ;  /* 0x800000078181c210 */ /* 0x000fe40007ffe0ff */
[----:B------:R-:W-:-:S02]  /*9580*/  ISETP.GT.U32.AND P4, PT, R7, R135, PT ;  /* 0x000000870700720c */ /* 0x000fc40003f84070 */
[----:B------:R-:W-:Y:S02]  /*9590*/  ISETP.GT.U32.AND P6, PT, R7, R127, PT ;  /* 0x0000007f0700720c */ /* 0x000fe40003fc4070 */
        /* <DEDUP_REMOVED lines=295> */
[----:B------:R1:W-:Y:S01]  /*a810*/  STL [R1+0x34cc], R12 ;  /* 0x0034cc0c01007387 */ /* 0x0003e20000100800 */
[----:B------:R-:W-:-:S05]  /*a820*/  @!P6 IMAD.IADD R167, R167, 0x1, -R7 ;  /* 0x00000001a7a7e824 */ /* 0x000fca00078e0a07 */
[----:B------:R-:W-:Y:S02]  /*a830*/  @!P1 IADD3 R167, -R167, RZ, RZ ;  /* 0x000000ffa7a79210 */ /* 0x000fe40007ffe1ff */
[----:B------:R-:W-:Y:S01]  /*a840*/  ISETP.GT.U32.AND P1, PT, R7, R173, PT ;  /* 0x000000ad0700720c */ /* 0x000fe20003f24070 */
[----:B------:R-:W-:Y:S01]  /*a850*/  @!P2 IMAD.IADD R171, R171, 0x1, -R7 ;  /* 0x00000001ababa824 */ /* 0x000fe200078e0a07 */
[----:B------:R-:W-:Y:S02]  /*a860*/  IADD3 R18, R248, 0xef, RZ ;  /* 0x000000eff8127810 */ /* 0x000fe40007ffe0ff */
[----:B-----5:R-:W-:Y:S02]  /*a870*/  ISETP.GE.AND P2, PT, R8, RZ, PT ;  /* 0x000000ff0800720c */ /* 0x020fe40003f46270 */
[----:B------:R-:W5:Y:S07]  /*a880*/  LDL R8, [R1+0x35a4] ;  /* 0x0035a40001087983 */ /* 0x000f6e0000100800 */
[----:B------:R-:W-:-:S02]  /*a890*/  @!P1 IADD3 R173, R173, -R7, RZ ;  /* 0x80000007adad9210 */ /* 0x000fc40007ffe0ff */
[----:B------:R-:W-:Y:S02]  /*a8a0*/  IABS R238, R12 ;  /* 0x0000000c00ee7213 */ /* 0x000fe40000000000 */
[----:B---3--:R-:W-:Y:S02]  /*a8b0*/  ISETP.GE.AND P1, PT, R2, RZ, PT ;  /* 0x000000ff0200720c */ /* 0x008fe40003f26270 */
[----:B------:R-:W3:Y:S01]  /*a8c0*/  LDL R2, [R1+0x3598] ;  /* 0x0035980001027983 */ /* 0x000ee20000100800 */
[----:B--2---:R-:W-:-:S03]  /*a8d0*/  ISETP.GE.AND P5, PT, R252, RZ, PT ;  /* 0x000000fffc00720c */ /* 0x004fc60003fa6270 */
[----:B------:R-:W2:Y:S01]  /*a8e0*/  LDL R252, [R1+0x35b0] ;  /* 0x0035b00001fc7983 */ /* 0x000ea20000100800 */
[----:B----4-:R-:W-:-:S03]  /*a8f0*/  ISETP.GE.AND P0, PT, R0, RZ, PT ;  /* 0x000000ff0000720c */ /* 0x010fc60003f06270 */
[----:B------:R-:W4:Y:S04]  /*a900*/  LDL R0, [R1+0x35a0] ;  /* 0x0035a00001007983 */ /* 0x000f280000100800 */
[----:B------:R2:W-:Y:S04]  /*a910*/  STL [R1+0x34b8], R18 ;  /* 0x0034b81201007387 */ /* 0x0005e80000100800 */
[----:B-1----:R-:W4:Y:S01]  /*a920*/  LDL R12, [R1+0x35bc] ;  /* 0x0035bc00010c7983 */ /* 0x002f220000100800 */
[----:B------:R-:W-:Y:S01]  /*a930*/  @!P4 IMAD.MOV R165, RZ, RZ, -R165 ;  /* 0x000000ffffa5c224 */ /* 0x000fe200078e0aa5 */
[----:B------:R-:W-:Y:S01]  /*a940*/  ISETP.GT.U32.AND P4, PT, R7, R170, PT ;  /* 0x000000aa0700720c */ /* 0x000fe20003f84070 */
[----:B------:R-:W-:Y:S01]  /*a950*/  @!P1 IMAD.MOV R169, RZ, RZ, -R169 ;  /* 0x000000ffffa99224 */ /* 0x000fe200078e0aa9 */
[----:B------:R-:W-:-:S02]  /*a960*/  @!P2 IADD3 R168, -R168, RZ, RZ ;  /* 0x000000ffa8a8a210 */ /* 0x000fc40007ffe1ff */
[C---:B------:R-:W-:Y:S02]  /*a970*/  ISETP.GT.U32.AND P6, PT, R7.reuse, R172, PT ;  /* 0x000000ac0700720c */ /* 0x040fe40003fc4070 */
[C---:B------:R-:W-:Y:S02]  /*a980*/  ISETP.GT.U32.AND P2, PT, R7.reuse, R173, PT ;  /* 0x000000ad0700720c */ /* 0x040fe40003f44070 */
[----:B------:R-:W-:-:S05]  /*a990*/  ISETP.GT.U32.AND P1, PT, R7, R174, PT ;  /* 0x000000ae0700720c */ /* 0x000fca0003f24070 */
[----:B------:R-:W-:Y:S02]  /*a9a0*/  @!P4 IADD3 R170, R170, -R7, RZ ;  /* 0x80000007aaaac210 */ /* 0x000fe40007ffe0ff */
[----:B------:R-:W-:-:S03]  /*a9b0*/  ISETP.GT.U32.AND P4, PT, R7, R176, PT ;  /* 0x000000b00700720c */ /* 0x000fc60003f84070 */
[----:B------:R-:W-:Y:S01]  /*a9c0*/  @!P0 IMAD.MOV R170, RZ, RZ, -R170 ;  /* 0x000000ffffaa8224 */ /* 0x000fe200078e0aaa */
[----:B------:R-:W-:Y:S01]  /*a9d0*/  ISETP.GT.U32.AND P0, PT, R7, R175, PT ;  /* 0x000000af0700720c */ /* 0x000fe20003f04070 */
[--C-:B------:R-:W-:Y:S01]  /*a9e0*/  @!P6 IMAD.IADD R172, R172, 0x1, -R7.reuse ;  /* 0x00000001acace824 */ /* 0x100fe200078e0a07 */
[----:B------:R-:W-:Y:S01]  /*a9f0*/  @!P1 IADD3 R174, R174, -R7, RZ ;  /* 0x80000007aeae9210 */ /* 0x000fe20007ffe0ff */
[----:B------:R-:W-:Y:S01]  /*aa00*/  @!P2 IMAD.IADD R173, R173, 0x1, -R7 ;  /* 0x00000001adada824 */ /* 0x000fe200078e0a07 */
[C---:B------:R-:W-:Y:S02]  /*aa10*/  ISETP.GT.U32.AND P2, PT, R7.reuse, R179, PT ;  /* 0x000000b30700720c */ /* 0x040fe40003f44070 */
[C---:B------:R-:W-:Y:S02]  /*aa20*/  ISETP.GT.U32.AND P1, PT, R7.reuse, R180, PT ;  /* 0x000000b40700720c */ /* 0x040fe40003f24070 */
[----:B------:R-:W-:Y:S02]  /*aa30*/  ISETP.GT.U32.AND P6, PT, R7, R172, PT ;  /* 0x000000ac0700720c */ /* 0x000fe40003fc4070 */
[----:B------:R-:W-:-:S02]  /*aa40*/  @!P4 IADD3 R176, R176, -R7, RZ ;  /* 0x80000007b0b0c210 */ /* 0x000fc40007ffe0ff */
[----:B------:R-:W-:Y:S02]  /*aa50*/  ISETP.GE.AND P4, PT, R239, RZ, PT ;  /* 0x000000ffef00720c */ /* 0x000fe40003f86270 */
[----:B------:R-:W-:Y:S01]  /*aa60*/  @!P5 IADD3 R171, -R171, RZ, RZ ;  /* 0x000000ffababd210 */ /* 0x000fe20007ffe1ff */
[--C-:B------:R-:W-:Y:S01]  /*aa70*/  @!P0 IMAD.IADD R175, R175, 0x1, -R7.reuse ;  /* 0x00000001afaf8824 */ /* 0x100fe200078e0a07 */
[C---:B------:R-:W-:Y:S02]  /*aa80*/  ISETP.GT.U32.AND P5, PT, R7.reuse, R176, PT ;  /* 0x000000b00700720c */ /* 0x040fe40003fa4070 */
[----:B------:R-:W-:Y:S01]  /*aa90*/  ISETP.GT.U32.AND P0, PT, R7, R181, PT ;  /* 0x000000b50700720c */ /* 0x000fe20003f04070 */
[--C-:B------:R-:W-:Y:S01]  /*aaa0*/  @!P2 IMAD.IADD R179, R179, 0x1, -R7.reuse ;  /* 0x00000001b3b3a824 */ /* 0x100fe200078e0a07 */
[----:B------:R-:W-:Y:S01]  /*aab0*/  @!P1 IADD3 R180, R180, -R7, RZ ;  /* 0x80000007b4b49210 */ /* 0x000fe20007ffe0ff */
[----:B------:R-:W-:-:S04]  /*aac0*/  @!P6 IMAD.IADD R172, R172, 0x1, -R7 ;  /* 0x00000001acace824 */ /* 0x000fc800078e0a07 */
[----:B------:R-:W-:Y:S01]  /*aad0*/  @!P4 IMAD.MOV R172, RZ, RZ, -R172 ;  /* 0x000000ffffacc224 */ /* 0x000fe200078e0aac */
[----:B------:R-:W-:-:S03]  /*aae0*/  ISETP.GT.U32.AND P4, PT, R7, R178, PT ;  /* 0x000000b20700720c */ /* 0x000fc60003f84070 */
[--C-:B------:R-:W-:Y:S02]  /*aaf0*/  @!P5 IMAD.IADD R176, R176, 0x1, -R7.reuse ;  /* 0x00000001b0b0d824 */ /* 0x100fe400078e0a07 */
[--C-:B------:R-:W-:Y:S01]  /*ab00*/  @!P0 IMAD.IADD R181, R181, 0x1, -R7.reuse ;  /* 0x00000001b5b58824 */ /* 0x100fe200078e0a07 */
[----:B-----5:R-:W-:Y:S02]  /*ab10*/  ISETP.GE.AND P5, PT, R8, RZ, PT ;  /* 0x000000ff0800720c */ /* 0x020fe40003fa6270 */
[----:B------:R-:W5:Y:S05]  /*ab20*/  LDL R8, [R1+0x35b8] ;  /* 0x0035b80001087983 */ /* 0x000f6a0000100800 */
[----:B------:R-:W-:Y:S01]  /*ab30*/  @!P4 IMAD.IADD R178, R178, 0x1, -R7 ;  /* 0x00000001b2b2c824 */ /* 0x000fe200078e0a07 */
[----:B---3--:R-:W-:-:S02]  /*ab40*/  ISETP.GE.AND P4, PT, R2, RZ, PT ;  /* 0x000000ff0200720c */ /* 0x008fc40003f86270 */
[----:B------:R-:W-:Y:S02]  /*ab50*/  IADD3 R2, R248, 0xf0, RZ ;  /* 0x000000f0f8027810 */ /* 0x000fe40007ffe0ff */
[----:B--2---:R-:W-:Y:S02]  /*ab60*/  ISETP.GE.AND P1, PT, R252, RZ, PT ;  /* 0x000000fffc00720c */ /* 0x004fe40003f26270 */
[----:B------:R-:W2:Y:S01]  /*ab70*/  LDL R252, [R1+0x35c8] ;  /* 0x0035c80001fc7983 */ /* 0x000ea20000100800 */
[----:B----4-:R-:W-:-:S03]  /*ab80*/  ISETP.GE.AND P2, PT, R0, RZ, PT ;  /* 0x000000ff0000720c */ /* 0x010fc60003f46270 */
[----:B------:R-:W3:Y:S07]  /*ab90*/  LDL R0, [R1+0x35c4] ;  /* 0x0035c40001007983 */ /* 0x000eee0000100800 */
[----:B------:R-:W-:Y:S01]  /*aba0*/  @!P1 IMAD.MOV R176, RZ, RZ, -R176 ;  /* 0x000000ffffb09224 */ /* 0x000fe200078e0ab0 */
[----:B------:R-:W-:Y:S01]  /*abb0*/  ISETP.GT.U32.AND P1, PT, R7, R181, PT ;  /* 0x000000b50700720c */ /* 0x000fe20003f24070 */
[----:B------:R-:W-:Y:S04]  /*abc0*/  STL [R1+0x34b0], R2 ;  /* 0x0034b00201007387 */ /* 0x000fe80000100800 */
[----:B------:R-:W4:Y:S08]  /*abd0*/  LDL R16, [R1+0x35d0] ;  /* 0x0035d00001107983 */ /* 0x000f300000100800 */
[----:B------:R-:W-:-:S02]  /*abe0*/  @!P1 IADD3 R181, R181, -R7, RZ ;  /* 0x80000007b5b59210 */ /* 0x000fc40007ffe0ff */
[----:B------:R-:W-:Y:S02]  /*abf0*/  ISETP.GE.AND P1, PT, R12, RZ, PT ;  /* 0x000000ff0c00720c */ /* 0x000fe40003f26270 */
[----:B------:R-:W4:Y:S01]  /*ac00*/  LDL R12, [R1+0x35d8] ;  /* 0x0035d800010c7983 */ /* 0x000f220000100800 */
[C---:B------:R-:W-:Y:S01]  /*ac10*/  ISETP.GT.U32.AND P6, PT, R7.reuse, R177, PT ;  /* 0x000000b10700720c */ /* 0x040fe20003fc4070 */
[----:B------:R-:W-:-:S12]  /*ac20*/  IMAD R205, R7, R3, R205 ;  /* 0x0000000307cd7224 */ /* 0x000fd800078e02cd */
[----:B------:R-:W-:-:S05]  /*ac30*/  @!P6 IMAD.IADD R177, R177, 0x1, -R7 ;  /* 0x00000001b1b1e824 */ /* 0x000fca00078e0a07 */
[C---:B------:R-:W-:Y:S01]  /*ac40*/  ISETP.GT.U32.AND P6, PT, R7.reuse, R177, PT ;  /* 0x000000b10700720c */ /* 0x040fe20003fc4070 */
[----:B------:R-:W-:Y:S01]  /*ac50*/  @!P5 IMAD.MOV R173, RZ, RZ, -R173 ;  /* 0x000000ffffadd224 */ /* 0x000fe200078e0aad */
[C---:B------:R-:W-:Y:S01]  /*ac60*/  ISETP.GT.U32.AND P5, PT, R7.reuse, R178, PT ;  /* 0x000000b20700720c */ /* 0x040fe20003fa4070 */
[----:B------:R-:W-:Y:S01]  /*ac70*/  @!P4 IMAD.MOV R174, RZ, RZ, -R174 ;  /* 0x000000ffffaec224 */ /* 0x000fe200078e0aae */
[----:B------:R-:W-:Y:S01]  /*ac80*/  ISETP.GT.U32.AND P4, PT, R7, R179, PT ;  /* 0x000000b30700720c */ /* 0x000fe20003f84070 */
[----:B------:R-:W-:Y:S01]  /*ac90*/  IMAD.HI.U32 R3, R5, R206, RZ ;  /* 0x000000ce05037227 */ /* 0x000fe200078e00ff */
[----:B------:R-:W-:Y:S02]  /*aca0*/  @!P2 IADD3 R175, -R175, RZ, RZ ;  /* 0x000000ffafafa210 */ /* 0x000fe40007ffe1ff */
[----:B------:R-:W-:Y:S01]  /*acb0*/  ISETP.GT.U32.AND P2, PT, R7, R180, PT ;  /* 0x000000b40700720c */ /* 0x000fe20003f44070 */
[----:B------:R-:W-:Y:S01]  /*acc0*/  IMAD.MOV R3, RZ, RZ, -R3 ;  /* 0x000000ffff037224 */ /* 0x000fe200078e0a03 */
[----:B------:R-:W-:-:S03]  /*acd0*/  IABS R207, R246 ;  /* 0x000000f600cf7213 */ /* 0x000fc60000000000 */
[----:B------:R-:W-:Y:S01]  /*ace0*/  @!P6 IADD3 R177, R177, -R7, RZ ;  /* 0x80000007b1b1e210 */ /* 0x000fe20007ffe0ff */
[C---:B------:R-:W-:Y:S01]  /*acf0*/  IMAD R206, R7.reuse, R3, R206 ;  /* 0x0000000307ce7224 */ /* 0x040fe200078e02ce */
[----:B------:R-:W-:Y:S01]  /*ad00*/  ISETP.GT.U32.AND P6, PT, R7, R182, PT ;  /* 0x000000b60700720c */ /* 0x000fe20003fc4070 */
[----:B------:R-:W-:Y:S01]  /*ad10*/  IMAD.HI.U32 R3, R5, R207, RZ ;  /* 0x000000cf05037227 */ /* 0x000fe200078e00ff */
[----:B------:R-:W-:Y:S02]  /*ad20*/  ISETP.GE.AND P0, PT, R240, RZ, PT ;  /* 0x000000fff000720c */ /* 0x000fe40003f06270 */
[----:B------:R-:W-:Y:S01]  /*ad30*/  @!P5 IADD3 R178, R178, -R7, RZ ;  /* 0x80000007b2b2d210 */ /* 0x000fe20007ffe0ff */
[--C-:B------:R-:W-:Y:S01]  /*ad40*/  @!P4 IMAD.IADD R179, R179, 0x1, -R7.reuse ;  /* 0x00000001b3b3c824 */ /* 0x100fe200078e0a07 */
[----:B------:R-:W-:Y:S01]  /*ad50*/  IADD3 R3, -R3, RZ, RZ ;  /* 0x000000ff03037210 */ /* 0x000fe20007ffe1ff */
[----:B------:R-:W-:Y:S01]  /*ad60*/  @!P2 IMAD.IADD R180, R180, 0x1, -R7 ;  /* 0x00000001b4b4a824 */ /* 0x000fe200078e0a07 */
[----:B------:R-:W-:-:S02]  /*ad70*/  ISETP.GT.U32.AND P5, PT, R7, R184, PT ;  /* 0x000000b80700720c */ /* 0x000fc40003fa4070 */
[C---:B------:R-:W-:Y:S02]  /*ad80*/  ISETP.GT.U32.AND P4, PT, R7.reuse, R185, PT ;  /* 0x000000b90700720c */ /* 0x040fe40003f84070 */
[C---:B------:R-:W-:Y:S01]  /*ad90*/  ISETP.GT.U32.AND P2, PT, R7.reuse, R186, PT ;  /* 0x000000ba0700720c */ /* 0x040fe20003f44070 */
[----:B------:R-:W-:Y:S01]  /*ada0*/  IMAD R207, R7, R3, R207 ;  /* 0x0000000307cf7224 */ /* 0x000fe200078e02cf */
[----:B------:R-:W-:Y:S01]  /*adb0*/  @!P6 IADD3 R182, R182, -R7, RZ ;  /* 0x80000007b6b6e210 */ /* 0x000fe20007ffe0ff */
[----:B------:R-:W-:-:S04]  /*adc0*/  IMAD.HI.U32 R3, R5, R208, RZ ;  /* 0x000000d005037227 */ /* 0x000fc800078e00ff */
[----:B------:R-:W-:Y:S01]  /*add0*/  @!P0 IMAD.MOV R177, RZ, RZ, -R177 ;  /* 0x000000ffffb18224 */ /* 0x000fe200078e0ab1 */
[C---:B------:R-:W-:Y:S01]  /*ade0*/  ISETP.GT.U32.AND P0, PT, R7.reuse, R183, PT ;  /* 0x000000b70700720c */ /* 0x040fe20003f04070 */
[----:B------:R-:W-:Y:S01]  /*adf0*/  IMAD.MOV R3, RZ, RZ, -R3 ;  /* 0x000000ffff037224 */ /* 0x000fe200078e0a03 */
[----:B------:R-:W-:Y:S01]  /*ae00*/  ISETP.GT.U32.AND P6, PT, R7, R182, PT ;  /* 0x000000b60700720c */ /* 0x000fe20003fc4070 */
[--C-:B------:R-:W-:Y:S01]  /*ae10*/  @!P4 IMAD.IADD R185, R185, 0x1, -R7.reuse ;  /* 0x00000001b9b9c824 */ /* 0x100fe200078e0a07 */
[----:B------:R-:W-:Y:S01]  /*ae20*/  @!P5 IADD3 R184, R184, -R7, RZ ;  /* 0x80000007b8b8d210 */ /* 0x000fe20007ffe0ff */
[----:B------:R-:W-:Y:S02]  /*ae30*/  IMAD R208, R7, R3, R208 ;  /* 0x0000000307d07224 */ /* 0x000fe400078e02d0 */
[----:B------:R-:W-:Y:S01]  /*ae40*/  @!P2 IMAD.IADD R186, R186, 0x1, -R7 ;  /* 0x00000001babaa824 */ /* 0x000fe200078e0a07 */
[----:B------:R-:W-:Y:S01]  /*ae50*/  ISETP.GE.AND P2, PT, R241, RZ, PT ;  /* 0x000000fff100720c */ /* 0x000fe20003f46270 */
[----:B------:R-:W-:-:S04]  /*ae60*/  IMAD.HI.U32 R3, R5, R209, RZ ;  /* 0x000000d105037227 */ /* 0x000fc800078e00ff */
[----:B------:R-:W-:Y:S02]  /*ae70*/  IMAD.MOV R3, RZ, RZ, -R3 ;  /* 0x000000ffff037224 */ /* 0x000fe400078e0a03 */
[----:B------:R-:W-:Y:S01]  /*ae80*/  @!P0 IMAD.IADD R183, R183, 0x1, -R7 ;  /* 0x00000001b7b78824 */ /* 0x000fe200078e0a07 */
[----:B-----5:R-:W-:Y:S01]  /*ae90*/  ISETP.GE.AND P0, PT, R8, RZ, PT ;  /* 0x000000ff0800720c */ /* 0x020fe20003f06270 */
[----:B------:R-:W-:Y:S01]  /*aea0*/  IMAD R209, R7, R3, R209 ;  /* 0x0000000307d17224 */ /* 0x000fe200078e02d1 */
[----:B------:R-:W5:Y:S01]  /*aeb0*/  LDL R8, [R1+0x35dc] ;  /* 0x0035dc0001087983 */ /* 0x000f620000100800 */
[----:B------:R-:W-:Y:S02]  /*aec0*/  @!P6 IMAD.IADD R182, R182, 0x1, -R7 ;  /* 0x00000001b6b6e824 */ /* 0x000fe400078e0a07 */
[----:B------:R-:W-:Y:S01]  /*aed0*/  IMAD.HI.U32 R3, R5, R210, RZ ;  /* 0x000000d205037227 */ /* 0x000fe200078e00ff */
[----:B------:R-:W-:Y:S02]  /*aee0*/  IABS R211, R15 ;  /* 0x0000000f00d37213 */ /* 0x000fe40000000000 */
[----:B------:R-:W-:-:S02]  /*aef0*/  @!P2 IADD3 R182, -R182, RZ, RZ ;  /* 0x000000ffb6b6a210 */ /* 0x000fc40007ffe1ff */
[----:B------:R-:W-:Y:S02]  /*af00*/  IADD3 R3, -R3, RZ, RZ ;  /* 0x000000ff03037210 */ /* 0x000fe40007ffe1ff */
[----:B------:R-:W-:-:S03]  /*af10*/  ISETP.GT.U32.AND P2, PT, R7, R188, PT ;  /* 0x000000bc0700720c */ /* 0x000fc60003f44070 */
[----:B------:R-:W-:Y:S02]  /*af20*/  IMAD R210, R7, R3, R210 ;  /* 0x0000000307d27224 */ /* 0x000fe400078e02d2 */
[----:B------:R-:W-:Y:S01]  /*af30*/  IMAD.HI.U32 R3, R5, R211, RZ ;  /* 0x000000d305037227 */ /* 0x000fe200078e00ff */
[----:B------:R-:W-:-:S03]  /*af40*/  IABS R212, R9 ;  /* 0x0000000900d47213 */ /* 0x000fc60000000000 */
[----:B------:R-:W-:-:S04]  /*af50*/  IMAD.MOV R3, RZ, RZ, -R3 ;  /* 0x000000ffff037224 */ /* 0x000fc800078e0a03 */
[----:B------:R-:W-:Y:S01]  /*af60*/  @!P2 IADD3 R188, R188, -R7, RZ ;  /* 0x80000007bcbca210 */ /* 0x000fe20007ffe0ff */
[----:B------:R-:W-:Y:S02]  /*af70*/  IMAD R211, R7, R3, R211 ;  /* 0x0000000307d37224 */ /* 0x000fe400078e02d3 */
[----:B------:R-:W-:Y:S01]  /*af80*/  IMAD.HI.U32 R3, R5, R212, RZ ;  /* 0x000000d405037227 */ /* 0x000fe200078e00ff */
[----:B------:R-:W-:-:S03]  /*af90*/  IABS R213, R247 ;  /* 0x000000f700d57213 */ /* 0x000fc60000000000 */
[----:B------:R-:W-:-:S04]  /*afa0*/  IMAD.MOV R3, RZ, RZ, -R3 ;  /* 0x000000ffff037224 */ /* 0x000fc800078e0a03 */
[----:B------:R-:W-:Y:S02]  /*afb0*/  IMAD R212, R7, R3, R212 ;  /* 0x0000000307d47224 */ /* 0x000fe400078e02d4 */
[----:B------:R-:W-:Y:S01]  /*afc0*/  IMAD.HI.U32 R3, R5, R213, RZ ;  /* 0x000000d505037227 */ /* 0x000fe200078e00ff */
[----:B------:R-:W-:-:S04]  /*afd0*/  IABS R214, R31 ;  /* 0x0000001f00d67213 */ /* 0x000fc80000000000 */
[----:B------:R-:W-:-:S05]  /*afe0*/  IADD3 R3, -R3, RZ, RZ ;  /* 0x000000ff03037210 */ /* 0x000fca0007ffe1ff */
[----:B------:R-:W-:Y:S02]  /*aff0*/  IMAD R213, R7, R3, R213 ;  /* 0x0000000307d57224 */ /* 0x000fe400078e02d5 */
[----:B------:R-:W-:Y:S01]  /*b000*/  IMAD.HI.U32 R3, R5, R214, RZ ;  /* 0x000000d605037227 */ /* 0x000fe200078e00ff */
[----:B------:R-:W-:-:S03]  /*b010*/  IABS R215, R30 ;  /* 0x0000001e00d77213 */ /* 0x000fc60000000000 */
[----:B------:R-:W-:-:S04]  /*b020*/  IMAD.MOV R3, RZ, RZ, -R3 ;  /* 0x000000ffff037224 */ /* 0x000fc800078e0a03 */
[----:B------:R-:W-:Y:S02]  /*b030*/  IMAD R214, R7, R3, R214 ;  /* 0x0000000307d67224 */ /* 0x000fe400078e02d6 */
[----:B------:R-:W-:Y:S01]  /*b040*/  IMAD.HI.U32 R3, R5, R215, RZ ;  /* 0x000000d705037227 */ /* 0x000fe200078e00ff */
[----:B------:R-:W-:-:S03]  /*b050*/  IABS R216, R249 ;  /* 0x000000f900d87213 */ /* 0x000fc60000000000 */
[----:B------:R-:W-:-:S04]  /*b060*/  IMAD.MOV R3, RZ, RZ, -R3 ;  /* 0x000000ffff037224 */ /* 0x000fc800078e0a03 */
[----:B------:R-:W-:Y:S02]  /*b070*/  IMAD R215, R7, R3, R215 ;  /* 0x0000000307d77224 */ /* 0x000fe400078e02d7 */
[----:B------:R-:W-:-:S05]  /*b080*/  IMAD.HI.U32 R3, R5, R216, RZ ;  /* 0x000000d805037227 */ /* 0x000fca00078e00ff */
[----:B------:R-:W-:-:S05]  /*b090*/  IADD3 R3, -R3, RZ, RZ ;  /* 0x000000ff03037210 */ /* 0x000fca0007ffe1ff */
[----:B------:R-:W-:Y:S02]  /*b0a0*/  IMAD R216, R7, R3, R216 ;  /* 0x0000000307d87224 */ /* 0x000fe400078e02d8 */
[----:B------:R-:W-:-:S04]  /*b0b0*/  IMAD.HI.U32 R3, R5, R217, RZ ;  /* 0x000000d905037227 */ /* 0x000fc800078e00ff */
[----:B------:R-:W-:-:S04]  /*b0c0*/  IMAD.MOV R3, RZ, RZ, -R3 ;  /* 0x000000ffff037224 */ /* 0x000fc800078e0a03 */
[----:B------:R-:W-:Y:S02]  /*b0d0*/  IMAD R217, R7, R3, R217 ;  /* 0x0000000307d97224 */ /* 0x000fe400078e02d9 */
[----:B------:R-:W-:Y:S01]  /*b0e0*/  IMAD.HI.U32 R3, R5, R218, RZ ;  /* 0x000000da05037227 */ /* 0x000fe200078e00ff */
[----:B------:R-:W-:-:S03]  /*b0f0*/  IABS R219, R29 ;  /* 0x0000001d00db7213 */ /* 0x000fc60000000000 */
[----:B------:R-:W-:-:S04]  /*b100*/  IMAD.MOV R3, RZ, RZ, -R3 ;  /* 0x000000ffff037224 */ /* 0x000fc800078e0a03 */
[----:B------:R-:W-:Y:S02]  /*b110*/  IMAD R218, R7, R3, R218 ;  /* 0x0000000307da7224 */ /* 0x000fe400078e02da */
[----:B------:R-:W-:Y:S01]  /*b120*/  IMAD.HI.U32 R3, R5, R219, RZ ;  /* 0x000000db05037227 */ /* 0x000fe200078e00ff */
[----:B--2---:R-:W-:Y:S02]  /*b130*/  ISETP.GE.AND P4, PT, R252, RZ, PT ;  /* 0x000000fffc00720c */ /* 0x004fe40003f86270 */
[----:B---3--:R-:W-:Y:S02]  /*b140*/  ISETP.GE.AND P5, PT, R0, RZ, PT ;  /* 0x000000ff0000720c */ /* 0x008fe40003fa6270 */
[----:B------:R-:W2:Y:S09]  /*b150*/  LDL R0, [R1+0x35e4] ;  /* 0x0035e40001007983 */ /* 0x000eb20000100800 */
[----:B------:R-:W-:Y:S01]  /*b160*/  @!P4 IMAD.MOV R181, RZ, RZ, -R181 ;  /* 0x000000ffffb5c224 */ /* 0x000fe200078e0ab5 */
[----:B------:R-:W-:-:S02]  /*b170*/  ISETP.GT.U32.AND P4, PT, R7, R186, PT ;  /* 0x000000ba0700720c */ /* 0x000fc40003f84070 */
[----:B------:R-:W-:-:S05]  /*b180*/  IADD3 R252, R248, 0xf1, RZ ;  /* 0x000000f1f8fc7810 */ /* 0x000fca0007ffe0ff */
[----:B------:R-:W-:Y:S04]  /*b190*/  STL [R1+0x34a0], R252 ;  /* 0x0034a0fc01007387 */ /* 0x000fe80000100800 */
[----:B------:R-:W3:Y:S02]  /*b1a0*/  LDL R17, [R1+0x35fc] ;  /* 0x0035fc0001117983 */ /* 0x000ee40000100800 */
[----:B------:R-:W-:Y:S01]  /*b1b0*/  @!P4 IMAD.IADD R186, R186, 0x1, -R7 ;  /* 0x00000001babac824 */ /* 0x000fe200078e0a07 */
[----:B----4-:R-:W-:Y:S02]  /*b1c0*/  ISETP.GE.AND P4, PT, R16, RZ, PT ;  /* 0x000000ff1000720c */ /* 0x010fe40003f86270 */
[----:B------:R-:W-:Y:S01]  /*b1d0*/  ISETP.GE.AND P2, PT, R12, RZ, PT ;  /* 0x000000ff0c00720c */ /* 0x000fe20003f46270 */
[----:B------:R-:W4:Y:S04]  /*b1e0*/  LDL R16, [R1+0x35f0] ;  /* 0x0035f00001107983 */ /* 0x000f280000100800 */
[----:B------:R-:W3:Y:S01]  /*b1f0*/  LDL R12, [R1+0x35f4] ;  /* 0x0035f400010c7983 */ /* 0x000ee20000100800 */
[----:B------:R-:W-:-:S02]  /*b200*/  IADD3 R3, -R3, RZ, RZ ;  /* 0x000000ff03037210 */ /* 0x000fc40007ffe1ff */
[----:B------:R-:W-:-:S03]  /*b210*/  IABS R220, R28 ;  /* 0x0000001c00dc7213 */ /* 0x000fc60000000000 */
        /* <DEDUP_REMOVED lines=67> */
[----:B------:R-:W-:Y:S01]  /*b650*/  IMAD.MOV R3, RZ, RZ, -R3 ;  /* 0x000000ffff037224 */ /* 0x000fe200078e0a03 */
[----:B------:R-:W-:Y:S01]  /*b660*/  @!P0 IADD3 R179, -R179, RZ, RZ ;  /* 0x000000ffb3b38210 */ /* 0x000fe20007ffe1ff */
[----:B------:R-:W-:Y:S02]  /*b670*/  @!P5 IMAD.MOV R180, RZ, RZ, -R180 ;  /* 0x000000ffffb4d224 */ /* 0x000fe400078e0ab4 */
[----:B------:R-:W-:Y:S02]  /*b680*/  IMAD R236, R7, R3, R236 ;  /* 0x0000000307ec7224 */ /* 0x000fe400078e02ec */
[----:B------:R-:W-:Y:S01]  /*b690*/  IMAD.HI.U32 R3, R5, R237, RZ ;  /* 0x000000ed05037227 */ /* 0x000fe200078e00ff */
[C---:B------:R-:W-:Y:S02]  /*b6a0*/  ISETP.GT.U32.AND P0, PT, R7.reuse, R184, PT ;  /* 0x000000b80700720c */ /* 0x040fe40003f04070 */
[----:B------:R-:W-:Y:S02]  /*b6b0*/  ISETP.GT.U32.AND P5, PT, R7, R185, PT ;  /* 0x000000b90700720c */ /* 0x000fe40003fa4070 */
[----:B------:R-:W-:-:S02]  /*b6c0*/  IADD3 R3, -R3, RZ, RZ ;  /* 0x000000ff03037210 */ /* 0x000fc40007ffe1ff */
[C---:B------:R-:W-:Y:S01]  /*b6d0*/  ISETP.GT.U32.AND P6, PT, R7.reuse, R187, PT ;  /* 0x000000bb0700720c */ /* 0x040fe20003fc4070 */
[----:B------:R-:W-:Y:S01]  /*b6e0*/  @!P1 IMAD.MOV R178, RZ, RZ, -R178 ;  /* 0x000000ffffb29224 */ /* 0x000fe200078e0ab2 */
[C---:B------:R-:W-:Y:S01]  /*b6f0*/  ISETP.GT.U32.AND P1, PT, R7.reuse, R183, PT ;  /* 0x000000b70700720c */ /* 0x040fe20003f24070 */
[----:B------:R-:W-:Y:S02]  /*b700*/  IMAD R237, R7, R3, R237 ;  /* 0x0000000307ed7224 */ /* 0x000fe400078e02ed */
[----:B------:R-:W-:Y:S01]  /*b710*/  IMAD.HI.U32 R3, R5, R238, RZ ;  /* 0x000000ee05037227 */ /* 0x000fe200078e00ff */
[----:B------:R-:W-:-:S03]  /*b720*/  IABS R239, R18 ;  /* 0x0000001200ef7213 */ /* 0x000fc60000000000 */
[----:B------:R-:W-:Y:S01]  /*b730*/  IMAD.MOV R3, RZ, RZ, -R3 ;  /* 0x000000ffff037224 */ /* 0x000fe200078e0a03 */
[----:B------:R-:W-:Y:S01]  /*b740*/  @!P5 IADD3 R185, R185, -R7, RZ ;  /* 0x80000007b9b9d210 */ /* 0x000fe20007ffe0ff */
[----:B------:R-:W-:Y:S01]  /*b750*/  @!P0 IMAD.IADD R184, R184, 0x1, -R7 ;  /* 0x00000001b8b88824 */ /* 0x000fe200078e0a07 */
[C---:B------:R-:W-:Y:S02]  /*b760*/  ISETP.GT.U32.AND P0, PT, R7.reuse, R190, PT ;  /* 0x000000be0700720c */ /* 0x040fe40003f04070 */
[C---:B------:R-:W-:Y:S01]  /*b770*/  ISETP.GT.U32.AND P5, PT, R7.reuse, R191, PT ;  /* 0x000000bf0700720c */ /* 0x040fe20003fa4070 */
[----:B------:R-:W-:Y:S02]  /*b780*/  IMAD R238, R7, R3, R238 ;  /* 0x0000000307ee7224 */ /* 0x000fe400078e02ee */
[----:B------:R-:W-:Y:S01]  /*b790*/  IMAD.HI.U32 R3, R5, R239, RZ ;  /* 0x000000ef05037227 */ /* 0x000fe200078e00ff */
[----:B------:R-:W-:-:S03]  /*b7a0*/  IABS R240, R2 ;  /* 0x0000000200f07213 */ /* 0x000fc60000000000 */
[----:B------:R-:W-:Y:S02]  /*b7b0*/  @!P6 IMAD.IADD R187, R187, 0x1, -R7 ;  /* 0x00000001bbbbe824 */ /* 0x000fe400078e0a07 */
[----:B------:R-:W-:Y:S02]  /*b7c0*/  IMAD.MOV R3, RZ, RZ, -R3 ;  /* 0x000000ffff037224 */ /* 0x000fe400078e0a03 */
[----:B------:R-:W-:Y:S01]  /*b7d0*/  @!P1 IMAD.IADD R183, R183, 0x1, -R7 ;  /* 0x00000001b7b79824 */ /* 0x000fe200078e0a07 */
[C---:B------:R-:W-:Y:S02]  /*b7e0*/  ISETP.GT.U32.AND P1, PT, R7.reuse, R189, PT ;  /* 0x000000bd0700720c */ /* 0x040fe40003f24070 */
[C---:B------:R-:W-:Y:S01]  /*b7f0*/  ISETP.GT.U32.AND P6, PT, R7.reuse, R187, PT ;  /* 0x000000bb0700720c */ /* 0x040fe20003fc4070 */
[----:B------:R-:W-:Y:S01]  /*b800*/  IMAD R239, R7, R3, R239 ;  /* 0x0000000307ef7224 */ /* 0x000fe200078e02ef */
[----:B------:R-:W-:Y:S01]  /*b810*/  @!P5 IADD3 R191, R191, -R7, RZ ;  /* 0x80000007bfbfd210 */ /* 0x000fe20007ffe0ff */
[----:B------:R-:W-:Y:S01]  /*b820*/  IMAD.HI.U32 R3, R5, R240, RZ ;  /* 0x000000f005037227 */ /* 0x000fe200078e00ff */
[----:B------:R-:W-:-:S02]  /*b830*/  ISETP.GE.AND P5, PT, R242, RZ, PT ;  /* 0x000000fff200720c */ /* 0x000fc40003fa6270 */
[----:B------:R-:W-:Y:S01]  /*b840*/  @!P4 IADD3 R183, -R183, RZ, RZ ;  /* 0x000000ffb7b7c210 */ /* 0x000fe20007ffe1ff */
[--C-:B------:R-:W-:Y:S01]  /*b850*/  @!P0 IMAD.IADD R190, R190, 0x1, -R7.reuse ;  /* 0x00000001bebe8824 */ /* 0x100fe200078e0a07 */
[----:B------:R-:W-:Y:S02]  /*b860*/  ISETP.GT.U32.AND P4, PT, R7, R188, PT ;  /* 0x000000bc0700720c */ /* 0x000fe40003f84070 */
[----:B------:R-:W-:Y:S02]  /*b870*/  IADD3 R3, -R3, RZ, RZ ;  /* 0x000000ff03037210 */ /* 0x000fe40007ffe1ff */
[----:B------:R-:W-:Y:S01]  /*b880*/  IABS R241, R252 ;  /* 0x000000fc00f17213 */ /* 0x000fe20000000000 */
[--C-:B------:R-:W-:Y:S01]  /*b890*/  @!P1 IMAD.IADD R189, R189, 0x1, -R7.reuse ;  /* 0x00000001bdbd9824 */ /* 0x100fe200078e0a07 */
[----:B-----5:R-:W-:Y:S01]  /*b8a0*/  ISETP.GE.AND P1, PT, R8, RZ, PT ;  /* 0x000000ff0800720c */ /* 0x020fe20003f26270 */
[----:B------:R-:W-:Y:S01]  /*b8b0*/  IMAD R240, R7, R3, R240 ;  /* 0x0000000307f07224 */ /* 0x000fe200078e02f0 */
[----:B------:R-:W-:Y:S01]  /*b8c0*/  IADD3 R8, R248, 0xf2, RZ ;  /* 0x000000f2f8087810 */ /* 0x000fe20007ffe0ff */
[----:B------:R-:W-:-:S02]  /*b8d0*/  @!P6 IMAD.IADD R187, R187, 0x1, -R7 ;  /* 0x00000001bbbbe824 */ /* 0x000fc400078e0a07 */
[----:B------:R-:W-:Y:S01]  /*b8e0*/  IMAD.HI.U32 R3, R5, R241, RZ ;  /* 0x000000f105037227 */ /* 0x000fe200078e00ff */
[----:B------:R-:W-:-:S03]  /*b8f0*/  IABS R242, R8 ;  /* 0x0000000800f27213 */ /* 0x000fc60000000000 */
[----:B------:R-:W-:Y:S01]  /*b900*/  @!P5 IMAD.MOV R187, RZ, RZ, -R187 ;  /* 0x000000ffffbbd224 */ /* 0x000fe200078e0abb */
[C---:B------:R-:W-:Y:S01]  /*b910*/  ISETP.GT.U32.AND P5, PT, R7.reuse, R193, PT ;  /* 0x000000c10700720c */ /* 0x040fe20003fa4070 */
[----:B------:R-:W-:Y:S02]  /*b920*/  IMAD.MOV R3, RZ, RZ, -R3 ;  /* 0x000000ffff037224 */ /* 0x000fe400078e0a03 */
[----:B------:R-:W-:Y:S01]  /*b930*/  @!P4 IMAD.IADD R188, R188, 0x1, -R7 ;  /* 0x00000001bcbcc824 */ /* 0x000fe200078e0a07 */
[C---:B------:R-:W-:Y:S01]  /*b940*/  ISETP.GT.U32.AND P4, PT, R7.reuse, R194, PT ;  /* 0x000000c20700720c */ /* 0x040fe20003f84070 */
[----:B------:R-:W-:Y:S02]  /*b950*/  IMAD R241, R7, R3, R241 ;  /* 0x0000000307f17224 */ /* 0x000fe400078e02f1 */
[----:B------:R-:W-:Y:S01]  /*b960*/  IMAD.HI.U32 R3, R5, R242, RZ ;  /* 0x000000f205037227 */ /* 0x000fe200078e00ff */
[----:B--2---:R-:W-:Y:S02]  /*b970*/  ISETP.GE.AND P0, PT, R0, RZ, PT ;  /* 0x000000ff0000720c */ /* 0x004fe40003f06270 */
[----:B------:R-:W2:Y:S01]  /*b980*/  LDL R0, [R1+0x35f8] ;  /* 0x0035f80001007983 */ /* 0x000ea20000100800 */
[----:B------:R-:W-:-:S10]  /*b990*/  IMAD.MOV R3, RZ, RZ, -R3 ;  /* 0x000000ffff037224 */ /* 0x000fd400078e0a03 */
[----:B------:R-:W-:Y:S02]  /*b9a0*/  @!P0 IADD3 R186, -R186, RZ, RZ ;  /* 0x000000ffbaba8210 */ /* 0x000fe40007ffe1ff */
[----:B------:R-:W-:Y:S01]  /*b9b0*/  ISETP.GT.U32.AND P0, PT, R7, R191, PT ;  /* 0x000000bf0700720c */ /* 0x000fe20003f04070 */
[--C-:B------:R-:W-:Y:S01]  /*b9c0*/  @!P5 IMAD.IADD R193, R193, 0x1, -R7.reuse ;  /* 0x00000001c1c1d824 */ /* 0x100fe200078e0a07 */
[----:B------:R-:W-:Y:S01]  /*b9d0*/  STL [R1+0x348c], R8 ;  /* 0x00348c0801007387 */ /* 0x000fe20000100800 */
[----:B------:R-:W-:Y:S02]  /*b9e0*/  @!P4 IMAD.IADD R194, R194, 0x1, -R7 ;  /* 0x00000001c2c2c824 */ /* 0x000fe400078e0a07 */
[----:B------:R-:W-:Y:S02]  /*b9f0*/  IMAD R242, R7, R3, R242 ;  /* 0x0000000307f27224 */ /* 0x000fe400078e02f2 */
[----:B------:R-:W5:Y:S01]  /*ba00*/  LDL R3, [R1+0x3614] ;  /* 0x0036140001037983 */ /* 0x000f620000100800 */
[----:B----4-:R-:W-:-:S03]  /*ba10*/  ISETP.GE.AND P5, PT, R16, RZ, PT ;  /* 0x000000ff1000720c */ /* 0x010fc60003fa6270 */
[----:B------:R-:W4:Y:S02]  /*ba20*/  LDL R16, [R1+0x3610] ;  /* 0x0036100001107983 */ /* 0x000f240000100800 */
[----:B------:R-:W-:Y:S01]  /*ba30*/  @!P0 IMAD.IADD R191, R191, 0x1, -R7 ;  /* 0x00000001bfbf8824 */ /* 0x000fe200078e0a07 */
[----:B---3--:R-:W-:Y:S02]  /*ba40*/  ISETP.GE.AND P0, PT, R17, RZ, PT ;  /* 0x000000ff1100720c */ /* 0x008fe40003f06270 */
[----:B------:R-:W-:Y:S01]  /*ba50*/  ISETP.GE.AND P4, PT, R12, RZ, PT ;  /* 0x000000ff0c00720c */ /* 0x000fe20003f86270 */
[----:B------:R-:W3:Y:S04]  /*ba60*/  LDL R17, [R1+0x3604] ;  /* 0x0036040001117983 */ /* 0x000ee80000100800 */
[----:B------:R-:W3:Y:S01]  /*ba70*/  LDL R12, [R1+0x3624] ;  /* 0x00362400010c7983 */ /* 0x000ee20000100800 */
[----:B------:R-:W-:Y:S01]  /*ba80*/  @!P2 IMAD.MOV R184, RZ, RZ, -R184 ;  /* 0x000000ffffb8a224 */ /* 0x000fe200078e0ab8 */
[C---:B------:R-:W-:Y:S01]  /*ba90*/  ISETP.GT.U32.AND P2, PT, R7.reuse, R189, PT ;  /* 0x000000bd0700720c */ /* 0x040fe20003f44070 */
[----:B------:R-:W-:Y:S01]  /*baa0*/  @!P1 IMAD.MOV R185, RZ, RZ, -R185 ;  /* 0x000000ffffb99224 */ /* 0x000fe200078e0ab9 */
[----:B------:R-:W-:-:S02]  /*bab0*/  ISETP.GT.U32.AND P1, PT, R7, R190, PT ;  /* 0x000000be0700720c */ /* 0x000fc40003f24070 */
[----:B------:R-:W-:-:S09]  /*bac0*/  ISETP.GT.U32.AND P6, PT, R7, R192, PT ;  /* 0x000000c00700720c */ /* 0x000fd20003fc4070 */
[----:B------:R-:W-:Y:S02]  /*bad0*/  @!P2 IADD3 R189, R189, -R7, RZ ;  /* 0x80000007bdbda210 */ /* 0x000fe40007ffe0ff */
[--C-:B------:R-:W-:Y:S01]  /*bae0*/  @!P1 IMAD.IADD R190, R190, 0x1, -R7.reuse ;  /* 0x00000001bebe9824 */ /* 0x100fe200078e0a07 */
[C---:B------:R-:W-:Y:S02]  /*baf0*/  ISETP.GT.U32.AND P2, PT, R7.reuse, R195, PT ;  /* 0x000000c30700720c */ /* 0x040fe40003f44070 */
[----:B------:R-:W-:Y:S01]  /*bb00*/  ISETP.GT.U32.AND P1, PT, R7, R196, PT ;  /* 0x000000c40700720c */ /* 0x000fe20003f24070 */
[----:B------:R-:W-:-:S05]  /*bb10*/  @!P6 IMAD.IADD R192, R192, 0x1, -R7 ;  /* 0x00000001c0c0e824 */ /* 0x000fca00078e0a07 */
[C---:B------:R-:W-:Y:S01]  /*bb20*/  ISETP.GT.U32.AND P6, PT, R7.reuse, R192, PT ;  /* 0x000000c00700720c */ /* 0x040fe20003fc4070 */
[----:B------:R-:W-:Y:S01]  /*bb30*/  @!P0 IMAD.MOV R188, RZ, RZ, -R188 ;  /* 0x000000ffffbc8224 */ /* 0x000fe200078e0abc */
[----:B------:R-:W-:Y:S01]  /*bb40*/  ISETP.GT.U32.AND P0, PT, R7, R193, PT ;  /* 0x000000c10700720c */ /* 0x000fe20003f04070 */
[----:B------:R-:W-:Y:S02]  /*bb50*/  @!P5 IMAD.MOV R189, RZ, RZ, -R189 ;  /* 0x000000ffffbdd224 */ /* 0x000fe400078e0abd */
[----:B------:R-:W-:Y:S02]  /*bb60*/  @!P2 IADD3 R195, R195, -R7, RZ ;  /* 0x80000007c3c3a210 */ /* 0x000fe40007ffe0ff */
[----:B------:R-:W-:Y:S01]  /*bb70*/  @!P1 IMAD.IADD R196, R196, 0x1, -R7 ;  /* 0x00000001c4c49824 */ /* 0x000fe200078e0a07 */
[----:B------:R-:W-:Y:S02]  /*bb80*/  ISETP.GE.AND P1, PT, R243, RZ, PT ;  /* 0x000000fff300720c */ /* 0x000fe40003f26270 */
[----:B------:R-:W-:-:S03]  /*bb90*/  ISETP.GT.U32.AND P5, PT, R7, R194, PT ;  /* 0x000000c20700720c */ /* 0x000fc60003fa4070 */
[----:B------:R-:W-:Y:S02]  /*bba0*/  @!P6 IADD3 R192, R192, -R7, RZ ;  /* 0x80000007c0c0e210 */ /* 0x000fe40007ffe0ff */
[C---:B------:R-:W-:Y:S02]  /*bbb0*/  ISETP.GT.U32.AND P6, PT, R7.reuse, R197, PT ;  /* 0x000000c50700720c */ /* 0x040fe40003fc4070 */
[----:B------:R-:W-:Y:S02]  /*bbc0*/  @!P4 IADD3 R190, -R190, RZ, RZ ;  /* 0x000000ffbebec210 */ /* 0x000fe40007ffe1ff */
[----:B------:R-:W-:Y:S02]  /*bbd0*/  ISETP.GT.U32.AND P4, PT, R7, R195, PT ;  /* 0x000000c30700720c */ /* 0x000fe40003f84070 */
[----:B------:R-:W-:Y:S01]  /*bbe0*/  @!P1 IMAD.MOV R192, RZ, RZ, -R192 ;  /* 0x000000ffffc09224 */ /* 0x000fe200078e0ac0 */
[----:B------:R-:W-:Y:S01]  /*bbf0*/  @!P0 IADD3 R193, R193, -R7, RZ ;  /* 0x80000007c1c18210 */ /* 0x000fe20007ffe0ff */
[----:B------:R-:W-:Y:S01]  /*bc00*/  @!P5 IMAD.IADD R194, R194, 0x1, -R7 ;  /* 0x00000001c2c2d824 */ /* 0x000fe200078e0a07 */
[----:B------:R-:W-:-:S02]  /*bc10*/  ISETP.GT.U32.AND P1, PT, R7, R198, PT ;  /* 0x000000c60700720c */ /* 0x000fc40003f24070 */
[C---:B------:R-:W-:Y:S02]  /*bc20*/  ISETP.GT.U32.AND P0, PT, R7.reuse, R199, PT ;  /* 0x000000c70700720c */ /* 0x040fe40003f04070 */
[----:B------:R-:W-:Y:S02]  /*bc30*/  ISETP.GT.U32.AND P5, PT, R7, R200, PT ;  /* 0x000000c80700720c */ /* 0x000fe40003fa4070 */
[----:B------:R-:W-:Y:S02]  /*bc40*/  @!P6 IADD3 R197, R197, -R7, RZ ;  /* 0x80000007c5c5e210 */ /* 0x000fe40007ffe0ff */
[--C-:B------:R-:W-:Y:S01]  /*bc50*/  @!P4 IMAD.IADD R195, R195, 0x1, -R7.reuse ;  /* 0x00000001c3c3c824 */ /* 0x100fe200078e0a07 */
[C---:B------:R-:W-:Y:S02]  /*bc60*/  ISETP.GT.U32.AND P4, PT, R7.reuse, R201, PT ;  /* 0x000000c90700720c */ /* 0x040fe40003f84070 */
[----:B------:R-:W-:Y:S02]  /*bc70*/  ISETP.GT.U32.AND P6, PT, R7, R197, PT ;  /* 0x000000c50700720c */ /* 0x000fe40003fc4070 */
[----:B------:R-:W-:-:S02]  /*bc80*/  @!P1 IMAD.IADD R198, R198, 0x1, -R7 ;  /* 0x00000001c6c69824 */ /* 0x000fc400078e0a07 */
[----:B------:R-:W-:Y:S02]  /*bc90*/  @!P0 IADD3 R199, R199, -R7, RZ ;  /* 0x80000007c7c78210 */ /* 0x000fe40007ffe0ff */
[----:B------:R-:W-:-:S05]  /*bca0*/  @!P5 IMAD.IADD R200, R200, 0x1, -R7 ;  /* 0x00000001c8c8d824 */ /* 0x000fca00078e0a07 */
[--C-:B------:R-:W-:Y:S02]  /*bcb0*/  @!P4 IMAD.IADD R201, R201, 0x1, -R7.reuse ;  /* 0x00000001c9c9c824 */ /* 0x100fe400078e0a07 */
[----:B------:R-:W-:Y:S01]  /*bcc0*/  @!P6 IMAD.IADD R197, R197, 0x1, -R7 ;  /* 0x00000001c5c5e824 */ /* 0x000fe200078e0a07 */
[----:B------:R-:W-:Y:S02]  /*bcd0*/  ISETP.GT.U32.AND P6, PT, R7, R202, PT ;  /* 0x000000ca0700720c */ /* 0x000fe40003fc4070 */
[----:B------:R-:W-:-:S11]  /*bce0*/  ISETP.GE.AND P4, PT, R244, RZ, PT ;  /* 0x000000fff400720c */ /* 0x000fd60003f86270 */
[----:B------:R-:W-:Y:S02]  /*bcf0*/  @!P6 IMAD.IADD R202, R202, 0x1, -R7 ;  /* 0x00000001cacae824 */ /* 0x000fe400078e0a07 */
[----:B------:R-:W-:Y:S02]  /*bd00*/  @!P4 IADD3 R197, -R197, RZ, RZ ;  /* 0x000000ffc5c5c210 */ /* 0x000fe40007ffe1ff */
[C---:B------:R-:W-:Y:S02]  /*bd10*/  ISETP.GT.U32.AND P4, PT, R7.reuse, R203, PT ;  /* 0x000000cb0700720c */ /* 0x040fe40003f84070 */
[----:B------:R-:W-:Y:S02]  /*bd20*/  ISETP.GT.U32.AND P6, PT, R7, R202, PT ;  /* 0x000000ca0700720c */ /* 0x000fe40003fc4070 */
[----:B--2---:R-:W-:-:S13]  /*bd30*/  ISETP.GE.AND P2, PT, R0, RZ, PT ;  /* 0x000000ff0000720c */ /* 0x004fda0003f46270 */
[----:B------:R-:W-:Y:S01]  /*bd40*/  @!P2 IMAD.MOV R191, RZ, RZ, -R191 ;  /* 0x000000ffffbfa224 */ /* 0x000fe200078e0abf */
[----:B------:R-:W-:Y:S02]  /*bd50*/  ISETP.GT.U32.AND P2, PT, R7, R196, PT ;  /* 0x000000c40700720c */ /* 0x000fe40003f44070 */
[----:B------:R-:W-:Y:S02]  /*bd60*/  IADD3 R0, R248, 0xf3, RZ ;  /* 0x000000f3f8007810 */ /* 0x000fe40007ffe0ff */
[----:B----4-:R-:W-:-:S09]  /*bd70*/  ISETP.GE.AND P0, PT, R16, RZ, PT ;  /* 0x000000ff1000720c */ /* 0x010fd20003f06270 */
[----:B------:R-:W-:Y:S02]  /*bd80*/  @!P2 IADD3 R196, R196, -R7, RZ ;  /* 0x80000007c4c4a210 */ /* 0x000fe40007ffe0ff */
[----:B-----5:R-:W-:Y:S02]  /*bd90*/  ISETP.GE.AND P2, PT, R3, RZ, PT ;  /* 0x000000ff0300720c */ /* 0x020fe40003f46270 */
[----:B---3--:R-:W-:Y:S02]  /*bda0*/  ISETP.GE.AND P1, PT, R17, RZ, PT ;  /* 0x000000ff1100720c */ /* 0x008fe40003f26270 */
[----:B------:R-:W-:Y:S02]  /*bdb0*/  ISETP.GE.AND P5, PT, R12, RZ, PT ;  /* 0x000000ff0c00720c */ /* 0x000fe40003fa6270 */
[----:B------:R-:W-:Y:S01]  /*bdc0*/  IABS R243, R0 ;  /* 0x0000000000f37213 */ /* 0x000fe20000000000 */
[----:B------:R-:W-:Y:S01]  /*bdd0*/  @!P0 IMAD.MOV R195, RZ, RZ, -R195 ;  /* 0x000000ffffc38224 */ /* 0x000fe200078e0ac3 */
[----:B------:R-:W-:-:S05]  /*bde0*/  ISETP.GT.U32.AND P0, PT, R7, R200, PT ;  /* 0x000000c80700720c */ /* 0x000fca0003f04070 */
[----:B------:R-:W-:Y:S01]  /*bdf0*/  @!P2 IMAD.MOV R193, RZ, RZ, -R193 ;  /* 0x000000ffffc1a224 */ /* 0x000fe200078e0ac1 */
[C---:B------:R-:W-:Y:S02]  /*be00*/  ISETP.GT.U32.AND P2, PT, R7.reuse, R198, PT ;  /* 0x000000c60700720c */ /* 0x040fe40003f44070 */
[----:B------:R-:W-:Y:S02]  /*be10*/  @!P1 IADD3 R194, -R194, RZ, RZ ;  /* 0x000000ffc2c29210 */ /* 0x000fe40007ffe1ff */
[C---:B------:R-:W-:Y:S01]  /*be20*/  ISETP.GT.U32.AND P1, PT, R7.reuse, R199, PT ;  /* 0x000000c70700720c */ /* 0x040fe20003f24070 */
[----:B------:R-:W-:Y:S01]  /*be30*/  @!P5 IMAD.MOV R196, RZ, RZ, -R196 ;  /* 0x000000ffffc4d224 */ /* 0x000fe200078e0ac4 */
[----:B------:R-:W-:Y:S01]  /*be40*/  ISETP.GT.U32.AND P5, PT, R7, R201, PT ;  /* 0x000000c90700720c */ /* 0x000fe20003fa4070 */
[----:B------:R-:W-:Y:S01]  /*be50*/  IMAD.HI.U32 R3, R5, R243, RZ ;  /* 0x000000f305037227 */ /* 0x000fe200078e00ff */
[----:B------:R-:W-:-:S04]  /*be60*/  IADD3 R17, R248, 0xf4, RZ ;  /* 0x000000f4f8117810 */ /* 0x000fc80007ffe0ff */
[----:B------:R-:W-:Y:S01]  /*be70*/  IADD3 R3, -R3, RZ, RZ ;  /* 0x000000ff03037210 */ /* 0x000fe20007ffe1ff */
[----:B------:R1:W-:Y:S01]  /*be80*/  STL [R1+0x3480], R0 ;  /* 0x0034800001007387 */ /* 0x0003e20000100800 */
[----:B------:R-:W-:Y:S01]  /*be90*/  @!P2 IMAD.IADD R198, R198, 0x1, -R7 ;  /* 0x00000001c6c6a824 */ /* 0x000fe200078e0a07 */
[----:B------:R-:W-:Y:S02]  /*bea0*/  @!P0 IADD3 R200, R200, -R7, RZ ;  /* 0x80000007c8c88210 */ /* 0x000fe40007ffe0ff */
[----:B------:R-:W-:Y:S01]  /*beb0*/  IMAD R243, R7, R3, R243 ;  /* 0x0000000307f37224 */ /* 0x000fe200078e02f3 */
[----:B------:R-:W2:Y:S01]  /*bec0*/  LDL R16, [R1+0x363c] ;  /* 0x00363c0001107983 */ /* 0x000ea20000100800 */
[--C-:B------:R-:W-:Y:S01]  /*bed0*/  @!P1 IMAD.IADD R199, R199, 0x1, -R7.reuse ;  /* 0x00000001c7c79824 */ /* 0x100fe200078e0a07 */
[----:B------:R-:W-:Y:S01]  /*bee0*/  ISETP.GT.U32.AND P2, PT, R7, R204, PT ;  /* 0x000000cc0700720c */ /* 0x000fe20003f44070 */
[----:B------:R-:W-:Y:S01]  /*bef0*/  @!P5 IMAD.IADD R201, R201, 0x1, -R7 ;  /* 0x00000001c9c9d824 */ /* 0x000fe200078e0a07 */
[----:B------:R-:W3:Y:S01]  /*bf00*/  LDL R12, [R1+0x3628] ;  /* 0x00362800010c7983 */ /* 0x000ee20000100800 */
[----:B------:R-:W-:-:S02]  /*bf10*/  ISETP.GT.U32.AND P1, PT, R7, R205, PT ;  /* 0x000000cd0700720c */ /* 0x000fc40003f24070 */
[----:B------:R-:W-:Y:S01]  /*bf20*/  ISETP.GT.U32.AND P0, PT, R7, R206, PT ;  /* 0x000000ce0700720c */ /* 0x000fe20003f04070 */
[----:B------:R-:W4:Y:S04]  /*bf30*/  LDL R3, [R1+0x3640] ;  /* 0x0036400001037983 */ /* 0x000f280000100800 */
[----:B------:R-:W-:Y:S04]  /*bf40*/  STL [R1+0x3478], R17 ;  /* 0x0034781101007387 */ /* 0x000fe80000100800 */
[----:B------:R-:W5:Y:S01]  /*bf50*/  LDL R7, [R1+0x365c] ;  /* 0x00365c0001077983 */ /* 0x000f620000100800 */
[----:B------:R-:W-:-:S02]  /*bf60*/  IABS R244, R17 ;  /* 0x0000001100f47213 */ /* 0x000fc40000000000 */
[----:B-----5:R-:W-:Y:S02]  /*bf70*/  ISETP.GE.AND P5, PT, R7, RZ, PT ;  /* 0x000000ff0700720c */ /* 0x020fe40003fa6270 */
[----:B------:R-:W-:-:S04]  /*bf80*/  IABS R7, c[0x0][0x17c] ;  /* 0x00005f0000077a13 */ /* 0x000fc80000000000 */
[----:B------:R-:W-:Y:S01]  /*bf90*/  @!P4 IADD3 R203, R203, -R7, RZ ;  /* 0x80000007cbcbc210 */ /* 0x000fe20007ffe0ff */
[--C-:B------:R-:W-:Y:S01]  /*bfa0*/  @!P2 IMAD.IADD R204, R204, 0x1, -R7.reuse ;  /* 0x00000001cccca824 */ /* 0x100fe200078e0a07 */
[----:B----4-:R-:W-:Y:S01]  /*bfb0*/  ISETP.GE.AND P4, PT, R3, RZ, PT ;  /* 0x000000ff0300720c */ /* 0x010fe20003f86270 */
[--C-:B------:R-:W-:Y:S01]  /*bfc0*/  @!P1 IMAD.IADD R205, R205, 0x1, -R7.reuse ;  /* 0x00000001cdcd9824 */ /* 0x100fe200078e0a07 */
[----:B--2---:R-:W-:Y:S02]  /*bfd0*/  ISETP.GE.AND P2, PT, R16, RZ, PT ;  /* 0x000000ff1000720c */ /* 0x004fe40003f46270 */
[----:B---3--:R-:W-:Y:S01]  /*bfe0*/  ISETP.GE.AND P1, PT, R12, RZ, PT ;  /* 0x000000ff0c00720c */ /* 0x008fe20003f26270 */
[----:B------:R-:W-:Y:S01]  /*bff0*/  @!P6 IMAD.IADD R202, R202, 0x1, -R7 ;  /* 0x00000001cacae824 */ /* 0x000fe200078e0a07 */
[----:B------:R-:W-:Y:S02]  /*c000*/  ISETP.GT.U32.AND P6, PT, R7, R207, PT ;  /* 0x000000cf0700720c */ /* 0x000fe40003fc4070 */
[----:B------:R-:W-:-:S02]  /*c010*/  @!P0 IADD3 R206, R206, -R7, RZ ;  /* 0x80000007cece8210 */ /* 0x000fc40007ffe0ff */
[----:B------:R-:W-:Y:S01]  /*c020*/  @!P5 IADD3 R198, -R198, RZ, RZ ;  /* 0x000000ffc6c6d210 */ /* 0x000fe20007ffe1ff */
[----:B------:R-:W-:Y:S01]  /*c030*/  IMAD.HI.U32 R3, R5, R244, RZ ;  /* 0x000000f405037227 */ /* 0x000fe200078e00ff */
[----:B------:R-:W-:Y:S01]  /*c040*/  ISETP.GE.AND P0, PT, R245, RZ, PT ;  /* 0x000000fff500720c */ /* 0x000fe20003f06270 */
[----:B------:R-:W2:Y:S01]  /*c050*/  LDL R12, [R1+0x364c] ;  /* 0x00364c00010c7983 */ /* 0x000ea20000100800 */
[C---:B------:R-:W-:Y:S01]  /*c060*/  ISETP.GT.U32.AND P5, PT, R7.reuse, R203, PT ;  /* 0x000000cb0700720c */ /* 0x040fe20003fa4070 */
[----:B------:R-:W-:Y:S01]  /*c070*/  @!P4 IMAD.MOV R199, RZ, RZ, -R199 ;  /* 0x000000ffffc7c224 */ /* 0x000fe200078e0ac7 */
[C---:B------:R-:W-:Y:S01]  /*c080*/  ISETP.GT.U32.AND P4, PT, R7.reuse, R204, PT ;  /* 0x000000cc0700720c */ /* 0x040fe20003f84070 */
[----:B------:R-:W-:Y:S01]  /*c090*/  @!P2 IMAD.MOV R200, RZ, RZ, -R200 ;  /* 0x000000ffffc8a224 */ /* 0x000fe200078e0ac8 */
[----:B------:R-:W-:Y:S02]  /*c0a0*/  ISETP.GT.U32.AND P2, PT, R7, R205, PT ;  /* 0x000000cd0700720c */ /* 0x000fe40003f44070 */
[----:B------:R-:W-:-:S02]  /*c0b0*/  @!P1 IADD3 R201, -R201, RZ, RZ ;  /* 0x000000ffc9c99210 */ /* 0x000fc40007ffe1ff */
[----:B------:R-:W-:Y:S01]  /*c0c0*/  ISETP.GT.U32.AND P1, PT, R7, R206, PT ;  /* 0x000000ce0700720c */ /* 0x000fe20003f24070 */
[----:B------:R-:W-:Y:S01]  /*c0d0*/  IMAD.MOV R3, RZ, RZ, -R3 ;  /* 0x000000ffff037224 */ /* 0x000fe200078e0a03 */
[----:B------:R-:W-:Y:S01]  /*c0e0*/  IADD3 R16, R248, 0xf5, RZ ;  /* 0x000000f5f8107810 */ /* 0x000fe20007ffe0ff */
[--C-:B------:R-:W-:Y:S02]  /*c0f0*/  @!P6 IMAD.IADD R207, R207, 0x1, -R7.reuse ;  /* 0x00000001cfcfe824 */ /* 0x100fe400078e0a07 */
[----:B------:R-:W-:Y:S02]  /*c100*/  IMAD R244, R7, R3, R244 ;  /* 0x0000000307f47224 */ /* 0x000fe400078e02f4 */
[----:B------:R-:W3:Y:S01]  /*c110*/  LDL R3, [R1+0x3654] ;  /* 0x0036540001037983 */ /* 0x000ee20000100800 */
[----:B------:R-:W-:Y:S01]  /*c120*/  @!P0 IMAD.MOV R202, RZ, RZ, -R202 ;  /* 0x000000ffffca8224 */ /* 0x000fe200078e0aca */
[----:B------:R-:W-:Y:S01]  /*c130*/  @!P4 IADD3 R204, R204, -R7, RZ ;  /* 0x80000007ccccc210 */ /* 0x000fe20007ffe0ff */
[--C-:B------:R-:W-:Y:S01]  /*c140*/  @!P5 IMAD.IADD R203, R203, 0x1, -R7.reuse ;  /* 0x00000001cbcbd824 */ /* 0x100fe200078e0a07 */
[----:B------:R-:W-:Y:S01]  /*c150*/  ISETP.GT.U32.AND P6, PT, R7, R207, PT ;  /* 0x000000cf0700720c */ /* 0x000fe20003fc4070 */
[--C-:B------:R-:W-:Y:S01]  /*c160*/  @!P2 IMAD.IADD R205, R205, 0x1, -R7.reuse ;  /* 0x00000001cdcda824 */ /* 0x100fe200078e0a07 */
[C---:B------:R-:W-:Y:S01]  /*c170*/  ISETP.GT.U32.AND P0, PT, R7.reuse, R208, PT ;  /* 0x000000d00700720c */ /* 0x040fe20003f04070 */
[----:B------:R-:W-:Y:S01]  /*c180*/  STL [R1+0x3470], R16 ;  /* 0x0034701001007387 */ /* 0x000fe20000100800 */
[C---:B------:R-:W-:Y:S01]  /*c190*/  ISETP.GT.U32.AND P5, PT, R7.reuse, R209, PT ;  /* 0x000000d10700720c */ /* 0x040fe20003fa4070 */
[----:B------:R-:W-:Y:S01]  /*c1a0*/  @!P1 IMAD.IADD R206, R206, 0x1, -R7 ;  /* 0x00000001cece9824 */ /* 0x000fe200078e0a07 */
[----:B------:R-:W-:-:S02]  /*c1b0*/  ISETP.GT.U32.AND P4, PT, R7, R210, PT ;  /* 0x000000d20700720c */ /* 0x000fc40003f84070 */
[----:B------:R-:W-:Y:S02]  /*c1c0*/  ISETP.GT.U32.AND P2, PT, R7, R211, PT ;  /* 0x000000d30700720c */ /* 0x000fe40003f44070 */
[----:B------:R-:W4:Y:S02]  /*c1d0*/  LDL R7, [R1+0x3658] ;  /* 0x0036580001077983 */ /* 0x000f240000100800 */
[----:B----4-:R-:W-:Y:S02]  /*c1e0*/  ISETP.GE.AND P1, PT, R7, RZ, PT ;  /* 0x000000ff0700720c */ /* 0x010fe40003f26270 */
[----:B------:R-:W-:-:S04]  /*c1f0*/  IABS R7, c[0x0][0x17c] ;  /* 0x00005f0000077a13 */ /* 0x000fc80000000000 */
[----:B------:R-:W-:Y:S01]  /*c200*/  @!P6 IADD3 R207, R207, -R7, RZ ;  /* 0x80000007cfcfe210 */ /* 0x000fe20007ffe0ff */
[----:B------:R-:W-:Y:S01]  /*c210*/  @!P0 IMAD.IADD R208, R208, 0x1, -R7 ;  /* 0x00000001d0d08824 */ /* 0x000fe200078e0a07 */
[----:B------:R-:W-:Y:S02]  /*c220*/  ISETP.GT.U32.AND P6, PT, R7, R212, PT ;  /* 0x000000d40700720c */ /* 0x000fe40003fc4070 */
[----:B------:R-:W4:Y:S01]  /*c230*/  LDL R7, [R1+0x3664] ;  /* 0x0036640001077983 */ /* 0x000f220000100800 */
[----:B------:R-:W-:Y:S02]  /*c240*/  IABS R245, R16 ;  /* 0x0000001000f57213 */ /* 0x000fe40000000000 */
[----:B------:R-:W-:Y:S01]  /*c250*/  @!P1 IMAD.MOV R203, RZ, RZ, -R203 ;  /* 0x000000ffffcb9224 */ /* 0x000fe200078e0acb */
[----:B----4-:R-:W-:Y:S02]  /*c260*/  ISETP.GE.AND P0, PT, R7, RZ, PT ;  /* 0x000000ff0700720c */ /* 0x010fe40003f06270 */
[----:B------:R-:W-:-:S04]  /*c270*/  IABS R7, c[0x0][0x17c] ;  /* 0x00005f0000077a13 */ /* 0x000fc80000000000 */
[-C--:B------:R-:W-:Y:S02]  /*c280*/  @!P4 IADD3 R210, R210, -R7.reuse, RZ ;  /* 0x80000007d2d2c210 */ /* 0x080fe40007ffe0ff */
[----:B--2---:R-:W-:Y:S01]  /*c290*/  ISETP.GE.AND P4, PT, R12, RZ, PT ;  /* 0x000000ff0c00720c */ /* 0x004fe20003f86270 */
[--C-:B------:R-:W-:Y:S02]  /*c2a0*/  @!P5 IMAD.IADD R209, R209, 0x1, -R7.reuse ;  /* 0x00000001d1d1d824 */ /* 0x100fe400078e0a07 */
[----:B------:R-:W-:Y:S01]  /*c2b0*/  @!P2 IMAD.IADD R211, R211, 0x1, -R7 ;  /* 0x00000001d3d3a824 */ /* 0x000fe200078e0a07 */
[----:B------:R-:W-:Y:S01]  /*c2c0*/  @!P6 IADD3 R212, R212, -R7, RZ ;  /* 0x80000007d4d4e210 */ /* 0x000fe20007ffe0ff */
[----:B------:R-:W-:Y:S01]  /*c2d0*/  @!P0 IMAD.MOV R204, RZ, RZ, -R204 ;  /* 0x000000ffffcc8224 */ /* 0x000fe200078e0acc */
[----:B---3--:R-:W-:Y:S02]  /*c2e0*/  ISETP.GE.AND P5, PT, R3, RZ, PT ;  /* 0x000000ff0300720c */ /* 0x008fe40003fa6270 */
[----:B------:R-:W-:-:S02]  /*c2f0*/  ISETP.GE.AND P2, PT, R246, RZ, PT ;  /* 0x000000fff600720c */ /* 0x000fc40003f46270 */
[C---:B------:R-:W-:Y:S02]  /*c300*/  ISETP.GT.U32.AND P1, PT, R7.reuse, R208, PT ;  /* 0x000000d00700720c */ /* 0x040fe40003f24070 */
[C---:B------:R-:W-:Y:S01]  /*c310*/  ISETP.GT.U32.AND P0, PT, R7.reuse, R209, PT ;  /* 0x000000d10700720c */ /* 0x040fe20003f04070 */
[----:B------:R-:W-:Y:S01]  /*c320*/  @!P4 IMAD.MOV R206, RZ, RZ, -R206 ;  /* 0x000000ffffcec224 */ /* 0x000fe200078e0ace */
[C---:B------:R-:W-:Y:S02]  /*c330*/  ISETP.GT.U32.AND P6, PT, R7.reuse, R210, PT ;  /* 0x000000d20700720c */ /* 0x040fe40003fc4070 */
[----:B------:R-:W-:Y:S01]  /*c340*/  ISETP.GT.U32.AND P4, PT, R7, R211, PT ;  /* 0x000000d30700720c */ /* 0x000fe20003f84070 */
[----:B------:R-:W-:Y:S01]  /*c350*/  IMAD.HI.U32 R3, R5, R245, RZ ;  /* 0x000000f505037227 */ /* 0x000fe200078e00ff */
[----:B------:R-:W-:-:S03]  /*c360*/  IADD3 R12, R248, 0xf6, RZ ;  /* 0x000000f6f80c7810 */ /* 0x000fc60007ffe0ff */
[----:B------:R-:W-:Y:S01]  /*c370*/  IMAD.MOV R3, RZ, RZ, -R3 ;  /* 0x000000ffff037224 */ /* 0x000fe200078e0a03 */
[----:B------:R-:W-:Y:S01]  /*c380*/  @!P5 IADD3 R205, -R205, RZ, RZ ;  /* 0x000000ffcdcdd210 */ /* 0x000fe20007ffe1ff */
[----:B------:R-:W-:Y:S01]  /*c390*/  @!P2 IMAD.MOV R207, RZ, RZ, -R207 ;  /* 0x000000ffffcfa224 */ /* 0x000fe200078e0acf */
[----:B------:R-:W-:Y:S01]  /*c3a0*/  @!P1 IADD3 R208, R208, -R7, RZ ;  /* 0x80000007d0d09210 */ /* 0x000fe20007ffe0ff */
[C---:B------:R-:W-:Y:S01]  /*c3b0*/  IMAD R245, R7.reuse, R3, R245 ;  /* 0x0000000307f57224 */ /* 0x040fe200078e02f5 */
[----:B------:R-:W-:Y:S01]  /*c3c0*/  ISETP.GT.U32.AND P5, PT, R7, R212, PT ;  /* 0x000000d40700720c */ /* 0x000fe20003fa4070 */
[----:B------:R-:W2:Y:S01]  /*c3d0*/  LDL R3, [R1+0x3638] ;  /* 0x0036380001037983 */ /* 0x000ea20000100800 */
[--C-:B------:R-:W-:Y:S01]  /*c3e0*/  @!P0 IMAD.IADD R209, R209, 0x1, -R7.reuse ;  /* 0x00000001d1d18824 */ /* 0x100fe200078e0a07 */
[C---:B------:R-:W-:Y:S01]  /*c3f0*/  ISETP.GT.U32.AND P2, PT, R7.reuse, R213, PT ;  /* 0x000000d50700720c */ /* 0x040fe20003f44070 */
[----:B------:R-:W-:Y:S01]  /*c400*/  @!P6 IMAD.IADD R210, R210, 0x1, -R7 ;  /* 0x00000001d2d2e824 */ /* 0x000fe200078e0a07 */
[----:B------:R-:W-:Y:S01]  /*c410*/  STL [R1+0x3464], R12 ;  /* 0x0034640c01007387 */ /* 0x000fe20000100800 */
[----:B------:R-:W-:-:S02]  /*c420*/  ISETP.GT.U32.AND P1, PT, R7, R214, PT ;  /* 0x000000d60700720c */ /* 0x000fc40003f24070 */
[C---:B------:R-:W-:Y:S02]  /*c430*/  ISETP.GT.U32.AND P0, PT, R7.reuse, R215, PT ;  /* 0x000000d70700720c */ /* 0x040fe40003f04070 */
[----:B------:R-:W-:Y:S02]  /*c440*/  ISETP.GT.U32.AND P6, PT, R7, R216, PT ;  /* 0x000000d80700720c */ /* 0x000fe40003fc4070 */
[----:B------:R-:W-:Y:S02]  /*c450*/  @!P4 IADD3 R211, R211, -R7, RZ ;  /* 0x80000007d3d3c210 */ /* 0x000fe40007ffe0ff */
[----:B------:R-:W3:Y:S02]  /*c460*/  LDL R7, [R1+0x3660] ;  /* 0x0036600001077983 */ /* 0x000ee40000100800 */
[----:B---3--:R-:W-:Y:S02]  /*c470*/  ISETP.GE.AND P4, PT, R7, RZ, PT ;  /* 0x000000ff0700720c */ /* 0x008fe40003f86270 */
[----:B------:R-:W-:-:S05]  /*c480*/  IABS R7, c[0x0][0x17c] ;  /* 0x00005f0000077a13 */ /* 0x000fca0000000000 */
[--C-:B------:R-:W-:Y:S01]  /*c490*/  @!P5 IMAD.IADD R212, R212, 0x1, -R7.reuse ;  /* 0x00000001d4d4d824 */ /* 0x100fe200078e0a07 */
[----:B------:R-:W-:Y:S01]  /*c4a0*/  ISETP.GT.U32.AND P5, PT, R7, R217, PT ;  /* 0x000000d90700720c */ /* 0x000fe20003fa4070 */
[----:B------:R-:W-:Y:S02]  /*c4b0*/  @!P2 IMAD.IADD R213, R213, 0x1, -R7 ;  /* 0x00000001d5d5a824 */ /* 0x000fe400078e0a07 */
[----:B------:R-:W3:Y:S02]  /*c4c0*/  LDL R7, [R1+0x3644] ;  /* 0x0036440001077983 */ /* 0x000ee40000100800 */
[----:B------:R-:W-:Y:S01]  /*c4d0*/  @!P4 IMAD.MOV R208, RZ, RZ, -R208 ;  /* 0x000000ffffd0c224 */ /* 0x000fe200078e0ad0 */
[----:B------:R-:W-:Y:S02]  /*c4e0*/  IABS R246, R12 ;  /* 0x0000000c00f67213 */ /* 0x000fe40000000000 */
[----:B---3--:R-:W-:Y:S02]  /*c4f0*/  ISETP.GE.AND P2, PT, R7, RZ, PT ;  /* 0x000000ff0700720c */ /* 0x008fe40003f46270 */
[----:B------:R-:W-:-:S04]  /*c500*/  IABS R7, c[0x0][0x17c] ;  /* 0x00005f0000077a13 */ /* 0x000fc80000000000 */
[----:B------:R-:W-:Y:S01]  /*c510*/  @!P1 IADD3 R214, R214, -R7, RZ ;  /* 0x80000007d6d69210 */ /* 0x000fe20007ffe0ff */
[--C-:B------:R-:W-:Y:S02]  /*c520*/  @!P6 IMAD.IADD R216, R216, 0x1, -R7.reuse ;  /* 0x00000001d8d8e824 */ /* 0x100fe400078e0a07 */
[--C-:B------:R-:W-:Y:S01]  /*c530*/  @!P0 IMAD.IADD R215, R215, 0x1, -R7.reuse ;  /* 0x00000001d7d78824 */ /* 0x100fe200078e0a07 */
[----:B------:R-:W-:Y:S01]  /*c540*/  ISETP.GE.AND P0, PT, R15, RZ, PT ;  /* 0x000000ff0f00720c */ /* 0x000fe20003f06270 */
[----:B------:R-:W-:Y:S01]  /*c550*/  @!P5 IMAD.IADD R217, R217, 0x1, -R7 ;  /* 0x00000001d9d9d824 */ /* 0x000fe200078e0a07 */
[----:B------:R-:W-:Y:S02]  /*c560*/  ISETP.GT.U32.AND P5, PT, R7, R213, PT ;  /* 0x000000d50700720c */ /* 0x000fe40003fa4070 */
[----:B------:R-:W-:Y:S02]  /*c570*/  ISETP.GE.AND P6, PT, R9, RZ, PT ;  /* 0x000000ff0900720c */ /* 0x000fe40003fc6270 */
[----:B------:R-:W-:-:S02]  /*c580*/  @!P2 IADD3 R209, -R209, RZ, RZ ;  /* 0x000000ffd1d1a210 */ /* 0x000fc40007ffe1ff */
[----:B--2---:R-:W-:Y:S02]  /*c590*/  ISETP.GE.AND P1, PT, R3, RZ, PT ;  /* 0x000000ff0300720c */ /* 0x004fe40003f26270 */
[C---:B------:R-:W-:Y:S02]  /*c5a0*/  ISETP.GT.U32.AND P4, PT, R7.reuse, R214, PT ;  /* 0x000000d60700720c */ /* 0x040fe40003f84070 */
[C---:B------:R-:W-:Y:S01]  /*c5b0*/  ISETP.GT.U32.AND P2, PT, R7.reuse, R216, PT ;  /* 0x000000d80700720c */ /* 0x040fe20003f44070 */
[----:B------:R-:W-:Y:S01]  /*c5c0*/  @!P0 IMAD.MOV R211, RZ, RZ, -R211 ;  /* 0x000000ffffd38224 */ /* 0x000fe200078e0ad3 */
[----:B------:R-:W-:Y:S01]  /*c5d0*/  ISETP.GT.U32.AND P0, PT, R7, R217, PT ;  /* 0x000000d90700720c */ /* 0x000fe20003f04070 */
[----:B------:R-:W-:Y:S01]  /*c5e0*/  @!P5 IMAD.IADD R213, R213, 0x1, -R7 ;  /* 0x00000001d5d5d824 */ /* 0x000fe200078e0a07 */
[----:B------:R-:W-:Y:S02]  /*c5f0*/  ISETP.GT.U32.AND P5, PT, R7, R219, PT ;  /* 0x000000db0700720c */ /* 0x000fe40003fa4070 */
[----:B------:R-:W-:-:S02]  /*c600*/  @!P6 IADD3 R212, -R212, RZ, RZ ;  /* 0x000000ffd4d4e210 */ /* 0x000fc40007ffe1ff */
[C---:B------:R-:W-:Y:S01]  /*c610*/  ISETP.GT.U32.AND P6, PT, R7.reuse, R218, PT ;  /* 0x000000da0700720c */ /* 0x040fe20003fc4070 */
[----:B------:R-:W-:Y:S01]  /*c620*/  @!P1 IMAD.MOV R210, RZ, RZ, -R210 ;  /* 0x000000ffffd29224 */ /* 0x000fe200078e0ad2 */
[C---:B------:R-:W-:Y:S01]  /*c630*/  ISETP.GT.U32.AND P1, PT, R7.reuse, R215, PT ;  /* 0x000000d70700720c */ /* 0x040fe20003f24070 */
[--C-:B------:R-:W-:Y:S01]  /*c640*/  @!P4 IMAD.IADD R214, R214, 0x1, -R7.reuse ;  /* 0x00000001d6d6c824 */ /* 0x100fe200078e0a07 */
[C---:B------:R-:W-:Y:S01]  /*c650*/  ISETP.GT.U32.AND P4, PT, R7.reuse, R220, PT ;  /* 0x000000dc0700720c */ /* 0x040fe20003f84070 */
[----:B------:R-:W-:Y:S01]  /*c660*/  @!P2 IMAD.IADD R216, R216, 0x1, -R7 ;  /* 0x00000001d8d8a824 */ /* 0x000fe200078e0a07 */
[----:B------:R-:W-:Y:S01]  /*c670*/  ISETP.GT.U32.AND P2, PT, R7, R221, PT ;  /* 0x000000dd0700720c */ /* 0x000fe20003f44070 */
[----:B------:R-:W-:Y:S01]  /*c680*/  IMAD.HI.U32 R3, R5, R246, RZ ;  /* 0x000000f605037227 */ /* 0x000fe200078e00ff */
[C---:B------:R-:W-:Y:S02]  /*c690*/  IADD3 R9, R248.reuse, 0xf7, RZ ;  /* 0x000000f7f8097810 */ /* 0x040fe40007ffe0ff */
[----:B------:R-:W-:-:S02]  /*c6a0*/  IADD3 R15, R248, 0xf8, RZ ;  /* 0x000000f8f80f7810 */ /* 0x000fc40007ffe0ff */
[----:B------:R-:W-:Y:S01]  /*c6b0*/  IADD3 R3, -R3, RZ, RZ ;  /* 0x000000ff03037210 */ /* 0x000fe20007ffe1ff */
[----:B------:R-:W-:Y:S01]  /*c6c0*/  STL [R1+0x3460], R9 ;  /* 0x0034600901007387 */ /* 0x000fe20000100800 */
[--C-:B------:R-:W-:Y:S01]  /*c6d0*/  @!P0 IMAD.IADD R217, R217, 0x1, -R7.reuse ;  /* 0x00000001d9d98824 */ /* 0x100fe200078e0a07 */
[----:B------:R-:W-:Y:S01]  /*c6e0*/  ISETP.GE.AND P0, PT, R31, RZ, PT ;  /* 0x000000ff1f00720c */ /* 0x000fe20003f06270 */
[--C-:B------:R-:W-:Y:S01]  /*c6f0*/  @!P5 IMAD.IADD R219, R219, 0x1, -R7.reuse ;  /* 0x00000001dbdbd824 */ /* 0x100fe200078e0a07 */
[----:B------:R-:W-:Y:S01]  /*c700*/  STL [R1+0x345c], R15 ;  /* 0x00345c0f01007387 */ /* 0x000fe20000100800 */
[----:B------:R-:W-:Y:S01]  /*c710*/  @!P6 IADD3 R218, R218, -R7, RZ ;  /* 0x80000007dadae210 */ /* 0x000fe20007ffe0ff */
[----:B------:R-:W-:Y:S01]  /*c720*/  IMAD R246, R7, R3, R246 ;  /* 0x0000000307f67224 */ /* 0x000fe200078e02f6 */
[----:B------:R-:W-:Y:S01]  /*c730*/  ISETP.GE.AND P5, PT, R30, RZ, PT ;  /* 0x000000ff1e00720c */ /* 0x000fe20003fa6270 */
[----:B------:R-:W2:Y:S01]  /*c740*/  LDL.LU R31, [R1+0x3794] ;  /* 0x00379400011f7983 */ /* 0x000ea20000300800 */
[-C--:B------:R-:W-:Y:S01]  /*c750*/  @!P1 IADD3 R215, R215, -R7.reuse, RZ ;  /* 0x80000007d7d79210 */ /* 0x080fe20007ffe0ff */
[----:B------:R-:W-:Y:S01]  /*c760*/  @!P4 IMAD.IADD R220, R220, 0x1, -R7 ;  /* 0x00000001dcdcc824 */ /* 0x000fe200078e0a07 */
[----:B------:R-:W-:Y:S01]  /*c770*/  ISETP.GT.U32.AND P6, PT, R7, R222, PT ;  /* 0x000000de0700720c */ /* 0x000fe20003fc4070 */
[----:B------:R-:W3:Y:S01]  /*c780*/  LDL.LU R30, [R1+0x3790] ;  /* 0x00379000011e7983 */ /* 0x000ee20000300800 */
[----:B------:R-:W-:-:S03]  /*c790*/  @!P2 IADD3 R221, R221, -R7, RZ ;  /* 0x80000007dddda210 */ /* 0x000fc60007ffe0ff */
[----:B------:R-:W4:Y:S01]  /*c7a0*/  LDL R7, [R1+0x3600] ;  /* 0x0036000001077983 */ /* 0x000f220000100800 */
[----:B------:R-:W-:Y:S02]  /*c7b0*/  ISETP.GE.AND P1, PT, R247, RZ, PT ;  /* 0x000000fff700720c */ /* 0x000fe40003f26270 */
[----:B------:R-:W-:Y:S01]  /*c7c0*/  ISETP.GE.AND P4, PT, R249, RZ, PT ;  /* 0x000000fff900720c */ /* 0x000fe20003f86270 */
[----:B------:R-:W-:Y:S01]  /*c7d0*/  @!P0 IMAD.MOV R214, RZ, RZ, -R214 ;  /* 0x000000ffffd68224 */ /* 0x000fe200078e0ad6 */
[----:B------:R-:W-:Y:S01]  /*c7e0*/  IABS R247, R9 ;  /* 0x0000000900f77213 */ /* 0x000fe20000000000 */
[----:B------:R-:W-:-:S08]  /*c7f0*/  @!P5 IMAD.MOV R215, RZ, RZ, -R215 ;  /* 0x000000ffffd7d224 */ /* 0x000fd000078e0ad7 */
[----:B------:R-:W-:Y:S02]  /*c800*/  @!P1 IADD3 R213, -R213, RZ, RZ ;  /* 0x000000ffd5d59210 */ /* 0x000fe40007ffe1ff */
[----:B------:R-:W-:Y:S01]  /*c810*/  @!P4 IADD3 R216, -R216, RZ, RZ ;  /* 0x000000ffd8d8c210 */ /* 0x000fe20007ffe1ff */
[----:B------:R-:W-:-:S04]  /*c820*/  IMAD.HI.U32 R3, R5, R247, RZ ;  /* 0x000000f705037227 */ /* 0x000fc800078e00ff */
[----:B------:R-:W-:Y:S01]  /*c830*/  IMAD.MOV R3, RZ, RZ, -R3 ;  /* 0x000000ffff037224 */ /* 0x000fe200078e0a03 */
[----:B----4-:R-:W-:Y:S02]  /*c840*/  ISETP.GE.AND P2, PT, R7, RZ, PT ;  /* 0x000000ff0700720c */ /* 0x010fe40003f46270 */
[----:B------:R-:W-:-:S05]  /*c850*/  IABS R7, c[0x0][0x17c] ;  /* 0x00005f0000077a13 */ /* 0x000fca0000000000 */
[----:B------:R-:W-:Y:S01]  /*c860*/  @!P6 IMAD.IADD R222, R222, 0x1, -R7 ;  /* 0x00000001dedee824 */ /* 0x000fe200078e0a07 */
[C---:B------:R-:W-:Y:S02]  /*c870*/  ISETP.GT.U32.AND P1, PT, R7.reuse, R218, PT ;  /* 0x000000da0700720c */ /* 0x040fe40003f24070 */
[C---:B------:R-:W-:Y:S02]  /*c880*/  ISETP.GT.U32.AND P0, PT, R7.reuse, R219, PT ;  /* 0x000000db0700720c */ /* 0x040fe40003f04070 */
[C---:B------:R-:W-:Y:S02]  /*c890*/  ISETP.GT.U32.AND P6, PT, R7.reuse, R220, PT ;  /* 0x000000dc0700720c */ /* 0x040fe40003fc4070 */
[C---:B------:R-:W-:Y:S02]  /*c8a0*/  ISETP.GT.U32.AND P4, PT, R7.reuse, R221, PT ;  /* 0x000000dd0700720c */ /* 0x040fe40003f84070 */
[C---:B------:R-:W-:Y:S01]  /*c8b0*/  ISETP.GT.U32.AND P5, PT, R7.reuse, R222, PT ;  /* 0x000000de0700720c */ /* 0x040fe20003fa4070 */
[----:B------:R-:W-:Y:S01]  /*c8c0*/  @!P2 IMAD.MOV R217, RZ, RZ, -R217 ;  /* 0x000000ffffd9a224 */ /* 0x000fe200078e0ad9 */
[C---:B------:R-:W-:Y:S01]  /*c8d0*/  ISETP.GT.U32.AND P2, PT, R7.reuse, R223, PT ;  /* 0x000000df0700720c */ /* 0x040fe20003f44070 */
[----:B------:R-:W-:-:S02]  /*c8e0*/  IMAD R247, R7, R3, R247 ;  /* 0x0000000307f77224 */ /* 0x000fc400078e02f7 */
[--C-:B------:R-:W-:Y:S01]  /*c8f0*/  @!P1 IMAD.IADD R218, R218, 0x1, -R7.reuse ;  /* 0x00000001dada9824 */ /* 0x100fe200078e0a07 */
[----:B------:R-:W-:Y:S02]  /*c900*/  ISETP.GT.U32.AND P1, PT, R7, R224, PT ;  /* 0x000000e00700720c */ /* 0x000fe40003f24070 */
[----:B------:R-:W-:Y:S01]  /*c910*/  @!P0 IADD3 R219, R219, -R7, RZ ;  /* 0x80000007dbdb8210 */ /* 0x000fe20007ffe0ff */
[--C-:B------:R-:W-:Y:S01]  /*c920*/  @!P6 IMAD.IADD R220, R220, 0x1, -R7.reuse ;  /* 0x00000001dcdce824 */ /* 0x100fe200078e0a07 */
[----:B------:R-:W-:Y:S02]  /*c930*/  ISETP.GT.U32.AND P0, PT, R7, R225, PT ;  /* 0x000000e10700720c */ /* 0x000fe40003f04070 */
[----:B------:R-:W-:Y:S01]  /*c940*/  @!P4 IADD3 R221, R221, -R7, RZ ;  /* 0x80000007ddddc210 */ /* 0x000fe20007ffe0ff */
[----:B------:R-:W-:Y:S01]  /*c950*/  @!P5 IMAD.IADD R222, R222, 0x1, -R7 ;  /* 0x00000001deded824 */ /* 0x000fe200078e0a07 */
[C---:B------:R-:W-:Y:S02]  /*c960*/  ISETP.GT.U32.AND P6, PT, R7.reuse, R226, PT ;  /* 0x000000e20700720c */ /* 0x040fe40003fc4070 */
[----:B------:R-:W-:-:S02]  /*c970*/  ISETP.GT.U32.AND P4, PT, R7, R227, PT ;  /* 0x000000e30700720c */ /* 0x000fc40003f84070 */
[----:B------:R-:W4:Y:S01]  /*c980*/  LDL R7, [R1+0x35ec] ;  /* 0x0035ec0001077983 */ /* 0x000f220000100800 */
[----:B------:R-:W-:-:S05]  /*c990*/  IABS R249, R15 ;  /* 0x0000000f00f97213 */ /* 0x000fca0000000000 */
[----:B------:R-:W-:-:S04]  /*c9a0*/  IMAD.HI.U32 R3, R5, R249, RZ ;  /* 0x000000f905037227 */ /* 0x000fc800078e00ff */
[----:B------:R-:W-:Y:S01]  /*c9b0*/  IMAD.MOV R3, RZ, RZ, -R3 ;  /* 0x000000ffff037224 */ /* 0x000fe200078e0a03 */
[----:B----4-:R-:W-:Y:S02]  /*c9c0*/  ISETP.GE.AND P5, PT, R7, RZ, PT ;  /* 0x000000ff0700720c */ /* 0x010fe40003fa6270 */
[----:B------:R-:W-:-:S05]  /*c9d0*/  IABS R7, c[0x0][0x17c] ;  /* 0x00005f0000077a13 */ /* 0x000fca0000000000 */
[--C-:B------:R-:W-:Y:S01]  /*c9e0*/  @!P2 IMAD.IADD R223, R223, 0x1, -R7.reuse ;  /* 0x00000001dfdfa824 */ /* 0x100fe200078e0a07 */
[----:B------:R-:W-:Y:S01]  /*c9f0*/  ISETP.GE.AND P2, PT, R29, RZ, PT ;  /* 0x000000ff1d00720c */ /* 0x000fe20003f46270 */
[--C-:B------:R-:W-:Y:S01]  /*ca00*/  @!P0 IMAD.IADD R225, R225, 0x1, -R7.reuse ;  /* 0x00000001e1e18824 */ /* 0x100fe200078e0a07 */
[-C--:B------:R-:W-:Y:S01]  /*ca10*/  @!P1 IADD3 R224, R224, -R7.reuse, RZ ;  /* 0x80000007e0e09210 */ /* 0x080fe20007ffe0ff */
[----:B------:R-:W-:Y:S01]  /*ca20*/  @!P6 IMAD.IADD R226, R226, 0x1, -R7 ;  /* 0x00000001e2e2e824 */ /* 0x000fe200078e0a07 */
[----:B------:R-:W-:Y:S02]  /*ca30*/  ISETP.GE.AND P1, PT, R28, RZ, PT ;  /* 0x000000ff1c00720c */ /* 0x000fe40003f26270 */
[----:B------:R-:W-:Y:S01]  /*ca40*/  @!P4 IADD3 R227, R227, -R7, RZ ;  /* 0x80000007e3e3c210 */ /* 0x000fe20007ffe0ff */
[----:B------:R-:W-:Y:S01]  /*ca50*/  @!P5 IMAD.MOV R218, RZ, RZ, -R218 ;  /* 0x000000ffffdad224 */ /* 0x000fe200078e0ada */
[----:B------:R-:W-:Y:S01]  /*ca60*/  ISETP.GE.AND P0, PT, R14, RZ, PT ;  /* 0x000000ff0e00720c */ /* 0x000fe20003f06270 */
[C---:B------:R-:W-:Y:S01]  /*ca70*/  IMAD R249, R7.reuse, R3, R249 ;  /* 0x0000000307f97224 */ /* 0x040fe200078e02f9 */
[----:B------:R-:W4:Y:S03]  /*ca80*/  LDL.LU R29, [R1+0x378c] ;  /* 0x00378c00011d7983 */ /* 0x000f260000300800 */
[----:B------:R-:W-:Y:S01]  /*ca90*/  @!P2 IMAD.MOV R219, RZ, RZ, -R219 ;  /* 0x000000ffffdba224 */ /* 0x000fe200078e0adb */
[----:B------:R-:W-:Y:S01]  /*caa0*/  ISETP.GT.U32.AND P2, PT, R7, R224, PT ;  /* 0x000000e00700720c */ /* 0x000fe20003f44070 */
[----:B------:R-:W5:Y:S01]  /*cab0*/  LDL.LU R28, [R1+0x3788] ;  /* 0x00378800011c7983 */ /* 0x000f620000300800 */
[----:B------:R-:W-:-:S02]  /*cac0*/  ISETP.GE.AND P6, PT, R13, RZ, PT ;  /* 0x000000ff0d00720c */ /* 0x000fc40003fc6270 */
[----:B------:R-:W-:Y:S02]  /*cad0*/  @!P1 IADD3 R220, -R220, RZ, RZ ;  /* 0x000000ffdcdc9210 */ /* 0x000fe40007ffe1ff */
[C---:B------:R-:W-:Y:S01]  /*cae0*/  ISETP.GT.U32.AND P1, PT, R7.reuse, R225, PT ;  /* 0x000000e10700720c */ /* 0x040fe20003f24070 */
[----:B------:R-:W-:Y:S01]  /*caf0*/  @!P0 IMAD.MOV R221, RZ, RZ, -R221 ;  /* 0x000000ffffdd8224 */ /* 0x000fe200078e0add */
[C---:B------:R-:W-:Y:S02]  /*cb00*/  ISETP.GT.U32.AND P0, PT, R7.reuse, R226, PT ;  /* 0x000000e20700720c */ /* 0x040fe40003f04070 */
[C---:B------:R-:W-:Y:S02]  /*cb10*/  ISETP.GT.U32.AND P5, PT, R7.reuse, R223, PT ;  /* 0x000000df0700720c */ /* 0x040fe40003fa4070 */
[C---:B------:R-:W-:Y:S01]  /*cb20*/  ISETP.GT.U32.AND P4, PT, R7.reuse, R227, PT ;  /* 0x000000e30700720c */ /* 0x040fe20003f84070 */
[----:B------:R-:W-:Y:S01]  /*cb30*/  @!P2 IMAD.IADD R224, R224, 0x1, -R7 ;  /* 0x00000001e0e0a824 */ /* 0x000fe200078e0a07 */
[C---:B------:R-:W-:Y:S01]  /*cb40*/  ISETP.GT.U32.AND P2, PT, R7.reuse, R229, PT ;  /* 0x000000e50700720c */ /* 0x040fe20003f44070 */
[----:B------:R-:W-:Y:S01]  /*cb50*/  @!P6 IMAD.MOV R222, RZ, RZ, -R222 ;  /* 0x000000ffffdee224 */ /* 0x000fe200078e0ade */
[----:B------:R-:W-:-:S03]  /*cb60*/  ISETP.GT.U32.AND P6, PT, R7, R228, PT ;  /* 0x000000e40700720c */ /* 0x000fc60003fc4070 */
[--C-:B------:R-:W-:Y:S01]  /*cb70*/  @!P1 IMAD.IADD R225, R225, 0x1, -R7.reuse ;  /* 0x00000001e1e19824 */ /* 0x100fe200078e0a07 */
[C---:B------:R-:W-:Y:S02]  /*cb80*/  ISETP.GT.U32.AND P1, PT, R7.reuse, R230, PT ;  /* 0x000000e60700720c */ /* 0x040fe40003f24070 */
[----:B------:R-:W-:Y:S02]  /*cb90*/  @!P0 IADD3 R226, R226, -R7, RZ ;  /* 0x80000007e2e28210 */ /* 0x000fe40007ffe0ff */
[----:B------:R-:W-:Y:S01]  /*cba0*/  ISETP.GT.U32.AND P0, PT, R7, R231, PT ;  /* 0x000000e70700720c */ /* 0x000fe20003f04070 */
[----:B------:R-:W-:Y:S01]  /*cbb0*/  @!P4 IMAD.IADD R227, R227, 0x1, -R7 ;  /* 0x00000001e3e3c824 */ /* 0x000fe200078e0a07 */
[-C--:B------:R-:W-:Y:S02]  /*cbc0*/  @!P5 IADD3 R223, R223, -R7.reuse, RZ ;  /* 0x80000007dfdfd210 */ /* 0x080fe40007ffe0ff */
[----:B------:R-:W-:Y:S02]  /*cbd0*/  @!P2 IADD3 R229, R229, -R7, RZ ;  /* 0x80000007e5e5a210 */ /* 0x000fe40007ffe0ff */
[----:B------:R-:W-:-:S02]  /*cbe0*/  ISETP.GE.AND P5, PT, R250, RZ, PT ;  /* 0x000000fffa00720c */ /* 0x000fc40003fa6270 */
[----:B------:R-:W-:Y:S02]  /*cbf0*/  ISETP.GE.AND P4, PT, R251, RZ, PT ;  /* 0x000000fffb00720c */ /* 0x000fe40003f86270 */
[----:B------:R-:W-:Y:S01]  /*cc00*/  ISETP.GE.AND P2, PT, R27, RZ, PT ;  /* 0x000000ff1b00720c */ /* 0x000fe20003f46270 */
[--C-:B------:R-:W-:Y:S01]  /*cc10*/  @!P6 IMAD.IADD R228, R228, 0x1, -R7.reuse ;  /* 0x00000001e4e4e824 */ /* 0x100fe200078e0a07 */
[----:B------:R-:W-:Y:S01]  /*cc20*/  ISETP.GT.U32.AND P6, PT, R7, R232, PT ;  /* 0x000000e80700720c */ /* 0x000fe20003fc4070 */
[--C-:B------:R-:W-:Y:S01]  /*cc30*/  @!P1 IMAD.IADD R230, R230, 0x1, -R7.reuse ;  /* 0x00000001e6e69824 */ /* 0x100fe200078e0a07 */
[----:B------:R-:W-:Y:S01]  /*cc40*/  ISETP.GE.AND P1, PT, R4, RZ, PT ;  /* 0x000000ff0400720c */ /* 0x000fe20003f26270 */
[----:B------:R-:W-:Y:S01]  /*cc50*/  @!P0 IMAD.IADD R231, R231, 0x1, -R7 ;  /* 0x00000001e7e78824 */ /* 0x000fe200078e0a07 */
[----:B------:R-:W-:-:S03]  /*cc60*/  ISETP.GE.AND P0, PT, R11, RZ, PT ;  /* 0x000000ff0b00720c */ /* 0x000fc60003f06270 */
[----:B------:R-:W-:Y:S02]  /*cc70*/  @!P5 IADD3 R223, -R223, RZ, RZ ;  /* 0x000000ffdfdfd210 */ /* 0x000fe40007ffe1ff */
[----:B------:R-:W-:Y:S01]  /*cc80*/  @!P4 IMAD.MOV R224, RZ, RZ, -R224 ;  /* 0x000000ffffe0c224 */ /* 0x000fe200078e0ae0 */
[C---:B------:R-:W-:Y:S01]  /*cc90*/  ISETP.GT.U32.AND P5, PT, R7.reuse, R228, PT ;  /* 0x000000e40700720c */ /* 0x040fe20003fa4070 */
[----:B------:R-:W-:Y:S01]  /*cca0*/  @!P2 IMAD.MOV R225, RZ, RZ, -R225 ;  /* 0x000000ffffe1a224 */ /* 0x000fe200078e0ae1 */
[C---:B------:R-:W-:Y:S02]  /*ccb0*/  ISETP.GT.U32.AND P4, PT, R7.reuse, R229, PT ;  /* 0x000000e50700720c */ /* 0x040fe40003f84070 */
[C---:B------:R-:W-:Y:S01]  /*ccc0*/  ISETP.GT.U32.AND P2, PT, R7.reuse, R230, PT ;  /* 0x000000e60700720c */ /* 0x040fe20003f44070 */
[----:B------:R-:W-:Y:S01]  /*ccd0*/  @!P6 IMAD.IADD R232, R232, 0x1, -R7 ;  /* 0x00000001e8e8e824 */ /* 0x000fe200078e0a07 */
[----:B------:R-:W-:Y:S01]  /*cce0*/  @!P1 IADD3 R226, -R226, RZ, RZ ;  /* 0x000000ffe2e29210 */ /* 0x000fe20007ffe1ff */
[----:B------:R-:W-:Y:S01]  /*ccf0*/  @!P0 IMAD.MOV R227, RZ, RZ, -R227 ;  /* 0x000000ffffe38224 */ /* 0x000fe200078e0ae3 */
[----:B------:R-:W-:-:S02]  /*cd00*/  ISETP.GT.U32.AND P1, PT, R7, R231, PT ;  /* 0x000000e70700720c */ /* 0x000fc40003f24070 */
[C---:B------:R-:W-:Y:S02]  /*cd10*/  ISETP.GT.U32.AND P6, PT, R7.reuse, R232, PT ;  /* 0x000000e80700720c */ /* 0x040fe40003fc4070 */
[C---:B------:R-:W-:Y:S01]  /*cd20*/  ISETP.GT.U32.AND P0, PT, R7.reuse, R233, PT ;  /* 0x000000e90700720c */ /* 0x040fe20003f04070 */
[--C-:B------:R-:W-:Y:S01]  /*cd30*/  @!P5 IMAD.IADD R228, R228, 0x1, -R7.reuse ;  /* 0x00000001e4e4d824 */ /* 0x100fe200078e0a07 */
[----:B------:R-:W-:Y:S02]  /*cd40*/  ISETP.GT.U32.AND P5, PT, R7, R234, PT ;  /* 0x000000ea0700720c */ /* 0x000fe40003fa4070 */
[----:B------:R-:W-:Y:S01]  /*cd50*/  @!P4 IADD3 R229, R229, -R7, RZ ;  /* 0x80000007e5e5c210 */ /* 0x000fe20007ffe0ff */
[--C-:B------:R-:W-:Y:S01]  /*cd60*/  @!P2 IMAD.IADD R230, R230, 0x1, -R7.reuse ;  /* 0x00000001e6e6a824 */ /* 0x100fe200078e0a07 */
[C---:B------:R-:W-:Y:S02]  /*cd70*/  ISETP.GT.U32.AND P4, PT, R7.reuse, R235, PT ;  /* 0x000000eb0700720c */ /* 0x040fe40003f84070 */
[----:B------:R-:W-:Y:S01]  /*cd80*/  ISETP.GT.U32.AND P2, PT, R7, R236, PT ;  /* 0x000000ec0700720c */ /* 0x000fe20003f44070 */
[----:B------:R-:W-:Y:S01]  /*cd90*/  @!P1 IMAD.IADD R231, R231, 0x1, -R7 ;  /* 0x00000001e7e79824 */ /* 0x000fe200078e0a07 */
[----:B------:R-:W-:-:S02]  /*cda0*/  ISETP.GE.AND P1, PT, R26, RZ, PT ;  /* 0x000000ff1a00720c */ /* 0x000fc40003f26270 */
[----:B------:R-:W-:Y:S01]  /*cdb0*/  @!P6 IADD3 R232, R232, -R7, RZ ;  /* 0x80000007e8e8e210 */ /* 0x000fe20007ffe0ff */
[--C-:B------:R-:W-:Y:S01]  /*cdc0*/  @!P0 IMAD.IADD R233, R233, 0x1, -R7.reuse ;  /* 0x00000001e9e98824 */ /* 0x100fe200078e0a07 */
[----:B------:R-:W-:Y:S02]  /*cdd0*/  ISETP.GT.U32.AND P6, PT, R7, R237, PT ;  /* 0x000000ed0700720c */ /* 0x000fe40003fc4070 */
[----:B------:R-:W-:Y:S01]  /*cde0*/  ISETP.GE.AND P0, PT, R25, RZ, PT ;  /* 0x000000ff1900720c */ /* 0x000fe20003f06270 */
[--C-:B------:R-:W-:Y:S01]  /*cdf0*/  @!P5 IMAD.IADD R234, R234, 0x1, -R7.reuse ;  /* 0x00000001eaead824 */ /* 0x100fe200078e0a07 */
[----:B------:R-:W-:Y:S02]  /*ce00*/  ISETP.GE.AND P5, PT, R24, RZ, PT ;  /* 0x000000ff1800720c */ /* 0x000fe40003fa6270 */
[----:B------:R-:W-:Y:S01]  /*ce10*/  @!P4 IADD3 R235, R235, -R7, RZ ;  /* 0x80000007ebebc210 */ /* 0x000fe20007ffe0ff */
[----:B------:R-:W-:Y:S01]  /*ce20*/  @!P2 IMAD.IADD R236, R236, 0x1, -R7 ;  /* 0x00000001ececa824 */ /* 0x000fe200078e0a07 */
[----:B------:R-:W-:-:S02]  /*ce30*/  ISETP.GE.AND P4, PT, R23, RZ, PT ;  /* 0x000000ff1700720c */ /* 0x000fc40003f86270 */
[----:B------:R-:W-:Y:S02]  /*ce40*/  ISETP.GE.AND P2, PT, R10, RZ, PT ;  /* 0x000000ff0a00720c */ /* 0x000fe40003f46270 */
[----:B------:R-:W-:Y:S01]  /*ce50*/  @!P1 IADD3 R228, -R228, RZ, RZ ;  /* 0x000000ffe4e49210 */ /* 0x000fe20007ffe1ff */
[----:B------:R-:W-:Y:S01]  /*ce60*/  @!P6 IMAD.IADD R237, R237, 0x1, -R7 ;  /* 0x00000001edede824 */ /* 0x000fe200078e0a07 */
[C---:B------:R-:W-:Y:S01]  /*ce70*/  ISETP.GT.U32.AND P1, PT, R7.reuse, R233, PT ;  /* 0x000000e90700720c */ /* 0x040fe20003f24070 */
[----:B------:R-:W-:Y:S01]  /*ce80*/  @!P0 IMAD.MOV R229, RZ, RZ, -R229 ;  /* 0x000000ffffe58224 */ /* 0x000fe200078e0ae5 */
[C---:B------:R-:W-:Y:S01]  /*ce90*/  ISETP.GT.U32.AND P0, PT, R7.reuse, R234, PT ;  /* 0x000000ea0700720c */ /* 0x040fe20003f04070 */
[----:B------:R-:W-:Y:S01]  /*cea0*/  @!P5 IMAD.MOV R230, RZ, RZ, -R230 ;  /* 0x000000ffffe6d224 */ /* 0x000fe200078e0ae6 */
[----:B------:R-:W-:-:S03]  /*ceb0*/  ISETP.GT.U32.AND P5, PT, R7, R235, PT ;  /* 0x000000eb0700720c */ /* 0x000fc60003fa4070 */
[----:B------:R-:W-:Y:S02]  /*cec0*/  @!P4 IADD3 R231, -R231, RZ, RZ ;  /* 0x000000ffe7e7c210 */ /* 0x000fe40007ffe1ff */
[----:B------:R-:W-:Y:S01]  /*ced0*/  @!P2 IMAD.MOV R232, RZ, RZ, -R232 ;  /* 0x000000ffffe8a224 */ /* 0x000fe200078e0ae8 */
[C---:B------:R-:W-:Y:S02]  /*cee0*/  ISETP.GT.U32.AND P4, PT, R7.reuse, R236, PT ;  /* 0x000000ec0700720c */ /* 0x040fe40003f84070 */
[C---:B------:R-:W-:Y:S02]  /*cef0*/  ISETP.GT.U32.AND P2, PT, R7.reuse, R238, PT ;  /* 0x000000ee0700720c */ /* 0x040fe40003f44070 */
[----:B------:R-:W-:Y:S01]  /*cf00*/  ISETP.GT.U32.AND P6, PT, R7, R237, PT ;  /* 0x000000ed0700720c */ /* 0x000fe20003fc4070 */
[----:B------:R-:W-:Y:S01]  /*cf10*/  @!P0 IMAD.IADD R234, R234, 0x1, -R7 ;  /* 0x00000001eaea8824 */ /* 0x000fe200078e0a07 */
[----:B------:R-:W-:Y:S02]  /*cf20*/  IADD3 R14, R248, 0xf9, RZ ;  /* 0x000000f9f80e7810 */ /* 0x000fe40007ffe0ff */
[----:B------:R-:W-:-:S02]  /*cf30*/  @!P1 IADD3 R233, R233, -R7, RZ ;  /* 0x80000007e9e99210 */ /* 0x000fc40007ffe0ff */
[C---:B------:R-:W-:Y:S02]  /*cf40*/  ISETP.GT.U32.AND P1, PT, R7.reuse, R239, PT ;  /* 0x000000ef0700720c */ /* 0x040fe40003f24070 */
[----:B------:R-:W-:Y:S01]  /*cf50*/  ISETP.GT.U32.AND P0, PT, R7, R240, PT ;  /* 0x000000f00700720c */ /* 0x000fe20003f04070 */
[--C-:B------:R-:W-:Y:S01]  /*cf60*/  @!P5 IMAD.IADD R235, R235, 0x1, -R7.reuse ;  /* 0x00000001ebebd824 */ /* 0x100fe200078e0a07 */
[----:B------:R-:W-:Y:S01]  /*cf70*/  IABS R250, R14 ;  /* 0x0000000e00fa7213 */ /* 0x000fe20000000000 */
[--C-:B------:R-:W-:Y:S01]  /*cf80*/  @!P2 IMAD.IADD R238, R238, 0x1, -R7.reuse ;  /* 0x00000001eeeea824 */ /* 0x100fe200078e0a07 */
[----:B------:R-:W-:Y:S01]  /*cf90*/  @!P4 IADD3 R236, R236, -R7, RZ ;  /* 0x80000007ececc210 */ /* 0x000fe20007ffe0ff */
[----:B------:R-:W-:Y:S01]  /*cfa0*/  @!P6 IMAD.IADD R237, R237, 0x1, -R7 ;  /* 0x00000001edede824 */ /* 0x000fe200078e0a07 */
[C---:B------:R-:W-:Y:S02]  /*cfb0*/  ISETP.GT.U32.AND P5, PT, R7.reuse, R241, PT ;  /* 0x000000f10700720c */ /* 0x040fe40003fa4070 */
[----:B------:R-:W-:-:S02]  /*cfc0*/  ISETP.GT.U32.AND P4, PT, R7, R242, PT ;  /* 0x000000f20700720c */ /* 0x000fc40003f84070 */
[----:B------:R-:W-:Y:S02]  /*cfd0*/  ISETP.GE.AND P2, PT, R21, RZ, PT ;  /* 0x000000ff1500720c */ /* 0x000fe40003f46270 */
[----:B------:R-:W-:Y:S02]  /*cfe0*/  ISETP.GE.AND P6, PT, R22, RZ, PT ;  /* 0x000000ff1600720c */ /* 0x000fe40003fc6270 */
[----:B------:R-:W-:Y:S01]  /*cff0*/  IADD3 R13, R248, 0xfa, RZ ;  /* 0x000000faf80d7810 */ /* 0x000fe20007ffe0ff */
[----:B------:R-:W-:-:S03]  /*d000*/  IMAD.HI.U32 R3, R5, R250, RZ ;  /* 0x000000fa05037227 */ /* 0x000fc600078e00ff */
[----:B------:R-:W-:Y:S01]  /*d010*/  IABS R251, R13 ;  /* 0x0000000d00fb7213 */ /* 0x000fe20000000000 */
[--C-:B------:R-:W-:Y:S01]  /*d020*/  @!P0 IMAD.IADD R240, R240, 0x1, -R7.reuse ;  /* 0x00000001f0f08824 */ /* 0x100fe200078e0a07 */
[----:B------:R-:W-:Y:S02]  /*d030*/  IADD3 R3, -R3, RZ, RZ ;  /* 0x000000ff03037210 */ /* 0x000fe40007ffe1ff */
[----:B------:R-:W-:Y:S01]  /*d040*/  @!P1 IADD3 R239, R239, -R7, RZ ;  /* 0x80000007efef9210 */ /* 0x000fe20007ffe0ff */
[----:B------:R-:W-:Y:S01]  /*d050*/  IMAD.HI.U32 R4, R5, R251, RZ ;  /* 0x000000fb05047227 */ /* 0x000fe200078e00ff */
[----:B------:R-:W-:Y:S02]  /*d060*/  IADD3 R11, R248, 0xfb, RZ ;  /* 0x000000fbf80b7810 */ /* 0x000fe40007ffe0ff */
[----:B------:R-:W-:Y:S01]  /*d070*/  @!P4 IADD3 R242, R242, -R7, RZ ;  /* 0x80000007f2f2c210 */ /* 0x000fe20007ffe0ff */
[----:B------:R-:W-:Y:S01]  /*d080*/  @!P5 IMAD.IADD R241, R241, 0x1, -R7 ;  /* 0x00000001f1f1d824 */ /* 0x000fe200078e0a07 */
[----:B------:R-:W-:Y:S01]  /*d090*/  ISETP.GE.AND P1, PT, R20, RZ, PT ;  /* 0x000000ff1400720c */ /* 0x000fe20003f26270 */
[----:B------:R-:W-:Y:S01]  /*d0a0*/  @!P2 IMAD.MOV R234, RZ, RZ, -R234 ;  /* 0x000000ffffeaa224 */ /* 0x000fe200078e0aea */
[----:B------:R-:W-:Y:S01]  /*d0b0*/  ISETP.GE.AND P0, PT, R19, RZ, PT ;  /* 0x000000ff1300720c */ /* 0x000fe20003f06270 */
[C---:B------:R-:W-:Y:S01]  /*d0c0*/  IMAD R250, R7.reuse, R3, R250 ;  /* 0x0000000307fa7224 */ /* 0x040fe200078e02fa */
[----:B------:R-:W-:Y:S01]  /*d0d0*/  ISETP.GE.AND P5, PT, R6, RZ, PT ;  /* 0x000000ff0600720c */ /* 0x000fe20003fa6270 */
[----:B------:R-:W-:Y:S01]  /*d0e0*/  @!P6 IMAD.MOV R233, RZ, RZ, -R233 ;  /* 0x000000ffffe9e224 */ /* 0x000fe200078e0ae9 */
[C---:B------:R-:W-:Y:S01]  /*d0f0*/  ISETP.GT.U32.AND P4, PT, R7.reuse, R238, PT ;  /* 0x000000ee0700720c */ /* 0x040fe20003f84070 */
[----:B------:R-:W-:Y:S01]  /*d100*/  IMAD.MOV R4, RZ, RZ, -R4 ;  /* 0x000000ffff047224 */ /* 0x000fe200078e0a04 */
[----:B------:R-:W-:Y:S01]  /*d110*/  ISETP.GT.U32.AND P2, PT, R7, R239, PT ;  /* 0x000000ef0700720c */ /* 0x000fe20003f44070 */
[----:B------:R-:W-:Y:S01]  /*d120*/  STL [R1+0x3450], R14 ;  /* 0x0034500e01007387 */ /* 0x000fe20000100800 */
[----:B------:R-:W-:-:S02]  /*d130*/  IABS R3, R11 ;  /* 0x0000000b00037213 */ /* 0x000fc40000000000 */
[C---:B------:R-:W-:Y:S01]  /*d140*/  ISETP.GT.U32.AND P6, PT, R7.reuse, R240, PT ;  /* 0x000000f00700720c */ /* 0x040fe20003fc4070 */
[----:B------:R-:W-:Y:S01]  /*d150*/  STL [R1+0x344c], R13 ;  /* 0x00344c0d01007387 */ /* 0x000fe20000100800 */
[----:B------:R-:W-:Y:S01]  /*d160*/  IMAD R251, R7, R4, R251 ;  /* 0x0000000407fb7224 */ /* 0x000fe200078e02fb */
[----:B------:R-:W-:Y:S02]  /*d170*/  IADD3 R10, R248, 0xfc, RZ ;  /* 0x000000fcf80a7810 */ /* 0x000fe40007ffe0ff */
[----:B------:R-:W2:Y:S01]  /*d180*/  LDL.LU R27, [R1+0x3784] ;  /* 0x00378400011b7983 */ /* 0x000ea20000300800 */
[----:B------:R-:W-:-:S03]  /*d190*/  IMAD.HI.U32 R4, R5, R3, RZ ;  /* 0x0000000305047227 */ /* 0x000fc600078e00ff */
[----:B------:R-:W-:Y:S04]  /*d1a0*/  STL [R1+0x343c], R11 ;  /* 0x00343c0b01007387 */ /* 0x000fe80000100800 */
[----:B------:R-:W2:Y:S01]  /*d1b0*/  LDL.LU R26, [R1+0x3780] ;  /* 0x00378000011a7983 */ /* 0x000ea20000300800 */
[----:B------:R-:W-:-:S03]  /*d1c0*/  IMAD.MOV R4, RZ, RZ, -R4 ;  /* 0x000000ffff047224 */ /* 0x000fc600078e0a04 */
[----:B------:R-:W2:Y:S04]  /*d1d0*/  LDL.LU R25, [R1+0x377c] ;  /* 0x00377c0001197983 */ /* 0x000ea80000300800 */
[----:B------:R-:W2:Y:S04]  /*d1e0*/  LDL.LU R24, [R1+0x3778] ;  /* 0x0037780001187983 */ /* 0x000ea80000300800 */
[----:B------:R-:W2:Y:S01]  /*d1f0*/  LDL.LU R23, [R1+0x3774] ;  /* 0x0037740001177983 */ /* 0x000ea20000300800 */
[----:B------:R-:W-:-:S03]  /*d200*/  @!P1 IADD3 R235, -R235, RZ, RZ ;  /* 0x000000ffebeb9210 */ /* 0x000fc60007ffe1ff */
[----:B------:R-:W-:Y:S01]  /*d210*/  STL [R1+0x3438], R10 ;  /* 0x0034380a01007387 */ /* 0x000fe20000100800 */
[----:B------:R-:W-:Y:S01]  /*d220*/  @!P0 IMAD.MOV R236, RZ, RZ, -R236 ;  /* 0x000000ffffec8224 */ /* 0x000fe200078e0aec */
[----:B------:R-:W-:Y:S02]  /*d230*/  @!P4 IADD3 R238, R238, -R7, RZ ;  /* 0x80000007eeeec210 */ /* 0x000fe40007ffe0ff */
[----:B------:R-:W2:Y:S01]  /*d240*/  LDL.LU R22, [R1+0x3770] ;  /* 0x0037700001167983 */ /* 0x000ea20000300800 */
[----:B------:R-:W-:Y:S01]  /*d250*/  @!P5 IMAD.MOV R237, RZ, RZ, -R237 ;  /* 0x000000ffffedd224 */ /* 0x000fe200078e0aed */
[----:B------:R-:W-:Y:S01]  /*d260*/  ISETP.GT.U32.AND P1, PT, R7, R241, PT ;  /* 0x000000f10700720c */ /* 0x000fe20003f24070 */
[----:B------:R-:W-:Y:S01]  /*d270*/  @!P2 IMAD.IADD R239, R239, 0x1, -R7 ;  /* 0x00000001efefa824 */ /* 0x000fe200078e0a07 */
[----:B------:R-:W2:Y:S01]  /*d280*/  LDL.LU R21, [R1+0x376c] ;  /* 0x00376c0001157983 */ /* 0x000ea20000300800 */
[C---:B------:R-:W-:Y:S01]  /*d290*/  IMAD R3, R7.reuse, R4, R3 ;  /* 0x0000000407037224 */ /* 0x040fe200078e0203 */
[----:B------:R-:W-:-:S02]  /*d2a0*/  ISETP.GT.U32.AND P0, PT, R7, R242, PT ;  /* 0x000000f20700720c */ /* 0x000fc40003f04070 */
[----:B------:R-:W2:Y:S01]  /*d2b0*/  LDL.LU R20, [R1+0x3768] ;  /* 0x0037680001147983 */ /* 0x000ea20000300800 */
[C---:B------:R-:W-:Y:S02]  /*d2c0*/  ISETP.GT.U32.AND P5, PT, R7.reuse, R243, PT ;  /* 0x000000f30700720c */ /* 0x040fe40003fa4070 */
[C---:B------:R-:W-:Y:S01]  /*d2d0*/  ISETP.GT.U32.AND P4, PT, R7.reuse, R244, PT ;  /* 0x000000f40700720c */ /* 0x040fe20003f84070 */
[----:B------:R-:W2:Y:S01]  /*d2e0*/  LDL.LU R19, [R1+0x3764] ;  /* 0x0037640001137983 */ /* 0x000ea20000300800 */
[----:B------:R-:W-:Y:S02]  /*d2f0*/  ISETP.GT.U32.AND P2, PT, R7, R245, PT ;  /* 0x000000f50700720c */ /* 0x000fe40003f44070 */
[----:B------:R-:W-:Y:S02]  /*d300*/  @!P6 IADD3 R240, R240, -R7, RZ ;  /* 0x80000007f0f0e210 */ /* 0x000fe40007ffe0ff */
[----:B------:R-:W2:Y:S01]  /*d310*/  LDL R7, [R1+0x34cc] ;  /* 0x0034cc0001077983 */ /* 0x000ea20000100800 */
[----:B------:R-:W-:-:S05]  /*d320*/  IABS R4, R10 ;  /* 0x0000000a00047213 */ /* 0x000fca0000000000 */
[----:B------:R-:W-:-:S04]  /*d330*/  IMAD.HI.U32 R6, R5, R4, RZ ;  /* 0x0000000405067227 */ /* 0x000fc800078e00ff */
[----:B------:R-:W-:Y:S01]  /*d340*/  IMAD.MOV R6, RZ, RZ, -R6 ;  /* 0x000000ffff067224 */ /* 0x000fe200078e0a06 */
[----:B--2---:R-:W-:Y:S02]  /*d350*/  ISETP.GE.AND P6, PT, R7, RZ, PT ;  /* 0x000000ff0700720c */ /* 0x004fe40003fc6270 */
[----:B------:R-:W-:-:S05]  /*d360*/  IABS R7, c[0x0][0x17c] ;  /* 0x00005f0000077a13 */ /* 0x000fca0000000000 */
[--C-:B------:R-:W-:Y:S01]  /*d370*/  @!P0 IMAD.IADD R242, R242, 0x1, -R7.reuse ;  /* 0x00000001f2f28824 */ /* 0x100fe200078e0a07 */
[----:B------:R-:W-:Y:S02]  /*d380*/  ISETP.GE.AND P0, PT, R2, RZ, PT ;  /* 0x000000ff0200720c */ /* 0x000fe40003f06270 */
[----:B------:R-:W-:Y:S02]  /*d390*/  @!P5 IADD3 R243, R243, -R7, RZ ;  /* 0x80000007f3f3d210 */ /* 0x000fe40007ffe0ff */
[----:B------:R-:W-:Y:S01]  /*d3a0*/  ISETP.GE.AND P5, PT, R252, RZ, PT ;  /* 0x000000fffc00720c */ /* 0x000fe20003fa6270 */
[--C-:B------:R-:W-:Y:S02]  /*d3b0*/  @!P2 IMAD.IADD R245, R245, 0x1, -R7.reuse ;  /* 0x00000001f5f5a824 */ /* 0x100fe400078e0a07 */
[----:B------:R-:W-:-:S06]  /*d3c0*/  @!P1 IMAD.IADD R241, R241, 0x1, -R7 ;  /* 0x00000001f1f19824 */ /* 0x000fcc00078e0a07 */
[----:B------:R-:W-:Y:S01]  /*d3d0*/  @!P0 IMAD.MOV R240, RZ, RZ, -R240 ;  /* 0x000000fffff08224 */ /* 0x000fe200078e0af0 */
[----:B------:R-:W-:Y:S01]  /*d3e0*/  ISETP.GT.U32.AND P0, PT, R7, R245, PT ;  /* 0x000000f50700720c */ /* 0x000fe20003f04070 */
[----:B------:R-:W-:Y:S02]  /*d3f0*/  @!P4 IMAD.IADD R244, R244, 0x1, -R7 ;  /* 0x00000001f4f4c824 */ /* 0x000fe400078e0a07 */
[----:B------:R-:W-:Y:S02]  /*d400*/  @!P5 IADD3 R241, -R241, RZ, RZ ;  /* 0x000000fff1f1d210 */ /* 0x000fe40007ffe1ff */
[----:B------:R-:W-:Y:S02]  /*d410*/  ISETP.GE.AND P5, PT, R0, RZ, PT ;  /* 0x000000ff0000720c */ /* 0x000fe40003fa6270 */
[----:B------:R-:W-:Y:S02]  /*d420*/  ISETP.GE.AND P1, PT, R18, RZ, PT ;  /* 0x000000ff1200720c */ /* 0x000fe40003f26270 */
[----:B------:R-:W-:Y:S01]  /*d430*/  ISETP.GE.AND P4, PT, R8, RZ, PT ;  /* 0x000000ff0800720c */ /* 0x000fe20003f86270 */
[----:B------:R-:W2:Y:S01]  /*d440*/  LDL.LU R18, [R1+0x3760] ;  /* 0x0037600001127983 */ /* 0x000ea20000300800 */
[----:B-1----:R-:W-:-:S02]  /*d450*/  IADD3 R0, R248, 0xfd, RZ ;  /* 0x000000fdf8007810 */ /* 0x002fc40007ffe0ff */
[----:B------:R-:W-:Y:S01]  /*d460*/  IADD3 R8, R248, 0xfe, RZ ;  /* 0x000000fef8087810 */ /* 0x000fe20007ffe0ff */
[----:B------:R-:W2:Y:S01]  /*d470*/  LDL.LU R2, [R1+0x375c] ;  /* 0x00375c0001027983 */ /* 0x000ea20000300800 */
[----:B------:R-:W-:-:S03]  /*d480*/  @!P0 IMAD.IADD R245, R245, 0x1, -R7 ;  /* 0x00000001f5f58824 */ /* 0x000fc600078e0a07 */
[----:B------:R-:W2:Y:S01]  /*d490*/  LDL.LU R252, [R1+0x3758] ;  /* 0x0037580001fc7983 */ /* 0x000ea20000300800 */
[----:B------:R-:W-:-:S03]  /*d4a0*/  ISETP.GE.AND P0, PT, R16, RZ, PT ;  /* 0x000000ff1000720c */ /* 0x000fc60003f06270 */
[----:B------:R-:W2:Y:S04]  /*d4b0*/  LDL.LU R248, [R1+0x3754] ;  /* 0x0037540001f87983 */ /* 0x000ea80000300800 */
[----:B------:R-:W-:Y:S01]  /*d4c0*/  STL [R1+0x3430], R0 ;  /* 0x0034300001007387 */ /* 0x000fe20000100800 */
[----:B------:R-:W-:-:S03]  /*d4d0*/  IMAD R4, R7, R6, R4 ;  /* 0x0000000607047224 */ /* 0x000fc600078e0204 */
[----:B------:R1:W-:Y:S01]  /*d4e0*/  STL [R1+0x342c], R8 ;  /* 0x00342c0801007387 */ /* 0x0003e20000100800 */
[----:B------:R-:W-:Y:S02]  /*d4f0*/  IABS R6, R0 ;  /* 0x0000000000067213 */ /* 0x000fe40000000000 */
[----:B-1----:R-:W-:-:S05]  /*d500*/  IABS R8, R8 ;  /* 0x0000000800087213 */ /* 0x002fca0000000000 */
[----:B------:R-:W-:Y:S02]  /*d510*/  IMAD.MOV.U32 R16, RZ, RZ, R8 ;  /* 0x000000ffff107224 */ /* 0x000fe400078e0008 */
[----:B------:R-:W-:-:S04]  /*d520*/  IMAD.HI.U32 R8, R5, R6, RZ ;  /* 0x0000000605087227 */ /* 0x000fc800078e00ff */
[----:B------:R-:W-:-:S04]  /*d530*/  IMAD.HI.U32 R5, R5, R16, RZ ;  /* 0x0000001005057227 */ /* 0x000fc800078e00ff */
[----:B------:R-:W-:Y:S01]  /*d540*/  @!P0 IMAD.MOV R245, RZ, RZ, -R245 ;  /* 0x000000fffff58224 */ /* 0x000fe200078e0af5 */
[----:B------:R-:W-:Y:S01]  /*d550*/  ISETP.GE.AND P0, PT, R9, RZ, PT ;  /* 0x000000ff0900720c */ /* 0x000fe20003f06270 */
[----:B------:R-:W-:Y:S02]  /*d560*/  IMAD.MOV R9, RZ, RZ, -R5 ;  /* 0x000000ffff097224 */ /* 0x000fe400078e0a05 */
[----:B------:R-:W2:Y:S01]  /*d570*/  LDL R5, [R1+0x1790] ;  /* 0x0017900001057983 */ /* 0x000ea20000100800 */
[C---:B------:R-:W-:Y:S01]  /*d580*/  ISETP.GT.U32.AND P2, PT, R7.reuse, R243, PT ;  /* 0x000000f30700720c */ /* 0x040fe20003f44070 */
[----:B------:R-:W-:Y:S01]  /*d590*/  @!P1 IMAD.MOV R239, RZ, RZ, -R239 ;  /* 0x000000ffffef9224 */ /* 0x000fe200078e0aef */
[----:B------:R-:W-:-:S11]  /*d5a0*/  ISETP.GT.U32.AND P1, PT, R7, R246, PT ;  /* 0x000000f60700720c */ /* 0x000fd60003f24070 */
[--C-:B------:R-:W-:Y:S02]  /*d5b0*/  @!P2 IMAD.IADD R243, R243, 0x1, -R7.reuse ;  /* 0x00000001f3f3a824 */ /* 0x100fe400078e0a07 */
[----:B------:R-:W-:-:S03]  /*d5c0*/  @!P1 IMAD.IADD R246, R246, 0x1, -R7 ;  /* 0x00000001f6f69824 */ /* 0x000fc600078e0a07 */
[----:B------:R-:W-:Y:S02]  /*d5d0*/  @!P5 IADD3 R243, -R243, RZ, RZ ;  /* 0x000000fff3f3d210 */ /* 0x000fe40007ffe1ff */
[----:B------:R-:W-:Y:S02]  /*d5e0*/  ISETP.GT.U32.AND P5, PT, R7, R246, PT ;  /* 0x000000f60700720c */ /* 0x000fe40003fa4070 */
[----:B------:R-:W-:Y:S02]  /*d5f0*/  ISETP.GE.AND P1, PT, R12, RZ, PT ;  /* 0x000000ff0c00720c */ /* 0x000fe40003f26270 */
[----:B------:R-:W-:Y:S01]  /*d600*/  ISETP.GE.AND P2, PT, R17, RZ, PT ;  /* 0x000000ff1100720c */ /* 0x000fe20003f46270 */
[----:B------:R-:W-:Y:S01]  /*d610*/  IMAD.MOV R17, RZ, RZ, -R8 ;  /* 0x000000ffff117224 */ /* 0x000fe200078e0a08 */
[----:B------:R-:W3:Y:S04]  /*d620*/  LDL R12, [R1+0x1798] ;  /* 0x00179800010c7983 */ /* 0x000ee80000100800 */
[----:B------:R-:W3:Y:S03]  /*d630*/  LDL R8, [R1+0x179c] ;  /* 0x00179c0001087983 */ /* 0x000ee60000100800 */
[----:B------:R-:W-:-:S04]  /*d640*/  @!P5 IMAD.IADD R246, R246, 0x1, -R7 ;  /* 0x00000001f6f6d824 */ /* 0x000fc800078e0a07 */
[----:B------:R-:W-:Y:S01]  /*d650*/  @!P1 IMAD.MOV R246, RZ, RZ, -R246 ;  /* 0x000000fffff69224 */ /* 0x000fe200078e0af6 */
[----:B------:R-:W-:Y:S01]  /*d660*/  @!P6 IADD3 R238, -R238, RZ, RZ ;  /* 0x000000ffeeeee210 */ /* 0x000fe20007ffe1ff */
[----:B------:R-:W-:Y:S01]  /*d670*/  @!P4 IMAD.MOV R242, RZ, RZ, -R242 ;  /* 0x000000fffff2c224 */ /* 0x000fe200078e0af2 */
[C---:B------:R-:W-:Y:S02]  /*d680*/  ISETP.GT.U32.AND P6, PT, R7.reuse, R244, PT ;  /* 0x000000f40700720c */ /* 0x040fe40003fc4070 */
[----:B------:R-:W-:-:S11]  /*d690*/  ISETP.GT.U32.AND P4, PT, R7, R247, PT ;  /* 0x000000f70700720c */ /* 0x000fd60003f84070 */
[----:B------:R-:W-:Y:S02]  /*d6a0*/  @!P6 IADD3 R244, R244, -R7, RZ ;  /* 0x80000007f4f4e210 */ /* 0x000fe40007ffe0ff */
[----:B------:R-:W-:Y:S01]  /*d6b0*/  ISETP.GT.U32.AND P6, PT, R7, R249, PT ;  /* 0x000000f90700720c */ /* 0x000fe20003fc4070 */
[--C-:B------:R-:W-:Y:S01]  /*d6c0*/  @!P4 IMAD.IADD R247, R247, 0x1, -R7.reuse ;  /* 0x00000001f7f7c824 */ /* 0x100fe200078e0a07 */
[----:B------:R-:W-:Y:S02]  /*d6d0*/  ISETP.GT.U32.AND P4, PT, R7, R250, PT ;  /* 0x000000fa0700720c */ /* 0x000fe40003f84070 */
[----:B--2---:R-:W-:Y:S01]  /*d6e0*/  ISETP.GE.AND P1, PT, R5, RZ, PT ;  /* 0x000000ff0500720c */ /* 0x004fe20003f26270 */
[C---:B------:R-:W-:Y:S02]  /*d6f0*/  IMAD R5, R7.reuse, R17, R6 ;  /* 0x0000001107057224 */ /* 0x040fe400078e0206 */
[----:B------:R-:W-:Y:S02]  /*d700*/  IMAD R6, R7, R9, R16 ;  /* 0x0000000907067224 */ /* 0x000fe400078e0210 */
[----:B------:R-:W2:Y:S04]  /*d710*/  LDL R9, [R1+0x17a0] ;  /* 0x0017a00001097983 */ /* 0x000ea80000100800 */
[----:B------:R-:W-:Y:S01]  /*d720*/  @!P6 IMAD.IADD R249, R249, 0x1, -R7 ;  /* 0x00000001f9f9e824 */ /* 0x000fe200078e0a07 */
[----:B------:R-:W-:-:S02]  /*d730*/  ISETP.GT.U32.AND P6, PT, R7, R247, PT ;  /* 0x000000f70700720c */ /* 0x000fc40003fc4070 */
[----:B------:R-:W-:Y:S02]  /*d740*/  @!P4 IADD3 R250, R250, -R7, RZ ;  /* 0x80000007fafac210 */ /* 0x000fe40007ffe0ff */
[C---:B------:R-:W-:Y:S02]  /*d750*/  ISETP.GT.U32.AND P5, PT, R7.reuse, R251, PT ;  /* 0x000000fb0700720c */ /* 0x040fe40003fa4070 */
[C---:B------:R-:W-:Y:S02]  /*d760*/  ISETP.GT.U32.AND P4, PT, R7.reuse, R250, PT ;  /* 0x000000fa0700720c */ /* 0x040fe40003f84070 */
[----:B------:R-:W-:Y:S02]  /*d770*/  @!P2 IADD3 R244, -R244, RZ, RZ ;  /* 0x000000fff4f4a210 */ /* 0x000fe40007ffe1ff */
[----:B------:R-:W-:-:S03]  /*d780*/  ISETP.GT.U32.AND P2, PT, R7, R249, PT ;  /* 0x000000f90700720c */ /* 0x000fc60003f44070 */
[----:B------:R-:W-:Y:S02]  /*d790*/  @!P6 IADD3 R247, R247, -R7, RZ ;  /* 0x80000007f7f7e210 */ /* 0x000fe40007ffe0ff */
[----:B------:R-:W-:Y:S02]  /*d7a0*/  ISETP.GT.U32.AND P6, PT, R7, R3, PT ;  /* 0x000000030700720c */ /* 0x000fe40003fc4070 */
[----:B------:R-:W-:Y:S02]  /*d7b0*/  @!P5 IADD3 R251, R251, -R7, RZ ;  /* 0x80000007fbfbd210 */ /* 0x000fe40007ffe0ff */
[----:B------:R-:W-:Y:S01]  /*d7c0*/  @!P4 IMAD.IADD R250, R250, 0x1, -R7 ;  /* 0x00000001fafac824 */ /* 0x000fe200078e0a07 */
[----:B------:R-:W-:-:S03]  /*d7d0*/  ISETP.GE.AND P4, PT, R15, RZ, PT ;  /* 0x000000ff0f00720c */ /* 0x000fc60003f86270 */
[----:B------:R-:W-:Y:S01]  /*d7e0*/  @!P2 IMAD.IADD R249, R249, 0x1, -R7 ;  /* 0x00000001f9f9a824 */ /* 0x000fe200078e0a07 */
[C---:B------:R-:W-:Y:S02]  /*d7f0*/  ISETP.GT.U32.AND P2, PT, R7.reuse, R4, PT ;  /* 0x000000040700720c */ /* 0x040fe40003f44070 */
[----:B------:R-:W-:Y:S01]  /*d800*/  ISETP.GT.U32.AND P5, PT, R7, R251, PT ;  /* 0x000000fb0700720c */ /* 0x000fe20003fa4070 */
[----:B------:R-:W-:Y:S01]  /*d810*/  @!P0 IMAD.MOV R247, RZ, RZ, -R247 ;  /* 0x000000fffff78224 */ /* 0x000fe200078e0af7 */
[----:B------:R-:W-:Y:S02]  /*d820*/  @!P6 IADD3 R3, R3, -R7, RZ ;  /* 0x800000070303e210 */ /* 0x000fe40007ffe0ff */
[----:B------:R-:W-:Y:S02]  /*d830*/  ISETP.GE.AND P0, PT, R13, RZ, PT ;  /* 0x000000ff0d00720c */ /* 0x000fe40003f06270 */
[----:B------:R-:W-:Y:S01]  /*d840*/  ISETP.GE.AND P6, PT, R14, RZ, PT ;  /* 0x000000ff0e00720c */ /* 0x000fe20003fc6270 */
[----:B------:R-:W-:Y:S01]  /*d850*/  @!P4 IMAD.MOV R249, RZ, RZ, -R249 ;  /* 0x000000fffff9c224 */ /* 0x000fe200078e0af9 */
[----:B------:R-:W-:Y:S01]  /*d860*/  ISETP.GT.U32.AND P4, PT, R7, R6, PT ;  /* 0x000000060700720c */ /* 0x000fe20003f84070 */
[----:B------:R-:W-:-:S02]  /*d870*/  IMAD.MOV.U32 R17, RZ, RZ, c[0x0][0x180] ;  /* 0x00006000ff117624 */ /* 0x000fc400078e00ff */
[--C-:B------:R-:W-:Y:S02]  /*d880*/  @!P2 IMAD.IADD R4, R4, 0x1, -R7.reuse ;  /* 0x000000010404a824 */ /* 0x100fe400078e0a07 */
[----:B------:R-:W-:Y:S01]  /*d890*/  @!P5 IMAD.IADD R251, R251, 0x1, -R7 ;  /* 0x00000001fbfbd824 */ /* 0x000fe200078e0a07 */
[----:B------:R-:W-:Y:S02]  /*d8a0*/  @!P1 IADD3 R248, -R248, RZ, RZ ;  /* 0x000000fff8f89210 */ /* 0x000fe40007ffe1ff */
[C---:B------:R-:W-:Y:S01]  /*d8b0*/  ISETP.GT.U32.AND P5, PT, R7.reuse, R5, PT ;  /* 0x000000050700720c */ /* 0x040fe20003fa4070 */
[----:B------:R-:W-:Y:S01]  /*d8c0*/  @!P0 IMAD.MOV R251, RZ, RZ, -R251 ;  /* 0x000000fffffb8224 */ /* 0x000fe200078e0afb */
[C---:B------:R-:W-:Y:S02]  /*d8d0*/  ISETP.GT.U32.AND P1, PT, R7.reuse, R3, PT ;  /* 0x000000030700720c */ /* 0x040fe40003f24070 */
[----:B------:R-:W-:Y:S02]  /*d8e0*/  ISETP.GT.U32.AND P2, PT, R7, R4, PT ;  /* 0x000000040700720c */ /* 0x000fe40003f44070 */
[----:B------:R-:W-:-:S02]  /*d8f0*/  @!P6 IADD3 R250, -R250, RZ, RZ ;  /* 0x000000fffafae210 */ /* 0x000fc40007ffe1ff */
[----:B---3--:R-:W-:Y:S02]  /*d900*/  ISETP.GE.AND P0, PT, R8, RZ, PT ;  /* 0x000000ff0800720c */ /* 0x008fe40003f06270 */
[----:B------:R-:W-:Y:S02]  /*d910*/  ISETP.GE.AND P6, PT, R12, RZ, PT ;  /* 0x000000ff0c00720c */ /* 0x000fe40003fc6270 */
[----:B------:R-:W-:Y:S02]  /*d920*/  IADD3 R8, R17, -0x5, RZ ;  /* 0xfffffffb11087810 */ /* 0x000fe40007ffe0ff */
[----:B------:R-:W-:Y:S02]  /*d930*/  @!P4 IADD3 R6, R6, -R7, RZ ;  /* 0x800000070606c210 */ /* 0x000fe40007ffe0ff */
[----:B------:R-:W-:Y:S02]  /*d940*/  ISETP.GE.U32.AND P4, PT, R8, 0x7fffff7c, PT ;  /* 0x7fffff7c0800780c */ /* 0x000fe40003f86070 */
[----:B------:R-:W3:Y:S01]  /*d950*/  LDL.LU R8, [R1+0x24] ;  /* 0x0000240001087983 */ /* 0x000ee20000300800 */
[----:B------:R-:W-:-:S03]  /*d960*/  @!P5 IMAD.IADD R5, R5, 0x1, -R7 ;  /* 0x000000010505d824 */ /* 0x000fc600078e0a07 */
[----:B------:R-:W3:Y:S01]  /*d970*/  LDL.LU R16, [R1+0x1c] ;  /* 0x00001c0001107983 */ /* 0x000ee20000300800 */
[----:B------:R-:W-:-:S03]  /*d980*/  @!P1 IADD3 R3, R3, -R7, RZ ;  /* 0x8000000703039210 */ /* 0x000fc60007ffe0ff */
[----:B------:R-:W3:Y:S01]  /*d990*/  LDL.LU R15, [R1+0x18] ;  /* 0x00001800010f7983 */ /* 0x000ee20000300800 */
[----:B------:R-:W-:Y:S01]  /*d9a0*/  ISETP.GE.AND P1, PT, R11, RZ, PT ;  /* 0x000000ff0b00720c */ /* 0x000fe20003f26270 */
[----:B------:R-:W-:Y:S02]  /*d9b0*/  @!P2 IMAD.IADD R4, R4, 0x1, -R7 ;  /* 0x000000010404a824 */ /* 0x000fe400078e0a07 */
[----:B------:R-:W3:Y:S01]  /*d9c0*/  LDL.LU R14, [R1+0x14] ;  /* 0x00001400010e7983 */ /* 0x000ee20000300800 */
[----:B------:R-:W-:-:S03]  /*d9d0*/  ISETP.GE.AND P2, PT, R10, RZ, PT ;  /* 0x000000ff0a00720c */ /* 0x000fc60003f46270 */
[----:B------:R-:W3:Y:S01]  /*d9e0*/  LDL.LU R13, [R1+0x10] ;  /* 0x00001000010d7983 */ /* 0x000ee20000300800 */
[----:B------:R-:W-:-:S03]  /*d9f0*/  @!P6 IMAD.MOV R252, RZ, RZ, -R252 ;  /* 0x000000fffffce224 */ /* 0x000fc600078e0afc */
[----:B------:R-:W3:Y:S01]  /*da00*/  LDL.LU R12, [R1+0xc] ;  /* 0x00000c00010c7983 */ /* 0x000ee20000300800 */
[----:B------:R-:W-:Y:S01]  /*da10*/  @!P0 IMAD.MOV R2, RZ, RZ, -R2 ;  /* 0x000000ffff028224 */ /* 0x000fe200078e0a02 */
[C---:B------:R-:W-:Y:S02]  /*da20*/  ISETP.GT.U32.AND P6, PT, R7.reuse, R5, PT ;  /* 0x000000050700720c */ /* 0x040fe40003fc4070 */
[----:B------:R-:W3:Y:S01]  /*da30*/  LDL.LU R11, [R1+0x8] ;  /* 0x00000800010b7983 */ /* 0x000ee20000300800 */
[----:B------:R-:W-:-:S03]  /*da40*/  ISETP.GT.U32.AND P0, PT, R7, R6, PT ;  /* 0x000000060700720c */ /* 0x000fc60003f04070 */
[----:B------:R-:W3:Y:S01]  /*da50*/  LDL.LU R10, [R1+0x4] ;  /* 0x00000400010a7983 */ /* 0x000ee20000300800 */
[----:B------:R-:W-:Y:S02]  /*da60*/  @!P1 IADD3 R3, -R3, RZ, RZ ;  /* 0x000000ff03039210 */ /* 0x000fe40007ffe1ff */
[----:B------:R-:W-:Y:S02]  /*da70*/  ISETP.GE.AND P1, PT, R0, RZ, PT ;  /* 0x000000ff0000720c */ /* 0x000fe40003f26270 */
[----:B--2---:R-:W-:Y:S02]  /*da80*/  ISETP.GE.AND P5, PT, R9, RZ, PT ;  /* 0x000000ff0900720c */ /* 0x004fe40003fa6270 */
[----:B------:R-:W2:Y:S04]  /*da90*/  LDL.LU R9, [R1] ;  /* 0x0000000001097983 */ /* 0x000ea80000300800 */
[----:B------:R-:W2:Y:S04]  /*daa0*/  LDL R7, [R1+0x342c] ;  /* 0x00342c0001077983 */ /* 0x000ea80000100800 */
[----:B------:R-:W3:Y:S01]  /*dab0*/  LDL.LU R0, [R1+0x3750] ;  /* 0x0037500001007983 */ /* 0x000ee20000300800 */
[----:B------:R-:W-:Y:S01]  /*dac0*/  @!P2 IMAD.MOV R4, RZ, RZ, -R4 ;  /* 0x000000ffff04a224 */ /* 0x000fe200078e0a04 */
[----:B------:R-:W-:-:S02]  /*dad0*/  IADD3 R17, R17, -0x9, RZ ;  /* 0xfffffff711117810 */ /* 0x000fc40007ffe0ff */
[----:B--2---:R-:W-:Y:S02]  /*dae0*/  ISETP.GE.AND P2, PT, R7, RZ, PT ;  /* 0x000000ff0700720c */ /* 0x004fe40003f46270 */
[----:B------:R-:W-:-:S05]  /*daf0*/  IABS R7, c[0x0][0x17c] ;  /* 0x00005f0000077a13 */ /* 0x000fca0000000000 */
[----:B------:R-:W-:Y:S01]  /*db00*/  @!P6 IMAD.IADD R5, R5, 0x1, -R7 ;  /* 0x000000010505e824 */ /* 0x000fe200078e0a07 */
[----:B------:R-:W-:Y:S01]  /*db10*/  MOV R7, c[0x0][0x180] ;  /* 0x0000600000077a02 */ /* 0x000fe20000000f00 */
[----:B---3--:R-:W-:-:S03]  /*db20*/  @!P5 IMAD.MOV R0, RZ, RZ, -R0 ;  /* 0x000000ffff00d224 */ /* 0x008fc600078e0a00 */
[----:B------:R-:W-:-:S04]  /*db30*/  IADD3 R7, R7, -0xd, RZ ;  /* 0xfffffff307077810 */ /* 0x000fc80007ffe0ff */
[----:B------:R-:W-:Y:S02]  /*db40*/  ISETP.GE.U32.AND P5, PT, R7, 0x7fffff74, PT ;  /* 0x7fffff740700780c */ /* 0x000fe40003fa6070 */
[----:B------:R-:W-:-:S05]  /*db50*/  IABS R7, c[0x0][0x17c] ;  /* 0x00005f0000077a13 */ /* 0x000fca0000000000 */
[----:B------:R-:W-:Y:S01]  /*db60*/  @!P0 IMAD.IADD R6, R6, 0x1, -R7 ;  /* 0x0000000106068824 */ /* 0x000fe200078e0a07 */
[----:B------:R-:W-:Y:S02]  /*db70*/  ISETP.NE.AND P0, PT, RZ, c[0x0][0x17c], PT ;  /* 0x00005f00ff007a0c */ /* 0x000fe40003f05270 */
[----:B------:R-:W-:-:S04]  /*db80*/  LOP3.LUT R7, RZ, c[0x0][0x17c], RZ, 0x33, !PT ;  /* 0x00005f00ff077a12 */ /* 0x000fc800078e33ff */
[C---:B------:R-:W-:Y:S02]  /*db90*/  SEL R8, R7.reuse, R8, !P0 ;  /* 0x0000000807087207 */ /* 0x040fe40004000000 */
[----:B------:R-:W-:Y:S02]  /*dba0*/  SEL R16, R7, R16, !P0 ;  /* 0x0000001007107207 */ /* 0x000fe40004000000 */
[----:B------:R-:W-:Y:S02]  /*dbb0*/  ISETP.GE.U32.AND P6, PT, R17, 0x7fffff78, PT ;  /* 0x7fffff781100780c */ /* 0x000fe40003fc6070 */
[----:B------:R-:W2:Y:S01]  /*dbc0*/  LDL.LU R17, [R1+0x374c] ;  /* 0x00374c0001117983 */ /* 0x000ea20000300800 */
[C---:B------:R-:W-:Y:S02]  /*dbd0*/  SEL R15, R7.reuse, R15, !P0 ;  /* 0x0000000f070f7207 */ /* 0x040fe40004000000 */
[C---:B------:R-:W-:Y:S01]  /*dbe0*/  SEL R14, R7.reuse, R14, !P0 ;  /* 0x0000000e070e7207 */ /* 0x040fe20004000000 */
[----:B------:R1:W-:Y:S01]  /*dbf0*/  STL [R1+0x64], R8 ;  /* 0x0000640801007387 */ /* 0x0003e20000100800 */
[----:B------:R-:W-:-:S02]  /*dc00*/  SEL R13, R7, R13, !P0 ;  /* 0x0000000d070d7207 */ /* 0x000fc40004000000 */
[C---:B------:R-:W-:Y:S01]  /*dc10*/  SEL R12, R7.reuse, R12, !P0 ;  /* 0x0000000c070c7207 */ /* 0x040fe20004000000 */
[----:B-1----:R-:W3:Y:S04]  /*dc20*/  LDL.LU R8, [R1+0x3748] ;  /* 0x0037480001087983 */ /* 0x002ee80000300800 */
[----:B------:R1:W-:Y:S01]  /*dc30*/  STL [R1+0x60], R16 ;  /* 0x0000601001007387 */ /* 0x0003e20000100800 */
[C---:B------:R-:W-:Y:S02]  /*dc40*/  SEL R11, R7.reuse, R11, !P0 ;  /* 0x0000000b070b7207 */ /* 0x040fe40004000000 */
[C---:B------:R-:W-:Y:S01]  /*dc50*/  SEL R10, R7.reuse, R10, !P0 ;  /* 0x0000000a070a7207 */ /* 0x040fe20004000000 */
[----:B-1----:R-:W2:Y:S04]  /*dc60*/  LDL.LU R16, [R1+0x3744] ;  /* 0x0037440001107983 */ /* 0x002ea80000300800 */
[----:B------:R1:W-:Y:S01]  /*dc70*/  STL [R1+0x5c], R15 ;  /* 0x00005c0f01007387 */ /* 0x0003e20000100800 */
[----:B------:R-:W-:-:S03]  /*dc80*/  SEL R9, R7, R9, !P0 ;  /* 0x0000000907097207 */ /* 0x000fc60004000000 */
[----:B-1----:R-:W2:Y:S04]  /*dc90*/  LDL.LU R15, [R1+0x3740] ;  /* 0x00374000010f7983 */ /* 0x002ea80000300800 */
[----:B------:R1:W-:Y:S04]  /*dca0*/  STL [R1+0x58], R14 ;  /* 0x0000580e01007387 */ /* 0x0003e80000100800 */
        /* <DEDUP_REMOVED lines=10> */
[----:B-1----:R-:W2:Y:S01]  /*dd50*/  LDL.LU R9, [R1+0x3728] ;  /* 0x0037280001097983 */ /* 0x002ea20000300800 */
[----:B------:R-:W-:-:S02]  /*dd60*/  SEL R130, R7, R130, !P0 ;  /* 0x0000008207827207 */ /* 0x000fc40004000000 */
[C---:B------:R-:W-:Y:S02]  /*dd70*/  SEL R131, R7.reuse, R131, !P0 ;  /* 0x0000008307837207 */ /* 0x040fe40004000000 */
[C---:B------:R-:W-:Y:S02]  /*dd80*/  SEL R132, R7.reuse, R132, !P0 ;  /* 0x0000008407847207 */ /* 0x040fe40004000000 */
[C---:B------:R-:W-:Y:S02]  /*dd90*/  SEL R133, R7.reuse, R133, !P0 ;  /* 0x0000008507857207 */ /* 0x040fe40004000000 */
[C---:B------:R-:W-:Y:S02]  /*dda0*/  SEL R134, R7.reuse, R134, !P0 ;  /* 0x0000008607867207 */ /* 0x040fe40004000000 */
[C---:B------:R-:W-:Y:S02]  /*ddb0*/  SEL R135, R7.reuse, R135, !P0 ;  /* 0x0000008707877207 */ /* 0x040fe40004000000 */
        /* <DEDUP_REMOVED lines=17> */
[----:B------:R-:W-:Y:S02]  /*ded0*/  SEL R155, R7, R155, !P0 ;  /* 0x0000009b079b7207 */ /* 0x000fe40004000000 */
[----:B------:R-:W-:-:S02]  /*dee0*/  @!P1 IADD3 R5, -R5, RZ, RZ ;  /* 0x000000ff05059210 */ /* 0x000fc40007ffe1ff */
[----:B------:R-:W-:Y:S01]  /*def0*/  ISETP.NE.AND P1, PT, RZ, c[0x0][0x178], PT ;  /* 0x00005e00ff007a0c */ /* 0x000fe20003f25270 */
[----:B------:R-:W-:Y:S01]  /*df00*/  @!P2 IMAD.MOV R6, RZ, RZ, -R6 ;  /* 0x000000ffff06a224 */ /* 0x000fe200078e0a06 */
        /* <DEDUP_REMOVED lines=68> */
[C---:B---3--:R-:W-:Y:S02]  /*e350*/  SEL R8, R7.reuse, R8, !P0 ;  /* 0x0000000807087207 */ /* 0x048fe40004000000 */
        /* <DEDUP_REMOVED lines=9> */
[----:B--2---:R-:W-:-:S05]  /*e3f0*/  SEL R9, R7, R9, !P0 ;  /* 0x0000000907097207 */ /* 0x004fca0004000000 */
[----:B------:R1:W-:Y:S02]  /*e400*/  STL [R1+0x40], R9 ;  /* 0x0000400901007387 */ /* 0x0003e40000100800 */
[C---:B-1----:R-:W-:Y:S02]  /*e410*/  SEL R9, R7.reuse, R10, !P0 ;  /* 0x0000000a07097207 */ /* 0x042fe40004000000 */
[----:B------:R-:W-:-:S03]  /*e420*/  SEL R10, R7, R11, !P0 ;  /* 0x0000000b070a7207 */ /* 0x000fc60004000000 */
[----:B------:R1:W-:Y:S01]  /*e430*/  STL [R1+0x3c], R9 ;  /* 0x00003c0901007387 */ /* 0x0003e20000100800 */
[----:B------:R-:W-:-:S03]  /*e440*/  SEL R11, R7, R13, !P0 ;  /* 0x0000000d070b7207 */ /* 0x000fc60004000000 */
[----:B------:R2:W-:Y:S01]  /*e450*/  STL [R1+0x38], R10 ;  /* 0x0000380a01007387 */ /* 0x0005e20000100800 */
[C---:B-1----:R-:W-:Y:S02]  /*e460*/  SEL R9, R7.reuse, R12, !P0 ;  /* 0x0000000c07097207 */ /* 0x042fe40004000000 */
[----:B--2---:R-:W-:-:S03]  /*e470*/  SEL R10, R7, R14, !P0 ;  /* 0x0000000e070a7207 */ /* 0x004fc60004000000 */
[----:B------:R1:W-:Y:S01]  /*e480*/  STL [R1+0x34], R9 ;  /* 0x0000340901007387 */ /* 0x0003e20000100800 */
[----:B------:R-:W-:-:S03]  /*e490*/  SEL R13, R7, R18, !P0 ;  /* 0x00000012070d7207 */ /* 0x000fc60004000000 */
[----:B------:R-:W-:Y:S01]  /*e4a0*/  STL [R1+0x30], R11 ;  /* 0x0000300b01007387 */ /* 0x000fe20000100800 */
[C---:B-1----:R-:W-:Y:S02]  /*e4b0*/  SEL R9, R7.reuse, R15, !P0 ;  /* 0x0000000f07097207 */ /* 0x042fe40004000000 */
[C---:B------:R-:W-:Y:S02]  /*e4c0*/  SEL R15, R7.reuse, R16, !P0 ;  /* 0x00000010070f7207 */ /* 0x040fe40004000000 */
[C---:B------:R-:W-:Y:S01]  /*e4d0*/  SEL R16, R7.reuse, R23, !P0 ;  /* 0x0000001707107207 */ /* 0x040fe20004000000 */
[----:B------:R-:W-:Y:S01]  /*e4e0*/  STL [R1+0x2c], R10 ;  /* 0x00002c0a01007387 */ /* 0x000fe20000100800 */
[C---:B------:R-:W-:Y:S02]  /*e4f0*/  SEL R14, R7.reuse, R17, !P0 ;  /* 0x00000011070e7207 */ /* 0x040fe40004000000 */
[C---:B------:R-:W-:Y:S01]  /*e500*/  SEL R18, R7.reuse, R24, !P0 ;  /* 0x0000001807127207 */ /* 0x040fe20004000000 */
[----:B------:R-:W-:Y:S01]  /*e510*/  STL [R1+0x28], R9 ;  /* 0x0000280901007387 */ /* 0x000fe20000100800 */
[----:B------:R-:W-:-:S03]  /*e520*/  SEL R17, R7, R25, !P0 ;  /* 0x0000001907117207 */ /* 0x000fc60004000000 */
[----:B------:R1:W-:Y:S04]  /*e530*/  STL [R1+0x24], R16 ;  /* 0x0000241001007387 */ /* 0x0003e80000100800 */
[----:B------:R2:W-:Y:S01]  /*e540*/  STL [R1+0x20], R18 ;  /* 0x0000201201007387 */ /* 0x0005e20000100800 */
[----:B-1----:R-:W-:-:S03]  /*e550*/  SEL R16, R7, R26, !P0 ;  /* 0x0000001a07107207 */ /* 0x002fc60004000000 */
[----:B------:R5:W-:Y:S01]  /*e560*/  STL [R1+0x1c], R17 ;  /* 0x00001c1101007387 */ /* 0x000be20000100800 */
[----:B--2---:R-:W-:-:S03]  /*e570*/  SEL R18, R7, R27, !P0 ;  /* 0x0000001b07127207 */ /* 0x004fc60004000000 */
[----:B------:R4:W-:Y:S01]  /*e580*/  STL [R1+0x18], R16 ;  /* 0x0000181001007387 */ /* 0x0009e20000100800 */
[----:B-----5:R-:W-:-:S03]  /*e590*/  SEL R17, R7, R28, !P0 ;  /* 0x0000001c07117207 */ /* 0x020fc60004000000 */
[----:B------:R1:W-:Y:S01]  /*e5a0*/  STL [R1+0x14], R18 ;  /* 0x0000141201007387 */ /* 0x0003e20000100800 */
[----:B----4-:R-:W-:-:S03]  /*e5b0*/  SEL R16, R7, R29, !P0 ;  /* 0x0000001d07107207 */ /* 0x010fc60004000000 */
[----:B------:R2:W-:Y:S04]  /*e5c0*/  STL [R1+0x10], R17 ;  /* 0x0000101101007387 */ /* 0x0005e80000100800 */
[----:B------:R3:W-:Y:S01]  /*e5d0*/  STL [R1+0xc], R16 ;  /* 0x00000c1001007387 */ /* 0x0007e20000100800 */
[C---:B-1----:R-:W-:Y:S02]  /*e5e0*/  SEL R18, R7.reuse, R30, !P0 ;  /* 0x0000001e07127207 */ /* 0x042fe40004000000 */
[----:B--2---:R-:W-:-:S03]  /*e5f0*/  SEL R17, R7, R31, !P0 ;  /* 0x0000001f07117207 */ /* 0x004fc60004000000 */
[----:B------:R1:W-:Y:S01]  /*e600*/  STL [R1+0x8], R18 ;  /* 0x0000081201007387 */ /* 0x0003e20000100800 */
[----:B---3--:R-:W-:-:S03]  /*e610*/  SEL R16, R7, R32, !P0 ;  /* 0x0000002007107207 */ /* 0x008fc60004000000 */
[----:B------:R-:W-:Y:S04]  /*e620*/  STL [R1+0x4], R17 ;  /* 0x0000041101007387 */ /* 0x000fe80000100800 */
[----:B------:R2:W-:Y:S04]  /*e630*/  STL [R1], R16 ;  /* 0x0000001001007387 */ /* 0x0005e80000100800 */
[----:B------:R-:W-:Y:S04]  /*e640*/  STL.64 [R1+0x36f8], R130 ;  /* 0x0036f88201007387 */ /* 0x000fe80000100a00 */
[----:B------:R-:W-:Y:S04]  /*e650*/  STL.64 [R1+0x36e0], R132 ;  /* 0x0036e08401007387 */ /* 0x000fe80000100a00 */
[----:B------:R-:W-:Y:S04]  /*e660*/  STL.64 [R1+0x36d0], R134 ;  /* 0x0036d08601007387 */ /* 0x000fe80000100a00 */
[----:B------:R3:W-:Y:S04]  /*e670*/  STL.64 [R1+0x36c0], R136 ;  /* 0x0036c08801007387 */ /* 0x0007e80000100a00 */
[----:B------:R-:W-:Y:S01]  /*e680*/  STL.64 [R1+0x36c8], R138 ;  /* 0x0036c88a01007387 */ /* 0x000fe20000100a00 */
[----:B-1----:R-:W-:-:S03]  /*e690*/  SEL R18, R7, R250, !P0 ;  /* 0x000000fa07127207 */ /* 0x002fc60004000000 */
[----:B------:R-:W-:Y:S01]  /*e6a0*/  STL.64 [R1+0x36d8], R140 ;  /* 0x0036d88c01007387 */ /* 0x000fe20000100a00 */
[----:B--2---:R-:W-:-:S03]  /*e6b0*/  SEL R16, R7, R251, !P0 ;  /* 0x000000fb07107207 */ /* 0x004fc60004000000 */
[----:B------:R-:W-:Y:S01]  /*e6c0*/  STL.64 [R1+0x36e8], R142 ;  /* 0x0036e88e01007387 */ /* 0x000fe20000100a00 */
[----:B---3--:R-:W-:-:S03]  /*e6d0*/  SEL R136, R7, R152, !P0 ;  /* 0x0000009807887207 */ /* 0x008fc60004000000 */
[----:B------:R-:W-:Y:S04]  /*e6e0*/  STL.64 [R1+0x36f0], R144 ;  /* 0x0036f09001007387 */ /* 0x000fe80000100a00 */
[----:B------:R-:W-:Y:S04]  /*e6f0*/  STL.64 [R1+0x3700], R146 ;  /* 0x0037009201007387 */ /* 0x000fe80000100a00 */
[----:B------:R-:W-:Y:S04]  /*e700*/  STL.64 [R1+0x3708], R148 ;  /* 0x0037089401007387 */ /* 0x000fe80000100a00 */
[----:B------:R-:W-:Y:S04]  /*e710*/  STL.64 [R1+0x3710], R150 ;  /* 0x0037109601007387 */ /* 0x000fe80000100a00 */
[----:B------:R-:W-:Y:S04]  /*e720*/  STL.64 [R1+0x3718], R136 ;  /* 0x0037188801007387 */ /* 0x000fe80000100a00 */
[----:B------:R-:W-:Y:S04]  /*e730*/  STL.64 [R1+0x3720], R154 ;  /* 0x0037209a01007387 */ /* 0x000fe80000100a00 */
[----:B------:R1:W-:Y:S04]  /*e740*/  STL [R1+0x450], R18 ;  /* 0x0004501201007387 */ /* 0x0003e80000100800 */
[----:B------:R2:W-:Y:S01]  /*e750*/  STL [R1+0x454], R16 ;  /* 0x0004541001007387 */ /* 0x0005e20000100800 */
[----:B-1----:R-:W-:-:S02]  /*e760*/  SEL R18, R7, R3, !P0 ;  /* 0x0000000307127207 */ /* 0x002fc40004000000 */
[----:B--2---:R-:W-:-:S03]  /*e770*/  SEL R16, R7, R4, !P0 ;  /* 0x0000000407107207 */ /* 0x004fc60004000000 */
[----:B------:R-:W-:Y:S04]  /*e780*/  STL [R1+0x458], R18 ;  /* 0x0004581201007387 */ /* 0x000fe80000100800 */
[----:B------:R1:W-:Y:S04]  /*e790*/  STL [R1+0x45c], R16 ;  /* 0x00045c1001007387 */ /* 0x0003e80000100800 */
[----:B-1----:R-:W1:Y:S01]  /*e7a0*/  S2R R16, SR_TID.X ;  /* 0x0000000000107919 */ /* 0x002e620000002100 */
[----:B------:R-:W-:Y:S02]  /*e7b0*/  SEL R3, R7, R5, !P0 ;  /* 0x0000000507037207 */ /* 0x000fe40004000000 */
[----:B------:R-:W-:-:S03]  /*e7c0*/  LOP3.LUT R17, RZ, c[0x0][0x178], RZ, 0x33, !PT ;  /* 0x00005e00ff117a12 */ /* 0x000fc600078e33ff */
[----:B------:R2:W-:Y:S01]  /*e7d0*/  STL [R1+0x460], R3 ;  /* 0x0004600301007387 */ /* 0x0005e20000100800 */
[----:B------:R-:W-:Y:S02]  /*e7e0*/  SEL R4, R17, R248, !P1 ;  /* 0x000000f811047207 */ /* 0x000fe40004800000 */
[----:B------:R-:W-:Y:S02]  /*e7f0*/  SEL R5, R7, R6, !P0 ;  /* 0x0000000607057207 */ /* 0x000fe40004000000 */
[C---:B------:R-:W-:Y:S02]  /*e800*/  SEL R0, R17.reuse, R0, !P1 ;  /* 0x0000000011007207 */ /* 0x040fe40004800000 */
[C---:B--2---:R-:W-:Y:S01]  /*e810*/  SEL R3, R17.reuse, R252, !P1 ;  /* 0x000000fc11037207 */ /* 0x044fe20004800000 */
[----:B------:R-:W-:Y:S01]  /*e820*/  IMAD R4, R4, c[0x0][0x184], RZ ;  /* 0x0000610004047a24 */ /* 0x000fe200078e02ff */
[----:B------:R-:W-:-:S03]  /*e830*/  SEL R2, R17, R2, !P1 ;  /* 0x0000000211027207 */ /* 0x000fc60004800000 */
[----:B------:R-:W-:Y:S01]  /*e840*/  IMAD R3, R3, c[0x0][0x184], RZ ;  /* 0x0000610003037a24 */ /* 0x000fe200078e02ff */
[----:B-1----:R-:W-:Y:S01]  /*e850*/  LOP3.LUT R16, R16, 0x7f, RZ, 0xc0, !PT ;  /* 0x0000007f10107812 */ /* 0x002fe200078ec0ff */
[----:B------:R1:W-:Y:S01]  /*e860*/  STL [R1+0x464], R5 ;  /* 0x0004640501007387 */ /* 0x0003e20000100800 */
[C---:B------:R-:W-:Y:S01]  /*e870*/  SEL R12, R7.reuse, R19, !P0 ;  /* 0x00000013070c7207 */ /* 0x040fe20004000000 */
[----:B------:R-:W-:Y:S01]  /*e880*/  IMAD R0, R0, c[0x0][0x184], RZ ;  /* 0x0000610000007a24 */ /* 0x000fe200078e02ff */
[C---:B------:R-:W-:Y:S01]  /*e890*/  SEL R11, R7.reuse, R20, !P0 ;  /* 0x00000014070b7207 */ /* 0x040fe20004000000 */
[----:B------:R-:W-:Y:S01]  /*e8a0*/  IMAD R2, R2, c[0x0][0x184], RZ ;  /* 0x0000610002027a24 */ /* 0x000fe200078e02ff */
        /* <DEDUP_REMOVED lines=115> */
[----:B------:R-:W-:Y:S01]  /*efe0*/  SEL R132, R7, R249, !P0 ;  /* 0x000000f907847207 */ /* 0x000fe20004000000 */
[----:B-1----:R-:W-:Y:S01]  /*eff0*/  IMAD R5, R16, c[0x0][0x18c], RZ ;  /* 0x0000630010057a24 */ /* 0x002fe200078e02ff */
[----:B------:R-:W-:-:S02]  /*f000*/  LEA R250, P0, R4, c[0x0][0x160], 0x2 ;  /* 0x0000580004fa7a11 */ /* 0x000fc400078010ff */
[C---:B------:R-:W-:Y:S01]  /*f010*/  LEA R248, P2, R3.reuse, c[0x0][0x160], 0x2 ;  /* 0x0000580003f87a11 */ /* 0x040fe200078410ff */
[----:B------:R-:W-:Y:S01]  /*f020*/  IMAD R8, R8, c[0x0][0x190], RZ ;  /* 0x0000640008087a24 */ /* 0x000fe200078e02ff */
[----:B------:R-:W-:Y:S02]  /*f030*/  LEA.HI.X.SX32 R251, R4, c[0x0][0x164], 0x2, P0 ;  /* 0x0000590004fb7a11 */ /* 0x000fe400000f16ff */
[----:B------:R-:W-:Y:S01]  /*f040*/  LEA.HI.X.SX32 R249, R3, c[0x0][0x164], 0x2, P2 ;  /* 0x0000590003f97a11 */ /* 0x000fe200010f16ff */
[----:B------:R-:W-:Y:S01]  /*f050*/  IMAD.MOV.U32 R20, RZ, RZ, c[0x0][0x180] ;  /* 0x00006000ff147624 */ /* 0x000fe200078e00ff */
[----:B------:R-:W-:Y:S02]  /*f060*/  LEA R246, P0, R0, c[0x0][0x160], 0x2 ;  /* 0x0000580000f67a11 */ /* 0x000fe400078010ff */
[----:B------:R-:W-:Y:S02]  /*f070*/  LEA R244, P2, R2, c[0x0][0x160], 0x2 ;  /* 0x0000580002f47a11 */ /* 0x000fe400078410ff */
[----:B------:R-:W-:-:S02]  /*f080*/  LEA R242, P1, R5, c[0x0][0x168], 0x2 ;  /* 0x00005a0005f27a11 */ /* 0x000fc400078210ff */
[----:B------:R-:W-:Y:S02]  /*f090*/  LEA.HI.X.SX32 R247, R0, c[0x0][0x164], 0x2, P0 ;  /* 0x0000590000f77a11 */ /* 0x000fe400000f16ff */
[----:B------:R-:W-:Y:S02]  /*f0a0*/  LEA.HI.X.SX32 R245, R2, c[0x0][0x164], 0x2, P2 ;  /* 0x0000590002f57a11 */ /* 0x000fe400010f16ff */
[----:B------:R-:W-:Y:S02]  /*f0b0*/  LEA.HI.X.SX32 R0, R5, c[0x0][0x16c], 0x2, P1 ;  /* 0x00005b0005007a11 */ /* 0x000fe400008f16ff */
[----:B------:R-:W-:Y:S01]  /*f0c0*/  LEA R18, P2, R8, R242, 0x2 ;  /* 0x000000f208127211 */ /* 0x000fe200078410ff */
[----:B------:R-:W-:Y:S01]  /*f0d0*/  IMAD.SHL.U32 R140, R16, 0x4, RZ ;  /* 0x00000004108c7824 */ /* 0x000fe200078e00ff */
[----:B------:R-:W-:Y:S02]  /*f0e0*/  IADD3 R2, R20, -0x19, RZ ;  /* 0xffffffe714027810 */ /* 0x000fe40007ffe0ff */
[----:B------:R-:W-:-:S02]  /*f0f0*/  MOV R252, c[0x0][0x188] ;  /* 0x0000620000fc7a02 */ /* 0x000fc40000000f00 */
[----:B------:R-:W-:Y:S01]  /*f100*/  IADD3 R3, R20, -0x15, RZ ;  /* 0xffffffeb14037810 */ /* 0x000fe20007ffe0ff */
[----:B------:R-:W-:Y:S01]  /*f110*/  ULDC.64 UR4, c[0x0][0x118] ;  /* 0x0000460000047ab9 */ /* 0x000fe20000000a00 */
[----:B------:R-:W-:Y:S01]  /*f120*/  LEA.HI.X.SX32 R19, R8, R0, 0x2, P2 ;  /* 0x0000000008137211 */ /* 0x000fe200010f16ff */
[----:B------:R1:W-:Y:S01]  /*f130*/  LDGSTS.E [R140], [R250.64], !P3 ;  /* 0x00000000fa8c7fae */ /* 0x0003e2000d921844 */
[----:B------:R-:W-:Y:S01]  /*f140*/  ISETP.GE.U32.AND P2, PT, R2, 0x7fffff68, PT ;  /* 0x7fffff680200780c */ /* 0x000fe20003f46070 */
[----:B------:R-:W-:Y:S01]  /*f150*/  IMAD.SHL.U32 R2, R252, 0x4, RZ ;  /* 0x00000004fc027824 */ /* 0x000fe200078e00ff */
[----:B------:R-:W-:Y:S01]  /*f160*/  ISETP.GE.U32.AND P1, PT, R3, 0x7fffff6c, PT ;  /* 0x7fffff6c0300780c */ /* 0x000fe20003f26070 */
[----:B------:R1:W-:Y:S01]  /*f170*/  LDGSTS.E [R140+0x200], [R248.64], !P3 ;  /* 0x00200000f88c7fae */ /* 0x0003e2000d921844 */
[C---:B------:R-:W-:Y:S02]  /*f180*/  IADD3 R6, R20.reuse, -0x11, RZ ;  /* 0xffffffef14067810 */ /* 0x040fe40007ffe0ff */
[----:B------:R-:W-:Y:S01]  /*f190*/  IADD3 R3, R20, -0x1d, RZ ;  /* 0xffffffe314037810 */ /* 0x000fe20007ffe0ff */
[----:B------:R2:W-:Y:S01]  /*f1a0*/  STL.64 [R1+0x1080], R18 ;  /* 0x0010801201007387 */ /* 0x0005e20000100a00 */
[----:B------:R-:W-:Y:S01]  /*f1b0*/  ISETP.GE.U32.AND P0, PT, R6, 0x7fffff70, PT ;  /* 0x7fffff700600780c */ /* 0x000fe20003f06070 */
[----:B------:R-:W-:-:S02]  /*f1c0*/  IMAD.WIDE R16, R2, 0x4, R248 ;  /* 0x0000000402107825 */ /* 0x000fc400078e02f8 */
[----:B------:R1:W-:Y:S02]  /*f1d0*/  LDGSTS.E [R140+0x400], [R246.64], !P3 ;  /* 0x00400000f68c7fae */ /* 0x0003e4000d921844 */
[C---:B------:R-:W-:Y:S02]  /*f1e0*/  IMAD.WIDE R6, R2.reuse, 0x4, R246 ;  /* 0x0000000402067825 */ /* 0x040fe400078e02f6 */
[----:B------:R1:W-:Y:S01]  /*f1f0*/  LDGSTS.E [R140+0x600], [R244.64], !P3 ;  /* 0x00600000f48c7fae */ /* 0x0003e2000d921844 */
[----:B------:R-:W-:Y:S01]  /*f200*/  ISETP.GE.U32.AND P3, PT, R3, 0x7fffff64, PT ;  /* 0x7fffff640300780c */ /* 0x000fe20003f66070 */
[----:B--2---:R-:W-:Y:S01]  /*f210*/  IMAD.WIDE R18, R2, 0x4, R250 ;  /* 0x0000000402127825 */ /* 0x004fe200078e02fa */
[----:B------:R-:W-:-:S03]  /*f220*/  SHF.L.U32 R3, R252, 0x3, RZ ;  /* 0x00000003fc037819 */ /* 0x000fc600000006ff */
[----:B------:R-:W-:Y:S01]  /*f230*/  IMAD.WIDE R4, R2, 0x4, R244 ;  /* 0x0000000402047825 */ /* 0x000fe200078e02f4 */
[----:B------:R-:W-:Y:S01]  /*f240*/  IADD3 R2, R20, -0x21, RZ ;  /* 0xffffffdf14027810 */ /* 0x000fe20007ffe0ff */
[----:B------:R2:W-:Y:S04]  /*f250*/  LDGSTS.E [R140+0x2000], [R18.64], !P4 ;  /* 0x02000000128c7fae */ /* 0x0005e8000e121844 */
[----:B------:R2:W-:Y:S04]  /*f260*/  STL.64 [R1+0x1420], R18 ;  /* 0x0014201201007387 */ /* 0x0005e80000100a00 */
[----:B------:R3:W-:Y:S04]  /*f270*/  LDGSTS.E [R140+0x2200], [R16.64], !P4 ;  /* 0x02200000108c7fae */ /* 0x0007e8000e121844 */
[----:B------:R3:W-:Y:S04]  /*f280*/  STL.64 [R1+0x1418], R16 ;  /* 0x0014181001007387 */ /* 0x0007e80000100a00 */
[----:B------:R4:W-:Y:S01]  /*f290*/  LDGSTS.E [R140+0x2400], [R6.64], !P4 ;  /* 0x02400000068c7fae */ /* 0x0009e2000e121844 */
[----:B--2---:R-:W-:-:S03]  /*f2a0*/  IMAD.WIDE R18, R3, 0x4, R250 ;  /* 0x0000000403127825 */ /* 0x004fc600078e02fa */
[----:B------:R4:W-:Y:S04]  /*f2b0*/  STL.64 [R1+0x1410], R6 ;  /* 0x0014100601007387 */ /* 0x0009e80000100a00 */
[----:B------:R2:W-:Y:S01]  /*f2c0*/  LDGSTS.E [R140+0x2600], [R4.64], !P4 ;  /* 0x02600000048c7fae */ /* 0x0005e2000e121844 */
[C---:B---3--:R-:W-:Y:S01]  /*f2d0*/  IMAD.WIDE R16, R3.reuse, 0x4, R248 ;  /* 0x0000000403107825 */ /* 0x048fe200078e02f8 */
[----:B------:R-:W-:Y:S02]  /*f2e0*/  ISETP.GE.U32.AND P4, PT, R2, 0x7fffff60, PT ;  /* 0x7fffff600200780c */ /* 0x000fe40003f86070 */
[----:B------:R2:W-:Y:S01]  /*f2f0*/  STL.64 [R1+0x1408], R4 ;  /* 0x0014080401007387 */ /* 0x0005e20000100a00 */
[----:B------:R-:W-:Y:S02]  /*f300*/  IMAD R2, R252, 0xc, RZ ;  /* 0x0000000cfc027824 */ /* 0x000fe400078e02ff */
[C---:B----4-:R-:W-:Y:S01]  /*f310*/  IMAD.WIDE R6, R3.reuse, 0x4, R246 ;  /* 0x0000000403067825 */ /* 0x050fe200078e02f6 */
[----:B------:R3:W-:Y:S04]  /*f320*/  LDGSTS.E [R140+0x4000], [R18.64], !P6 ;  /* 0x04000000128c7fae */ /* 0x0007e8000f121844 */
[----:B------:R3:W-:Y:S01]  /*f330*/  STL.64 [R1+0x1400], R18 ;  /* 0x0014001201007387 */ /* 0x0007e20000100a00 */
[----:B--2---:R-:W-:Y:S01]  /*f340*/  IMAD.WIDE R4, R3, 0x4, R244 ;  /* 0x0000000403047825 */ /* 0x004fe200078e02f4 */
[----:B------:R-:W-:-:S02]  /*f350*/  IADD3 R3, R20, -0x25, RZ ;  /* 0xffffffdb14037810 */ /* 0x000fc40007ffe0ff */
[----:B------:R2:W-:Y:S04]  /*f360*/  LDGSTS.E [R140+0x4200], [R16.64], !P6 ;  /* 0x04200000108c7fae */ /* 0x0005e8000f121844 */
[----:B------:R2:W-:Y:S01]  /*f370*/  STL.64 [R1+0x13f8], R16 ;  /* 0x0013f81001007387 */ /* 0x0005e20000100a00 */
[----:B---3--:R-:W-:-:S03]  /*f380*/  IMAD.WIDE R18, R2, 0x4, R250 ;  /* 0x0000000402127825 */ /* 0x008fc600078e02fa */
[----:B------:R3:W-:Y:S04]  /*f390*/  LDGSTS.E [R140+0x4400], [R6.64], !P6 ;  /* 0x04400000068c7fae */ /* 0x0007e8000f121844 */
[----:B------:R3:W-:Y:S04]  /*f3a0*/  STL.64 [R1+0x13f0], R6 ;  /* 0x0013f00601007387 */ /* 0x0007e80000100a00 */
[----:B------:R4:W-:Y:S01]  /*f3b0*/  LDGSTS.E [R140+0x4600], [R4.64], !P6 ;  /* 0x04600000048c7fae */ /* 0x0009e2000f121844 */
[----:B--2---:R-:W-:Y:S01]  /*f3c0*/  IMAD.WIDE R16, R2, 0x4, R248 ;  /* 0x0000000402107825 */ /* 0x004fe200078e02f8 */
[----:B------:R-:W-:-:S02]  /*f3d0*/  ISETP.GE.U32.AND P6, PT, R3, 0x7fffff5c, PT ;  /* 0x7fffff5c0300780c */ /* 0x000fc40003fc6070 */
[----:B------:R4:W-:Y:S01]  /*f3e0*/  STL.64 [R1+0x13e8], R4 ;  /* 0x0013e80401007387 */ /* 0x0009e20000100a00 */
[----:B------:R-:W-:Y:S02]  /*f3f0*/  IMAD.SHL.U32 R3, R252, 0x10, RZ ;  /* 0x00000010fc037824 */ /* 0x000fe400078e00ff */
[C---:B---3--:R-:W-:Y:S01]  /*f400*/  IMAD.WIDE R6, R2.reuse, 0x4, R246 ;  /* 0x0000000402067825 */ /* 0x048fe200078e02f6 */
[----:B------:R2:W-:Y:S04]  /*f410*/  LDGSTS.E [R140+0x6000], [R18.64], !P5 ;  /* 0x06000000128c7fae */ /* 0x0005e8000e921844 */
[----:B------:R2:W-:Y:S01]  /*f420*/  STL.64 [R1+0x13e0], R18 ;  /* 0x0013e01201007387 */ /* 0x0005e20000100a00 */
[----:B----4-:R-:W-:Y:S01]  /*f430*/  IMAD.WIDE R4, R2, 0x4, R244 ;  /* 0x0000000402047825 */ /* 0x010fe200078e02f4 */
[----:B------:R-:W-:-:S02]  /*f440*/  IADD3 R2, R20, -0x29, RZ ;  /* 0xffffffd714027810 */ /* 0x000fc40007ffe0ff */
[----:B------:R3:W-:Y:S04]  /*f450*/  LDGSTS.E [R140+0x6200], [R16.64], !P5 ;  /* 0x06200000108c7fae */ /* 0x0007e8000e921844 */
[----:B------:R3:W-:Y:S01]  /*f460*/  STL.64 [R1+0x13d8], R16 ;  /* 0x0013d81001007387 */ /* 0x0007e20000100a00 */
[----:B--2---:R-:W-:-:S03]  /*f470*/  IMAD.WIDE R18, R3, 0x4, R250 ;  /* 0x0000000403127825 */ /* 0x004fc600078e02fa */
[----:B------:R2:W-:Y:S04]  /*f480*/  LDGSTS.E [R140+0x6400], [R6.64], !P5 ;  /* 0x06400000068c7fae */ /* 0x0005e8000e921844 */
[----:B------:R2:W-:Y:S04]  /*f490*/  STL.64 [R1+0x13d0], R6 ;  /* 0x0013d00601007387 */ /* 0x0005e80000100a00 */
[----:B------:R4:W-:Y:S01]  /*f4a0*/  LDGSTS.E [R140+0x6600], [R4.64], !P5 ;  /* 0x06600000048c7fae */ /* 0x0009e2000e921844 */
[----:B---3--:R-:W-:Y:S01]  /*f4b0*/  IMAD.WIDE R16, R3, 0x4, R248 ;  /* 0x0000000403107825 */ /* 0x008fe200078e02f8 */
[----:B------:R-:W-:-:S02]  /*f4c0*/  ISETP.GE.U32.AND P5, PT, R2, 0x7fffff58, PT ;  /* 0x7fffff580200780c */ /* 0x000fc40003fa6070 */
[----:B------:R4:W-:Y:S01]  /*f4d0*/  STL.64 [R1+0x13c8], R4 ;  /* 0x0013c80401007387 */ /* 0x0009e20000100a00 */
[----:B------:R-:W-:Y:S02]  /*f4e0*/  IMAD R2, R252, 0x14, RZ ;  /* 0x00000014fc027824 */ /* 0x000fe400078e02ff */
[C---:B--2---:R-:W-:Y:S01]  /*f4f0*/  IMAD.WIDE R6, R3.reuse, 0x4, R246 ;  /* 0x0000000403067825 */ /* 0x044fe200078e02f6 */
        /* <DEDUP_REMOVED lines=43> */
[----:B------:R-:W-:Y:S02]  /*f7b0*/  IMAD.SHL.U32 R3, R252, 0x20, RZ ;  /* 0x00000020fc037824 */ /* 0x000fe400078e00ff */
        /* <DEDUP_REMOVED lines=119> */
[----:B------:R-:W-:Y:S01]  /*ff30*/  SHF.L.U32 R3, R252, 0x6, RZ ;  /* 0x00000006fc037819 */ /* 0x000fe200000006ff */
[C---:B--2---:R-:W-:Y:S02]  /*ff40*/  IMAD.WIDE R6, R2.reuse, 0x4, R246 ;  /* 0x0000000402067825 */ /* 0x044fe400078e02f6 */
[----:B------:R2:W-:Y:S04]  /*ff50*/  LDGSTS.E [R140+0x1e000], [R18.64], !P4 ;  /* 0x1e000000128c7fae */ /* 0x0005e8000e121844 */
[----:B------:R3:W-:Y:S01]  /*ff60*/  LDGSTS.E [R140+0x1e200], [R16.64], !P4 ;  /* 0x1e200000108c7fae */ /* 0x0007e2000e121844 */
[----:B----4-:R-:W-:Y:S01]  /*ff70*/  IMAD.WIDE R4, R2, 0x4, R244 ;  /* 0x0000000402047825 */ /* 0x010fe200078e02f4 */
[----:B------:R-:W-:-:S02]  /*ff80*/  IADD3 R2, R20, -0x59, RZ ;  /* 0xffffffa714027810 */ /* 0x000fc40007ffe0ff */
[----:B------:R2:W-:Y:S04]  /*ff90*/  STL.64 [R1+0x1260], R18 ;  /* 0x0012601201007387 */ /* 0x0005e80000100a00 */
[----:B------:R4:W-:Y:S04]  /*ffa0*/  LDGSTS.E [R140+0x1e400], [R6.64], !P4 ;  /* 0x1e400000068c7fae */ /* 0x0009e8000e121844 */
[----:B------:R3:W-:Y:S04]  /*ffb0*/  STL.64 [R1+0x1258], R16 ;  /* 0x0012581001007387 */ /* 0x0007e80000100a00 */
[----:B------:R5:W-:Y:S01]  /*ffc0*/  LDGSTS.E [R140+0x1e600], [R4.64], !P4 ;  /* 0x1e600000048c7fae */ /* 0x000be2000e121844 */
[----:B--2---:R-:W-:Y:S01]  /*ffd0*/  IMAD.WIDE R18, R3, 0x4, R250 ;  /* 0x0000000403127825 */ /* 0x004fe200078e02fa */
[----:B------:R-:W-:-:S02]  /*ffe0*/  ISETP.GE.U32.AND P4, PT, R2, 0x7fffff28, PT ;  /* 0x7fffff280200780c */ /* 0x000fc40003f86070 */
[----:B------:R4:W-:Y:S01]  /*fff0*/  STL.64 [R1+0x1250], R6 ;  /* 0x0012500601007387 */ /* 0x0009e20000100a00 */
[----:B------:R-:W-:Y:S02]  /*10000*/  IMAD R2, R252, 0x44, RZ ;  /* 0x00000044fc027824 */ /* 0x000fe400078e02ff */
[C---:B---3--:R-:W-:Y:S01]  /*10010*/  IMAD.WIDE R16, R3.reuse, 0x4, R248 ;  /* 0x0000000403107825 */ /* 0x048fe200078e02f8 */
[----:B------:R5:W-:Y:S04]  /*10020*/  STL.64 [R1+0x1248], R4 ;  /* 0x0012480401007387 */ /* 0x000be80000100a00 */
[----:B------:R2:W-:Y:S01]  /*10030*/  STL.64 [R1+0x1240], R18 ;  /* 0x0012401201007387 */ /* 0x0005e20000100a00 */
[----:B----4-:R-:W-:-:S03]  /*10040*/  IMAD.WIDE R6, R3, 0x4, R246 ;  /* 0x0000000403067825 */ /* 0x010fc600078e02f6 */
[----:B------:R2:W-:Y:S01]  /*10050*/  LDGSTS.E [R140+0x20000], [R18.64], !P6 ;  /* 0x20000000128c7fae */ /* 0x0005e2000f121844 */
[----:B-----5:R-:W-:Y:S01]  /*10060*/  IMAD.WIDE R4, R3, 0x4, R244 ;  /* 0x0000000403047825 */ /* 0x020fe200078e02f4 */
[----:B------:R-:W-:Y:S02]  /*10070*/  IADD3 R3, R20, -0x5d, RZ ;  /* 0xffffffa314037810 */ /* 0x000fe40007ffe0ff */
[----:B------:R3:W-:Y:S04]  /*10080*/  STL.64 [R1+0x1238], R16 ;  /* 0x0012381001007387 */ /* 0x0007e80000100a00 */
[----:B------:R3:W-:Y:S01]  /*10090*/  LDGSTS.E [R140+0x20200], [R16.64], !P6 ;  /* 0x20200000108c7fae */ /* 0x0007e2000f121844 */
[----:B--2---:R-:W-:-:S03]  /*100a0*/  IMAD.WIDE R18, R2, 0x4, R250 ;  /* 0x0000000402127825 */ /* 0x004fc600078e02fa */
[----:B------:R2:W-:Y:S04]  /*100b0*/  STL.64 [R1+0x1230], R6 ;  /* 0x0012300601007387 */ /* 0x0005e80000100a00 */
[----:B------:R2:W-:Y:S01]  /*100c0*/  LDGSTS.E [R140+0x20400], [R6.64], !P6 ;  /* 0x20400000068c7fae */ /* 0x0005e2000f121844 */
[----:B---3--:R-:W-:-:S03]  /*100d0*/  IMAD.WIDE R16, R2, 0x4, R248 ;  /* 0x0000000402107825 */ /* 0x008fc600078e02f8 */
[----:B------:R3:W-:Y:S04]  /*100e0*/  STL.64 [R1+0x1228], R4 ;  /* 0x0012280401007387 */ /* 0x0007e80000100a00 */
[----:B------:R3:W-:Y:S01]  /*100f0*/  LDGSTS.E [R140+0x20600], [R4.64], !P6 ;  /* 0x20600000048c7fae */ /* 0x0007e2000f121844 */
[----:B------:R-:W-:Y:S01]  /*10100*/  ISETP.GE.U32.AND P6, PT, R3, 0x7fffff24, PT ;  /* 0x7fffff240300780c */ /* 0x000fe20003fc6070 */
[----:B--2---:R-:W-:Y:S02]  /*10110*/  IMAD.WIDE R6, R2, 0x4, R246 ;  /* 0x0000000402067825 */ /* 0x004fe400078e02f6 */
[----:B------:R2:W-:Y:S02]  /*10120*/  LDGSTS.E [R140+0x22000], [R18.64], !P5 ;  /* 0x22000000128c7fae */ /* 0x0005e4000e921844 */
[----:B------:R-:W-:-:S02]  /*10130*/  IMAD R3, R252, 0x48, RZ ;  /* 0x00000048fc037824 */ /* 0x000fc400078e02ff */
[----:B------:R4:W-:Y:S01]  /*10140*/  LDGSTS.E [R140+0x22200], [R16.64], !P5 ;  /* 0x22200000108c7fae */ /* 0x0009e2000e921844 */
[----:B---3--:R-:W-:Y:S01]  /*10150*/  IMAD.WIDE R4, R2, 0x4, R244 ;  /* 0x0000000402047825 */ /* 0x008fe200078e02f4 */
[----:B------:R-:W-:Y:S02]  /*10160*/  IADD3 R2, R20, -0x61, RZ ;  /* 0xffffff9f14027810 */ /* 0x000fe40007ffe0ff */
        /* <DEDUP_REMOVED lines=8> */
[C---:B----4-:R-:W-:Y:S01]  /*101f0*/  IMAD.WIDE R16, R3.reuse, 0x4, R248 ;  /* 0x0000000403107825 */ /* 0x050fe200078e02f8 */
[----:B------:R5:W-:Y:S04]  /*10200*/  STL.64 [R1+0x1208], R4 ;  /* 0x0012080401007387 */ /* 0x000be80000100a00 */
[----:B------:R2:W-:Y:S01]  /*10210*/  STL.64 [R1+0x1200], R18 ;  /* 0x0012001201007387 */ /* 0x0005e20000100a00 */
[----:B---3--:R-:W-:-:S03]  /*10220*/  IMAD.WIDE R6, R3, 0x4, R246 ;  /* 0x0000000403067825 */ /* 0x008fc600078e02f6 */
        /* <DEDUP_REMOVED lines=151> */
[----:B-----5:R-:W-:-:S03]  /*10ba0*/  IMAD.WIDE R4, R3, 0x4, R244 ;  /* 0x0000000403047825 */ /* 0x020fc600078e02f4 */
        /* <DEDUP_REMOVED lines=8> */
[----:B--2---:R-:W-:-:S03]  /*10c30*/  IMAD.WIDE R6, R2, 0x4, R246 ;  /* 0x0000000402067825 */ /* 0x004fc600078e02f6 */
[----:B------:R-:W2:Y:S04]  /*10c40*/  LDL.LU R31, [R1+0x64] ;  /* 0x00006400011f7983 */ /* 0x000ea80000300800 */
[----:B------:R-:W4:Y:S01]  /*10c50*/  LDL.LU R30, [R1+0x60] ;  /* 0x00006000011e7983 */ /* 0x000f220000300800 */
[----:B---3--:R-:W-:-:S03]  /*10c60*/  IMAD.WIDE R4, R2, 0x4, R244 ;  /* 0x0000000402047825 */ /* 0x008fc600078e02f4 */
[----:B------:R3:W-:Y:S04]  /*10c70*/  STL.64 [R1+0x10a0], R18 ;  /* 0x0010a01201007387 */ /* 0x0007e80000100a00 */
[----:B------:R5:W-:Y:S04]  /*10c80*/  STL.64 [R1+0x1098], R16 ;  /* 0x0010981001007387 */ /* 0x000be80000100a00 */
[----:B------:R1:W-:Y:S04]  /*10c90*/  STL.64 [R1+0x1090], R6 ;  /* 0x0010900601007387 */ /* 0x0003e80000100a00 */
[----:B------:R1:W-:Y:S04]  /*10ca0*/  STL.64 [R1+0x1088], R4 ;  /* 0x0010880401007387 */ /* 0x0003e80000100a00 */
[----:B------:R-:W2:Y:S04]  /*10cb0*/  LDL.LU R29, [R1+0x5c] ;  /* 0x00005c00011d7983 */ /* 0x000ea80000300800 */
[----:B------:R-:W2:Y:S04]  /*10cc0*/  LDL.LU R28, [R1+0x58] ;  /* 0x00005800011c7983 */ /* 0x000ea80000300800 */
[----:B------:R-:W2:Y:S04]  /*10cd0*/  LDL.LU R27, [R1+0x54] ;  /* 0x00005400011b7983 */ /* 0x000ea80000300800 */
[----:B------:R-:W2:Y:S04]  /*10ce0*/  LDL.LU R26, [R1+0x50] ;  /* 0x00005000011a7983 */ /* 0x000ea80000300800 */
[----:B------:R-:W2:Y:S01]  /*10cf0*/  LDL.LU R25, [R1+0x4c] ;  /* 0x00004c0001197983 */ /* 0x000ea20000300800 */
[----:B------:R-:W-:-:S03]  /*10d00*/  IADD3 R3, R20, -0xe, RZ ;  /* 0xfffffff214037810 */ /* 0x000fc60007ffe0ff */
[----:B------:R-:W2:Y:S01]  /*10d10*/  LDL.LU R24, [R1+0x48] ;  /* 0x0000480001187983 */ /* 0x000ea20000300800 */
[----:B------:R-:W-:-:S03]  /*10d20*/  IADD3 R2, R20, -0x12, RZ ;  /* 0xffffffee14027810 */ /* 0x000fc60007ffe0ff */
[----:B------:R-:W2:Y:S04]  /*10d30*/  LDL.LU R23, [R1+0x44] ;  /* 0x0000440001177983 */ /* 0x000ea80000300800 */
[----:B------:R-:W2:Y:S04]  /*10d40*/  LDL.LU R22, [R1+0x40] ;  /* 0x0000400001167983 */ /* 0x000ea80000300800 */
[----:B------:R-:W2:Y:S04]  /*10d50*/  LDL.LU R21, [R1+0x3c] ;  /* 0x00003c0001157983 */ /* 0x000ea80000300800 */
[----:B------:R3:W-:Y:S04]  /*10d60*/  LDGSTS.E [R140+0x3a000], [R18.64], !P4 ;  /* 0x3a000000128c7fae */ /* 0x0007e8000e121844 */
[----:B------:R-:W2:Y:S04]  /*10d70*/  LDL.LU R20, [R1+0x38] ;  /* 0x0000380001147983 */ /* 0x000ea80000300800 */
[----:B------:R5:W-:Y:S04]  /*10d80*/  LDGSTS.E [R140+0x3a200], [R16.64], !P4 ;  /* 0x3a200000108c7fae */ /* 0x000be8000e121844 */
[----:B---3--:R-:W3:Y:S04]  /*10d90*/  LDL.LU R19, [R1+0x34] ;  /* 0x0000340001137983 */ /* 0x008ee80000300800 */
[----:B------:R-:W2:Y:S04]  /*10da0*/  LDL.LU R18, [R1+0x30] ;  /* 0x0000300001127983 */ /* 0x000ea80000300800 */
[----:B-----5:R-:W5:Y:S04]  /*10db0*/  LDL.LU R17, [R1+0x2c] ;  /* 0x00002c0001117983 */ /* 0x020f680000300800 */
[----:B------:R-:W2:Y:S04]  /*10dc0*/  LDL.LU R16, [R1+0x28] ;  /* 0x0000280001107983 */ /* 0x000ea80000300800 */
[----:B------:R-:W2:Y:S04]  /*10dd0*/  LDL.LU R151, [R1+0x24] ;  /* 0x0000240001977983 */ /* 0x000ea80000300800 */
[----:B------:R-:W1:Y:S04]  /*10de0*/  LDL.LU R148, [R1+0x20] ;  /* 0x0000200001947983 */ /* 0x000e680000300800 */
[----:B------:R-:W3:Y:S04]  /*10df0*/  LDL.LU R149, [R1+0x1c] ;  /* 0x00001c0001957983 */ /* 0x000ee80000300800 */
[----:B------:R-:W4:Y:S04]  /*10e00*/  LDL.LU R146, [R1+0x18] ;  /* 0x0000180001927983 */ /* 0x000f280000300800 */
[----:B------:R-:W4:Y:S04]  /*10e10*/  LDL.LU R147, [R1+0x14] ;  /* 0x0000140001937983 */ /* 0x000f280000300800 */
[----:B------:R-:W5:Y:S04]  /*10e20*/  LDL.LU R144, [R1+0x10] ;  /* 0x0000100001907983 */ /* 0x000f680000300800 */
[----:B------:R-:W5:Y:S04]  /*10e30*/  LDL.LU R145, [R1+0xc] ;  /* 0x00000c0001917983 */ /* 0x000f680000300800 */
[----:B------:R-:W5:Y:S04]  /*10e40*/  LDL.LU R32, [R1+0x8] ;  /* 0x0000080001207983 */ /* 0x000f680000300800 */
[----:B------:R-:W5:Y:S04]  /*10e50*/  LDL.LU R143, [R1+0x4] ;  /* 0x00000400018f7983 */ /* 0x000f680000300800 */
[----:B------:R-:W5:Y:S01]  /*10e60*/  LDL.LU R131, [R1] ;  /* 0x0000000001837983 */ /* 0x000f620000300800 */
[----:B------:R-:W-:-:S02]  /*10e70*/  IMAD R130, R252, 0x78, RZ ;  /* 0x00000078fc827824 */ /* 0x000fc400078e02ff */
[----:B------:R-:W-:Y:S01]  /*10e80*/  IMAD R142, R252, 0x7c, RZ ;  /* 0x0000007cfc8e7824 */ /* 0x000fe200078e02ff */
[----:B------:R1:W-:Y:S01]  /*10e90*/  LDGSTS.E [R140+0x3a400], [R6.64], !P4 ;  /* 0x3a400000068c7fae */ /* 0x0003e2000e121844 */
[----:B------:R-:W-:Y:S01]  /*10ea0*/  IMAD.WIDE R154, R130, 0x4, R250 ;  /* 0x00000004829a7825 */ /* 0x000fe200078e02fa */
[----:B------:R-:W-:Y:S02]  /*10eb0*/  ISETP.GE.U32.AND P3, PT, R3, 0x7fffff73, PT ;  /* 0x7fffff730300780c */ /* 0x000fe40003f66070 */
[----:B------:R4:W-:Y:S01]  /*10ec0*/  LDGSTS.E [R140+0x3a600], [R4.64], !P4 ;  /* 0x3a600000048c7fae */ /* 0x0009e2000e121844 */
[----:B------:R-:W-:Y:S01]  /*10ed0*/  ISETP.GE.U32.AND P4, PT, R2, 0x7fffff6f, PT ;  /* 0x7fffff6f0200780c */ /* 0x000fe20003f86070 */
[----:B------:R-:W-:Y:S02]  /*10ee0*/  IMAD.WIDE R136, R130, 0x4, R248 ;  /* 0x0000000482887825 */ /* 0x000fe400078e02f8 */
[----:B------:R1:W-:Y:S04]  /*10ef0*/  STL.64 [R1+0x1078], R154 ;  /* 0x0010789a01007387 */ /* 0x0003e80000100a00 */
[----:B------:R1:W-:Y:S04]  /*10f00*/  LDGSTS.E [R140+0x3c000], [R154.64], !P6 ;  /* 0x3c0000009a8c7fae */ /* 0x0003e8000f121844 */
[----:B------:R1:W-:Y:S01]  /*10f10*/  LDGSTS.E [R140+0x3c200], [R136.64], !P6 ;  /* 0x3c200000888c7fae */ /* 0x0003e2000f121844 */
[----:B--2---:R-:W-:-:S02]  /*10f20*/  IMAD R8, R151, c[0x0][0x190], RZ ;  /* 0x0000640097087a24 */ /* 0x004fc400078e02ff */
[----:B-1----:R-:W-:Y:S02]  /*10f30*/  IMAD R7, R148, c[0x0][0x190], RZ ;  /* 0x0000640094077a24 */ /* 0x002fe400078e02ff */
[----:B---3--:R-:W-:Y:S02]  /*10f40*/  IMAD R6, R149, c[0x0][0x190], RZ ;  /* 0x0000640095067a24 */ /* 0x008fe400078e02ff */
[----:B------:R-:W-:-:S04]  /*10f50*/  IMAD.WIDE R148, R142, 0x4, R250 ;  /* 0x000000048e947825 */ /* 0x000fc800078e02fa */
[----:B------:R-:W-:Y:S01]  /*10f60*/  IMAD.WIDE R150, R130, 0x4, R246 ;  /* 0x0000000482967825 */ /* 0x000fe200078e02f6 */
[----:B------:R-:W-:Y:S03]  /*10f70*/  STL.64 [R1+0x1058], R148 ;  /* 0x0010589401007387 */ /* 0x000fe60000100a00 */
[----:B----4-:R-:W-:Y:S02]  /*10f80*/  IMAD R5, R146, c[0x0][0x190], RZ ;  /* 0x0000640092057a24 */ /* 0x010fe400078e02ff */
[----:B-----5:R-:W-:Y:S02]  /*10f90*/  IMAD R3, R144, c[0x0][0x190], RZ ;  /* 0x0000640090037a24 */ /* 0x020fe400078e02ff */
[----:B------:R-:W-:Y:S02]  /*10fa0*/  IMAD R4, R147, c[0x0][0x190], RZ ;  /* 0x0000640093047a24 */ /* 0x000fe400078e02ff */
[----:B------:R-:W-:Y:S01]  /*10fb0*/  IMAD R2, R145, c[0x0][0x190], RZ ;  /* 0x0000640091027a24 */ /* 0x000fe200078e02ff */
[----:B------:R1:W-:Y:S01]  /*10fc0*/  LDGSTS.E [R140+0x3c400], [R150.64], !P6 ;  /* 0x3c400000968c7fae */ /* 0x0003e2000f121844 */
[----:B------:R-:W-:-:S03]  /*10fd0*/  IMAD.WIDE R144, R130, 0x4, R244 ;  /* 0x0000000482907825 */ /* 0x000fc600078e02f4 */
[----:B------:R2:W-:Y:S01]  /*10fe0*/  STL.64 [R1+0x1070], R136 ;  /* 0x0010708801007387 */ /* 0x0005e20000100a00 */
[----:B------:R-:W-:-:S03]  /*10ff0*/  IMAD.WIDE R146, R142, 0x4, R248 ;  /* 0x000000048e927825 */ /* 0x000fc600078e02f8 */
[----:B------:R-:W-:Y:S04]  /*11000*/  STL.64 [R1+0x1068], R150 ;  /* 0x0010689601007387 */ /* 0x000fe80000100a00 */
[----:B------:R3:W-:Y:S04]  /*11010*/  STL.64 [R1+0x1060], R144 ;  /* 0x0010609001007387 */ /* 0x0007e80000100a00 */
[----:B------:R-:W4:Y:S04]  /*11020*/  LDL.LU.64 R154, [R1+0x3720] ;  /* 0x00372000019a7983 */ /* 0x000f280000300a00 */
[----:B------:R5:W-:Y:S04]  /*11030*/  STL.64 [R1+0x1050], R146 ;  /* 0x0010509201007387 */ /* 0x000be80000100a00 */
[----:B--2---:R-:W2:Y:S01]  /*11040*/  LDL.LU.64 R136, [R1+0x3718] ;  /* 0x0037180001887983 */ /* 0x004ea20000300a00 */
[----:B------:R-:W-:-:S02]  /*11050*/  IMAD R153, R131, c[0x0][0x190], RZ ;  /* 0x0000640083997a24 */ /* 0x000fc400078e02ff */
[C---:B------:R-:W-:Y:S01]  /*11060*/  IMAD.WIDE R130, R142.reuse, 0x4, R246 ;  /* 0x000000048e827825 */ /* 0x040fe200078e02f6 */
[----:B------:R3:W-:Y:S03]  /*11070*/  LDGSTS.E [R140+0x3c600], [R144.64], !P6 ;  /* 0x3c600000908c7fae */ /* 0x0007e6000f121844 */
[----:B------:R-:W-:Y:S01]  /*11080*/  IMAD R31, R31, c[0x0][0x190], RZ ;  /* 0x000064001f1f7a24 */ /* 0x000fe200078e02ff */
[----:B------:R1:W-:Y:S01]  /*11090*/  LDGSTS.E [R140+0x3e000], [R148.64], !P5 ;  /* 0x3e000000948c7fae */ /* 0x0003e2000e921844 */
[----:B------:R-:W-:Y:S02]  /*110a0*/  IMAD R152, R143, c[0x0][0x190], RZ ;  /* 0x000064008f987a24 */ /* 0x000fe400078e02ff */
[----:B------:R-:W-:Y:S01]  /*110b0*/  IMAD.WIDE R142, R142, 0x4, R244 ;  /* 0x000000048e8e7825 */ /* 0x000fe200078e02f4 */
[----:B------:R-:W-:Y:S03]  /*110c0*/  STL.64 [R1+0x1048], R130 ;  /* 0x0010488201007387 */ /* 0x000fe60000100a00 */
[----:B------:R-:W-:Y:S01]  /*110d0*/  IMAD R30, R30, c[0x0][0x190], RZ ;  /* 0x000064001e1e7a24 */ /* 0x000fe200078e02ff */
[----:B------:R5:W-:Y:S01]  /*110e0*/  LDGSTS.E [R140+0x3e200], [R146.64], !P5 ;  /* 0x3e200000928c7fae */ /* 0x000be2000e921844 */
[----:B---3--:R-:W-:-:S03]  /*110f0*/  LEA R144, P6, R31, R242, 0x2 ;  /* 0x000000f21f907211 */ /* 0x008fc600078c10ff */
[----:B-1----:R-:W3:Y:S04]  /*11100*/  LDL.LU.64 R150, [R1+0x3710] ;  /* 0x0037100001967983 */ /* 0x002ee80000300a00 */
[----:B------:R1:W-:Y:S01]  /*11110*/  LDGSTS.E [R140+0x3e400], [R130.64], !P5 ;  /* 0x3e400000828c7fae */ /* 0x0003e2000e921844 */
[----:B------:R-:W-:-:S03]  /*11120*/  LEA.HI.X.SX32 R145, R31, R0, 0x2, P6 ;  /* 0x000000001f917211 */ /* 0x000fc600030f16ff */
[----:B------:R1:W-:Y:S04]  /*11130*/  STL.64 [R1+0x1040], R142 ;  /* 0x0010408e01007387 */ /* 0x0003e80000100a00 */
[----:B------:R1:W-:Y:S01]  /*11140*/  LDGSTS.E [R140+0x3e600], [R142.64], !P5 ;  /* 0x3e6000008e8c7fae */ /* 0x0003e2000e921844 */
[----:B------:R-:W-:Y:S02]  /*11150*/  IMAD R29, R29, c[0x0][0x190], RZ ;  /* 0x000064001d1d7a24 */ /* 0x000fe400078e02ff */
[----:B------:R-:W-:Y:S01]  /*11160*/  IMAD R28, R28, c[0x0][0x190], RZ ;  /* 0x000064001c1c7a24 */ /* 0x000fe200078e02ff */
[----:B------:R-:W3:Y:S01]  /*11170*/  LDL.LU.64 R148, [R1+0x3708] ;  /* 0x0037080001947983 */ /* 0x000ee20000300a00 */
[----:B------:R-:W-:-:S03]  /*11180*/  IMAD R27, R27, c[0x0][0x190], RZ ;  /* 0x000064001b1b7a24 */ /* 0x000fc600078e02ff */
[----:B-----5:R-:W5:Y:S01]  /*11190*/  LDL.LU.64 R146, [R1+0x3700] ;  /* 0x0037000001927983 */ /* 0x020f620000300a00 */
[----:B-1----:R-:W-:-:S03]  /*111a0*/  LEA R142, P5, R30, R242, 0x2 ;  /* 0x000000f21e8e7211 */ /* 0x002fc600078a10ff */
[----:B------:R-:W3:Y:S01]  /*111b0*/  LDL.LU.64 R130, [R1+0x36f8] ;  /* 0x0036f80001827983 */ /* 0x000ee20000300a00 */
[----:B------:R-:W-:-:S03]  /*111c0*/  LEA.HI.X.SX32 R143, R30, R0, 0x2, P5 ;  /* 0x000000001e8f7211 */ /* 0x000fc600028f16ff */
[----:B------:R1:W-:Y:S01]  /*111d0*/  STL.64 [R1+0x430], R144 ;  /* 0x0004309001007387 */ /* 0x0003e20000100a00 */
[----:B------:R-:W-:-:S03]  /*111e0*/  IMAD R26, R26, c[0x0][0x190], RZ ;  /* 0x000064001a1a7a24 */ /* 0x000fc600078e02ff */
[----:B------:R1:W-:Y:S01]  /*111f0*/  STL.64 [R1+0x428], R142 ;  /* 0x0004288e01007387 */ /* 0x0003e20000100a00 */
[----:B------:R-:W-:Y:S01]  /*11200*/  IMAD.MOV.U32 R30, RZ, RZ, R132 ;  /* 0x000000ffff1e7224 */ /* 0x000fe200078e0084 */
[CC--:B-1----:R-:W-:Y:S02]  /*11210*/  LEA R144, P6, R29.reuse, R242.reuse, 0x2 ;  /* 0x000000f21d907211 */ /* 0x0c2fe400078c10ff */
[C---:B------:R-:W-:Y:S02]  /*11220*/  LEA R142, P5, R28.reuse, R242, 0x2 ;  /* 0x000000f21c8e7211 */ /* 0x040fe400078a10ff */
[----:B------:R-:W-:Y:S01]  /*11230*/  LEA.HI.X.SX32 R145, R29, R0, 0x2, P6 ;  /* 0x000000001d917211 */ /* 0x000fe200030f16ff */
[----:B------:R-:W-:Y:S01]  /*11240*/  IMAD.MOV.U32 R31, RZ, RZ, R138 ;  /* 0x000000ffff1f7224 */ /* 0x000fe200078e008a */
[----:B------:R-:W-:Y:S02]  /*11250*/  LEA R132, P6, R27, R242, 0x2 ;  /* 0x000000f21b847211 */ /* 0x000fe400078c10ff */
[----:B------:R-:W-:-:S02]  /*11260*/  LEA.HI.X.SX32 R143, R28, R0, 0x2, P5 ;  /* 0x000000001c8f7211 */ /* 0x000fc400028f16ff */
[C---:B------:R-:W-:Y:S02]  /*11270*/  LEA R138, P5, R26.reuse, R242, 0x2 ;  /* 0x000000f21a8a7211 */ /* 0x040fe400078a10ff */
[----:B------:R-:W-:Y:S01]  /*11280*/  MOV R29, R133 ;  /* 0x00000085001d7202 */ /* 0x000fe20000000f00 */
[----:B------:R-:W-:Y:S01]  /*11290*/  IMAD R25, R25, c[0x0][0x190], RZ ;  /* 0x0000640019197a24 */ /* 0x000fe200078e02ff */
[-C--:B------:R-:W-:Y:S01]  /*112a0*/  LEA.HI.X.SX32 R133, R27, R0.reuse, 0x2, P6 ;  /* 0x000000001b857211 */ /* 0x080fe200030f16ff */
[----:B------:R1:W-:Y:S01]  /*112b0*/  STL.64 [R1+0x420], R144 ;  /* 0x0004209001007387 */ /* 0x0003e20000100a00 */
[----:B------:R-:W-:Y:S01]  /*112c0*/  IMAD.MOV.U32 R28, RZ, RZ, R139 ;  /* 0x000000ffff1c7224 */ /* 0x000fe200078e008b */
[----:B------:R-:W-:Y:S01]  /*112d0*/  LEA.HI.X.SX32 R139, R26, R0, 0x2, P5 ;  /* 0x000000001a8b7211 */ /* 0x000fe200028f16ff */
[----:B------:R-:W-:Y:S01]  /*112e0*/  IMAD R24, R24, c[0x0][0x190], RZ ;  /* 0x0000640018187a24 */ /* 0x000fe200078e02ff */
[C---:B------:R-:W-:Y:S01]  /*112f0*/  LEA R140, P6, R25.reuse, R242, 0x2 ;  /* 0x000000f2198c7211 */ /* 0x040fe200078c10ff */
[----:B------:R-:W-:Y:S01]  /*11300*/  IMAD.MOV.U32 R27, RZ, RZ, R141 ;  /* 0x000000ffff1b7224 */ /* 0x000fe200078e008d */
[----:B-1----:R-:W3:Y:S04]  /*11310*/  LDL.LU.64 R144, [R1+0x36f0] ;  /* 0x0036f00001907983 */ /* 0x002ee80000300a00 */
[----:B------:R1:W-:Y:S01]  /*11320*/  STL.64 [R1+0x418], R142 ;  /* 0x0004188e01007387 */ /* 0x0003e20000100a00 */
[----:B------:R-:W-:Y:S01]  /*11330*/  LEA.HI.X.SX32 R141, R25, R0, 0x2, P6 ;  /* 0x00000000198d7211 */ /* 0x000fe200030f16ff */
[----:B------:R-:W-:-:S02]  /*11340*/  IMAD R23, R23, c[0x0][0x190], RZ ;  /* 0x0000640017177a24 */ /* 0x000fc400078e02ff */
[----:B-1----:R-:W3:Y:S04]  /*11350*/  LDL.LU.64 R142, [R1+0x36e8] ;  /* 0x0036e800018e7983 */ /* 0x002ee80000300a00 */
[----:B------:R1:W-:Y:S01]  /*11360*/  STL.64 [R1+0x410], R132 ;  /* 0x0004108401007387 */ /* 0x0003e20000100a00 */
[----:B------:R-:W-:Y:S01]  /*11370*/  IMAD R22, R22, c[0x0][0x190], RZ ;  /* 0x0000640016167a24 */ /* 0x000fe200078e02ff */
[----:B------:R-:W-:Y:S01]  /*11380*/  MOV R25, R27 ;  /* 0x0000001b00197202 */ /* 0x000fe20000000f00 */
[----:B------:R-:W-:Y:S01]  /*11390*/  IMAD.MOV.U32 R27, RZ, RZ, R134 ;  /* 0x000000ffff1b7224 */ /* 0x000fe200078e0086 */
[----:B-1----:R-:W3:Y:S04]  /*113a0*/  LDL.LU.64 R132, [R1+0x36e0] ;  /* 0x0036e00001847983 */ /* 0x002ee80000300a00 */
[----:B------:R1:W-:Y:S01]  /*113b0*/  STL.64 [R1+0x408], R138 ;  /* 0x0004088a01007387 */ /* 0x0003e20000100a00 */
[----:B------:R-:W-:-:S03]  /*113c0*/  LEA R134, P6, R23, R242, 0x2 ;  /* 0x000000f217867211 */ /* 0x000fc600078c10ff */
[----:B------:R1:W-:Y:S02]  /*113d0*/  STL.64 [R1+0x400], R140 ;  /* 0x0004008c01007387 */ /* 0x0003e40000100a00 */
[----:B-1----:R-:W-:-:S04]  /*113e0*/  LEA R138, P5, R24, R242, 0x2 ;  /* 0x000000f2188a7211 */ /* 0x002fc800078a10ff */
[-C--:B------:R-:W-:Y:S01]  /*113f0*/  LEA.HI.X.SX32 R139, R24, R0.reuse, 0x2, P5 ;  /* 0x00000000188b7211 */ /* 0x080fe200028f16ff */
[----:B------:R-:W3:Y:S01]  /*11400*/  LDL.LU.64 R140, [R1+0x36d8] ;  /* 0x0036d800018c7983 */ /* 0x000ee20000300a00 */
[----:B------:R-:W-:Y:S01]  /*11410*/  IMAD.MOV.U32 R26, RZ, RZ, R29 ;  /* 0x000000ffff1a7224 */ /* 0x000fe200078e001d */
[----:B------:R-:W-:Y:S02]  /*11420*/  MOV R29, R135 ;  /* 0x00000087001d7202 */ /* 0x000fe40000000f00 */
[----:B------:R1:W-:Y:S01]  /*11430*/  STL.64 [R1+0x3f8], R138 ;  /* 0x0003f88a01007387 */ /* 0x0003e20000100a00 */
[----:B------:R-:W-:Y:S01]  /*11440*/  IMAD R21, R21, c[0x0][0x190], RZ ;  /* 0x0000640015157a24 */ /* 0x000fe200078e02ff */
[----:B------:R-:W-:Y:S01]  /*11450*/  LEA.HI.X.SX32 R135, R23, R0, 0x2, P6 ;  /* 0x0000000017877211 */ /* 0x000fe200030f16ff */
[----:B------:R-:W-:Y:S01]  /*11460*/  IMAD R20, R20, c[0x0][0x190], RZ ;  /* 0x0000640014147a24 */ /* 0x000fe200078e02ff */
[----:B-1----:R-:W-:-:S03]  /*11470*/  LEA R138, P5, R22, R242, 0x2 ;  /* 0x000000f2168a7211 */ /* 0x002fc600078a10ff */
[----:B------:R1:W-:Y:S01]  /*11480*/  STL.64 [R1+0x3f0], R134 ;  /* 0x0003f08601007387 */ /* 0x0003e20000100a00 */
[----:B------:R-:W-:Y:S01]  /*11490*/  LEA.HI.X.SX32 R139, R22, R0, 0x2, P5 ;  /* 0x00000000168b7211 */ /* 0x000fe200028f16ff */
[----:B------:R-:W-:Y:S02]  /*114a0*/  IMAD R19, R19, c[0x0][0x190], RZ ;  /* 0x0000640013137a24 */ /* 0x000fe400078e02ff */
[----:B------:R-:W-:Y:S01]  /*114b0*/  IMAD R18, R18, c[0x0][0x190], RZ ;  /* 0x0000640012127a24 */ /* 0x000fe200078e02ff */
[----:B-1----:R-:W3:Y:S04]  /*114c0*/  LDL.LU.64 R134, [R1+0x36d0] ;  /* 0x0036d00001867983 */ /* 0x002ee80000300a00 */
[----:B------:R1:W-:Y:S01]  /*114d0*/  STL.64 [R1+0x3e8], R138 ;  /* 0x0003e88a01007387 */ /* 0x0003e20000100a00 */
[----:B------:R-:W-:-:S03]  /*114e0*/  IMAD R17, R17, c[0x0][0x190], RZ ;  /* 0x0000640011117a24 */ /* 0x000fc600078e02ff */
[----:B-1----:R-:W3:Y:S01]  /*114f0*/  LDL.LU.64 R138, [R1+0x36c8] ;  /* 0x0036c800018a7983 */ /* 0x002ee20000300a00 */
[----:B------:R-:W-:Y:S02]  /*11500*/  IMAD R16, R16, c[0x0][0x190], RZ ;  /* 0x0000640010107a24 */ /* 0x000fe400078e02ff */
[----:B------:R-:W-:Y:S02]  /*11510*/  IMAD R15, R15, c[0x0][0x190], RZ ;  /* 0x000064000f0f7a24 */ /* 0x000fe400078e02ff */
[----:B------:R-:W-:Y:S02]  /*11520*/  IMAD R14, R14, c[0x0][0x190], RZ ;  /* 0x000064000e0e7a24 */ /* 0x000fe400078e02ff */
[----:B------:R-:W-:Y:S02]  /*11530*/  IMAD R13, R13, c[0x0][0x190], RZ ;  /* 0x000064000d0d7a24 */ /* 0x000fe400078e02ff */
[----:B------:R-:W-:Y:S02]  /*11540*/  IMAD R12, R12, c[0x0][0x190], RZ ;  /* 0x000064000c0c7a24 */ /* 0x000fe400078e02ff */
[----:B------:R-:W-:-:S02]  /*11550*/  IMAD R11, R11, c[0x0][0x190], RZ ;  /* 0x000064000b0b7a24 */ /* 0x000fc400078e02ff */
[----:B------:R-:W-:Y:S02]  /*11560*/  IMAD R10, R10, c[0x0][0x190], RZ ;  /* 0x000064000a0a7a24 */ /* 0x000fe400078e02ff */
[----:B------:R-:W-:Y:S02]  /*11570*/  IMAD R9, R9, c[0x0][0x190], RZ ;  /* 0x0000640009097a24 */ /* 0x000fe400078e02ff */
[----:B------:R-:W-:Y:S02]  /*11580*/  IMAD R32, R32, c[0x0][0x190], RZ ;  /* 0x0000640020207a24 */ /* 0x000fe400078e02ff */
[----:B------:R-:W-:Y:S02]  /*11590*/  IMAD R33, R33, c[0x0][0x190], RZ ;  /* 0x0000640021217a24 */ /* 0x000fe400078e02ff */
[----:B--2---:R-:W-:Y:S01]  /*115a0*/  IMAD.MOV.U32 R24, RZ, RZ, R136 ;  /* 0x000000ffff187224 */ /* 0x004fe200078e0088 */
[----:B------:R-:W-:Y:S02]  /*115b0*/  LEA R136, P6, R21, R242, 0x2 ;  /* 0x000000f215887211 */ /* 0x000fe400078c10ff */
[----:B------:R-:W-:-:S03]  /*115c0*/  MOV R23, R137 ;  /* 0x0000008900177202 */ /* 0x000fc60000000f00 */
[----:B------:R1:W-:Y:S01]  /*115d0*/  STL [R1+0x3e0], R136 ;  /* 0x0003e08801007387 */ /* 0x0003e20000100800 */
[----:B------:R-:W-:Y:S01]  /*115e0*/  IMAD.MOV.U32 R22, RZ, RZ, R136 ;  /* 0x000000ffff167224 */ /* 0x000fe200078e0088 */
[----:B------:R-:W-:Y:S02]  /*115f0*/  LEA.HI.X.SX32 R23, R21, R0, 0x2, P6 ;  /* 0x0000000015177211 */ /* 0x000fe400030f16ff */
[-C--:B------:R-:W-:Y:S02]  /*11600*/  LEA R22, P6, R19, R242.reuse, 0x2 ;  /* 0x000000f213167211 */ /* 0x080fe400078c10ff */
[C---:B-1----:R-:W-:Y:S01]  /*11610*/  LEA R136, P5, R20.reuse, R242, 0x2 ;  /* 0x000000f214887211 */ /* 0x042fe200078a10ff */
[----:B------:R1:W-:Y:S03]  /*11620*/  STL [R1+0x3e4], R23 ;  /* 0x0003e41701007387 */ /* 0x0003e60000100800 */
[----:B------:R-:W-:-:S02]  /*11630*/  LEA.HI.X.SX32 R137, R20, R0, 0x2, P5 ;  /* 0x0000000014897211 */ /* 0x000fc400028f16ff */
[----:B------:R-:W-:-:S04]  /*11640*/  LEA R20, P5, R18, R242, 0x2 ;  /* 0x000000f212147211 */ /* 0x000fc800078a10ff */
[-C--:B------:R-:W-:Y:S02]  /*11650*/  LEA.HI.X.SX32 R21, R18, R0.reuse, 0x2, P5 ;  /* 0x0000000012157211 */ /* 0x080fe400028f16ff */
[----:B-1----:R-:W-:Y:S01]  /*11660*/  LEA.HI.X.SX32 R23, R19, R0, 0x2, P6 ;  /* 0x0000000013177211 */ /* 0x002fe200030f16ff */
[----:B------:R1:W-:Y:S04]  /*11670*/  STL.64 [R1+0x3d8], R136 ;  /* 0x0003d88801007387 */ /* 0x0003e80000100a00 */
[----:B-1----:R-:W2:Y:S04]  /*11680*/  LDL.LU.64 R136, [R1+0x36c0] ;  /* 0x0036c00001887983 */ /* 0x002ea80000300a00 */
[----:B------:R1:W-:Y:S04]  /*11690*/  STL.64 [R1+0x3d0], R22 ;  /* 0x0003d01601007387 */ /* 0x0003e80000100a00 */
[----:B------:R4:W-:Y:S01]  /*116a0*/  STL.64 [R1+0x3c8], R20 ;  /* 0x0003c81401007387 */ /* 0x0009e20000100a00 */
[----:B-1----:R-:W-:-:S02]  /*116b0*/  LEA R22, P6, R17, R242, 0x2 ;  /* 0x000000f211167211 */ /* 0x002fc400078c10ff */
[C---:B----4-:R-:W-:Y:S02]  /*116c0*/  LEA R20, P5, R16.reuse, R242, 0x2 ;  /* 0x000000f210147211 */ /* 0x050fe400078a10ff */
[----:B------:R-:W-:Y:S02]  /*116d0*/  LEA.HI.X.SX32 R23, R17, R0, 0x2, P6 ;  /* 0x0000000011177211 */ /* 0x000fe400030f16ff */
[C---:B------:R-:W-:Y:S02]  /*116e0*/  LEA R18, P6, R15.reuse, R242, 0x2 ;  /* 0x000000f20f127211 */ /* 0x040fe400078c10ff */
[-C--:B------:R-:W-:Y:S01]  /*116f0*/  LEA.HI.X.SX32 R21, R16, R0.reuse, 0x2, P5 ;  /* 0x0000000010157211 */ /* 0x080fe200028f16ff */
[----:B------:R-:W-:Y:S01]  /*11700*/  STL.64 [R1+0x3c0], R22 ;  /* 0x0003c01601007387 */ /* 0x000fe20000100a00 */
[----:B------:R-:W-:-:S03]  /*11710*/  LEA.HI.X.SX32 R19, R15, R0, 0x2, P6 ;  /* 0x000000000f137211 */ /* 0x000fc600030f16ff */
[----:B------:R1:W-:Y:S04]  /*11720*/  STL.64 [R1+0x3b8], R20 ;  /* 0x0003b81401007387 */ /* 0x0003e80000100a00 */
[----:B------:R4:W-:Y:S01]  /*11730*/  STL.64 [R1+0x3b0], R18 ;  /* 0x0003b01201007387 */ /* 0x0009e20000100a00 */
[CC--:B-1----:R-:W-:Y:S02]  /*11740*/  LEA R20, P5, R14.reuse, R242.reuse, 0x2 ;  /* 0x000000f20e147211 */ /* 0x0c2fe400078a10ff */
[----:B----4-:R-:W-:Y:S02]  /*11750*/  LEA R18, P6, R13, R242, 0x2 ;  /* 0x000000f20d127211 */ /* 0x010fe400078c10ff */
[----:B------:R-:W-:Y:S02]  /*11760*/  LEA.HI.X.SX32 R21, R14, R0, 0x2, P5 ;  /* 0x000000000e157211 */ /* 0x000fe400028f16ff */
[----:B------:R-:W-:-:S02]  /*11770*/  LEA R16, P5, R12, R242, 0x2 ;  /* 0x000000f20c107211 */ /* 0x000fc400078a10ff */
[----:B------:R-:W-:Y:S02]  /*11780*/  LEA.HI.X.SX32 R19, R13, R0, 0x2, P6 ;  /* 0x000000000d137211 */ /* 0x000fe400030f16ff */
[C---:B------:R-:W-:Y:S02]  /*11790*/  LEA R14, P6, R11.reuse, R242, 0x2 ;  /* 0x000000f20b0e7211 */ /* 0x040fe400078c10ff */
[-C--:B------:R-:W-:Y:S01]  /*117a0*/  LEA.HI.X.SX32 R17, R12, R0.reuse, 0x2, P5 ;  /* 0x000000000c117211 */ /* 0x080fe200028f16ff */
[----:B------:R-:W-:Y:S01]  /*117b0*/  STL.64 [R1+0x3a8], R20 ;  /* 0x0003a81401007387 */ /* 0x000fe20000100a00 */
[----:B------:R-:W-:-:S03]  /*117c0*/  LEA.HI.X.SX32 R15, R11, R0, 0x2, P6 ;  /* 0x000000000b0f7211 */ /* 0x000fc600030f16ff */
[----:B------:R-:W-:Y:S04]  /*117d0*/  STL.64 [R1+0x3a0], R18 ;  /* 0x0003a01201007387 */ /* 0x000fe80000100a00 */
[----:B------:R1:W-:Y:S04]  /*117e0*/  STL.64 [R1+0x398], R16 ;  /* 0x0003981001007387 */ /* 0x0003e80000100a00 */
[----:B------:R4:W-:Y:S01]  /*117f0*/  STL.64 [R1+0x390], R14 ;  /* 0x0003900e01007387 */ /* 0x0009e20000100a00 */
[-C--:B-1----:R-:W-:Y:S02]  /*11800*/  LEA R16, P5, R10, R242.reuse, 0x2 ;  /* 0x000000f20a107211 */ /* 0x082fe400078a10ff */
[----:B----4-:R-:W-:-:S02]  /*11810*/  LEA R14, P6, R9, R242, 0x2 ;  /* 0x000000f2090e7211 */ /* 0x010fc400078c10ff */
[----:B------:R-:W-:Y:S02]  /*11820*/  LEA.HI.X.SX32 R17, R10, R0, 0x2, P5 ;  /* 0x000000000a117211 */ /* 0x000fe400028f16ff */
[C---:B------:R-:W-:Y:S02]  /*11830*/  LEA R12, P5, R8.reuse, R242, 0x2 ;  /* 0x000000f2080c7211 */ /* 0x040fe400078a10ff */
        /* <DEDUP_REMOVED lines=23> */
[----:B------:R-:W-:Y:S02]  /*119b0*/  LEA R4, P5, R152, R242, 0x2 ;  /* 0x000000f298047211 */ /* 0x000fe400078a10ff */
[-C--:B------:R-:W-:Y:S02]  /*119c0*/  LEA.HI.X.SX32 R7, R32, R0.reuse, 0x2, P6 ;  /* 0x0000000020077211 */ /* 0x080fe400030f16ff */
[----:B------:R-:W-:Y:S01]  /*119d0*/  LEA.HI.X.SX32 R5, R152, R0, 0x2, P5 ;  /* 0x0000000098057211 */ /* 0x000fe200028f16ff */
[----:B------:R-:W-:Y:S01]  /*119e0*/  STL.64 [R1+0x348], R8 ;  /* 0x0003480801007387 */ /* 0x000fe20000100a00 */
[----:B------:R-:W-:-:S03]  /*119f0*/  LEA R2, P6, R153, R242, 0x2 ;  /* 0x000000f299027211 */ /* 0x000fc600078c10ff */
[----:B------:R-:W-:Y:S01]  /*11a00*/  STL.64 [R1+0x340], R6 ;  /* 0x0003400601007387 */ /* 0x000fe20000100a00 */
[----:B------:R-:W-:Y:S01]  /*11a10*/  LEA.HI.X.SX32 R3, R153, R0, 0x2, P6 ;  /* 0x0000000099037211 */ /* 0x000fe200030f16ff */
[----:B------:R-:W-:Y:S02]  /*11a20*/  IMAD R34, R34, c[0x0][0x190], RZ ;  /* 0x0000640022227a24 */ /* 0x000fe400078e02ff */
[----:B------:R1:W-:Y:S01]  /*11a30*/  STL.64 [R1+0x338], R4 ;  /* 0x0003380401007387 */ /* 0x0003e20000100a00 */
[----:B------:R-:W-:-:S03]  /*11a40*/  IMAD R35, R35, c[0x0][0x190], RZ ;  /* 0x0000640023237a24 */ /* 0x000fc600078e02ff */
[----:B------:R4:W-:Y:S01]  /*11a50*/  STL.64 [R1+0x330], R2 ;  /* 0x0003300201007387 */ /* 0x0009e20000100a00 */
[----:B-1----:R-:W-:-:S04]  /*11a60*/  LEA R4, P5, R33, R242, 0x2 ;  /* 0x000000f221047211 */ /* 0x002fc800078a10ff */
[----:B------:R-:W-:Y:S02]  /*11a70*/  LEA.HI.X.SX32 R5, R33, R0, 0x2, P5 ;  /* 0x0000000021057211 */ /* 0x000fe400028f16ff */
[----:B----4-:R-:W-:Y:S01]  /*11a80*/  LEA R2, P6, R34, R242, 0x2 ;  /* 0x000000f222027211 */ /* 0x010fe200078c10ff */
[----:B------:R-:W-:Y:S02]  /*11a90*/  IMAD R36, R36, c[0x0][0x190], RZ ;  /* 0x0000640024247a24 */ /* 0x000fe400078e02ff */
[----:B------:R1:W-:Y:S01]  /*11aa0*/  STL.64 [R1+0x328], R4 ;  /* 0x0003280401007387 */ /* 0x0003e20000100a00 */
[----:B------:R-:W-:Y:S01]  /*11ab0*/  LEA.HI.X.SX32 R3, R34, R0, 0x2, P6 ;  /* 0x0000000022037211 */ /* 0x000fe200030f16ff */
[----:B------:R-:W-:-:S04]  /*11ac0*/  IMAD R37, R37, c[0x0][0x190], RZ ;  /* 0x0000640025257a24 */ /* 0x000fc800078e02ff */
        /* <DEDUP_REMOVED lines=263> */
[----:B------:R-:W-:Y:S02]  /*12b40*/  IMAD R103, R103, c[0x0][0x190], RZ ;  /* 0x0000640067677a24 */ /* 0x000fe400078e02ff */
[----:B------:R-:W-:Y:S02]  /*12b50*/  IMAD R104, R104, c[0x0][0x190], RZ ;  /* 0x0000640068687a24 */ /* 0x000fe400078e02ff */
[----:B------:R4:W-:Y:S01]  /*12b60*/  STL.64 [R1+0x110], R2 ;  /* 0x0001100201007387 */ /* 0x0009e20000100a00 */
[----:B-1----:R-:W-:-:S04]  /*12b70*/  LEA R4, P5, R101, R242, 0x2 ;  /* 0x000000f265047211 */ /* 0x002fc800078a10ff */
[----:B------:R-:W-:Y:S02]  /*12b80*/  LEA.HI.X.SX32 R5, R101, R0, 0x2, P5 ;  /* 0x0000000065057211 */ /* 0x000fe400028f16ff */
[----:B----4-:R-:W-:-:S03]  /*12b90*/  LEA R2, P6, R102, R242, 0x2 ;  /* 0x000000f266027211 */ /* 0x010fc600078c10ff */
[----:B------:R1:W-:Y:S01]  /*12ba0*/  STL.64 [R1+0x108], R4 ;  /* 0x0001080401007387 */ /* 0x0003e20000100a00 */
[----:B------:R-:W-:Y:S02]  /*12bb0*/  LEA.HI.X.SX32 R3, R102, R0, 0x2, P6 ;  /* 0x0000000066037211 */ /* 0x000fe400030f16ff */
[----:B------:R-:W-:Y:S01]  /*12bc0*/  LEA R6, P6, R104, R242, 0x2 ;  /* 0x000000f268067211 */ /* 0x000fe200078c10ff */
[----:B------:R-:W-:Y:S02]  /*12bd0*/  IMAD R105, R105, c[0x0][0x190], RZ ;  /* 0x0000640069697a24 */ /* 0x000fe400078e02ff */
[----:B------:R-:W-:Y:S01]  /*12be0*/  IMAD R106, R106, c[0x0][0x190], RZ ;  /* 0x000064006a6a7a24 */ /* 0x000fe200078e02ff */
[----:B------:R-:W-:Y:S02]  /*12bf0*/  LEA.HI.X.SX32 R7, R104, R0, 0x2, P6 ;  /* 0x0000000068077211 */ /* 0x000fe400030f16ff */
[----:B-1----:R-:W-:-:S04]  /*12c00*/  LEA R4, P5, R103, R242, 0x2 ;  /* 0x000000f267047211 */ /* 0x002fc800078a10ff */
[----:B------:R-:W-:Y:S01]  /*12c10*/  LEA.HI.X.SX32 R5, R103, R0, 0x2, P5 ;  /* 0x0000000067057211 */ /* 0x000fe200028f16ff */
[----:B------:R-:W-:Y:S04]  /*12c20*/  STL.64 [R1+0x100], R2 ;  /* 0x0001000201007387 */ /* 0x000fe80000100a00 */
[----:B------:R1:W-:Y:S04]  /*12c30*/  STL.64 [R1+0xf8], R4 ;  /* 0x0000f80401007387 */ /* 0x0003e80000100a00 */
[----:B------:R4:W-:Y:S01]  /*12c40*/  STL.64 [R1+0xf0], R6 ;  /* 0x0000f00601007387 */ /* 0x0009e20000100a00 */
[----:B------:R-:W-:Y:S01]  /*12c50*/  IMAD R107, R107, c[0x0][0x190], RZ ;  /* 0x000064006b6b7a24 */ /* 0x000fe200078e02ff */
[----:B-1----:R-:W-:-:S02]  /*12c60*/  LEA R4, P5, R105, R242, 0x2 ;  /* 0x000000f269047211 */ /* 0x002fc400078a10ff */
[----:B----4-:R-:W-:Y:S02]  /*12c70*/  LEA R6, P6, R106, R242, 0x2 ;  /* 0x000000f26a067211 */ /* 0x010fe400078c10ff */
[-C--:B------:R-:W-:Y:S01]  /*12c80*/  LEA.HI.X.SX32 R5, R105, R0.reuse, 0x2, P5 ;  /* 0x0000000069057211 */ /* 0x080fe200028f16ff */
[----:B------:R-:W-:Y:S01]  /*12c90*/  IMAD R108, R108, c[0x0][0x190], RZ ;  /* 0x000064006c6c7a24 */ /* 0x000fe200078e02ff */
[----:B------:R-:W-:-:S03]  /*12ca0*/  LEA.HI.X.SX32 R7, R106, R0, 0x2, P6 ;  /* 0x000000006a077211 */ /* 0x000fc600030f16ff */
[----:B------:R1:W-:Y:S04]  /*12cb0*/  STL.64 [R1+0xe8], R4 ;  /* 0x0000e80401007387 */ /* 0x0003e80000100a00 */
[----:B------:R4:W-:Y:S01]  /*12cc0*/  STL.64 [R1+0xe0], R6 ;  /* 0x0000e00601007387 */ /* 0x0009e20000100a00 */
[----:B------:R-:W-:Y:S01]  /*12cd0*/  IMAD R109, R109, c[0x0][0x190], RZ ;  /* 0x000064006d6d7a24 */ /* 0x000fe200078e02ff */
[CC--:B-1----:R-:W-:Y:S02]  /*12ce0*/  LEA R4, P5, R107.reuse, R242.reuse, 0x2 ;  /* 0x000000f26b047211 */ /* 0x0c2fe400078a10ff */
        /* <DEDUP_REMOVED lines=82> */
[----:B---3--:R-:W-:Y:S01]  /*13210*/  IMAD R130, R130, c[0x0][0x190], RZ ;  /* 0x0000640082827a24 */ /* 0x008fe200078e02ff */
[----:B------:R-:W-:-:S03]  /*13220*/  LEA.HI.X.SX32 R7, R128, R0, 0x2, P6 ;  /* 0x0000000080077211 */ /* 0x000fc600030f16ff */
[----:B------:R1:W-:Y:S04]  /*13230*/  STL.64 [R1+0x38], R4 ;  /* 0x0000380401007387 */ /* 0x0003e80000100a00 */
[----:B------:R3:W-:Y:S01]  /*13240*/  STL.64 [R1+0x30], R6 ;  /* 0x0000300601007387 */ /* 0x0007e20000100a00 */
[----:B------:R-:W-:Y:S01]  /*13250*/  IMAD R131, R131, c[0x0][0x190], RZ ;  /* 0x0000640083837a24 */ /* 0x000fe200078e02ff */
[CC--:B-1----:R-:W-:Y:S02]  /*13260*/  LEA R4, P5, R129.reuse, R242.reuse, 0x2 ;  /* 0x000000f281047211 */ /* 0x0c2fe400078a10ff */
[----:B---3--:R-:W-:Y:S02]  /*13270*/  LEA R6, P6, R130, R242, 0x2 ;  /* 0x000000f282067211 */ /* 0x008fe400078c10ff */
[-C--:B------:R-:W-:Y:S01]  /*13280*/  LEA.HI.X.SX32 R5, R129, R0.reuse, 0x2, P5 ;  /* 0x0000000081057211 */ /* 0x080fe200028f16ff */
[----:B------:R-:W-:Y:S01]  /*13290*/  IMAD R132, R132, c[0x0][0x190], RZ ;  /* 0x0000640084847a24 */ /* 0x000fe200078e02ff */
        /* <DEDUP_REMOVED lines=15> */
[----:B--2---:R-:W-:Y:S01]  /*13390*/  IMAD R136, R136, c[0x0][0x190], RZ ;  /* 0x0000640088887a24 */ /* 0x004fe200078e02ff */
[----:B------:R-:W-:Y:S01]  /*133a0*/  LEA.HI.X.SX32 R7, R134, R0, 0x2, P6 ;  /* 0x0000000086077211 */ /* 0x000fe200030f16ff */
[----:B------:R-:W-:-:S02]  /*133b0*/  IMAD R137, R137, c[0x0][0x190], RZ ;  /* 0x0000640089897a24 */ /* 0x000fc400078e02ff */
[----:B------:R1:W-:Y:S01]  /*133c0*/  STL.64 [R1+0x8], R4 ;  /* 0x0000080401007387 */ /* 0x0003e20000100a00 */
[----:B------:R-:W-:-:S03]  /*133d0*/  IMAD R138, R138, c[0x0][0x190], RZ ;  /* 0x000064008a8a7a24 */ /* 0x000fc600078e02ff */
[----:B------:R2:W-:Y:S01]  /*133e0*/  STL.64 [R1], R6 ;  /* 0x0000000601007387 */ /* 0x0005e20000100a00 */
[----:B------:R-:W-:Y:S01]  /*133f0*/  IMAD R139, R139, c[0x0][0x190], RZ ;  /* 0x000064008b8b7a24 */ /* 0x000fe200078e02ff */
[CC--:B-1----:R-:W-:Y:S02]  /*13400*/  LEA R4, P5, R135.reuse, R242.reuse, 0x2 ;  /* 0x000000f287047211 */ /* 0x0c2fe400078a10ff */
[----:B--2---:R-:W-:Y:S02]  /*13410*/  LEA R6, P6, R136, R242, 0x2 ;  /* 0x000000f288067211 */ /* 0x004fe400078c10ff */
[----:B------:R-:W-:Y:S01]  /*13420*/  LEA.HI.X.SX32 R5, R135, R0, 0x2, P5 ;  /* 0x0000000087057211 */ /* 0x000fe200028f16ff */
[----:B------:R-:W-:Y:S01]  /*13430*/  IMAD R140, R140, c[0x0][0x190], RZ ;  /* 0x000064008c8c7a24 */ /* 0x000fe200078e02ff */
[----:B------:R-:W-:Y:S02]  /*13440*/  LEA R8, P5, R137, R242, 0x2 ;  /* 0x000000f289087211 */ /* 0x000fe400078a10ff */
[----:B------:R-:W-:-:S02]  /*13450*/  LEA.HI.X.SX32 R7, R136, R0, 0x2, P6 ;  /* 0x0000000088077211 */ /* 0x000fc400030f16ff */
[----:B------:R-:W-:Y:S01]  /*13460*/  LEA R10, P6, R138, R242, 0x2 ;  /* 0x000000f28a0a7211 */ /* 0x000fe200078c10ff */
[----:B------:R-:W-:Y:S01]  /*13470*/  IMAD R141, R141, c[0x0][0x190], RZ ;  /* 0x000064008d8d7a24 */ /* 0x000fe200078e02ff */
[----:B------:R-:W-:Y:S01]  /*13480*/  LEA.HI.X.SX32 R9, R137, R0, 0x2, P5 ;  /* 0x0000000089097211 */ /* 0x000fe200028f16ff */
[----:B------:R-:W-:Y:S01]  /*13490*/  IMAD R142, R142, c[0x0][0x190], RZ ;  /* 0x000064008e8e7a24 */ /* 0x000fe200078e02ff */
[----:B------:R-:W-:Y:S02]  /*134a0*/  LEA R12, P5, R139, R242, 0x2 ;  /* 0x000000f28b0c7211 */ /* 0x000fe400078a10ff */
[----:B------:R-:W-:Y:S02]  /*134b0*/  LEA.HI.X.SX32 R11, R138, R0, 0x2, P6 ;  /* 0x000000008a0b7211 */ /* 0x000fe400030f16ff */
[----:B------:R-:W-:Y:S01]  /*134c0*/  LEA R14, P6, R140, R242, 0x2 ;  /* 0x000000f28c0e7211 */ /* 0x000fe200078c10ff */
[----:B------:R-:W-:Y:S01]  /*134d0*/  IMAD R143, R143, c[0x0][0x190], RZ ;  /* 0x000064008f8f7a24 */ /* 0x000fe200078e02ff */
[----:B------:R-:W-:Y:S01]  /*134e0*/  LEA.HI.X.SX32 R13, R139, R0, 0x2, P5 ;  /* 0x000000008b0d7211 */ /* 0x000fe200028f16ff */
[----:B------:R-:W-:Y:S01]  /*134f0*/  IMAD R144, R144, c[0x0][0x190], RZ ;  /* 0x0000640090907a24 */ /* 0x000fe200078e02ff */
[----:B------:R-:W-:-:S02]  /*13500*/  LEA R16, P5, R141, R242, 0x2 ;  /* 0x000000f28d107211 */ /* 0x000fc400078a10ff */
[----:B------:R-:W-:Y:S02]  /*13510*/  LEA.HI.X.SX32 R15, R140, R0, 0x2, P6 ;  /* 0x000000008c0f7211 */ /* 0x000fe400030f16ff */
[C---:B------:R-:W-:Y:S02]  /*13520*/  LEA R18, P6, R142.reuse, R242, 0x2 ;  /* 0x000000f28e127211 */ /* 0x040fe400078c10ff */
[----:B------:R-:W-:Y:S01]  /*13530*/  LEA.HI.X.SX32 R17, R141, R0, 0x2, P5 ;  /* 0x000000008d117211 */ /* 0x000fe200028f16ff */
[----:B------:R-:W-:Y:S01]  /*13540*/  STL.64 [R1+0x3670], R4 ;  /* 0x0036700401007387 */ /* 0x000fe20000100a00 */
[----:B------:R-:W-:Y:S02]  /*13550*/  LEA R20, P5, R143, R242, 0x2 ;  /* 0x000000f28f147211 */ /* 0x000fe400078a10ff */
[----:B------:R-:W-:Y:S01]  /*13560*/  LEA.HI.X.SX32 R19, R142, R0, 0x2, P6 ;  /* 0x000000008e137211 */ /* 0x000fe200030f16ff */
[----:B------:R1:W-:Y:S01]  /*13570*/  STL.64 [R1+0x3678], R6 ;  /* 0x0036780601007387 */ /* 0x0003e20000100a00 */
[----:B------:R-:W-:-:S02]  /*13580*/  LEA R22, P6, R144, R242, 0x2 ;  /* 0x000000f290167211 */ /* 0x000fc400078c10ff */
[-C--:B------:R-:W-:Y:S01]  /*13590*/  LEA.HI.X.SX32 R21, R143, R0.reuse, 0x2, P5 ;  /* 0x000000008f157211 */ /* 0x080fe200028f16ff */
[----:B------:R2:W-:Y:S01]  /*135a0*/  STL.64 [R1+0x3680], R8 ;  /* 0x0036800801007387 */ /* 0x0005e20000100a00 */
[----:B------:R-:W-:-:S03]  /*135b0*/  LEA.HI.X.SX32 R23, R144, R0, 0x2, P6 ;  /* 0x0000000090177211 */ /* 0x000fc600030f16ff */
[----:B------:R3:W-:Y:S04]  /*135c0*/  STL.64 [R1+0x3688], R10 ;  /* 0x0036880a01007387 */ /* 0x0007e80000100a00 */
[----:B------:R-:W-:Y:S01]  /*135d0*/  STL.64 [R1+0x3690], R12 ;  /* 0x0036900c01007387 */ /* 0x000fe20000100a00 */
[----:B-1----:R-:W-:-:S03]  /*135e0*/  MOV R7, R28 ;  /* 0x0000001c00077202 */ /* 0x002fc60000000f00 */
[----:B------:R1:W-:Y:S01]  /*135f0*/  STL.64 [R1+0x3698], R14 ;  /* 0x0036980e01007387 */ /* 0x0003e20000100a00 */
[----:B------:R-:W-:-:S03]  /*13600*/  IMAD.MOV.U32 R4, RZ, RZ, R27 ;  /* 0x000000ffff047224 */ /* 0x000fc600078e001b */
[----:B------:R-:W-:Y:S01]  /*13610*/  STL.64 [R1+0x36a0], R16 ;  /* 0x0036a01001007387 */ /* 0x000fe20000100a00 */
[----:B------:R-:W-:-:S03]  /*13620*/  IMAD R105, R185, c[0x0][0x190], RZ ;  /* 0x00006400b9697a24 */ /* 0x000fc600078e02ff */
[----:B------:R-:W-:Y:S01]  /*13630*/  STL.64 [R1+0x36a8], R18 ;  /* 0x0036a81201007387 */ /* 0x000fe20000100a00 */
[----:B------:R-:W-:-:S03]  /*13640*/  IMAD R113, R189, c[0x0][0x190], RZ ;  /* 0x00006400bd717a24 */ /* 0x000fc600078e02ff */
[----:B------:R-:W-:Y:S01]  /*13650*/  STL.64 [R1+0x36b0], R20 ;  /* 0x0036b01401007387 */ /* 0x000fe20000100a00 */
[----:B------:R-:W-:-:S03]  /*13660*/  IMAD R185, R225, c[0x0][0x190], RZ ;  /* 0x00006400e1b97a24 */ /* 0x000fc600078e02ff */
[----:B------:R-:W-:Y:S01]  /*13670*/  STL.64 [R1+0x36b8], R22 ;  /* 0x0036b81601007387 */ /* 0x000fe20000100a00 */
[----:B------:R-:W-:-:S03]  /*13680*/  IMAD R189, R227, c[0x0][0x190], RZ ;  /* 0x00006400e3bd7a24 */ /* 0x000fc600078e02ff */
[----:B--2---:R-:W2:Y:S01]  /*13690*/  LDL.LU R8, [R1+0x450] ;  /* 0x0004500001087983 */ /* 0x004ea20000300800 */
[----:B------:R-:W-:-:S03]  /*136a0*/  IMAD R225, R7, c[0x0][0x190], RZ ;  /* 0x0000640007e17a24 */ /* 0x000fc600078e02ff */
[----:B------:R-:W4:Y:S01]  /*136b0*/  LDL.LU R9, [R1+0x454] ;  /* 0x0004540001097983 */ /* 0x000f220000300800 */
[----:B------:R-:W-:-:S03]  /*136c0*/  IMAD R227, R4, c[0x0][0x190], RZ ;  /* 0x0000640004e37a24 */ /* 0x000fc600078e02ff */
[----:B------:R-:W2:Y:S04]  /*136d0*/  LDL.LU R6, [R1+0x458] ;  /* 0x0004580001067983 */ /* 0x000ea80000300800 */
[----:B------:R-:W2:Y:S04]  /*136e0*/  LDL.LU R7, [R1+0x45c] ;  /* 0x00045c0001077983 */ /* 0x000ea80000300800 */
[----:B------:R-:W2:Y:S01]  /*136f0*/  LDL.LU R4, [R1+0x460] ;  /* 0x0004600001047983 */ /* 0x000ea20000300800 */
[----:B------:R-:W-:Y:S02]  /*13700*/  IMAD.MOV.U32 R5, RZ, RZ, R26 ;  /* 0x000000ffff057224 */ /* 0x000fe400078e001a */
[----:B------:R-:W-:-:S02]  /*13710*/  IMAD R121, R193, c[0x0][0x190], RZ ;  /* 0x00006400c1797a24 */ /* 0x000fc400078e02ff */
[----:B------:R-:W-:Y:S02]  /*13720*/  IMAD R193, R229, c[0x0][0x190], RZ ;  /* 0x00006400e5c17a24 */ /* 0x000fe400078e02ff */
[----:B------:R-:W-:Y:S02]  /*13730*/  IMAD R229, R5, c[0x0][0x190], RZ ;  /* 0x0000640005e57a24 */ /* 0x000fe400078e02ff */
[----:B------:R-:W2:Y:S01]  /*13740*/  LDL.LU R5, [R1+0x464] ;  /* 0x0004640001057983 */ /* 0x000ea20000300800 */
[----:B------:R-:W-:Y:S02]  /*13750*/  IMAD R145, R145, c[0x0][0x190], RZ ;  /* 0x0000640091917a24 */ /* 0x000fe400078e02ff */
[----:B-----5:R-:W-:Y:S02]  /*13760*/  IMAD R146, R146, c[0x0][0x190], RZ ;  /* 0x0000640092927a24 */ /* 0x020fe400078e02ff */
[----:B------:R-:W-:Y:S01]  /*13770*/  IMAD R39, R24, c[0x0][0x190], RZ ;  /* 0x0000640018277a24 */ /* 0x000fe200078e02ff */
[-C--:B------:R-:W-:Y:S01]  /*13780*/  LEA R24, P5, R145, R242.reuse, 0x2 ;  /* 0x000000f291187211 */ /* 0x080fe200078a10ff */
[----:B------:R-:W-:Y:S01]  /*13790*/  IMAD R147, R147, c[0x0][0x190], RZ ;  /* 0x0000640093937a24 */ /* 0x000fe200078e02ff */
[----:B------:R-:W-:Y:S01]  /*137a0*/  LEA R26, P6, R146, R242, 0x2 ;  /* 0x000000f2921a7211 */ /* 0x000fe200078c10ff */
[----:B------:R-:W-:-:S02]  /*137b0*/  IMAD R148, R148, c[0x0][0x190], RZ ;  /* 0x0000640094947a24 */ /* 0x000fc400078e02ff */
[----:B------:R-:W-:Y:S01]  /*137c0*/  IMAD R41, R25, c[0x0][0x190], RZ ;  /* 0x0000640019297a24 */ /* 0x000fe200078e02ff */
[----:B------:R-:W-:Y:S01]  /*137d0*/  LEA.HI.X.SX32 R25, R145, R0, 0x2, P5 ;  /* 0x0000000091197211 */ /* 0x000fe200028f16ff */
[----:B------:R-:W-:Y:S01]  /*137e0*/  IMAD R149, R149, c[0x0][0x190], RZ ;  /* 0x0000640095957a24 */ /* 0x000fe200078e02ff */
[----:B------:R-:W-:Y:S01]  /*137f0*/  LEA R28, P5, R147, R242, 0x2 ;  /* 0x000000f2931c7211 */ /* 0x000fe200078a10ff */
[----:B------:R-:W-:Y:S01]  /*13800*/  IMAD R111, R188, c[0x0][0x190], RZ ;  /* 0x00006400bc6f7a24 */ /* 0x000fe200078e02ff */
[----:B------:R-:W-:Y:S01]  /*13810*/  LEA.HI.X.SX32 R27, R146, R0, 0x2, P6 ;  /* 0x00000000921b7211 */ /* 0x000fe200030f16ff */
[----:B------:R-:W-:Y:S01]  /*13820*/  IMAD.MOV.U32 R188, RZ, RZ, R30 ;  /* 0x000000ffffbc7224 */ /* 0x000fe200078e001e */
[----:B------:R-:W-:Y:S01]  /*13830*/  LEA R30, P6, R148, R242, 0x2 ;  /* 0x000000f2941e7211 */ /* 0x000fe200078c10ff */
[----:B------:R-:W-:Y:S02]  /*13840*/  IMAD R150, R150, c[0x0][0x190], RZ ;  /* 0x0000640096967a24 */ /* 0x000fe400078e02ff */
[----:B------:R-:W-:-:S02]  /*13850*/  IMAD R127, R196, c[0x0][0x190], RZ ;  /* 0x00006400c47f7a24 */ /* 0x000fc400078e02ff */
[----:B------:R-:W-:Y:S01]  /*13860*/  IMAD.MOV.U32 R196, RZ, RZ, R29 ;  /* 0x000000ffffc47224 */ /* 0x000fe200078e001d */
[----:B------:R-:W-:Y:S01]  /*13870*/  LEA.HI.X.SX32 R29, R147, R0, 0x2, P5 ;  /* 0x00000000931d7211 */ /* 0x000fe200028f16ff */
[----:B------:R-:W-:Y:S01]  /*13880*/  IMAD R115, R190, c[0x0][0x190], RZ ;  /* 0x00006400be737a24 */ /* 0x000fe200078e02ff */
[----:B------:R-:W-:Y:S01]  /*13890*/  MOV R190, R31 ;  /* 0x0000001f00be7202 */ /* 0x000fe20000000f00 */
[----:B------:R-:W-:Y:S01]  /*138a0*/  IMAD R151, R151, c[0x0][0x190], RZ ;  /* 0x0000640097977a24 */ /* 0x000fe200078e02ff */
[C---:B------:R-:W-:Y:S02]  /*138b0*/  LEA R32, P5, R149.reuse, R242, 0x2 ;  /* 0x000000f295207211 */ /* 0x040fe400078a10ff */
[----:B------:R-:W-:Y:S02]  /*138c0*/  LEA.HI.X.SX32 R31, R148, R0, 0x2, P6 ;  /* 0x00000000941f7211 */ /* 0x000fe400030f16ff */
[----:B------:R-:W-:Y:S02]  /*138d0*/  LEA R34, P6, R150, R242, 0x2 ;  /* 0x000000f296227211 */ /* 0x000fe400078c10ff */
[----:B------:R-:W-:-:S02]  /*138e0*/  LEA.HI.X.SX32 R33, R149, R0, 0x2, P5 ;  /* 0x0000000095217211 */ /* 0x000fc400028f16ff */
[----:B------:R-:W-:Y:S01]  /*138f0*/  LEA R36, P5, R151, R242, 0x2 ;  /* 0x000000f297247211 */ /* 0x000fe200078a10ff */
[----:B------:R-:W-:Y:S01]  /*13900*/  IMAD R154, R154, c[0x0][0x190], RZ ;  /* 0x000064009a9a7a24 */ /* 0x000fe200078e02ff */
[----:B------:R-:W-:Y:S02]  /*13910*/  LEA.HI.X.SX32 R35, R150, R0, 0x2, P6 ;  /* 0x0000000096237211 */ /* 0x000fe400030f16ff */
[----:B------:R-:W-:Y:S01]  /*13920*/  LEA R38, P6, R39, R242, 0x2 ;  /* 0x000000f227267211 */ /* 0x000fe200078c10ff */
[----:B------:R-:W-:Y:S01]  /*13930*/  IMAD R155, R155, c[0x0][0x190], RZ ;  /* 0x000064009b9b7a24 */ /* 0x000fe200078e02ff */
[----:B------:R-:W-:Y:S02]  /*13940*/  LEA.HI.X.SX32 R37, R151, R0, 0x2, P5 ;  /* 0x0000000097257211 */ /* 0x000fe400028f16ff */
[----:B------:R-:W-:Y:S01]  /*13950*/  LEA R40, P5, R41, R242, 0x2 ;  /* 0x000000f229287211 */ /* 0x000fe200078a10ff */
[----:B------:R-:W-:Y:S01]  /*13960*/  IMAD R156, R156, c[0x0][0x190], RZ ;  /* 0x000064009c9c7a24 */ /* 0x000fe200078e02ff */
        /* <DEDUP_REMOVED lines=85> */
[----:B------:R-:W-:Y:S02]  /*13ec0*/  LEA R98, P6, R3, R242, 0x2 ;  /* 0x000000f203627211 */ /* 0x000fe400078c10ff */
        /* <DEDUP_REMOVED lines=9> */
[----:B------:R-:W-:Y:S02]  /*13f60*/  LEA R106, P6, R107, R242, 0x2 ;  /* 0x000000f26b6a7211 */ /* 0x000fe400078c10ff */
[----:B------:R-:W-:-:S02]  /*13f70*/  LEA.HI.X.SX32 R105, R105, R0, 0x2, P5 ;  /* 0x0000000069697211 */ /* 0x000fc400028f16ff */
[----:B------:R-:W-:Y:S02]  /*13f80*/  LEA R108, P5, R109, R242, 0x2 ;  /* 0x000000f26d6c7211 */ /* 0x000fe400078a10ff */
[----:B------:R-:W-:Y:S02]  /*13f90*/  LEA.HI.X.SX32 R107, R107, R0, 0x2, P6 ;  /* 0x000000006b6b7211 */ /* 0x000fe400030f16ff */
[----:B------:R-:W-:Y:S01]  /*13fa0*/  LEA R110, P6, R111, R242, 0x2 ;  /* 0x000000f26f6e7211 */ /* 0x000fe200078c10ff */
[----:B------:R-:W-:Y:S01]  /*13fb0*/  IMAD R117, R191, c[0x0][0x190], RZ ;  /* 0x00006400bf757a24 */ /* 0x000fe200078e02ff */
[----:B------:R-:W-:Y:S02]  /*13fc0*/  LEA.HI.X.SX32 R109, R109, R0, 0x2, P5 ;  /* 0x000000006d6d7211 */ /* 0x000fe400028f16ff */
[----:B------:R-:W-:Y:S01]  /*13fd0*/  LEA R112, P5, R113, R242, 0x2 ;  /* 0x000000f271707211 */ /* 0x000fe200078a10ff */
[----:B------:R-:W-:Y:S01]  /*13fe0*/  IMAD R119, R192, c[0x0][0x190], RZ ;  /* 0x00006400c0777a24 */ /* 0x000fe200078e02ff */
        /* <DEDUP_REMOVED lines=95> */
[----:B------:R-:W-:Y:S02]  /*145e0*/  LEA R178, P6, R179, R242, 0x2 ;  /* 0x000000f2b3b27211 */ /* 0x000fe400078c10ff */
        /* <DEDUP_REMOVED lines=10> */
[----:B---3--:R-:W-:Y:S01]  /*14690*/  IMAD.MOV.U32 R11, RZ, RZ, R188 ;  /* 0x000000ffff0b7224 */ /* 0x008fe200078e00bc */
[----:B------:R-:W-:Y:S01]  /*146a0*/  LEA.HI.X.SX32 R185, R185, R0, 0x2, P5 ;  /* 0x00000000b9b97211 */ /* 0x000fe200028f16ff */
[----:B------:R-:W-:Y:S01]  /*146b0*/  IMAD R219, R190, c[0x0][0x190], RZ ;  /* 0x00006400bedb7a24 */ /* 0x000fe200078e02ff */
        /* <DEDUP_REMOVED lines=11> */
[----:B------:R-:W-:Y:S01]  /*14770*/  LEA.HI.X.SX32 R193, R193, R0, 0x2, P5 ;  /* 0x00000000c1c17211 */ /* 0x000fe200028f16ff */
[----:B------:R-:W-:Y:S01]  /*14780*/  IMAD R201, R233, c[0x0][0x190], RZ ;  /* 0x00006400e9c97a24 */ /* 0x000fe200078e02ff */
        /* <DEDUP_REMOVED lines=30> */
[----:B--2---:R-:W-:Y:S01]  /*14970*/  IMAD R3, R4, c[0x0][0x190], RZ ;  /* 0x0000640004037a24 */ /* 0x004fe200078e02ff */
[----:B------:R-:W-:Y:S01]  /*14980*/  LEA.HI.X.SX32 R215, R215, R0, 0x2, P6 ;  /* 0x00000000d7d77211 */ /* 0x000fe200030f16ff */
[----:B------:R-:W2:Y:S01]  /*14990*/  S2R R4, SR_TID.X ;  /* 0x0000000000047919 */ /* 0x000ea20000002100 */
        /* <DEDUP_REMOVED lines=13> */
[----:B----4-:R-:W-:Y:S01]  /*14a70*/  IMAD R235, R9, c[0x0][0x190], RZ ;  /* 0x0000640009eb7a24 */ /* 0x010fe200078e02ff */
        /* <DEDUP_REMOVED lines=9> */
[----:B------:R-:W-:Y:S01]  /*14b10*/  LEA.HI.X.SX32 R233, R233, R0, 0x2, P5 ;  /* 0x00000000e9e97211 */ /* 0x000fe200028f16ff */
[----:B------:R-:W-:Y:S01]  /*14b20*/  IMAD.MOV.U32 R5, RZ, RZ, c[0x0][0x180] ;  /* 0x00006000ff057624 */ /* 0x000fe200078e00ff */
[----:B------:R-:W-:Y:S02]  /*14b30*/  LEA R236, P5, R237, R242, 0x2 ;  /* 0x000000f2edec7211 */ /* 0x000fe400078a10ff */
[----:B------:R-:W-:Y:S02]  /*14b40*/  LEA.HI.X.SX32 R235, R235, R0, 0x2, P6 ;  /* 0x00000000ebeb7211 */ /* 0x000fe400030f16ff */
[----:B------:R-:W-:Y:S02]  /*14b50*/  LEA R238, P6, R239, R242, 0x2 ;  /* 0x000000f2efee7211 */ /* 0x000fe400078c10ff */
[----:B--2---:R-:W-:-:S02]  /*14b60*/  LOP3.LUT R7, R4, 0x7f, RZ, 0xc0, !PT ;  /* 0x0000007f04077812 */ /* 0x004fc400078ec0ff */
[----:B------:R-:W-:Y:S02]  /*14b70*/  LEA.HI.X.SX32 R237, R237, R0, 0x2, P5 ;  /* 0x00000000eded7211 */ /* 0x000fe400028f16ff */
[----:B------:R-:W-:Y:S02]  /*14b80*/  LEA R240, P5, R3, R242, 0x2 ;  /* 0x000000f203f07211 */ /* 0x000fe400078a10ff */
[----:B------:R-:W-:Y:S02]  /*14b90*/  IADD3 R243, R5, -0x16, RZ ;  /* 0xffffffea05f37810 */ /* 0x000fe40007ffe0ff */
[----:B------:R-:W-:Y:S02]  /*14ba0*/  LEA.HI.X.SX32 R239, R239, R0, 0x2, P6 ;  /* 0x00000000efef7211 */ /* 0x000fe400030f16ff */
[----:B------:R-:W-:Y:S02]  /*14bb0*/  SHF.L.U32 R9, R7, 0x2, RZ ;  /* 0x0000000207097819 */ /* 0x000fe400000006ff */
[----:B------:R-:W-:Y:S01]  /*14bc0*/  LEA R242, P6, R2, R242, 0x2 ;  /* 0x000000f202f27211 */ /* 0x000fe200078c10ff */
[----:B-1----:R-:W-:Y:S01]  /*14bd0*/  IMAD.WIDE R14, R252, 0x4, R250 ;  /* 0x00000004fc0e7825 */ /* 0x002fe200078e02fa */
[----:B------:R-:W-:-:S02]  /*14be0*/  LEA.HI.X.SX32 R241, R3, R0, 0x2, P5 ;  /* 0x0000000003f17211 */ /* 0x000fc400028f16ff */
[----:B------:R-:W-:Y:S01]  /*14bf0*/  ISETP.GE.U32.AND P5, PT, R243, 0x7fffff6b, PT ;  /* 0x7fffff6bf300780c */ /* 0x000fe20003fa6070 */
[----:B------:R-:W-:Y:S01]  /*14c00*/  IMAD.WIDE R12, R252, 0x4, R248 ;  /* 0x00000004fc0c7825 */ /* 0x000fe200078e02f8 */
[----:B------:R-:W-:Y:S02]  /*14c10*/  LOP3.LUT R3, R9, 0x20, RZ, 0x3c, !PT ;  /* 0x0000002009037812 */ /* 0x000fe400078e3cff */
[----:B------:R-:W-:Y:S01]  /*14c20*/  LEA.HI.X.SX32 R243, R2, R0, 0x2, P6 ;  /* 0x0000000002f37211 */ /* 0x000fe200030f16ff */
[C---:B------:R-:W-:Y:S02]  /*14c30*/  IMAD R0, R252.reuse, 0x5, RZ ;  /* 0x00000005fc007824 */ /* 0x040fe400078e02ff */
[C---:B------:R-:W-:Y:S01]  /*14c40*/  IMAD.WIDE R10, R252.reuse, 0x4, R246 ;  /* 0x00000004fc0a7825 */ /* 0x040fe200078e02f6 */
[----:B------:R1:W-:Y:S01]  /*14c50*/  STL.64 [R1+0x1018], R14 ;  /* 0x0010180e01007387 */ /* 0x0003e20000100a00 */
[----:B------:R-:W-:Y:S02]  /*14c60*/  IADD3 R2, R5, -0x1e, RZ ;  /* 0xffffffe205027810 */ /* 0x000fe40007ffe0ff */
[----:B------:R-:W-:Y:S01]  /*14c70*/  IMAD.WIDE R6, R252, 0x4, R244 ;  /* 0x00000004fc067825 */ /* 0x000fe200078e02f4 */
[----:B------:R1:W-:Y:S04]  /*14c80*/  LDGSTS.E [R3+0x800], [R14.64], !P0 ;  /* 0x008000000e037fae */ /* 0x0003e8000c121844 */
[----:B------:R2:W-:Y:S04]  /*14c90*/  STL.64 [R1+0x1010], R12 ;  /* 0x0010100c01007387 */ /* 0x0005e80000100a00 */
[----:B------:R2:W-:Y:S01]  /*14ca0*/  LDGSTS.E [R3+0xa00], [R12.64], !P0 ;  /* 0x00a000000c037fae */ /* 0x0005e2000c121844 */
[----:B-1----:R-:W-:-:S03]  /*14cb0*/  IMAD.WIDE R14, R0, 0x4, R250 ;  /* 0x00000004000e7825 */ /* 0x002fc600078e02fa */
[----:B------:R1:W-:Y:S04]  /*14cc0*/  STL.64 [R1+0x1008], R10 ;  /* 0x0010080a01007387 */ /* 0x0003e80000100a00 */
[----:B------:R1:W-:Y:S01]  /*14cd0*/  LDGSTS.E [R3+0xc00], [R10.64], !P0 ;  /* 0x00c000000a037fae */ /* 0x0003e2000c121844 */
[----:B--2---:R-:W-:-:S03]  /*14ce0*/  IMAD.WIDE R12, R0, 0x4, R248 ;  /* 0x00000004000c7825 */ /* 0x004fc600078e02f8 */
[----:B------:R2:W-:Y:S04]  /*14cf0*/  STL.64 [R1+0x1000], R6 ;  /* 0x0010000601007387 */ /* 0x0005e80000100a00 */
[----:B------:R2:W-:Y:S01]  /*14d00*/  LDGSTS.E [R3+0xe00], [R6.64], !P0 ;  /* 0x00e0000006037fae */ /* 0x0005e2000c121844 */
[----:B------:R-:W-:Y:S01]  /*14d10*/  ISETP.GE.U32.AND P0, PT, R2, 0x7fffff63, PT ;  /* 0x7fffff630200780c */ /* 0x000fe20003f06070 */
[----:B------:R-:W-:Y:S02]  /*14d20*/  IMAD R2, R252, 0x9, RZ ;  /* 0x00000009fc027824 */ /* 0x000fe400078e02ff */
[C---:B-1----:R-:W-:Y:S01]  /*14d30*/  IMAD.WIDE R10, R0.reuse, 0x4, R246 ;  /* 0x00000004000a7825 */ /* 0x042fe200078e02f6 */
[----:B------:R1:W-:Y:S04]  /*14d40*/  LDGSTS.E [R3+0x2800], [R14.64], !P1 ;  /* 0x028000000e037fae */ /* 0x0003e8000c921844 */
[----:B------:R3:W-:Y:S01]  /*14d50*/  LDGSTS.E [R3+0x2a00], [R12.64], !P1 ;  /* 0x02a000000c037fae */ /* 0x0007e2000c921844 */
[----:B--2---:R-:W-:Y:S01]  /*14d60*/  IMAD.WIDE R6, R0, 0x4, R244 ;  /* 0x0000000400067825 */ /* 0x004fe200078e02f4 */
[----:B------:R-:W-:-:S02]  /*14d70*/  IADD3 R0, R5, -0x22, RZ ;  /* 0xffffffde05007810 */ /* 0x000fc40007ffe0ff */
[----:B------:R1:W-:Y:S04]  /*14d80*/  STL.64 [R1+0xfb8], R14 ;  /* 0x000fb80e01007387 */ /* 0x0003e80000100a00 */
[----:B------:R2:W-:Y:S04]  /*14d90*/  LDGSTS.E [R3+0x2c00], [R10.64], !P1 ;  /* 0x02c000000a037fae */ /* 0x0005e8000c921844 */
[----:B------:R3:W-:Y:S04]  /*14da0*/  STL.64 [R1+0xfb0], R12 ;  /* 0x000fb00c01007387 */ /* 0x0007e80000100a00 */
[----:B------:R4:W-:Y:S01]  /*14db0*/  LDGSTS.E [R3+0x2e00], [R6.64], !P1 ;  /* 0x02e0000006037fae */ /* 0x0009e2000c921844 */
[----:B-1----:R-:W-:Y:S01]  /*14dc0*/  IMAD.WIDE R14, R2, 0x4, R250 ;  /* 0x00000004020e7825 */ /* 0x002fe200078e02fa */
[----:B------:R-:W-:-:S02]  /*14dd0*/  ISETP.GE.U32.AND P1, PT, R0, 0x7fffff5f, PT ;  /* 0x7fffff5f0000780c */ /* 0x000fc40003f26070 */
[----:B------:R2:W-:Y:S01]  /*14de0*/  STL.64 [R1+0xfa8], R10 ;  /* 0x000fa80a01007387 */ /* 0x0005e20000100a00 */
[----:B------:R-:W-:Y:S02]  /*14df0*/  IMAD R0, R252, 0xd, RZ ;  /* 0x0000000dfc007824 */ /* 0x000fe400078e02ff */
[C---:B---3--:R-:W-:Y:S01]  /*14e00*/  IMAD.WIDE R12, R2.reuse, 0x4, R248 ;  /* 0x00000004020c7825 */ /* 0x048fe200078e02f8 */
[----:B------:R4:W-:Y:S04]  /*14e10*/  STL.64 [R1+0xfa0], R6 ;  /* 0x000fa00601007387 */ /* 0x0009e80000100a00 */
[----:B------:R1:W-:Y:S01]  /*14e20*/  STL.64 [R1+0xf58], R14 ;  /* 0x000f580e01007387 */ /* 0x0003e20000100a00 */
[----:B--2---:R-:W-:-:S03]  /*14e30*/  IMAD.WIDE R10, R2, 0x4, R246 ;  /* 0x00000004020a7825 */ /* 0x004fc600078e02f6 */
[----:B------:R1:W-:Y:S01]  /*14e40*/  LDGSTS.E [R3+0x4800], [R14.64], !P2 ;  /* 0x048000000e037fae */ /* 0x0003e2000d121844 */
[----:B----4-:R-:W-:Y:S01]  /*14e50*/  IMAD.WIDE R6, R2, 0x4, R244 ;  /* 0x0000000402067825 */ /* 0x010fe200078e02f4 */
[----:B------:R-:W-:Y:S02]  /*14e60*/  IADD3 R2, R5, -0x26, RZ ;  /* 0xffffffda05027810 */ /* 0x000fe40007ffe0ff */
        /* <DEDUP_REMOVED lines=9> */
[----:B-1----:R-:W-:Y:S02]  /*14f00*/  IMAD.WIDE R10, R0, 0x4, R246 ;  /* 0x00000004000a7825 */ /* 0x002fe400078e02f6 */
[----:B------:R1:W-:Y:S02]  /*14f10*/  LDGSTS.E [R3+0x6800], [R14.64], !P3 ;  /* 0x068000000e037fae */ /* 0x0003e4000d921844 */
[----:B------:R-:W-:-:S02]  /*14f20*/  IMAD R2, R252, 0x11, RZ ;  /* 0x00000011fc027824 */ /* 0x000fc400078e02ff */
[----:B------:R3:W-:Y:S01]  /*14f30*/  LDGSTS.E [R3+0x6a00], [R12.64], !P3 ;  /* 0x06a000000c037fae */ /* 0x0007e2000d921844 */
[----:B--2---:R-:W-:Y:S01]  /*14f40*/  IMAD.WIDE R6, R0, 0x4, R244 ;  /* 0x0000000400067825 */ /* 0x004fe200078e02f4 */
[C---:B------:R-:W-:Y:S02]  /*14f50*/  IADD3 R0, R5.reuse, -0x2a, RZ ;  /* 0xffffffd605007810 */ /* 0x040fe40007ffe0ff */
[----:B------:R1:W-:Y:S01]  /*14f60*/  STL.64 [R1+0xef8], R14 ;  /* 0x000ef80e01007387 */ /* 0x0003e20000100a00 */
[----:B------:R-:W-:-:S03]  /*14f70*/  IADD3 R4, R5, -0x1a, RZ ;  /* 0xffffffe605047810 */ /* 0x000fc60007ffe0ff */
[----:B------:R2:W-:Y:S04]  /*14f80*/  LDGSTS.E [R3+0x6c00], [R10.64], !P3 ;  /* 0x06c000000a037fae */ /* 0x0005e8000d921844 */
[----:B------:R3:W-:Y:S04]  /*14f90*/  STL.64 [R1+0xef0], R12 ;  /* 0x000ef00c01007387 */ /* 0x0007e80000100a00 */
[----:B------:R4:W-:Y:S01]  /*14fa0*/  LDGSTS.E [R3+0x6e00], [R6.64], !P3 ;  /* 0x06e0000006037fae */ /* 0x0009e2000d921844 */
[----:B-1----:R-:W-:Y:S01]  /*14fb0*/  IMAD.WIDE R14, R2, 0x4, R250 ;  /* 0x00000004020e7825 */ /* 0x002fe200078e02fa */
[----:B------:R-:W-:-:S02]  /*14fc0*/  ISETP.GE.U32.AND P3, PT, R0, 0x7fffff57, PT ;  /* 0x7fffff570000780c */ /* 0x000fc40003f66070 */
[----:B------:R2:W-:Y:S01]  /*14fd0*/  STL.64 [R1+0xee8], R10 ;  /* 0x000ee80a01007387 */ /* 0x0005e20000100a00 */
[----:B------:R-:W-:Y:S02]  /*14fe0*/  IMAD R0, R252, 0x15, RZ ;  /* 0x00000015fc007824 */ /* 0x000fe400078e02ff */
[----:B---3--:R-:W-:Y:S01]  /*14ff0*/  IMAD.WIDE R12, R2, 0x4, R248 ;  /* 0x00000004020c7825 */ /* 0x008fe200078e02f8 */
[----:B------:R4:W-:Y:S01]  /*15000*/  STL.64 [R1+0xee0], R6 ;  /* 0x000ee00601007387 */ /* 0x0009e20000100a00 */
[----:B------:R-:W-:-:S03]  /*15010*/  ISETP.GE.U32.AND P6, PT, R4, 0x7fffff67, PT ;  /* 0x7fffff670400780c */ /* 0x000fc60003fc6070 */
        /* <DEDUP_REMOVED lines=19> */
[----:B------:R-:W-:Y:S02]  /*15150*/  IADD3 R0, R5, -0x32, RZ ;  /* 0xffffffce05007810 */ /* 0x000fe40007ffe0ff */
        /* <DEDUP_REMOVED lines=386> */
[----:B------:R-:W-:-:S02]  /*16980*/  IMAD.SHL.U32 R2, R252, 0x2, RZ ;  /* 0x00000002fc027824 */ /* 0x000fc400078e00ff */
[----:B------:R3:W-:Y:S01]  /*16990*/  LDGSTS.E [R3+0x3ea00], [R12.64], !P3 ;  /* 0x3ea000000c037fae */ /* 0x0007e2000d921844 */
[----:B--2---:R-:W-:Y:S01]  /*169a0*/  IMAD.WIDE R6, R0, 0x4, R244 ;  /* 0x0000000400067825 */ /* 0x004fe200078e02f4 */
[----:B------:R-:W-:Y:S02]  /*169b0*/  IADD3 R0, R5, -0x1b, RZ ;  /* 0xffffffe505007810 */ /* 0x000fe40007ffe0ff */
[----:B------:R3:W-:Y:S04]  /*169c0*/  LDGSTS.E [R3+0x3ec00], [R10.64], !P3 ;  /* 0x3ec000000a037fae */ /* 0x0007e8000d921844 */
[----:B------:R1:W-:Y:S04]  /*169d0*/  STL.64 [R1+0x470], R14 ;  /* 0x0004700e01007387 */ /* 0x0003e80000100a00 */
[----:B------:R3:W-:Y:S01]  /*169e0*/  LDGSTS.E [R3+0x3ee00], [R6.64], !P3 ;  /* 0x3ee0000006037fae */ /* 0x0007e2000d921844 */
[----:B------:R-:W-:Y:S01]  /*169f0*/  ISETP.GE.U32.AND P3, PT, R0, 0x7fffff66, PT ;  /* 0x7fffff660000780c */ /* 0x000fe20003f66070 */
[----:B------:R-:W-:-:S02]  /*16a00*/  IMAD R0, R252, 0x6, RZ ;  /* 0x00000006fc007824 */ /* 0x000fc400078e02ff */
[----:B------:R2:W-:Y:S01]  /*16a10*/  STL.64 [R1+0x468], R12 ;  /* 0x0004680c01007387 */ /* 0x0005e20000100a00 */
[----:B-1----:R-:W-:-:S03]  /*16a20*/  IMAD.WIDE R14, R2, 0x4, R250 ;  /* 0x00000004020e7825 */ /* 0x002fc600078e02fa */
[----:B------:R1:W-:Y:S01]  /*16a30*/  STL.64 [R1+0x460], R10 ;  /* 0x0004600a01007387 */ /* 0x0003e20000100a00 */
[----:B---3--:R-:W-:-:S03]  /*16a40*/  LOP3.LUT R3, R9, 0x40, RZ, 0x3c, !PT ;  /* 0x0000004009037812 */ /* 0x008fc600078e3cff */
[----:B------:R3:W-:Y:S01]  /*16a50*/  STL.64 [R1+0x458], R6 ;  /* 0x0004580601007387 */ /* 0x0007e20000100a00 */
[----:B--2---:R-:W-:-:S03]  /*16a60*/  IMAD.WIDE R12, R2, 0x4, R248 ;  /* 0x00000004020c7825 */ /* 0x004fc600078e02f8 */
[----:B------:R2:W-:Y:S01]  /*16a70*/  STL.64 [R1+0xff8], R14 ;  /* 0x000ff80e01007387 */ /* 0x0005e20000100a00 */
[----:B-1----:R-:W-:-:S03]  /*16a80*/  IMAD.WIDE R10, R2, 0x4, R246 ;  /* 0x00000004020a7825 */ /* 0x002fc600078e02f6 */
[----:B------:R2:W-:Y:S01]  /*16a90*/  LDGSTS.E [R3+0x1000], [R14.64], !P4 ;  /* 0x010000000e037fae */ /* 0x0005e2000e121844 */
[----:B---3--:R-:W-:Y:S01]  /*16aa0*/  IMAD.WIDE R6, R2, 0x4, R244 ;  /* 0x0000000402067825 */ /* 0x008fe200078e02f4 */
[----:B------:R-:W-:Y:S02]  /*16ab0*/  IADD3 R2, R5, -0x1f, RZ ;  /* 0xffffffe105027810 */ /* 0x000fe40007ffe0ff */
[----:B------:R1:W-:Y:S04]  /*16ac0*/  STL.64 [R1+0xff0], R12 ;  /* 0x000ff00c01007387 */ /* 0x0003e80000100a00 */
[----:B------:R1:W-:Y:S01]  /*16ad0*/  LDGSTS.E [R3+0x1200], [R12.64], !P4 ;  /* 0x012000000c037fae */ /* 0x0003e2000e121844 */
[----:B--2---:R-:W-:-:S03]  /*16ae0*/  IMAD.WIDE R14, R0, 0x4, R250 ;  /* 0x00000004000e7825 */ /* 0x004fc600078e02fa */
[----:B------:R2:W-:Y:S04]  /*16af0*/  STL.64 [R1+0xfe8], R10 ;  /* 0x000fe80a01007387 */ /* 0x0005e80000100a00 */
[----:B------:R2:W-:Y:S01]  /*16b00*/  LDGSTS.E [R3+0x1400], [R10.64], !P4 ;  /* 0x014000000a037fae */ /* 0x0005e2000e121844 */
[----:B-1----:R-:W-:-:S03]  /*16b10*/  IMAD.WIDE R12, R0, 0x4, R248 ;  /* 0x00000004000c7825 */ /* 0x002fc600078e02f8 */
[----:B------:R1:W-:Y:S04]  /*16b20*/  STL.64 [R1+0xfe0], R6 ;  /* 0x000fe00601007387 */ /* 0x0003e80000100a00 */
[----:B------:R1:W-:Y:S01]  /*16b30*/  LDGSTS.E [R3+0x1600], [R6.64], !P4 ;  /* 0x0160000006037fae */ /* 0x0003e2000e121844 */
[----:B------:R-:W-:Y:S01]  /*16b40*/  ISETP.GE.U32.AND P4, PT, R2, 0x7fffff62, PT ;  /* 0x7fffff620200780c */ /* 0x000fe20003f86070 */
[----:B--2---:R-:W-:Y:S02]  /*16b50*/  IMAD.WIDE R10, R0, 0x4, R246 ;  /* 0x00000004000a7825 */ /* 0x004fe400078e02f6 */
[----:B------:R2:W-:Y:S02]  /*16b60*/  LDGSTS.E [R3+0x3000], [R14.64], !P5 ;  /* 0x030000000e037fae */ /* 0x0005e4000e921844 */
[----:B------:R-:W-:-:S02]  /*16b70*/  IMAD R2, R252, 0xa, RZ ;  /* 0x0000000afc027824 */ /* 0x000fc400078e02ff */
[----:B------:R3:W-:Y:S01]  /*16b80*/  LDGSTS.E [R3+0x3200], [R12.64], !P5 ;  /* 0x032000000c037fae */ /* 0x0007e2000e921844 */
[----:B-1----:R-:W-:Y:S01]  /*16b90*/  IMAD.WIDE R6, R0, 0x4, R244 ;  /* 0x0000000400067825 */ /* 0x002fe200078e02f4 */
        /* <DEDUP_REMOVED lines=12> */
[----:B-1----:R-:W-:-:S03]  /*16c60*/  IMAD.WIDE R10, R2, 0x4, R246 ;  /* 0x00000004020a7825 */ /* 0x002fc600078e02f6 */
[----:B------:R2:W-:Y:S01]  /*16c70*/  LDGSTS.E [R3+0x5000], [R14.64], !P6 ;  /* 0x050000000e037fae */ /* 0x0005e2000f121844 */
[----:B----4-:R-:W-:Y:S01]  /*16c80*/  IMAD.WIDE R6, R2, 0x4, R244 ;  /* 0x0000000402067825 */ /* 0x010fe200078e02f4 */
        /* <DEDUP_REMOVED lines=436> */
[----:B------:R3:W-:Y:S04]  /*187d0*/  LDGSTS.E [R3+0x3f400], [R10.64], !P0 ;  /* 0x3f4000000a037fae */ /* 0x0007e8000c121844 */
[----:B------:R2:W-:Y:S04]  /*187e0*/  STL.64 [R1+0x450], R14 ;  /* 0x0004500e01007387 */ /* 0x0005e80000100a00 */
[----:B------:R3:W-:Y:S01]  /*187f0*/  LDGSTS.E [R3+0x3f600], [R6.64], !P0 ;  /* 0x3f60000006037fae */ /* 0x0007e2000c121844 */
[----:B------:R-:W-:Y:S01]  /*18800*/  ISETP.GE.U32.AND P0, PT, R0, 0x7fffff65, PT ;  /* 0x7fffff650000780c */ /* 0x000fe20003f06070 */
[----:B------:R-:W-:-:S02]  /*18810*/  IMAD R0, R252, 0x7, RZ ;  /* 0x00000007fc007824 */ /* 0x000fc400078e02ff */
[----:B------:R1:W-:Y:S01]  /*18820*/  STL.64 [R1+0x448], R12 ;  /* 0x0004480c01007387 */ /* 0x0003e20000100a00 */
[----:B--2---:R-:W-:-:S03]  /*18830*/  IMAD.WIDE R14, R2, 0x4, R250 ;  /* 0x00000004020e7825 */ /* 0x004fc600078e02fa */
[----:B------:R2:W-:Y:S01]  /*18840*/  STL.64 [R1+0x440], R10 ;  /* 0x0004400a01007387 */ /* 0x0005e20000100a00 */
[----:B---3--:R-:W-:-:S03]  /*18850*/  LOP3.LUT R3, R9, 0x60, RZ, 0x3c, !PT ;  /* 0x0000006009037812 */ /* 0x008fc600078e3cff */
[----:B------:R3:W-:Y:S01]  /*18860*/  STL.64 [R1+0x438], R6 ;  /* 0x0004380601007387 */ /* 0x0007e20000100a00 */
[----:B-1----:R-:W-:-:S03]  /*18870*/  IMAD.WIDE R12, R2, 0x4, R248 ;  /* 0x00000004020c7825 */ /* 0x002fc600078e02f8 */
[----:B------:R1:W-:Y:S01]  /*18880*/  STL.64 [R1+0xfd8], R14 ;  /* 0x000fd80e01007387 */ /* 0x0003e20000100a00 */
[----:B--2---:R-:W-:-:S03]  /*18890*/  IMAD.WIDE R10, R2, 0x4, R246 ;  /* 0x00000004020a7825 */ /* 0x004fc600078e02f6 */
[----:B------:R1:W-:Y:S01]  /*188a0*/  LDGSTS.E [R3+0x1800], [R14.64], !P1 ;  /* 0x018000000e037fae */ /* 0x0003e2000c921844 */
[----:B---3--:R-:W-:Y:S01]  /*188b0*/  IMAD.WIDE R6, R2, 0x4, R244 ;  /* 0x0000000402067825 */ /* 0x008fe200078e02f4 */
        /* <DEDUP_REMOVED lines=389> */
[----:B----4-:R-:W-:-:S03]  /*1a110*/  IMAD.WIDE R6, R2, 0x4, R244 ;  /* 0x0000000402067825 */ /* 0x010fc600078e02f4 */
        /* <DEDUP_REMOVED lines=8> */
[----:B-1----:R-:W-:-:S03]  /*1a1a0*/  IMAD.WIDE R10, R0, 0x4, R246 ;  /* 0x00000004000a7825 */ /* 0x002fc600078e02f6 */
[----:B------:R1:W-:Y:S01]  /*1a1b0*/  LDGSTS.E [R3+0x37800], [R14.64], !P0 ;  /* 0x378000000e037fae */ /* 0x0003e2000c121844 */
[----:B------:R-:W-:-:S03]  /*1a1c0*/  IADD3 R2, R5, -0x89, RZ ;  /* 0xffffff7705027810 */ /* 0x000fc60007ffe0ff */
[----:B------:R1:W-:Y:S01]  /*1a1d0*/  LDGSTS.E [R3+0x37a00], [R12.64], !P0 ;  /* 0x37a000000c037fae */ /* 0x0003e2000c121844 */
[----:B--2---:R-:W-:Y:S01]  /*1a1e0*/  IMAD.WIDE R6, R0, 0x4, R244 ;  /* 0x0000000400067825 */ /* 0x004fe200078e02f4 */
[----:B------:R-:W-:Y:S02]  /*1a1f0*/  IADD3 R0, R5, -0x8d, RZ ;  /* 0xffffff7305007810 */ /* 0x000fe40007ffe0ff */
[----:B------:R1:W-:Y:S04]  /*1a200*/  LDGSTS.E [R3+0x37c00], [R10.64], !P0 ;  /* 0x37c000000a037fae */ /* 0x0003e8000c121844 */
[----:B------:R1:W-:Y:S01]  /*1a210*/  LDGSTS.E [R3+0x37e00], [R6.64], !P0 ;  /* 0x37e0000006037fae */ /* 0x0003e2000c121844 */
[----:B------:R-:W-:Y:S01]  /*1a220*/  ISETP.GE.U32.AND P0, PT, R0, 0x7ffffef4, PT ;  /* 0x7ffffef40000780c */ /* 0x000fe20003f06070 */
[----:B------:R-:W-:Y:S01]  /*1a230*/  IMAD R0, R252, 0x73, RZ ;  /* 0x00000073fc007824 */ /* 0x000fe200078e02ff */
[----:B------:R-:W-:Y:S01]  /*1a240*/  ISETP.GE.U32.AND P6, PT, R2, 0x7ffffef8, PT ;  /* 0x7ffffef80200780c */ /* 0x000fe20003fc6070 */
[C---:B------:R-:W-:Y:S01]  /*1a250*/  IMAD R2, R252.reuse, 0x77, RZ ;  /* 0x00000077fc027824 */ /* 0x040fe200078e02ff */
[----:B------:R-:W-:Y:S01]  /*1a260*/  STL.64 [R1+0x5b8], R14 ;  /* 0x0005b80e01007387 */ /* 0x000fe20000100a00 */
[----:B------:R-:W-:-:S02]  /*1a270*/  IMAD R4, R252, 0x7f, RZ ;  /* 0x0000007ffc047824 */ /* 0x000fc400078e02ff */
[----:B------:R-:W-:Y:S01]  /*1a280*/  IMAD.WIDE R22, R0, 0x4, R250 ;  /* 0x0000000400167825 */ /* 0x000fe200078e02fa */
[----:B------:R-:W-:Y:S03]  /*1a290*/  STL.64 [R1+0x5b0], R12 ;  /* 0x0005b00c01007387 */ /* 0x000fe60000100a00 */
[----:B-1----:R-:W-:Y:S01]  /*1a2a0*/  IMAD R3, R252, 0x7b, RZ ;  /* 0x0000007bfc037824 */ /* 0x002fe200078e02ff */
[----:B------:R-:W-:Y:S01]  /*1a2b0*/  LOP3.LUT R252, R9, 0x60, RZ, 0x3c, !PT ;  /* 0x0000006009fc7812 */ /* 0x000fe200078e3cff */
[C---:B------:R-:W-:Y:S01]  /*1a2c0*/  IMAD.WIDE R20, R0.reuse, 0x4, R248 ;  /* 0x0000000400147825 */ /* 0x040fe200078e02f8 */
[----:B------:R-:W-:Y:S03]  /*1a2d0*/  STL.64 [R1+0x5a8], R10 ;  /* 0x0005a80a01007387 */ /* 0x000fe60000100a00 */
[C---:B------:R-:W-:Y:S01]  /*1a2e0*/  IMAD.WIDE R18, R0.reuse, 0x4, R246 ;  /* 0x0000000400127825 */ /* 0x040fe200078e02f6 */
[----:B------:R1:W-:Y:S03]  /*1a2f0*/  STL.64 [R1+0x5a0], R6 ;  /* 0x0005a00601007387 */ /* 0x0003e60000100a00 */
[----:B------:R-:W-:Y:S01]  /*1a300*/  IMAD.WIDE R16, R0, 0x4, R244 ;  /* 0x0000000400107825 */ /* 0x000fe200078e02f4 */
[----:B------:R2:W-:Y:S04]  /*1a310*/  LDGSTS.E [R252+0x39800], [R22.64], !P1 ;  /* 0x3980000016fc7fae */ /* 0x0005e8000c921844 */
[----:B------:R3:W-:Y:S01]  /*1a320*/  LDGSTS.E [R252+0x39a00], [R20.64], !P1 ;  /* 0x39a0000014fc7fae */ /* 0x0007e2000c921844 */
[----:B-1----:R-:W-:-:S03]  /*1a330*/  IADD3 R7, R5, 0x7f, RZ ;  /* 0x0000007f05077810 */ /* 0x002fc60007ffe0ff */
[----:B------:R1:W-:Y:S04]  /*1a340*/  LDGSTS.E [R252+0x39c00], [R18.64], !P1 ;  /* 0x39c0000012fc7fae */ /* 0x0003e8000c921844 */
[----:B------:R4:W-:Y:S01]  /*1a350*/  LDGSTS.E [R252+0x39e00], [R16.64], !P1 ;  /* 0x39e0000010fc7fae */ /* 0x0009e2000c921844 */
[----:B------:R-:W-:-:S03]  /*1a360*/  ISETP.GT.AND P1, PT, R7, 0x7f, PT ;  /* 0x0000007f0700780c */ /* 0x000fc60003f24270 */
[----:B------:R-:W5:Y:S01]  /*1a370*/  S2R R7, SR_TID.X ;  /* 0x0000000000077919 */ /* 0x000f620000002100 */
[----:B------:R-:W-:-:S03]  /*1a380*/  IMAD.WIDE R14, R2, 0x4, R250 ;  /* 0x00000004020e7825 */ /* 0x000fc600078e02fa */
[----:B------:R2:W-:Y:S01]  /*1a390*/  STL.64 [R1+0x558], R22 ;  /* 0x0005581601007387 */ /* 0x0005e20000100a00 */
[----:B------:R-:W-:-:S03]  /*1a3a0*/  IMAD.WIDE R12, R2, 0x4, R248 ;  /* 0x00000004020c7825 */ /* 0x000fc600078e02f8 */
[----:B------:R-:W-:Y:S01]  /*1a3b0*/  STL.64 [R1+0x4f8], R14 ;  /* 0x0004f80e01007387 */ /* 0x000fe20000100a00 */
[----:B------:R-:W-:-:S03]  /*1a3c0*/  IMAD.WIDE R10, R2, 0x4, R246 ;  /* 0x00000004020a7825 */ /* 0x000fc600078e02f6 */
[----:B------:R3:W-:Y:S01]  /*1a3d0*/  STL.64 [R1+0x550], R20 ;  /* 0x0005501401007387 */ /* 0x0007e20000100a00 */
[----:B------:R-:W-:Y:S01]  /*1a3e0*/  IMAD.WIDE R8, R2, 0x4, R244 ;  /* 0x0000000402087825 */ /* 0x000fe200078e02f4 */
[----:B------:R-:W-:Y:S02]  /*1a3f0*/  IADD3 R6, R5, -0x80, RZ ;  /* 0xffffff8005067810 */ /* 0x000fe40007ffe0ff */
[----:B------:R-:W-:Y:S04]  /*1a400*/  STL.64 [R1+0x548], R18 ;  /* 0x0005481201007387 */ /* 0x000fe80000100a00 */
[----:B------:R-:W-:Y:S04]  /*1a410*/  STL.64 [R1+0x540], R16 ;  /* 0x0005401001007387 */ /* 0x000fe80000100a00 */
[----:B--2---:R-:W2:Y:S04]  /*1a420*/  LDL.LU.64 R22, [R1+0x36b8] ;  /* 0x0036b80001167983 */ /* 0x004ea80000300a00 */
[----:B------:R1:W-:Y:S04]  /*1a430*/  LDGSTS.E [R252+0x3b800], [R14.64], !P2 ;  /* 0x3b8000000efc7fae */ /* 0x0003e8000d121844 */
[----:B------:R1:W-:Y:S04]  /*1a440*/  STL.64 [R1+0x4f0], R12 ;  /* 0x0004f00c01007387 */ /* 0x0003e80000100a00 */
[----:B------:R1:W-:Y:S04]  /*1a450*/  LDGSTS.E [R252+0x3ba00], [R12.64], !P2 ;  /* 0x3ba000000cfc7fae */ /* 0x0003e8000d121844 */
[----:B---3--:R-:W3:Y:S04]  /*1a460*/  LDL.LU.64 R20, [R1+0x36b0] ;  /* 0x0036b00001147983 */ /* 0x008ee80000300a00 */
[----:B------:R4:W-:Y:S04]  /*1a470*/  LDGSTS.E [R252+0x3bc00], [R10.64], !P2 ;  /* 0x3bc000000afc7fae */ /* 0x0009e8000d121844 */
[----:B------:R4:W-:Y:S01]  /*1a480*/  STL.64 [R1+0x4e0], R10 ;  /* 0x0004e00a01007387 */ /* 0x0009e20000100a00 */
[----:B-1----:R-:W-:-:S03]  /*1a490*/  IMAD.WIDE R12, R3, 0x4, R250 ;  /* 0x00000004030c7825 */ /* 0x002fc600078e02fa */
[----:B------:R1:W-:Y:S01]  /*1a4a0*/  LDGSTS.E [R252+0x3be00], [R8.64], !P2 ;  /* 0x3be0000008fc7fae */ /* 0x0003e2000d121844 */
[----:B------:R-:W-:-:S03]  /*1a4b0*/  ISETP.GE.U32.AND P2, PT, R6, 0x7fffff01, PT ;  /* 0x7fffff010600780c */ /* 0x000fc60003f46070 */
[----:B------:R-:W2:Y:S01]  /*1a4c0*/  LDL.LU.64 R18, [R1+0x36a8] ;  /* 0x0036a80001127983 */ /* 0x000ea20000300a00 */
[----:B-----5:R-:W-:Y:S01]  /*1a4d0*/  LOP3.LUT R2, R7, 0x7f, RZ, 0xc0, !PT ;  /* 0x0000007f07027812 */ /* 0x020fe200078ec0ff */
[C---:B----4-:R-:W-:Y:S02]  /*1a4e0*/  IMAD.WIDE R10, R3.reuse, 0x4, R248 ;  /* 0x00000004030a7825 */ /* 0x050fe400078e02f8 */
[----:B------:R1:W-:Y:S04]  /*1a4f0*/  STL.64 [R1+0x4d8], R8 ;  /* 0x0004d80801007387 */ /* 0x0003e80000100a00 */
[----:B------:R-:W4:Y:S01]  /*1a500*/  LDL.LU.64 R16, [R1+0x36a0] ;  /* 0x0036a00001107983 */ /* 0x000f220000300a00 */
[----:B------:R-:W-:-:S03]  /*1a510*/  IMAD.WIDE R6, R3, 0x4, R244 ;  /* 0x0000000403067825 */ /* 0x000fc600078e02f4 */
[----:B------:R-:W5:Y:S01]  /*1a520*/  LDL.LU.64 R14, [R1+0x3698] ;  /* 0x00369800010e7983 */ /* 0x000f620000300a00 */
[----:B-1----:R-:W-:-:S03]  /*1a530*/  IMAD.WIDE R8, R3, 0x4, R246 ;  /* 0x0000000403087825 */ /* 0x002fc600078e02f6 */
[----:B------:R1:W-:Y:S01]  /*1a540*/  STL.64 [R1+0x490], R12 ;  /* 0x0004900c01007387 */ /* 0x0003e20000100a00 */
[----:B------:R-:W-:-:S03]  /*1a550*/  IADD3 R5, R5, -0x91, RZ ;  /* 0xffffff6f05057810 */ /* 0x000fc60007ffe0ff */
[----:B------:R1:W-:Y:S04]  /*1a560*/  STL.64 [R1+0x488], R10 ;  /* 0x0004880a01007387 */ /* 0x0003e80000100a00 */
[----:B------:R1:W-:Y:S04]  /*1a570*/  LDGSTS.E [R252+0x3d800], [R12.64], !P3 ;  /* 0x3d8000000cfc7fae */ /* 0x0003e8000d921844 */
[----:B------:R1:W-:Y:S04]  /*1a580*/  LDGSTS.E [R252+0x3da00], [R10.64], !P3 ;  /* 0x3da000000afc7fae */ /* 0x0003e8000d921844 */
[----:B------:R1:W-:Y:S04]  /*1a590*/  LDGSTS.E [R252+0x3dc00], [R8.64], !P3 ;  /* 0x3dc0000008fc7fae */ /* 0x0003e8000d921844 */
[----:B-1----:R-:W2:Y:S04]  /*1a5a0*/  LDL.LU.64 R12, [R1+0x3690] ;  /* 0x00369000010c7983 */ /* 0x002ea80000300a00 */
[----:B------:R1:W-:Y:S01]  /*1a5b0*/  STL.64 [R1+0x480], R8 ;  /* 0x0004800801007387 */ /* 0x0003e20000100a00 */
[----:B------:R-:W-:-:S03]  /*1a5c0*/  IMAD.WIDE R10, R4, 0x4, R250 ;  /* 0x00000004040a7825 */ /* 0x000fc600078e02fa */
[----:B------:R1:W-:Y:S04]  /*1a5d0*/  STL.64 [R1+0x478], R6 ;  /* 0x0004780601007387 */ /* 0x0003e80000100a00 */
[----:B------:R1:W-:Y:S01]  /*1a5e0*/  LDGSTS.E [R252+0x3de00], [R6.64], !P3 ;  /* 0x3de0000006fc7fae */ /* 0x0003e2000d921844 */
[----:B------:R-:W-:Y:S01]  /*1a5f0*/  ISETP.GE.U32.AND P3, PT, R5, 0x7ffffef0, PT ;  /* 0x7ffffef00500780c */ /* 0x000fe20003f66070 */
[C---:B-1----:R-:W-:Y:S02]  /*1a600*/  IMAD.WIDE R8, R4.reuse, 0x4, R248 ;  /* 0x0000000404087825 */ /* 0x042fe400078e02f8 */
[----:B------:R1:W-:Y:S04]  /*1a610*/  STL.64 [R1+0x1038], R10 ;  /* 0x0010380a01007387 */ /* 0x0003e80000100a00 */
[----:B------:R1:W-:Y:S01]  /*1a620*/  STL.64 [R1+0x1030], R8 ;  /* 0x0010300801007387 */ /* 0x0003e20000100a00 */
[----:B------:R-:W-:-:S03]  /*1a630*/  IMAD.WIDE R6, R4, 0x4, R246 ;  /* 0x0000000404067825 */ /* 0x000fc600078e02f6 */
[----:B------:R1:W-:Y:S01]  /*1a640*/  LDGSTS.E [R252+0x3f800], [R10.64], !P2 ;  /* 0x3f8000000afc7fae */ /* 0x0003e2000d121844 */
[----:B------:R-:W-:-:S03]  /*1a650*/  IMAD.WIDE R4, R4, 0x4, R244 ;  /* 0x0000000404047825 */ /* 0x000fc600078e02f4 */
[----:B------:R1:W-:Y:S04]  /*1a660*/  LDGSTS.E [R252+0x3fa00], [R8.64], !P2 ;  /* 0x3fa0000008fc7fae */ /* 0x0003e8000d121844 */
[----:B------:R1:W-:Y:S04]  /*1a670*/  LDGSTS.E [R252+0x3fc00], [R6.64], !P2 ;  /* 0x3fc0000006fc7fae */ /* 0x0003e8000d121844 */
[----:B-1----:R-:W2:Y:S04]  /*1a680*/  LDL.LU.64 R10, [R1+0x3688] ;  /* 0x00368800010a7983 */ /* 0x002ea80000300a00 */
[----:B------:R1:W-:Y:S04]  /*1a690*/  STL.64 [R1+0x1028], R6 ;  /* 0x0010280601007387 */ /* 0x0003e80000100a00 */
[----:B------:R-:W2:Y:S04]  /*1a6a0*/  LDL.LU.64 R8, [R1+0x3680] ;  /* 0x0036800001087983 */ /* 0x000ea80000300a00 */
[----:B------:R1:W-:Y:S04]  /*1a6b0*/  STL.64 [R1+0x1020], R4 ;  /* 0x0010200401007387 */ /* 0x0003e80000100a00 */
[----:B-1----:R-:W2:Y:S04]  /*1a6c0*/  LDL.LU.64 R6, [R1+0x3678] ;  /* 0x0036780001067983 */ /* 0x002ea80000300a00 */
[----:B------:R1:W-:Y:S04]  /*1a6d0*/  LDGSTS.E [R252+0x3fe00], [R4.64], !P2 ;  /* 0x3fe0000004fc7fae */ /* 0x0003e8000d121844 */
[----:B------:R-:W3:Y:S01]  /*1a6e0*/  S2R R3, SR_TID.X ;  /* 0x0000000000037919 */ /* 0x000ee20000002100 */
[----:B------:R-:W-:-:S03]  /*1a6f0*/  SEL R0, RZ, 0x4, !P1 ;  /* 0x00000004ff007807 */ /* 0x000fc60004800000 */
[----:B-1----:R-:W2:Y:S04]  /*1a700*/  LDL.LU.64 R4, [R1+0x3670] ;  /* 0x0036700001047983 */ /* 0x002ea80000300a00 */
[----:B------:R1:W-:Y:S04]  /*1a710*/  STL.64 [R1+0x3778], R36 ;  /* 0x0037782401007387 */ /* 0x0003e80000100a00 */
[----:B------:R-:W0:Y:S04]  /*1a720*/  LDGDEPBAR ;  /* 0x00000000000079af */ /* 0x000e280000000000 */
[----:B-1----:R-:W2:Y:S04]  /*1a730*/  LDL.64 R36, [R1+0x3f0] ;  /* 0x0003f00001247983 */ /* 0x002ea80000100a00 */
[----:B------:R1:W-:Y:S04]  /*1a740*/  STL.64 [R1+0x3770], R52 ;  /* 0x0037703401007387 */ /* 0x0003e80000100a00 */
        /* <DEDUP_REMOVED lines=15> */
[----:B------:R-:W-:Y:S04]  /*1a840*/  STL.64 [R1+0x3730], R180 ;  /* 0x003730b401007387 */ /* 0x000fe80000100a00 */
[----:B------:R-:W-:Y:S04]  /*1a850*/  STL.64 [R1+0x3728], R196 ;  /* 0x003728c401007387 */ /* 0x000fe80000100a00 */
[----:B------:R-:W-:Y:S04]  /*1a860*/  STL.64 [R1+0x3720], R212 ;  /* 0x003720d401007387 */ /* 0x000fe80000100a00 */
[----:B------:R-:W-:Y:S04]  /*1a870*/  STL.64 [R1+0x3718], R228 ;  /* 0x003718e401007387 */ /* 0x000fe80000100a00 */
[----:B------:R1:W-:Y:S04]  /*1a880*/  STL.64 [R1+0x3710], R250 ;  /* 0x003710fa01007387 */ /* 0x0003e80000100a00 */
[----:B-1----:R-:W2:Y:S01]  /*1a890*/  LDL.64 R250, [R1+0x430] ;  /* 0x0004300001fa7983 */ /* 0x002ea20000100a00 */
[----:B------:R-:W-:-:S04]  /*1a8a0*/  ISETP.GE.AND P1, PT, R2, c[0x0][0x180], PT ;  /* 0x0000600002007a0c */ /* 0x000fc80003f26270 */
[----:B------:R-:W-:-:S04]  /*1a8b0*/  SEL R0, R0, RZ, !P1 ;  /* 0x000000ff00007207 */ /* 0x000fc80004800000 */
[----:B------:R-:W-:Y:S01]  /*1a8c0*/  ISETP.NE.U32.AND P1, PT, R0, RZ, PT ;  /* 0x000000ff0000720c */ /* 0x000fe20003f25070 */
[----:B------:R-:W-:Y:S01]  /*1a8d0*/  IMAD.MOV.U32 R0, RZ, RZ, c[0x0][0x180] ;  /* 0x00006000ff007624 */ /* 0x000fe200078e00ff */
[----:B---3--:R-:W-:-:S04]  /*1a8e0*/  LOP3.LUT R3, R3, 0x7f, RZ, 0xc0, !PT ;  /* 0x0000007f03037812 */ /* 0x008fc800078ec0ff */
[----:B------:R-:W-:Y:S02]  /*1a8f0*/  IADD3 R0, R0, -0x95, RZ ;  /* 0xffffff6b00007810 */ /* 0x000fe40007ffe0ff */
[----:B------:R-:W-:Y:S01]  /*1a900*/  SHF.L.U32 R3, R3, 0x2, RZ ;  /* 0x0000000203037819 */ /* 0x000fe200000006ff */
[----:B------:R-:W-:Y:S01]  /*1a910*/  STL.64 [R1+0x3708], R248 ;  /* 0x003708f801007387 */ /* 0x000fe20000100a00 */
[----:B------:R-:W-:Y:S02]  /*1a920*/  ISETP.GE.U32.AND P2, PT, R0, 0x7ffffeec, PT ;  /* 0x7ffffeec0000780c */ /* 0x000fe40003f46070 */
[----:B------:R-:W-:Y:S01]  /*1a930*/  IADD3 R0, R3, 0x100000, RZ ;  /* 0x0010000003007810 */ /* 0x000fe20007ffe0ff */
[----:B------:R-:W3:Y:S04]  /*1a940*/  LDL.64 R180, [R1+0x1b0] ;  /* 0x0001b00001b47983 */ /* 0x000ee80000100a00 */
[----:B------:R-:W3:Y:S04]  /*1a950*/  LDL.64 R196, [R1+0x170] ;  /* 0x0001700001c47983 */ /* 0x000ee80000100a00 */
[----:B------:R-:W3:Y:S04]  /*1a960*/  LDL.64 R212, [R1+0x130] ;  /* 0x0001300001d47983 */ /* 0x000ee80000100a00 */
[----:B------:R-:W3:Y:S04]  /*1a970*/  LDL.64 R228, [R1+0xf0] ;  /* 0x0000f00001e47983 */ /* 0x000ee80000100a00 */
[----:B------:R1:W-:Y:S04]  /*1a980*/  STL.64 [R1+0x3700], R246 ;  /* 0x003700f601007387 */ /* 0x0003e80000100a00 */
[----:B------:R4:W-:Y:S04]  /*1a990*/  STL.64 [R1+0x36f8], R244 ;  /* 0x0036f8f401007387 */ /* 0x0009e80000100a00 */
[----:B-1----:R-:W3:Y:S04]  /*1a9a0*/  LDL.64 R246, [R1+0x70] ;  /* 0x0000700001f67983 */ /* 0x002ee80000100a00 */
[----:B----4-:R-:W4:Y:S04]  /*1a9b0*/  LDL.64 R244, [R1+0xb0] ;  /* 0x0000b00001f47983 */ /* 0x010f280000100a00 */
[----:B--2---:R1:W-:Y:S04]  /*1a9c0*/  LDGSTS.E [R0+0x40000], [R250.64], P1 ;  /* 0x40000000fa007fae */ /* 0x0043e80008921844 */
[----:B-1----:R-:W2:Y:S01]  /*1a9d0*/  LDL.64 R250, [R1+0x30] ;  /* 0x0000300001fa7983 */ /* 0x002ea20000100a00 */
[----:B------:R-:W-:-:S05]  /*1a9e0*/  IMAD.SHL.U32 R249, R2, 0x4, RZ ;  /* 0x0000000402f97824 */ /* 0x000fca00078e00ff */
[C---:B------:R-:W-:Y:S02]  /*1a9f0*/  IADD3 R2, R249.reuse, 0x100000, RZ ;  /* 0x00100000f9027810 */ /* 0x040fe40007ffe0ff */
[----:B------:R-:W-:-:S03]  /*1aa00*/  IADD3 R0, R249, 0x100000, RZ ;  /* 0x00100000f9007810 */ /* 0x000fc60007ffe0ff */
[----:B------:R1:W-:Y:S04]  /*1aa10*/  LDGSTS.E [R2+0x41000], [R36.64], P1 ;  /* 0x4100000024027fae */ /* 0x0003e80008921844 */
[----:B------:R5:W-:Y:S04]  /*1aa20*/  LDGSTS.E [R0+0x42000], [R52.64], P1 ;  /* 0x4200000034007fae */ /* 0x000be80008921844 */
[----:B------:R3:W-:Y:S04]  /*1aa30*/  LDGSTS.E [R2+0x43000], [R68.64], P1 ;  /* 0x4300000044027fae */ /* 0x0007e80008921844 */
[----:B-1----:R-:W2:Y:S04]  /*1aa40*/  LDL.LU.64 R36, [R1+0x3778] ;  /* 0x0037780001247983 */ /* 0x002ea80000300a00 */
[----:B-----5:R-:W5:Y:S04]  /*1aa50*/  LDL.LU.64 R52, [R1+0x3770] ;  /* 0x0037700001347983 */ /* 0x020f680000300a00 */
[----:B------:R1:W-:Y:S04]  /*1aa60*/  LDGSTS.E [R0+0x44000], [R84.64], P1 ;  /* 0x4400000054007fae */ /* 0x0003e80008921844 */
[----:B---3--:R-:W3:Y:S04]  /*1aa70*/  LDL.LU.64 R68, [R1+0x3768] ;  /* 0x0037680001447983 */ /* 0x008ee80000300a00 */
[----:B------:R4:W-:Y:S04]  /*1aa80*/  LDGSTS.E [R2+0x45000], [R100.64], P1 ;  /* 0x4500000064027fae */ /* 0x0009e80008921844 */
[----:B-1----:R-:W3:Y:S04]  /*1aa90*/  LDL.LU.64 R84, [R1+0x3760] ;  /* 0x0037600001547983 */ /* 0x002ee80000300a00 */
[----:B------:R1:W-:Y:S04]  /*1aaa0*/  LDGSTS.E [R0+0x46000], [R116.64], P1 ;  /* 0x4600000074007fae */ /* 0x0003e80008921844 */
[----:B----4-:R-:W4:Y:S04]  /*1aab0*/  LDL.LU.64 R100, [R1+0x3758] ;  /* 0x0037580001647983 */ /* 0x010f280000300a00 */
[----:B------:R1:W-:Y:S04]  /*1aac0*/  LDGSTS.E [R2+0x47000], [R132.64], P1 ;  /* 0x4700000084027fae */ /* 0x0003e80008921844 */
[----:B-1----:R-:W3:Y:S04]  /*1aad0*/  LDL.LU.64 R116, [R1+0x3750] ;  /* 0x0037500001747983 */ /* 0x002ee80000300a00 */
[----:B------:R1:W-:Y:S04]  /*1aae0*/  LDGSTS.E [R0+0x48000], [R148.64], P1 ;  /* 0x4800000094007fae */ /* 0x0003e80008921844 */
[----:B------:R-:W3:Y:S04]  /*1aaf0*/  LDL.LU.64 R132, [R1+0x3748] ;  /* 0x0037480001847983 */ /* 0x000ee80000300a00 */
        /* <DEDUP_REMOVED lines=13> */
[----:B------:R1:W-:Y:S04]  /*1abd0*/  STL.64 [R1+0x3670], R6 ;  /* 0x0036700601007387 */ /* 0x0003e80000100a00 */
[----:B--2---:R2:W-:Y:S04]  /*1abe0*/  LDGSTS.E [R0+0x50000], [R250.64], P1 ;  /* 0x50000000fa007fae */ /* 0x0045e80008921844 */
[----:B------:R-:W1:Y:S04]  /*1abf0*/  S2R R3, SR_TID.X ;  /* 0x0000000000037919 */ /* 0x000e680000002100 */
[----:B------:R1:W-:Y:S04]  /*1ac00*/  LDGSTS.E [R2+0x51000], [R6.64], P1 ;  /* 0x5100000006027fae */ /* 0x0003e80008921844 */
[----:B--2---:R-:W2:Y:S04]  /*1ac10*/  LDL.64 R250, [R1+0x428] ;  /* 0x0004280001fa7983 */ /* 0x004ea80000100a00 */
[----:B------:R1:W-:Y:S02]  /*1ac20*/  LDGSTS.E [R0+0x52000], [R22.64], P1 ;  /* 0x5200000016007fae */ /* 0x0003e40008921844 */
[----:B-1----:R-:W-:-:S04]  /*1ac30*/  LOP3.LUT R6, R3, 0x7f, RZ, 0xc0, !PT ;  /* 0x0000007f03067812 */ /* 0x002fc800078ec0ff */
[----:B------:R-:W-:Y:S01]  /*1ac40*/  SHF.L.U32 R7, R6, 0x2, RZ ;  /* 0x0000000206077819 */ /* 0x000fe200000006ff */
[----:B------:R1:W-:Y:S03]  /*1ac50*/  STL.64 [R1+0x3678], R22 ;  /* 0x0036781601007387 */ /* 0x0003e60000100a00 */
[C---:B------:R-:W-:Y:S02]  /*1ac60*/  IADD3 R2, R7.reuse, 0x100000, RZ ;  /* 0x0010000007027810 */ /* 0x040fe40007ffe0ff */
[----:B------:R-:W-:-:S03]  /*1ac70*/  IADD3 R0, R7, 0x100000, RZ ;  /* 0x0010000007007810 */ /* 0x000fc60007ffe0ff */
[----:B------:R4:W-:Y:S04]  /*1ac80*/  LDGSTS.E [R2+0x53000], [R38.64], P1 ;  /* 0x5300000026027fae */ /* 0x0009e80008921844 */
[----:B-1----:R-:W3:Y:S04]  /*1ac90*/  LDL.64 R22, [R1+0xa8] ;  /* 0x0000a80001167983 */ /* 0x002ee80000100a00 */
[----:B------:R4:W-:Y:S04]  /*1aca0*/  STL.64 [R1+0x3680], R38 ;  /* 0x0036802601007387 */ /* 0x0009e80000100a00 */
[----:B------:R1:W-:Y:S04]  /*1acb0*/  LDGSTS.E [R0+0x54000], [R54.64], P1 ;  /* 0x5400000036007fae */ /* 0x0003e80008921844 */
[----:B------:R1:W-:Y:S04]  /*1acc0*/  LDGSTS.E [R2+0x55000], [R70.64], P1 ;  /* 0x5500000046027fae */ /* 0x0003e80008921844 */
[----:B----4-:R-:W4:Y:S04]  /*1acd0*/  LDL.64 R38, [R1+0xe8] ;  /* 0x0000e80001267983 */ /* 0x010f280000100a00 */
[----:B------:R1:W-:Y:S04]  /*1ace0*/  STL.64 [R1+0x3688], R54 ;  /* 0x0036883601007387 */ /* 0x0003e80000100a00 */
[----:B------:R5:W-:Y:S01]  /*1acf0*/  LDGSTS.E [R0+0x56000], [R86.64], P1 ;  /* 0x5600000056007fae */ /* 0x000be20008921844 */
[----:B------:R-:W-:-:S03]  /*1ad00*/  IADD3 R3, R7, 0x100000, RZ ;  /* 0x0010000007037810 */ /* 0x000fc60007ffe0ff */
[----:B------:R5:W-:Y:S04]  /*1ad10*/  LDGSTS.E [R2+0x57000], [R102.64], P1 ;  /* 0x5700000066027fae */ /* 0x000be80008921844 */
[----:B-1----:R-:W3:Y:S04]  /*1ad20*/  LDL.64 R54, [R1+0x128] ;  /* 0x0001280001367983 */ /* 0x002ee80000100a00 */
[----:B------:R1:W-:Y:S04]  /*1ad30*/  STL.64 [R1+0x3690], R70 ;  /* 0x0036904601007387 */ /* 0x0003e80000100a00 */
[----:B------:R5:W-:Y:S04]  /*1ad40*/  LDGSTS.E [R0+0x58000], [R118.64], P1 ;  /* 0x5800000076007fae */ /* 0x000be80008921844 */
[----:B------:R5:W-:Y:S04]  /*1ad50*/  LDGSTS.E [R2+0x59000], [R134.64], P1 ;  /* 0x5900000086027fae */ /* 0x000be80008921844 */
[----:B-1----:R-:W3:Y:S04]  /*1ad60*/  LDL.64 R70, [R1+0x168] ;  /* 0x0001680001467983 */ /* 0x002ee80000100a00 */
[----:B------:R5:W-:Y:S04]  /*1ad70*/  STL.64 [R1+0x3698], R86 ;  /* 0x0036985601007387 */ /* 0x000be80000100a00 */
[----:B------:R1:W-:Y:S04]  /*1ad80*/  LDGSTS.E [R0+0x5a000], [R150.64], P1 ;  /* 0x5a00000096007fae */ /* 0x0003e80008921844 */
[----:B------:R1:W-:Y:S04]  /*1ad90*/  LDGSTS.E [R3+0x5b000], [R166.64], P1 ;  /* 0x5b000000a6037fae */ /* 0x0003e80008921844 */
[----:B-----5:R-:W5:Y:S04]  /*1ada0*/  LDL.64 R86, [R1+0x1a8] ;  /* 0x0001a80001567983 */ /* 0x020f680000100a00 */
[----:B------:R1:W-:Y:S04]  /*1adb0*/  STL.64 [R1+0x36a0], R102 ;  /* 0x0036a06601007387 */ /* 0x0003e80000100a00 */
[----:B------:R1:W-:Y:S04]  /*1adc0*/  LDGSTS.E [R2+0x5c000], [R182.64], P1 ;  /* 0x5c000000b6027fae */ /* 0x0003e80008921844 */
[----:B------:R1:W-:Y:S04]  /*1add0*/  LDGSTS.E [R0+0x5d000], [R198.64], P1 ;  /* 0x5d000000c6007fae */ /* 0x0003e80008921844 */
[----:B-1----:R-:W3:Y:S04]  /*1ade0*/  LDL.64 R102, [R1+0x1e8] ;  /* 0x0001e80001667983 */ /* 0x002ee80000100a00 */
[----:B------:R1:W-:Y:S04]  /*1adf0*/  STL.64 [R1+0x36a8], R118 ;  /* 0x0036a87601007387 */ /* 0x0003e80000100a00 */
[----:B------:R1:W-:Y:S04]  /*1ae00*/  LDGSTS.E [R2+0x5e000], [R214.64], P1 ;  /* 0x5e000000d6027fae */ /* 0x0003e80008921844 */
[----:B------:R1:W-:Y:S04]  /*1ae10*/  LDGSTS.E [R0+0x5f000], [R230.64], P1 ;  /* 0x5f000000e6007fae */ /* 0x0003e80008921844 */
[----:B-1----:R-:W3:Y:S04]  /*1ae20*/  LDL.64 R118, [R1+0x228] ;  /* 0x0002280001767983 */ /* 0x002ee80000100a00 */
[----:B------:R1:W-:Y:S04]  /*1ae30*/  STL.64 [R1+0x36b0], R134 ;  /* 0x0036b08601007387 */ /* 0x0003e80000100a00 */
[----:B-1----:R-:W3:Y:S04]  /*1ae40*/  LDL.64 R134, [R1+0x268] ;  /* 0x0002680001867983 */ /* 0x002ee80000100a00 */
[----:B------:R1:W-:Y:S04]  /*1ae50*/  STL.64 [R1+0x36b8], R150 ;  /* 0x0036b89601007387 */ /* 0x0003e80000100a00 */
[----:B-1----:R-:W3:Y:S04]  /*1ae60*/  LDL.64 R150, [R1+0x2a8] ;  /* 0x0002a80001967983 */ /* 0x002ee80000100a00 */
[----:B------:R1:W-:Y:S04]  /*1ae70*/  STL.64 [R1+0x36c0], R166 ;  /* 0x0036c0a601007387 */ /* 0x0003e80000100a00 */
[----:B-1----:R-:W3:Y:S04]  /*1ae80*/  LDL.64 R166, [R1+0x2e8] ;  /* 0x0002e80001a67983 */ /* 0x002ee80000100a00 */
[----:B------:R1:W-:Y:S01]  /*1ae90*/  STL.64 [R1+0x36c8], R182 ;  /* 0x0036c8b601007387 */ /* 0x0003e20000100a00 */
[----:B------:R-:W-:-:S03]  /*1aea0*/  LOP3.LUT R244, R7, 0x10, RZ, 0x3c, !PT ;  /* 0x0000001007f47812 */ /* 0x000fc600078e3cff */
[----:B-1----:R-:W3:Y:S04]  /*1aeb0*/  LDL.64 R182, [R1+0x328] ;  /* 0x0003280001b67983 */ /* 0x002ee80000100a00 */
[----:B------:R1:W-:Y:S04]  /*1aec0*/  STL.64 [R1+0x36d0], R198 ;  /* 0x0036d0c601007387 */ /* 0x0003e80000100a00 */
[----:B-1----:R-:W3:Y:S04]  /*1aed0*/  LDL.64 R198, [R1+0x368] ;  /* 0x0003680001c67983 */ /* 0x002ee80000100a00 */
[----:B------:R1:W-:Y:S01]  /*1aee0*/  STL.64 [R1+0x36d8], R214 ;  /* 0x0036d8d601007387 */ /* 0x0003e20000100a00 */
[----:B------:R-:W-:-:S03]  /*1aef0*/  IADD3 R2, R244, 0x100000, RZ ;  /* 0x00100000f4027810 */ /* 0x000fc60007ffe0ff */
[----:B-1----:R-:W3:Y:S04]  /*1af00*/  LDL.64 R214, [R1+0x3a8] ;  /* 0x0003a80001d67983 */ /* 0x002ee80000100a00 */
[----:B------:R1:W-:Y:S04]  /*1af10*/  STL.64 [R1+0x36e0], R230 ;  /* 0x0036e0e601007387 */ /* 0x0003e80000100a00 */
[----:B------:R-:W3:Y:S04]  /*1af20*/  LDL.64 R246, [R1+0x68] ;  /* 0x0000680001f67983 */ /* 0x000ee80000100a00 */
[----:B-1----:R-:W3:Y:S04]  /*1af30*/  LDL.64 R230, [R1+0x3e8] ;  /* 0x0003e80001e67983 */ /* 0x002ee80000100a00 */
[----:B--2---:R1:W-:Y:S04]  /*1af40*/  LDGSTS.E [R2+0x40200], [R250.64], P1 ;  /* 0x40200000fa027fae */ /* 0x0043e80008921844 */
[----:B-1----:R-:W2:Y:S01]  /*1af50*/  LDL.64 R250, [R1+0x28] ;  /* 0x0000280001fa7983 */ /* 0x002ea20000100a00 */
[----:B------:R-:W-:-:S05]  /*1af60*/  IADD3 R0, R244, 0x100000, RZ ;  /* 0x00100000f4007810 */ /* 0x000fca0007ffe0ff */
[----:B---3--:R1:W-:Y:S04]  /*1af70*/  LDGSTS.E [R0+0x41200], [R230.64], P1 ;  /* 0x41200000e6007fae */ /* 0x0083e80008921844 */
[----:B------:R3:W-:Y:S04]  /*1af80*/  LDGSTS.E [R2+0x42200], [R214.64], P1 ;  /* 0x42200000d6027fae */ /* 0x0007e80008921844 */
[----:B------:R1:W-:Y:S04]  /*1af90*/  LDGSTS.E [R0+0x43200], [R198.64], P1 ;  /* 0x43200000c6007fae */ /* 0x0003e80008921844 */
[----:B------:R1:W-:Y:S04]  /*1afa0*/  LDGSTS.E [R2+0x44200], [R182.64], P1 ;  /* 0x44200000b6027fae */ /* 0x0003e80008921844 */
[----:B------:R1:W-:Y:S04]  /*1afb0*/  LDGSTS.E [R0+0x45200], [R166.64], P1 ;  /* 0x45200000a6007fae */ /* 0x0003e80008921844 */
[----:B------:R1:W-:Y:S04]  /*1afc0*/  LDGSTS.E [R2+0x46200], [R150.64], P1 ;  /* 0x4620000096027fae */ /* 0x0003e80008921844 */
[----:B------:R1:W-:Y:S04]  /*1afd0*/  LDGSTS.E [R0+0x47200], [R134.64], P1 ;  /* 0x4720000086007fae */ /* 0x0003e80008921844 */
[----:B------:R1:W-:Y:S04]  /*1afe0*/  LDGSTS.E [R2+0x48200], [R118.64], P1 ;  /* 0x4820000076027fae */ /* 0x0003e80008921844 */
[----:B------:R1:W-:Y:S04]  /*1aff0*/  LDGSTS.E [R0+0x49200], [R102.64], P1 ;  /* 0x4920000066007fae */ /* 0x0003e80008921844 */
[----:B-----5:R5:W-:Y:S04]  /*1b000*/  LDGSTS.E [R2+0x4a200], [R86.64], P1 ;  /* 0x4a20000056027fae */ /* 0x020be80008921844 */
[----:B------:R1:W-:Y:S04]  /*1b010*/  LDGSTS.E [R0+0x4b200], [R70.64], P1 ;  /* 0x4b20000046007fae */ /* 0x0003e80008921844 */
[----:B------:R1:W-:Y:S04]  /*1b020*/  LDGSTS.E [R2+0x4c200], [R54.64], P1 ;  /* 0x4c20000036027fae */ /* 0x0003e80008921844 */
[----:B----4-:R2:W-:Y:S04]  /*1b030*/  LDGSTS.E [R0+0x4d200], [R38.64], P1 ;  /* 0x4d20000026007fae */ /* 0x0105e80008921844 */
[----:B------:R2:W-:Y:S04]  /*1b040*/  LDGSTS.E [R2+0x4e200], [R22.64], P1 ;  /* 0x4e20000016027fae */ /* 0x0005e80008921844 */
[----:B------:R2:W-:Y:S04]  /*1b050*/  LDGSTS.E [R0+0x4f200], [R246.64], P1 ;  /* 0x4f200000f6007fae */ /* 0x0005e80008921844 */
[----:B-1----:R-:W4:Y:S04]  /*1b060*/  LDL.64 R230, [R1+0x3e0] ;  /* 0x0003e00001e67983 */ /* 0x002f280000100a00 */
[----:B---3--:R-:W3:Y:S04]  /*1b070*/  LDL.64 R214, [R1+0x3a0] ;  /* 0x0003a00001d67983 */ /* 0x008ee80000100a00 */
[----:B------:R-:W3:Y:S04]  /*1b080*/  LDL.64 R198, [R1+0x360] ;  /* 0x0003600001c67983 */ /* 0x000ee80000100a00 */
[----:B--2---:R1:W-:Y:S04]  /*1b090*/  LDGSTS.E [R2+0x50200], [R250.64], P1 ;  /* 0x50200000fa027fae */ /* 0x0043e80008921844 */
[----:B------:R2:W-:Y:S04]  /*1b0a0*/  LDGSTS.E [R0+0x51200], [R8.64], P1 ;  /* 0x5120000008007fae */ /* 0x0005e80008921844 */
[----:B------:R2:W-:Y:S04]  /*1b0b0*/  LDGSTS.E [R2+0x52200], [R24.64], P1 ;  /* 0x5220000018027fae */ /* 0x0005e80008921844 */
[----:B-1----:R-:W3:Y:S04]  /*1b0c0*/  LDL.64 R250, [R1+0x420] ;  /* 0x0004200001fa7983 */ /* 0x002ee80000100a00 */
[----:B------:R1:W-:Y:S04]  /*1b0d0*/  LDGSTS.E [R0+0x53200], [R40.64], P1 ;  /* 0x5320000028007fae */ /* 0x0003e80008921844 */
[----:B------:R2:W-:Y:S04]  /*1b0e0*/  LDGSTS.E [R2+0x54200], [R56.64], P1 ;  /* 0x5420000038027fae */ /* 0x0005e80008921844 */
[----:B------:R1:W-:Y:S04]  /*1b0f0*/  LDGSTS.E [R0+0x55200], [R72.64], P1 ;  /* 0x5520000048007fae */ /* 0x0003e80008921844 */
[----:B------:R2:W-:Y:S04]  /*1b100*/  LDGSTS.E [R2+0x56200], [R88.64], P1 ;  /* 0x5620000058027fae */ /* 0x0005e80008921844 */
[----:B------:R1:W-:Y:S01]  /*1b110*/  LDGSTS.E [R0+0x57200], [R104.64], P1 ;  /* 0x5720000068007fae */ /* 0x0003e20008921844 */
[----:B------:R-:W-:-:S03]  /*1b120*/  LOP3.LUT R71, R249, 0x20, RZ, 0x3c, !PT ;  /* 0x00000020f9477812 */ /* 0x000fc600078e3cff */
[----:B------:R2:W-:Y:S04]  /*1b130*/  LDGSTS.E [R2+0x58200], [R120.64], P1 ;  /* 0x5820000078027fae */ /* 0x0005e80008921844 */
[----:B------:R-:W4:Y:S04]  /*1b140*/  LDL.64 R182, [R1+0x320] ;  /* 0x0003200001b67983 */ /* 0x000f280000100a00 */
[----:B------:R1:W-:Y:S04]  /*1b150*/  LDGSTS.E [R0+0x59200], [R136.64], P1 ;  /* 0x5920000088007fae */ /* 0x0003e80008921844 */
[----:B------:R-:W4:Y:S04]  /*1b160*/  LDL.64 R166, [R1+0x2e0] ;  /* 0x0002e00001a67983 */ /* 0x000f280000100a00 */
[----:B------:R2:W-:Y:S04]  /*1b170*/  LDGSTS.E [R2+0x5a200], [R152.64], P1 ;  /* 0x5a20000098027fae */ /* 0x0005e80008921844 */
[----:B------:R-:W4:Y:S04]  /*1b180*/  LDL.64 R150, [R1+0x2a0] ;  /* 0x0002a00001967983 */ /* 0x000f280000100a00 */
[----:B------:R1:W-:Y:S04]  /*1b190*/  LDGSTS.E [R0+0x5b200], [R168.64], P1 ;  /* 0x5b200000a8007fae */ /* 0x0003e80008921844 */
[----:B------:R-:W4:Y:S04]  /*1b1a0*/  LDL.64 R134, [R1+0x260] ;  /* 0x0002600001867983 */ /* 0x000f280000100a00 */
[----:B------:R-:W4:Y:S04]  /*1b1b0*/  LDL.64 R118, [R1+0x220] ;  /* 0x0002200001767983 */ /* 0x000f280000100a00 */
[----:B------:R-:W4:Y:S04]  /*1b1c0*/  LDL.64 R102, [R1+0x1e0] ;  /* 0x0001e00001667983 */ /* 0x000f280000100a00 */
[----:B------:R2:W-:Y:S04]  /*1b1d0*/  LDGSTS.E [R2+0x5c200], [R184.64], P1 ;  /* 0x5c200000b8027fae */ /* 0x0005e80008921844 */
[----:B------:R1:W-:Y:S04]  /*1b1e0*/  STL.64 [R1+0x36e8], R8 ;  /* 0x0036e80801007387 */ /* 0x0003e80000100a00 */
[----:B------:R1:W-:Y:S04]  /*1b1f0*/  LDGSTS.E [R0+0x5d200], [R200.64], P1 ;  /* 0x5d200000c8007fae */ /* 0x0003e80008921844 */
[----:B------:R1:W-:Y:S04]  /*1b200*/  STL.64 [R1+0x36f0], R24 ;  /* 0x0036f01801007387 */ /* 0x0003e80000100a00 */
[----:B------:R2:W-:Y:S04]  /*1b210*/  LDGSTS.E [R2+0x5e200], [R216.64], P1 ;  /* 0x5e200000d8027fae */ /* 0x0005e80008921844 */
[----:B-----5:R-:W5:Y:S04]  /*1b220*/  LDL.64 R86, [R1+0x1a0] ;  /* 0x0001a00001567983 */ /* 0x020f680000100a00 */
[----:B------:R-:W5:Y:S01]  /*1b230*/  LDL.64 R54, [R1+0x160] ;  /* 0x0001600001367983 */ /* 0x000f620000100a00 */
[----:B--2---:R-:W-:-:S03]  /*1b240*/  IADD3 R2, R71, 0x100000, RZ ;  /* 0x0010000047027810 */ /* 0x004fc60007ffe0ff */
[----:B------:R-:W2:Y:S04]  /*1b250*/  LDL.64 R38, [R1+0x120] ;  /* 0x0001200001267983 */ /* 0x000ea80000100a00 */
[----:B------:R-:W2:Y:S04]  /*1b260*/  LDL.64 R22, [R1+0xe0] ;  /* 0x0000e00001167983 */ /* 0x000ea80000100a00 */
[----:B------:R-:W2:Y:S04]  /*1b270*/  LDL.64 R244, [R1+0xa0] ;  /* 0x0000a00001f47983 */ /* 0x000ea80000100a00 */
[----:B------:R3:W-:Y:S04]  /*1b280*/  LDGSTS.E [R0+0x5f200], [R232.64], P1 ;  /* 0x5f200000e8007fae */ /* 0x0007e80008921844 */
[----:B------:R-:W2:Y:S01]  /*1b290*/  LDL.64 R246, [R1+0x60] ;  /* 0x0000600001f67983 */ /* 0x000ea20000100a00 */
[----:B------:R-:W-:-:S03]  /*1b2a0*/  LOP3.LUT R3, R7, 0x30, RZ, 0x3c, !PT ;  /* 0x0000003007037812 */ /* 0x000fc600078e3cff */
[----:B-1----:R-:W2:Y:S04]  /*1b2b0*/  LDL.64 R8, [R1+0x3d0] ;  /* 0x0003d00001087983 */ /* 0x002ea80000100a00 */
[----:B------:R-:W2:Y:S04]  /*1b2c0*/  LDL.64 R24, [R1+0x2f8] ;  /* 0x0002f80001187983 */ /* 0x000ea80000100a00 */
[----:B---3--:R1:W-:Y:S04]  /*1b2d0*/  LDGSTS.E [R2+0x40400], [R250.64], P1 ;  /* 0x40400000fa027fae */ /* 0x0083e80008921844 */
[----:B-1----:R-:W3:Y:S01]  /*1b2e0*/  LDL.64 R250, [R1+0x20] ;  /* 0x0000200001fa7983 */ /* 0x002ee20000100a00 */
[----:B------:R-:W-:-:S05]  /*1b2f0*/  IADD3 R0, R71, 0x100000, RZ ;  /* 0x0010000047007810 */ /* 0x000fca0007ffe0ff */
[----:B----4-:R1:W-:Y:S04]  /*1b300*/  LDGSTS.E [R0+0x41400], [R230.64], P1 ;  /* 0x41400000e6007fae */ /* 0x0103e80008921844 */
[----:B------:R4:W-:Y:S04]  /*1b310*/  LDGSTS.E [R2+0x42400], [R214.64], P1 ;  /* 0x42400000d6027fae */ /* 0x0009e80008921844 */
[----:B------:R4:W-:Y:S04]  /*1b320*/  LDGSTS.E [R0+0x43400], [R198.64], P1 ;  /* 0x43400000c6007fae */ /* 0x0009e80008921844 */
[----:B------:R4:W-:Y:S04]  /*1b330*/  LDGSTS.E [R2+0x44400], [R182.64], P1 ;  /* 0x44400000b6027fae */ /* 0x0009e80008921844 */
[----:B-1----:R-:W3:Y:S04]  /*1b340*/  LDL.64 R230, [R1+0x3d8] ;  /* 0x0003d80001e67983 */ /* 0x002ee80000100a00 */
[----:B------:R1:W-:Y:S04]  /*1b350*/  LDGSTS.E [R0+0x45400], [R166.64], P1 ;  /* 0x45400000a6007fae */ /* 0x0003e80008921844 */
[----:B----4-:R-:W4:Y:S04]  /*1b360*/  LDL.64 R214, [R1+0x398] ;  /* 0x0003980001d67983 */ /* 0x010f280000100a00 */
[----:B------:R1:W-:Y:S04]  /*1b370*/  LDGSTS.E [R2+0x46400], [R150.64], P1 ;  /* 0x4640000096027fae */ /* 0x0003e80008921844 */
[----:B------:R-:W4:Y:S04]  /*1b380*/  LDL.64 R198, [R1+0x358] ;  /* 0x0003580001c67983 */ /* 0x000f280000100a00 */
[----:B------:R1:W-:Y:S04]  /*1b390*/  LDGSTS.E [R0+0x47400], [R134.64], P1 ;  /* 0x4740000086007fae */ /* 0x0003e80008921844 */
[----:B------:R1:W-:Y:S04]  /*1b3a0*/  LDGSTS.E [R2+0x48400], [R118.64], P1 ;  /* 0x4840000076027fae */ /* 0x0003e80008921844 */
[----:B------:R2:W-:Y:S04]  /*1b3b0*/  LDGSTS.E [R0+0x49400], [R102.64], P1 ;  /* 0x4940000066007fae */ /* 0x0005e80008921844 */
[----:B------:R-:W4:Y:S04]  /*1b3c0*/  LDL.64 R182, [R1+0x318] ;  /* 0x0003180001b67983 */ /* 0x000f280000100a00 */
[----:B-1----:R-:W4:Y:S04]  /*1b3d0*/  LDL.64 R166, [R1+0x2d8] ;  /* 0x0002d80001a67983 */ /* 0x002f280000100a00 */
[----:B------:R-:W4:Y:S04]  /*1b3e0*/  LDL.64 R150, [R1+0x298] ;  /* 0x0002980001967983 */ /* 0x000f280000100a00 */
[----:B------:R-:W4:Y:S04]  /*1b3f0*/  LDL.64 R134, [R1+0x258] ;  /* 0x0002580001867983 */ /* 0x000f280000100a00 */
[----:B------:R-:W4:Y:S04]  /*1b400*/  LDL.64 R118, [R1+0x218] ;  /* 0x0002180001767983 */ /* 0x000f280000100a00 */
[----:B-----5:R1:W-:Y:S04]  /*1b410*/  LDGSTS.E [R2+0x4a400], [R86.64], P1 ;  /* 0x4a40000056027fae */ /* 0x0203e80008921844 */
[----:B------:R5:W-:Y:S04]  /*1b420*/  LDGSTS.E [R0+0x4b400], [R54.64], P1 ;  /* 0x4b40000036007fae */ /* 0x000be80008921844 */
[----:B--2---:R2:W-:Y:S04]  /*1b430*/  LDGSTS.E [R2+0x4c400], [R38.64], P1 ;  /* 0x4c40000026027fae */ /* 0x0045e80008921844 */
[----:B------:R1:W-:Y:S04]  /*1b440*/  LDGSTS.E [R0+0x4d400], [R22.64], P1 ;  /* 0x4d40000016007fae */ /* 0x0003e80008921844 */
[----:B------:R1:W-:Y:S04]  /*1b450*/  LDGSTS.E [R2+0x4e400], [R244.64], P1 ;  /* 0x4e400000f4027fae */ /* 0x0003e80008921844 */
[----:B------:R-:W4:Y:S04]  /*1b460*/  LDL.64 R102, [R1+0x1d8] ;  /* 0x0001d80001667983 */ /* 0x000f280000100a00 */
[----:B------:R2:W-:Y:S04]  /*1b470*/  LDGSTS.E [R0+0x4f400], [R246.64], P1 ;  /* 0x4f400000f6007fae */ /* 0x0005e80008921844 */
[----:B-1----:R-:W4:Y:S04]  /*1b480*/  LDL.64 R86, [R1+0x198] ;  /* 0x0001980001567983 */ /* 0x002f280000100a00 */
[----:B-----5:R-:W5:Y:S04]  /*1b490*/  LDL.64 R54, [R1+0x158] ;  /* 0x0001580001367983 */ /* 0x020f680000100a00 */
[----:B--2---:R-:W2:Y:S04]  /*1b4a0*/  LDL.64 R38, [R1+0x118] ;  /* 0x0001180001267983 */ /* 0x004ea80000100a00 */
[----:B------:R-:W2:Y:S04]  /*1b4b0*/  LDL.64 R22, [R1+0xd8] ;  /* 0x0000d80001167983 */ /* 0x000ea80000100a00 */
[----:B------:R-:W2:Y:S04]  /*1b4c0*/  LDL.64 R244, [R1+0x98] ;  /* 0x0000980001f47983 */ /* 0x000ea80000100a00 */
[----:B------:R-:W2:Y:S04]  /*1b4d0*/  LDL.64 R246, [R1+0x58] ;  /* 0x0000580001f67983 */ /* 0x000ea80000100a00 */
[----:B---3--:R1:W-:Y:S04]  /*1b4e0*/  LDGSTS.E [R2+0x50400], [R250.64], P1 ;  /* 0x50400000fa027fae */ /* 0x0083e80008921844 */
[----:B------:R3:W-:Y:S04]  /*1b4f0*/  LDGSTS.E [R0+0x51400], [R10.64], P1 ;  /* 0x514000000a007fae */ /* 0x0007e80008921844 */
[----:B------:R3:W-:Y:S04]  /*1b500*/  LDGSTS.E [R2+0x52400], [R26.64], P1 ;  /* 0x524000001a027fae */ /* 0x0007e80008921844 */
[----:B-1----:R-:W2:Y:S04]  /*1b510*/  LDL.64 R250, [R1+0x418] ;  /* 0x0004180001fa7983 */ /* 0x002ea80000100a00 */
        /* <DEDUP_REMOVED lines=12> */
[----:B------:R1:W-:Y:S01]  /*1b5e0*/  LDGSTS.E [R0+0x5f400], [R234.64], P1 ;  /* 0x5f400000ea007fae */ /* 0x0003e20008921844 */
[----:B---3--:R-:W-:-:S05]  /*1b5f0*/  IADD3 R2, R3, 0x100000, RZ ;  /* 0x0010000003027810 */ /* 0x008fca0007ffe0ff */
[----:B--2---:R2:W-:Y:S04]  /*1b600*/  LDGSTS.E [R2+0x40600], [R250.64], P1 ;  /* 0x40600000fa027fae */ /* 0x0045e80008921844 */
[----:B--2---:R-:W2:Y:S01]  /*1b610*/  LDL.64 R250, [R1+0x18] ;  /* 0x0000180001fa7983 */ /* 0x004ea20000100a00 */
[----:B-1----:R-:W-:-:S05]  /*1b620*/  IADD3 R0, R3, 0x100000, RZ ;  /* 0x0010000003007810 */ /* 0x002fca0007ffe0ff */
[----:B------:R1:W-:Y:S04]  /*1b630*/  LDGSTS.E [R0+0x41600], [R230.64], P1 ;  /* 0x41600000e6007fae */ /* 0x0003e80008921844 */
[----:B----4-:R3:W-:Y:S04]  /*1b640*/  LDGSTS.E [R2+0x42600], [R214.64], P1 ;  /* 0x42600000d6027fae */ /* 0x0107e80008921844 */
        /* <DEDUP_REMOVED lines=11> */
[----:B------:R3:W-:Y:S04]  /*1b700*/  LDGSTS.E [R2+0x4e600], [R244.64], P1 ;  /* 0x4e600000f4027fae */ /* 0x0007e80008921844 */
[----:B------:R4:W-:Y:S04]  /*1b710*/  LDGSTS.E [R0+0x4f600], [R246.64], P1 ;  /* 0x4f600000f6007fae */ /* 0x0009e80008921844 */
[----:B-1----:R-:W2:Y:S01]  /*1b720*/  LDL.64 R230, [R1+0x390] ;  /* 0x0003900001e67983 */ /* 0x002ea20000100a00 */
[----:B------:R-:W-:-:S03]  /*1b730*/  LOP3.LUT R87, R249, 0x40, RZ, 0x3c, !PT ;  /* 0x00000040f9577812 */ /* 0x000fc600078e3cff */
[----:B---3--:R-:W3:Y:S04]  /*1b740*/  LDL.64 R214, [R1+0x350] ;  /* 0x0003500001d67983 */ /* 0x008ee80000100a00 */
[----:B----4-:R-:W4:Y:S04]  /*1b750*/  LDL.64 R198, [R1+0x310] ;  /* 0x0003100001c67983 */ /* 0x010f280000100a00 */
[----:B------:R-:W3:Y:S04]  /*1b760*/  LDL.64 R182, [R1+0x2d0] ;  /* 0x0002d00001b67983 */ /* 0x000ee80000100a00 */
[----:B------:R-:W3:Y:S04]  /*1b770*/  LDL.64 R166, [R1+0x290] ;  /* 0x0002900001a67983 */ /* 0x000ee80000100a00 */
[----:B------:R-:W3:Y:S04]  /*1b780*/  LDL.64 R150, [R1+0x250] ;  /* 0x0002500001967983 */ /* 0x000ee80000100a00 */
[----:B------:R-:W3:Y:S04]  /*1b790*/  LDL.64 R134, [R1+0x210] ;  /* 0x0002100001867983 */ /* 0x000ee80000100a00 */
[----:B------:R-:W3:Y:S04]  /*1b7a0*/  LDL.64 R118, [R1+0x1d0] ;  /* 0x0001d00001767983 */ /* 0x000ee80000100a00 */
[----:B------:R-:W3:Y:S04]  /*1b7b0*/  LDL.64 R102, [R1+0x190] ;  /* 0x0001900001667983 */ /* 0x000ee80000100a00 */
[----:B-----5:R-:W5:Y:S04]  /*1b7c0*/  LDL.64 R54, [R1+0x150] ;  /* 0x0001500001367983 */ /* 0x020f680000100a00 */
[----:B------:R-:W3:Y:S04]  /*1b7d0*/  LDL.64 R38, [R1+0x110] ;  /* 0x0001100001267983 */ /* 0x000ee80000100a00 */
[----:B------:R-:W3:Y:S04]  /*1b7e0*/  LDL.64 R22, [R1+0xd0] ;  /* 0x0000d00001167983 */ /* 0x000ee80000100a00 */
[----:B------:R-:W3:Y:S04]  /*1b7f0*/  LDL.64 R244, [R1+0x90] ;  /* 0x0000900001f47983 */ /* 0x000ee80000100a00 */
        /* <DEDUP_REMOVED lines=18> */
[----:B--2---:R-:W-:-:S05]  /*1b920*/  IADD3 R2, R87, 0x100000, RZ ;  /* 0x0010000057027810 */ /* 0x004fca0007ffe0ff */
[----:B---3--:R2:W-:Y:S04]  /*1b930*/  LDGSTS.E [R2+0x40800], [R250.64], P1 ;  /* 0x40800000fa027fae */ /* 0x0085e80008921844 */
[----:B--2---:R-:W2:Y:S01]  /*1b940*/  LDL.64 R250, [R1+0x10] ;  /* 0x0000100001fa7983 */ /* 0x004ea20000100a00 */
[----:B-1----:R-:W-:-:S05]  /*1b950*/  IADD3 R0, R87, 0x100000, RZ ;  /* 0x0010000057007810 */ /* 0x002fca0007ffe0ff */
[----:B------:R1:W-:Y:S04]  /*1b960*/  LDGSTS.E [R0+0x41800], [R8.64], P1 ;  /* 0x4180000008007fae */ /* 0x0003e80008921844 */
[----:B------:R3:W-:Y:S04]  /*1b970*/  LDGSTS.E [R2+0x42800], [R230.64], P1 ;  /* 0x42800000e6027fae */ /* 0x0007e80008921844 */
        /* <DEDUP_REMOVED lines=13> */
[----:B-1----:R-:W2:Y:S04]  /*1ba50*/  LDL.64 R8, [R1+0x3c8] ;  /* 0x0003c80001087983 */ /* 0x002ea80000100a00 */
[----:B---3--:R-:W3:Y:S01]  /*1ba60*/  LDL.64 R230, [R1+0x388] ;  /* 0x0003880001e67983 */ /* 0x008ee20000100a00 */
[----:B------:R-:W-:-:S03]  /*1ba70*/  LOP3.LUT R3, R7, 0x50, RZ, 0x3c, !PT ;  /* 0x0000005007037812 */ /* 0x000fc600078e3cff */
[----:B------:R-:W3:Y:S04]  /*1ba80*/  LDL.64 R214, [R1+0x348] ;  /* 0x0003480001d67983 */ /* 0x000ee80000100a00 */
        /* <DEDUP_REMOVED lines=83> */
[----:B--2---:R-:W2:Y:S01]  /*1bfc0*/  LDL.64 R250, [R1] ;  /* 0x0000000001fa7983 */ /* 0x004ea20000100a00 */
        /* <DEDUP_REMOVED lines=25> */
[----:B------:R-:W3:Y:S04]  /*1c160*/  LDL.64 R134, [R1+0x138] ;  /* 0x0001380001867983 */ /* 0x000ee80000100a00 */
[----:B------:R-:W3:Y:S04]  /*1c170*/  LDL.64 R118, [R1+0xf8] ;  /* 0x0000f80001767983 */ /* 0x000ee80000100a00 */
[----:B------:R-:W3:Y:S01]  /*1c180*/  LDL.64 R102, [R1+0xb8] ;  /* 0x0000b80001667983 */ /* 0x000ee20000100a00 */
[----:B------:R-:W-:-:S03]  /*1c190*/  LOP3.LUT R8, R7, 0x70, RZ, 0x3c, !PT ;  /* 0x0000007007087812 */ /* 0x000fc600078e3cff */
[----:B-----5:R-:W2:Y:S04]  /*1c1a0*/  LDL.64 R54, [R1+0x78] ;  /* 0x0000780001367983 */ /* 0x020ea80000100a00 */
        /* <DEDUP_REMOVED lines=18> */
[----:B--2---:R-:W-:-:S02]  /*1c2d0*/  IADD3 R2, R8, 0x100000, RZ ;  /* 0x0010000008027810 */ /* 0x004fc40007ffe0ff */
[----:B-1----:R-:W-:-:S03]  /*1c2e0*/  IADD3 R0, R8, 0x100000, RZ ;  /* 0x0010000008007810 */ /* 0x002fc60007ffe0ff */
[----:B---3--:R1:W-:Y:S04]  /*1c2f0*/  LDGSTS.E [R2+0x40e00], [R250.64], P1 ;  /* 0x40e00000fa027fae */ /* 0x0083e80008921844 */
        /* <DEDUP_REMOVED lines=9> */
[----:B-1----:R-:W5:Y:S04]  /*1c390*/  LDL.LU.64 R250, [R1+0x3710] ;  /* 0x0037100001fa7983 */ /* 0x002f680000300a00 */
[----:B------:R1:W-:Y:S04]  /*1c3a0*/  LDGSTS.E [R2+0x4ae00], [R150.64], P1 ;  /* 0x4ae0000096027fae */ /* 0x0003e80008921844 */
[----:B--2---:R-:W2:Y:S04]  /*1c3b0*/  LDL.LU.64 R248, [R1+0x3708] ;  /* 0x0037080001f87983 */ /* 0x004ea80000300a00 */
[----:B------:R5:W-:Y:S04]  /*1c3c0*/  LDGSTS.E [R0+0x4be00], [R134.64], P1 ;  /* 0x4be0000086007fae */ /* 0x000be80008921844 */
[----:B---3--:R-:W3:Y:S04]  /*1c3d0*/  LDL.LU.64 R246, [R1+0x3700] ;  /* 0x0037000001f67983 */ /* 0x008ee80000300a00 */
[----:B------:R1:W-:Y:S04]  /*1c3e0*/  LDGSTS.E [R2+0x4ce00], [R118.64], P1 ;  /* 0x4ce0000076027fae */ /* 0x0003e80008921844 */
[----:B----4-:R-:W4:Y:S04]  /*1c3f0*/  LDL.LU.64 R244, [R1+0x36f8] ;  /* 0x0036f80001f47983 */ /* 0x010f280000300a00 */
[----:B------:R1:W-:Y:S04]  /*1c400*/  LDGSTS.E [R0+0x4de00], [R102.64], P1 ;  /* 0x4de0000066007fae */ /* 0x0003e80008921844 */
[----:B------:R1:W-:Y:S04]  /*1c410*/  LDGSTS.E [R2+0x4ee00], [R54.64], P1 ;  /* 0x4ee0000036027fae */ /* 0x0003e80008921844 */
[----:B------:R1:W-:Y:S04]  /*1c420*/  LDGSTS.E [R0+0x4fe00], [R38.64], P1 ;  /* 0x4fe0000026007fae */ /* 0x0003e80008921844 */
[----:B-1----:R-:W2:Y:S04]  /*1c430*/  LDL.64 R102, [R1+0x1080] ;  /* 0x0010800001667983 */ /* 0x002ea80000100a00 */
[----:B------:R1:W-:Y:S04]  /*1c440*/  LDGSTS.E [R2+0x50e00], [R4.64], P1 ;  /* 0x50e0000004027fae */ /* 0x0003e80008921844 */
[----:B------:R1:W-:Y:S04]  /*1c450*/  LDGSTS.E [R0+0x51e00], [R20.64], P1 ;  /* 0x51e0000014007fae */ /* 0x0003e80008921844 */
[----:B------:R1:W-:Y:S04]  /*1c460*/  LDGSTS.E [R2+0x52e00], [R36.64], P1 ;  /* 0x52e0000024027fae */ /* 0x0003e80008921844 */
[----:B------:R1:W-:Y:S01]  /*1c470*/  LDGSTS.E [R0+0x53e00], [R52.64], P1 ;  /* 0x53e0000034007fae */ /* 0x0003e20008921844 */
[----:B------:R-:W-:-:S03]  /*1c480*/  IADD3 R3, R8, 0x100000, RZ ;  /* 0x0010000008037810 */ /* 0x000fc60007ffe0ff */
        /* <DEDUP_REMOVED lines=11> */
[----:B------:R-:W-:-:S03]  /*1c540*/  IMAD.MOV.U32 R252, RZ, RZ, c[0x0][0x188] ;  /* 0x00006200fffc7624 */ /* 0x000fc600078e00ff */
[----:B------:R-:W4:Y:S04]  /*1c550*/  LDL.LU.64 R54, [R1+0x1420] ;  /* 0x0014200001367983 */ /* 0x000f280000300a00 */
[----:B------:R-:W4:Y:S01]  /*1c560*/  LDL.LU.64 R38, [R1+0x1418] ;  /* 0x0014180001267983 */ /* 0x000f220000300a00 */
[----:B-1----:R-:W-:-:S03]  /*1c570*/  IMAD.SHL.U32 R2, R252, 0x80, RZ ;  /* 0x00000080fc027824 */ /* 0x002fc600078e00ff */
[----:B------:R-:W4:Y:S04]  /*1c580*/  LDL.LU.64 R230, [R1+0x1410] ;  /* 0x0014100001e67983 */ /* 0x000f280000300a00 */
[----:B------:R-:W4:Y:S04]  /*1c590*/  LDL.LU.64 R198, [R1+0x1408] ;  /* 0x0014080001c67983 */ /* 0x000f280000300a00 */
[----:B------:R-:W4:Y:S04]  /*1c5a0*/  LDL.LU.64 R182, [R1+0x1400] ;  /* 0x0014000001b67983 */ /* 0x000f280000300a00 */
[----:B------:R-:W4:Y:S04]  /*1c5b0*/  LDL.LU.64 R166, [R1+0x13f8] ;  /* 0x0013f80001a67983 */ /* 0x000f280000300a00 */
[----:B------:R-:W4:Y:S04]  /*1c5c0*/  LDL.LU.64 R118, [R1+0x13f0] ;  /* 0x0013f00001767983 */ /* 0x000f280000300a00 */
[----:B------:R-:W4:Y:S01]  /*1c5d0*/  LDL.LU.64 R214, [R1+0x13e8] ;  /* 0x0013e80001d67983 */ /* 0x000f220000300a00 */
[----:B-----5:R-:W-:-:S05]  /*1c5e0*/  IMAD.WIDE R134, R2, 0x4, R250 ;  /* 0x0000000402867825 */ /* 0x020fca00078e02fa */
[----:B------:R-:W-:Y:S01]  /*1c5f0*/  STL.64 [R1+0x1ed8], R134 ;  /* 0x001ed88601007387 */ /* 0x000fe20000100a00 */
[----:B---3--:R-:W-:-:S03]  /*1c600*/  IMAD.WIDE R24, R2, 0x4, R246 ;  /* 0x0000000402187825 */ /* 0x008fc600078e02f6 */
[----:B--2---:R1:W-:Y:S04]  /*1c610*/  LDGSTS.E [R3+0x5fe00], [R102.64], P1 ;  /* 0x5fe0000066037fae */ /* 0x0043e80008921844 */
[----:B------:R-:W0:Y:S04]  /*1c620*/  LDGDEPBAR ;  /* 0x00000000000079af */ /* 0x000e280000000000 */
[----:B------:R-:W-:Y:S01]  /*1c630*/  BAR.SYNC.DEFER_BLOCKING 0x0 ;  /* 0x0000000000007b1d */ /* 0x000fe20000010000 */
[----:B----4-:R-:W-:-:S04]  /*1c640*/  IMAD.WIDE R8, R2, 0x4, R244 ;  /* 0x0000000402087825 */ /* 0x010fc800078e02f4 */
[----:B-1----:R-:W-:-:S05]  /*1c650*/  IMAD.WIDE R102, R2, 0x4, R248 ;  /* 0x0000000402667825 */ /* 0x002fca00078e02f8 */
[----:B------:R1:W-:Y:S04]  /*1c660*/  STL.64 [R1+0x1ed0], R102 ;  /* 0x001ed06601007387 */ /* 0x0003e80000100a00 */
[----:B------:R2:W-:Y:S04]  /*1c670*/  STL.64 [R1+0x1ec8], R24 ;  /* 0x001ec81801007387 */ /* 0x0005e80000100a00 */
[----:B------:R3:W-:Y:S04]  /*1c680*/  STL.64 [R1+0x1ec0], R8 ;  /* 0x001ec00801007387 */ /* 0x0007e80000100a00 */
[----:B------:R-:W4:Y:S04]  /*1c690*/  LDL.LU.64 R150, [R1+0x13e0] ;  /* 0x0013e00001967983 */ /* 0x000f280000300a00 */
[----:B------:R-:W-:Y:S01]  /*1c6a0*/  @!PT LDS RZ, [RZ] ;  /* 0x00000000fffff984 */ /* 0x000fe20000000800 */
[----:B------:R-:W-:Y:S01]  /*1c6b0*/  @!PT LDS RZ, [RZ] ;  /* 0x00000000fffff984 */ /* 0x000fe20000000800 */
[----:B------:R-:W-:Y:S01]  /*1c6c0*/  @!PT LDS RZ, [RZ] ;  /* 0x00000000fffff984 */ /* 0x000fe20000000800 */
[----:B------:R5:W-:Y:S04]  /*1c6d0*/  LDGSTS.E [R7+0x40000], [R134.64], !P4 ;  /* 0x4000000086077fae */ /* 0x000be8000e121844 */
[----:B------:R1:W-:Y:S04]  /*1c6e0*/  LDGSTS.E [R7+0x40200], [R102.64], !P4 ;  /* 0x4020000066077fae */ /* 0x0003e8000e121844 */
[----:B------:R2:W-:Y:S04]  /*1c6f0*/  LDGSTS.E [R7+0x40400], [R24.64], !P4 ;  /* 0x4040000018077fae */ /* 0x0005e8000e121844 */
[----:B------:R3:W-:Y:S04]  /*1c700*/  LDGSTS.E [R7+0x40600], [R8.64], !P4 ;  /* 0x4060000008077fae */ /* 0x0007e8000e121844 */
[----:B-1----:R-:W4:Y:S04]  /*1c710*/  LDL.LU.64 R102, [R1+0x13d8] ;  /* 0x0013d80001667983 */ /* 0x002f280000300a00 */
[----:B-----5:R-:W5:Y:S01]  /*1c720*/  LDL.LU.64 R134, [R1+0x13d0] ;  /* 0x0013d00001867983 */ /* 0x020f620000300a00 */
[----:B------:R-:W-:-:S04]  /*1c730*/  IMAD.WIDE R54, R2, 0x4, R54 ;  /* 0x0000000402367825 */ /* 0x000fc800078e0236 */
[C---:B------:R-:W-:Y:S01]  /*1c740*/  IMAD.WIDE R38, R2.reuse, 0x4, R38 ;  /* 0x0000000402267825 */ /* 0x040fe200078e0226 */
[----:B------:R1:W-:Y:S03]  /*1c750*/  STL.64 [R1+0x1e58], R54 ;  /* 0x001e583601007387 */ /* 0x0003e60000100a00 */
[C---:B--2---:R-:W-:Y:S01]  /*1c760*/  IMAD.WIDE R24, R2.reuse, 0x4, R230 ;  /* 0x0000000402187825 */ /* 0x044fe200078e02e6 */
[----:B------:R1:W-:Y:S03]  /*1c770*/  LDGSTS.E [R7+0x42000], [R54.64], !P5 ;  /* 0x4200000036077fae */ /* 0x0003e6000e921844 */
[C---:B---3--:R-:W-:Y:S01]  /*1c780*/  IMAD.WIDE R8, R2.reuse, 0x4, R198 ;  /* 0x0000000402087825 */ /* 0x048fe200078e02c6 */
[----:B------:R-:W2:Y:S04]  /*1c790*/  LDL.LU.64 R230, [R1+0x13c8] ;  /* 0x0013c80001e67983 */ /* 0x000ea80000300a00 */
[----:B------:R3:W-:Y:S01]  /*1c7a0*/  STL.64 [R1+0x1e50], R38 ;  /* 0x001e502601007387 */ /* 0x0007e20000100a00 */
[----:B------:R-:W-:-:S03]  /*1c7b0*/  IMAD.WIDE R182, R2, 0x4, R182 ;  /* 0x0000000402b67825 */ /* 0x000fc600078e02b6 */
[----:B------:R1:W-:Y:S01]  /*1c7c0*/  STL.64 [R1+0x1e48], R24 ;  /* 0x001e481801007387 */ /* 0x0003e20000100a00 */
[----:B------:R-:W-:-:S03]  /*1c7d0*/  IMAD.WIDE R166, R2, 0x4, R166 ;  /* 0x0000000402a67825 */ /* 0x000fc600078e02a6 */
[----:B------:R3:W-:Y:S01]  /*1c7e0*/  LDGSTS.E [R7+0x42200], [R38.64], !P5 ;  /* 0x4220000026077fae */ /* 0x0007e2000e921844 */
[----:B------:R-:W-:-:S03]  /*1c7f0*/  IMAD.WIDE R118, R2, 0x4, R118 ;  /* 0x0000000402767825 */ /* 0x000fc600078e0276 */
[----:B------:R3:W-:Y:S04]  /*1c800*/  STL.64 [R1+0x1e40], R8 ;  /* 0x001e400801007387 */ /* 0x0007e80000100a00 */
[----:B------:R3:W-:Y:S04]  /*1c810*/  LDGSTS.E [R7+0x42400], [R24.64], !P5 ;  /* 0x4240000018077fae */ /* 0x0007e8000e921844 */
[----:B-1----:R-:W2:Y:S04]  /*1c820*/  LDL.LU.64 R54, [R1+0x13c0] ;  /* 0x0013c00001367983 */ /* 0x002ea80000300a00 */
[----:B------:R1:W-:Y:S04]  /*1c830*/  LDGSTS.E [R7+0x42600], [R8.64], !P5 ;  /* 0x4260000008077fae */ /* 0x0003e8000e921844 */
[----:B---3--:R-:W3:Y:S01]  /*1c840*/  LDL.LU.64 R38, [R1+0x13b8] ;  /* 0x0013b80001267983 */ /* 0x008ee20000300a00 */
[----:B------:R-:W-:-:S03]  /*1c850*/  IMAD.WIDE R24, R2, 0x4, R214 ;  /* 0x0000000402187825 */ /* 0x000fc600078e02d6 */
[----:B------:R4:W-:Y:S04]  /*1c860*/  LDGSTS.E [R7+0x44000], [R182.64], !P6 ;  /* 0x44000000b6077fae */ /* 0x0009e8000f121844 */
[----:B-1----:R-:W3:Y:S04]  /*1c870*/  LDL.LU.64 R8, [R1+0x13b0] ;  /* 0x0013b00001087983 */ /* 0x002ee80000300a00 */
[----:B------:R-:W3:Y:S04]  /*1c880*/  LDL.LU.64 R198, [R1+0x13a8] ;  /* 0x0013a80001c67983 */ /* 0x000ee80000300a00 */
[----:B------:R-:W-:Y:S04]  /*1c890*/  STL.64 [R1+0x1dd8], R182 ;  /* 0x001dd8b601007387 */ /* 0x000fe80000100a00 */
[----:B------:R1:W-:Y:S04]  /*1c8a0*/  STL.64 [R1+0x1dd0], R166 ;  /* 0x001dd0a601007387 */ /* 0x0003e80000100a00 */
[----:B------:R1:W-:Y:S04]  /*1c8b0*/  STL.64 [R1+0x1dc8], R118 ;  /* 0x001dc87601007387 */ /* 0x0003e80000100a00 */
[----:B------:R1:W-:Y:S04]  /*1c8c0*/  LDGSTS.E [R7+0x44200], [R166.64], !P6 ;  /* 0x44200000a6077fae */ /* 0x0003e8000f121844 */
[----:B------:R2:W-:Y:S04]  /*1c8d0*/  STL.64 [R1+0x1dc0], R24 ;  /* 0x001dc01801007387 */ /* 0x0005e80000100a00 */
[----:B------:R1:W-:Y:S04]  /*1c8e0*/  LDGSTS.E [R7+0x44400], [R118.64], !P6 ;  /* 0x4440000076077fae */ /* 0x0003e8000f121844 */
[----:B-1----:R-:W3:Y:S04]  /*1c8f0*/  LDL.LU.64 R166, [R1+0x13a0] ;  /* 0x0013a00001a67983 */ /* 0x002ee80000300a00 */
[----:B------:R2:W-:Y:S04]  /*1c900*/  LDGSTS.E [R7+0x44600], [R24.64], !P6 ;  /* 0x4460000018077fae */ /* 0x0005e8000f121844 */
[----:B------:R-:W3:Y:S01]  /*1c910*/  LDL.LU.64 R118, [R1+0x1398] ;  /* 0x0013980001767983 */ /* 0x000ee20000300a00 */
[----:B----4-:R-:W-:-:S05]  /*1c920*/  IMAD.WIDE R182, R2, 0x4, R150 ;  /* 0x0000000402b67825 */ /* 0x010fca00078e0296 */
[----:B------:R1:W-:Y:S01]  /*1c930*/  LDGSTS.E [R7+0x46000], [R182.64], !P0 ;  /* 0x46000000b6077fae */ /* 0x0003e2000c121844 */
[----:B------:R-:W-:-:S03]  /*1c940*/  IMAD.WIDE R150, R2, 0x4, R102 ;  /* 0x0000000402967825 */ /* 0x000fc600078e0266 */
[----:B------:R-:W4:Y:S04]  /*1c950*/  LDL.LU.64 R102, [R1+0x1390] ;  /* 0x0013900001667983 */ /* 0x000f280000300a00 */
[----:B------:R-:W4:Y:S01]  /*1c960*/  LDL.LU.64 R214, [R1+0x1388] ;  /* 0x0013880001d67983 */ /* 0x000f220000300a00 */
[----:B-----5:R-:W-:-:S03]  /*1c970*/  IMAD.WIDE R134, R2, 0x4, R134 ;  /* 0x0000000402867825 */ /* 0x020fc600078e0286 */
[----:B------:R1:W-:Y:S04]  /*1c980*/  STL.64 [R1+0x1d58], R182 ;  /* 0x001d58b601007387 */ /* 0x0003e80000100a00 */
[----:B------:R5:W-:Y:S04]  /*1c990*/  STL.64 [R1+0x1d50], R150 ;  /* 0x001d509601007387 */ /* 0x000be80000100a00 */
[----:B------:R1:W-:Y:S04]  /*1c9a0*/  STL.64 [R1+0x1d48], R134 ;  /* 0x001d488601007387 */ /* 0x0003e80000100a00 */
[----:B------:R5:W-:Y:S04]  /*1c9b0*/  LDGSTS.E [R7+0x46200], [R150.64], !P0 ;  /* 0x4620000096077fae */ /* 0x000be8000c121844 */
[----:B------:R1:W-:Y:S01]  /*1c9c0*/  LDGSTS.E [R7+0x46400], [R134.64], !P0 ;  /* 0x4640000086077fae */ /* 0x0003e2000c121844 */
[----:B--2---:R-:W-:-:S05]  /*1c9d0*/  IMAD.WIDE R24, R2, 0x4, R230 ;  /* 0x0000000402187825 */ /* 0x004fca00078e02e6 */
[----:B------:R2:W-:Y:S04]  /*1c9e0*/  STL.64 [R1+0x1d40], R24 ;  /* 0x001d401801007387 */ /* 0x0005e80000100a00 */
[----:B------:R2:W-:Y:S04]  /*1c9f0*/  LDGSTS.E [R7+0x46600], [R24.64], !P0 ;  /* 0x4660000018077fae */ /* 0x0005e8000c121844 */
[----:B-1----:R-:W4:Y:S04]  /*1ca00*/  LDL.LU.64 R182, [R1+0x1380] ;  /* 0x0013800001b67983 */ /* 0x002f280000300a00 */
[----:B-----5:R-:W5:Y:S04]  /*1ca10*/  LDL.LU.64 R150, [R1+0x1378] ;  /* 0x0013780001967983 */ /* 0x020f680000300a00 */
[----:B------:R-:W5:Y:S01]  /*1ca20*/  LDL.LU.64 R134, [R1+0x1370] ;  /* 0x0013700001867983 */ /* 0x000f620000300a00 */
[----:B------:R-:W-:-:S03]  /*1ca30*/  IMAD.WIDE R54, R2, 0x4, R54 ;  /* 0x0000000402367825 */ /* 0x000fc600078e0236 */
[----:B------:R-:W5:Y:S01]  /*1ca40*/  LDL.LU.64 R230, [R1+0x1368] ;  /* 0x0013680001e67983 */ /* 0x000f620000300a00 */
[----:B---3--:R-:W-:-:S03]  /*1ca50*/  IMAD.WIDE R38, R2, 0x4, R38 ;  /* 0x0000000402267825 */ /* 0x008fc600078e0226 */
[----:B------:R1:W-:Y:S01]  /*1ca60*/  STL.64 [R1+0x1cd8], R54 ;  /* 0x001cd83601007387 */ /* 0x0003e20000100a00 */
[----:B--2---:R-:W-:-:S03]  /*1ca70*/  IMAD.WIDE R24, R2, 0x4, R8 ;  /* 0x0000000402187825 */ /* 0x004fc600078e0208 */
[----:B------:R2:W-:Y:S01]  /*1ca80*/  STL.64 [R1+0x1cd0], R38 ;  /* 0x001cd02601007387 */ /* 0x0005e20000100a00 */
[----:B------:R-:W-:-:S03]  /*1ca90*/  IMAD.WIDE R8, R2, 0x4, R198 ;  /* 0x0000000402087825 */ /* 0x000fc600078e02c6 */
[----:B------:R1:W-:Y:S04]  /*1caa0*/  LDGSTS.E [R7+0x48000], [R54.64], !P3 ;  /* 0x4800000036077fae */ /* 0x0003e8000d921844 */
[----:B------:R-:W-:Y:S04]  /*1cab0*/  STL.64 [R1+0x1cc8], R24 ;  /* 0x001cc81801007387 */ /* 0x000fe80000100a00 */
[----:B------:R2:W-:Y:S04]  /*1cac0*/  LDGSTS.E [R7+0x48200], [R38.64], !P3 ;  /* 0x4820000026077fae */ /* 0x0005e8000d921844 */
[----:B------:R3:W-:Y:S04]  /*1cad0*/  STL.64 [R1+0x1cc0], R8 ;  /* 0x001cc00801007387 */ /* 0x0007e80000100a00 */
[----:B------:R2:W-:Y:S04]  /*1cae0*/  LDGSTS.E [R7+0x48400], [R24.64], !P3 ;  /* 0x4840000018077fae */ /* 0x0005e8000d921844 */
[----:B-1----:R-:W5:Y:S04]  /*1caf0*/  LDL.LU.64 R54, [R1+0x1360] ;  /* 0x0013600001367983 */ /* 0x002f680000300a00 */
[----:B------:R3:W-:Y:S01]  /*1cb00*/  LDGSTS.E [R7+0x48600], [R8.64], !P3 ;  /* 0x4860000008077fae */ /* 0x0007e2000d921844 */
[----:B------:R-:W-:-:S03]  /*1cb10*/  IMAD.WIDE R166, R2, 0x4, R166 ;  /* 0x0000000402a67825 */ /* 0x000fc600078e02a6 */
[----:B--2---:R-:W2:Y:S04]  /*1cb20*/  LDL.LU.64 R38, [R1+0x1358] ;  /* 0x0013580001267983 */ /* 0x004ea80000300a00 */
[----:B------:R1:W-:Y:S01]  /*1cb30*/  LDGSTS.E [R7+0x4a000], [R166.64], !P2 ;  /* 0x4a000000a6077fae */ /* 0x0003e2000d121844 */
[----:B------:R-:W-:-:S03]  /*1cb40*/  IMAD.WIDE R118, R2, 0x4, R118 ;  /* 0x0000000402767825 */ /* 0x000fc600078e0276 */
[----:B---3--:R-:W2:Y:S04]  /*1cb50*/  LDL.LU.64 R8, [R1+0x1350] ;  /* 0x0013500001087983 */ /* 0x008ea80000300a00 */
[----:B------:R-:W2:Y:S04]  /*1cb60*/  LDL.LU.64 R198, [R1+0x1348] ;  /* 0x0013480001c67983 */ /* 0x000ea80000300a00 */
[----:B------:R1:W-:Y:S04]  /*1cb70*/  STL.64 [R1+0x1c58], R166 ;  /* 0x001c58a601007387 */ /* 0x0003e80000100a00 */
[----:B------:R1:W-:Y:S01]  /*1cb80*/  STL.64 [R1+0x1c50], R118 ;  /* 0x001c507601007387 */ /* 0x0003e20000100a00 */
[----:B------:R-:W-:-:S03]  /*1cb90*/  IMAD.MOV.U32 R23, RZ, RZ, c[0x0][0x180] ;  /* 0x00006000ff177624 */ /* 0x000fc600078e00ff */
[----:B------:R1:W-:Y:S01]  /*1cba0*/  LDGSTS.E [R7+0x4a200], [R118.64], !P2 ;  /* 0x4a20000076077fae */ /* 0x0003e2000d121844 */
[----:B----4-:R-:W-:-:S04]  /*1cbb0*/  IMAD.WIDE R102, R2, 0x4, R102 ;  /* 0x0000000402667825 */ /* 0x010fc800078e0266 */
[----:B------:R-:W-:Y:S01]  /*1cbc0*/  IMAD.WIDE R24, R2, 0x4, R214 ;  /* 0x0000000402187825 */ /* 0x000fe200078e02d6 */
[----:B------:R4:W-:Y:S04]  /*1cbd0*/  STL.64 [R1+0x1c48], R102 ;  /* 0x001c486601007387 */ /* 0x0009e80000100a00 */
[----:B------:R4:W-:Y:S04]  /*1cbe0*/  STL.64 [R1+0x1c40], R24 ;  /* 0x001c401801007387 */ /* 0x0009e80000100a00 */
[----:B-1----:R-:W3:Y:S01]  /*1cbf0*/  LDL.LU.64 R166, [R1+0x1340] ;  /* 0x0013400001a67983 */ /* 0x002ee20000300a00 */
[----:B------:R-:W-:-:S03]  /*1cc00*/  IADD3 R0, R23, -0x99, RZ ;  /* 0xffffff6717007810 */ /* 0x000fc60007ffe0ff */
[----:B------:R4:W-:Y:S01]  /*1cc10*/  LDGSTS.E [R7+0x4a400], [R102.64], !P2 ;  /* 0x4a40000066077fae */ /* 0x0009e2000d121844 */
[----:B------:R-:W-:Y:S02]  /*1cc20*/  ISETP.GE.U32.AND P1, PT, R0, 0x7ffffee8, PT ;  /* 0x7ffffee80000780c */ /* 0x000fe40003f26070 */
[----:B------:R-:W-:Y:S01]  /*1cc30*/  IADD3 R0, R23, -0x9d, RZ ;  /* 0xffffff6317007810 */ /* 0x000fe20007ffe0ff */
[----:B------:R-:W3:Y:S03]  /*1cc40*/  LDL.LU.64 R118, [R1+0x1338] ;  /* 0x0013380001767983 */ /* 0x000ee60000300a00 */
[----:B------:R-:W-:Y:S01]  /*1cc50*/  ISETP.GE.U32.AND P4, PT, R0, 0x7ffffee4, PT ;  /* 0x7ffffee40000780c */ /* 0x000fe20003f86070 */
[----:B------:R1:W-:Y:S04]  /*1cc60*/  LDGSTS.E [R7+0x4a600], [R24.64], !P2 ;  /* 0x4a60000018077fae */ /* 0x0003e8000d121844 */
[----:B----4-:R-:W4:Y:S04]  /*1cc70*/  LDL.LU.64 R102, [R1+0x1330] ;  /* 0x0013300001667983 */ /* 0x010f280000300a00 */
[----:B------:R-:W4:Y:S01]  /*1cc80*/  LDL.LU.64 R214, [R1+0x1328] ;  /* 0x0013280001d67983 */ /* 0x000f220000300a00 */
[----:B------:R-:W-:-:S04]  /*1cc90*/  IMAD.WIDE R182, R2, 0x4, R182 ;  /* 0x0000000402b67825 */ /* 0x000fc800078e02b6 */
[C---:B-----5:R-:W-:Y:S01]  /*1cca0*/  IMAD.WIDE R150, R2.reuse, 0x4, R150 ;  /* 0x0000000402967825 */ /* 0x060fe200078e0296 */
[----:B------:R5:W-:Y:S03]  /*1ccb0*/  STL.64 [R1+0x1bd8], R182 ;  /* 0x001bd8b601007387 */ /* 0x000be60000100a00 */
[C---:B------:R-:W-:Y:S01]  /*1ccc0*/  IMAD.WIDE R134, R2.reuse, 0x4, R134 ;  /* 0x0000000402867825 */ /* 0x040fe200078e0286 */
[----:B------:R5:W-:Y:S03]  /*1ccd0*/  STL.64 [R1+0x1bd0], R150 ;  /* 0x001bd09601007387 */ /* 0x000be60000100a00 */
[C---:B-1----:R-:W-:Y:S01]  /*1cce0*/  IMAD.WIDE R24, R2.reuse, 0x4, R230 ;  /* 0x0000000402187825 */ /* 0x042fe200078e02e6 */
[----:B------:R5:W-:Y:S04]  /*1ccf0*/  LDGSTS.E [R7+0x4c000], [R182.64], !P1 ;  /* 0x4c000000b6077fae */ /* 0x000be8000c921844 */
[----:B------:R1:W-:Y:S04]  /*1cd00*/  STL.64 [R1+0x1bc8], R134 ;  /* 0x001bc88601007387 */ /* 0x0003e80000100a00 */
[----:B------:R1:W-:Y:S04]  /*1cd10*/  LDGSTS.E [R7+0x4c200], [R150.64], !P1 ;  /* 0x4c20000096077fae */ /* 0x0003e8000c921844 */
[----:B------:R1:W-:Y:S04]  /*1cd20*/  STL.64 [R1+0x1bc0], R24 ;  /* 0x001bc01801007387 */ /* 0x0003e80000100a00 */
[----:B------:R1:W-:Y:S04]  /*1cd30*/  LDGSTS.E [R7+0x4c400], [R134.64], !P1 ;  /* 0x4c40000086077fae */ /* 0x0003e8000c921844 */
[----:B------:R2:W-:Y:S04]  /*1cd40*/  LDGSTS.E [R7+0x4c600], [R24.64], !P1 ;  /* 0x4c60000018077fae */ /* 0x0005e8000c921844 */
[----:B-----5:R-:W5:Y:S04]  /*1cd50*/  LDL.LU.64 R182, [R1+0x1320] ;  /* 0x0013200001b67983 */ /* 0x020f680000300a00 */
[----:B-1----:R-:W5:Y:S04]  /*1cd60*/  LDL.LU.64 R150, [R1+0x1318] ;  /* 0x0013180001967983 */ /* 0x002f680000300a00 */
[----:B------:R-:W5:Y:S04]  /*1cd70*/  LDL.LU.64 R134, [R1+0x1310] ;  /* 0x0013100001867983 */ /* 0x000f680000300a00 */
[----:B------:R-:W5:Y:S01]  /*1cd80*/  LDL.LU.64 R230, [R1+0x1308] ;  /* 0x0013080001e67983 */ /* 0x000f620000300a00 */
[----:B------:R-:W-:-:S04]  /*1cd90*/  IMAD.WIDE R54, R2, 0x4, R54 ;  /* 0x0000000402367825 */ /* 0x000fc800078e0236 */
[C---:B--2---:R-:W-:Y:S01]  /*1cda0*/  IMAD.WIDE R38, R2.reuse, 0x4, R38 ;  /* 0x0000000402267825 */ /* 0x044fe200078e0226 */
[----:B------:R1:W-:Y:S03]  /*1cdb0*/  STL.64 [R1+0x1b58], R54 ;  /* 0x001b583601007387 */ /* 0x0003e60000100a00 */
[C---:B------:R-:W-:Y:S01]  /*1cdc0*/  IMAD.WIDE R24, R2.reuse, 0x4, R8 ;  /* 0x0000000402187825 */ /* 0x040fe200078e0208 */
[----:B------:R2:W-:Y:S03]  /*1cdd0*/  STL.64 [R1+0x1b50], R38 ;  /* 0x001b502601007387 */ /* 0x0005e60000100a00 */
[C---:B------:R-:W-:Y:S01]  /*1cde0*/  IMAD.WIDE R8, R2.reuse, 0x4, R198 ;  /* 0x0000000402087825 */ /* 0x040fe200078e02c6 */
[----:B------:R1:W-:Y:S04]  /*1cdf0*/  LDGSTS.E [R7+0x4e000], [R54.64], !P4 ;  /* 0x4e00000036077fae */ /* 0x0003e8000e121844 */
[----:B------:R-:W-:Y:S04]  /*1ce00*/  STL.64 [R1+0x1b48], R24 ;  /* 0x001b481801007387 */ /* 0x000fe80000100a00 */
[----:B------:R2:W-:Y:S04]  /*1ce10*/  LDGSTS.E [R7+0x4e200], [R38.64], !P4 ;  /* 0x4e20000026077fae */ /* 0x0005e8000e121844 */
[----:B------:R2:W-:Y:S04]  /*1ce20*/  STL.64 [R1+0x1b40], R8 ;  /* 0x001b400801007387 */ /* 0x0005e80000100a00 */
[----:B------:R2:W-:Y:S04]  /*1ce30*/  LDGSTS.E [R7+0x4e400], [R24.64], !P4 ;  /* 0x4e40000018077fae */ /* 0x0005e8000e121844 */
[----:B-1----:R-:W5:Y:S04]  /*1ce40*/  LDL.LU.64 R54, [R1+0x1300] ;  /* 0x0013000001367983 */ /* 0x002f680000300a00 */
[----:B------:R1:W-:Y:S04]  /*1ce50*/  LDGSTS.E [R7+0x4e600], [R8.64], !P4 ;  /* 0x4e60000008077fae */ /* 0x0003e8000e121844 */
[----:B--2---:R-:W2:Y:S04]  /*1ce60*/  LDL.LU.64 R38, [R1+0x12f8] ;  /* 0x0012f80001267983 */ /* 0x004ea80000300a00 */
[----:B-1----:R-:W2:Y:S01]  /*1ce70*/  LDL.LU.64 R8, [R1+0x12f0] ;  /* 0x0012f00001087983 */ /* 0x002ea20000300a00 */
[----:B---3--:R-:W-:-:S05]  /*1ce80*/  IMAD.WIDE R198, R2, 0x4, R166 ;  /* 0x0000000402c67825 */ /* 0x008fca00078e02a6 */
[----:B------:R-:W-:Y:S04]  /*1ce90*/  STL.64 [R1+0x1ad8], R198 ;  /* 0x001ad8c601007387 */ /* 0x000fe80000100a00 */
[----:B------:R-:W3:Y:S01]  /*1cea0*/  LDL.LU.64 R166, [R1+0x12e8] ;  /* 0x0012e80001a67983 */ /* 0x000ee20000300a00 */
[----:B------:R-:W-:-:S04]  /*1ceb0*/  IADD3 R0, R23, -0xa1, RZ ;  /* 0xffffff5f17007810 */ /* 0x000fc80007ffe0ff */
[----:B------:R-:W-:Y:S02]  /*1cec0*/  ISETP.GE.U32.AND P5, PT, R0, 0x7ffffee0, PT ;  /* 0x7ffffee00000780c */ /* 0x000fe40003fa6070 */
[----:B------:R-:W-:Y:S01]  /*1ced0*/  IADD3 R0, R23, -0xa5, RZ ;  /* 0xffffff5b17007810 */ /* 0x000fe20007ffe0ff */
[----:B------:R-:W-:-:S03]  /*1cee0*/  IMAD.WIDE R118, R2, 0x4, R118 ;  /* 0x0000000402767825 */ /* 0x000fc600078e0276 */
[----:B------:R-:W-:Y:S01]  /*1cef0*/  ISETP.GE.U32.AND P6, PT, R0, 0x7ffffedc, PT ;  /* 0x7ffffedc0000780c */ /* 0x000fe20003fc6070 */
[C---:B----4-:R-:W-:Y:S01]  /*1cf00*/  IMAD.WIDE R102, R2.reuse, 0x4, R102 ;  /* 0x0000000402667825 */ /* 0x050fe200078e0266 */
[----:B------:R1:W-:Y:S03]  /*1cf10*/  STL.64 [R1+0x1ad0], R118 ;  /* 0x001ad07601007387 */ /* 0x0003e60000100a00 */
[----:B------:R-:W-:Y:S01]  /*1cf20*/  IMAD.WIDE R24, R2, 0x4, R214 ;  /* 0x0000000402187825 */ /* 0x000fe200078e02d6 */
[----:B------:R4:W-:Y:S01]  /*1cf30*/  STL.64 [R1+0x1ac8], R102 ;  /* 0x001ac86601007387 */ /* 0x0009e20000100a00 */
[----:B------:R-:W-:-:S03]  /*1cf40*/  IADD3 R0, R23, -0xa9, RZ ;  /* 0xffffff5717007810 */ /* 0x000fc60007ffe0ff */
[----:B------:R1:W-:Y:S04]  /*1cf50*/  LDGSTS.E [R7+0x50000], [R198.64], !P5 ;  /* 0x50000000c6077fae */ /* 0x0003e8000e921844 */
[----:B------:R1:W-:Y:S04]  /*1cf60*/  LDGSTS.E [R7+0x50200], [R118.64], !P5 ;  /* 0x5020000076077fae */ /* 0x0003e8000e921844 */
[----:B------:R4:W-:Y:S01]  /*1cf70*/  STL.64 [R1+0x1ac0], R24 ;  /* 0x001ac01801007387 */ /* 0x0009e20000100a00 */
[----:B------:R-:W-:-:S03]  /*1cf80*/  ISETP.GE.U32.AND P0, PT, R0, 0x7ffffed8, PT ;  /* 0x7ffffed80000780c */ /* 0x000fc60003f06070 */
[----:B------:R4:W-:Y:S04]  /*1cf90*/  LDGSTS.E [R7+0x50400], [R102.64], !P5 ;  /* 0x5040000066077fae */ /* 0x0009e8000e921844 */
[----:B-1----:R-:W3:Y:S04]  /*1cfa0*/  LDL.LU.64 R118, [R1+0x12e0] ;  /* 0x0012e00001767983 */ /* 0x002ee80000300a00 */
[----:B------:R1:W-:Y:S04]  /*1cfb0*/  LDGSTS.E [R7+0x50600], [R24.64], !P5 ;  /* 0x5060000018077fae */ /* 0x0003e8000e921844 */
[----:B----4-:R-:W4:Y:S04]  /*1cfc0*/  LDL.LU.64 R102, [R1+0x12d8] ;  /* 0x0012d80001667983 */ /* 0x010f280000300a00 */
[----:B------:R-:W4:Y:S01]  /*1cfd0*/  LDL.LU.64 R198, [R1+0x12d0] ;  /* 0x0012d00001c67983 */ /* 0x000f220000300a00 */
[----:B-----5:R-:W-:-:S03]  /*1cfe0*/  IMAD.WIDE R182, R2, 0x4, R182 ;  /* 0x0000000402b67825 */ /* 0x020fc600078e02b6 */
[----:B------:R-:W5:Y:S01]  /*1cff0*/  LDL.LU.64 R214, [R1+0x12c8] ;  /* 0x0012c80001d67983 */ /* 0x000f620000300a00 */
[----:B------:R-:W-:-:S03]  /*1d000*/  IMAD.WIDE R150, R2, 0x4, R150 ;  /* 0x0000000402967825 */ /* 0x000fc600078e0296 */
[----:B------:R1:W-:Y:S01]  /*1d010*/  STL.64 [R1+0x1a58], R182 ;  /* 0x001a58b601007387 */ /* 0x0003e20000100a00 */
[----:B------:R-:W-:-:S03]  /*1d020*/  IMAD.WIDE R134, R2, 0x4, R134 ;  /* 0x0000000402867825 */ /* 0x000fc600078e0286 */
[----:B------:R1:W-:Y:S02]  /*1d030*/  STL.64 [R1+0x1a50], R150 ;  /* 0x001a509601007387 */ /* 0x0003e40000100a00 */
[C---:B-1----:R-:W-:Y:S02]  /*1d040*/  IMAD.WIDE R24, R2.reuse, 0x4, R230 ;  /* 0x0000000402187825 */ /* 0x042fe400078e02e6 */
[----:B------:R1:W-:Y:S04]  /*1d050*/  LDGSTS.E [R7+0x52000], [R182.64], !P6 ;  /* 0x52000000b6077fae */ /* 0x0003e8000f121844 */
[----:B------:R1:W-:Y:S04]  /*1d060*/  STL.64 [R1+0x1a48], R134 ;  /* 0x001a488601007387 */ /* 0x0003e80000100a00 */
[----:B------:R1:W-:Y:S04]  /*1d070*/  LDGSTS.E [R7+0x52200], [R150.64], !P6 ;  /* 0x5220000096077fae */ /* 0x0003e8000f121844 */
[----:B------:R2:W-:Y:S04]  /*1d080*/  STL.64 [R1+0x1a40], R24 ;  /* 0x001a401801007387 */ /* 0x0005e80000100a00 */
[----:B------:R1:W-:Y:S04]  /*1d090*/  LDGSTS.E [R7+0x52400], [R134.64], !P6 ;  /* 0x5240000086077fae */ /* 0x0003e8000f121844 */
[----:B-1----:R-:W5:Y:S04]  /*1d0a0*/  LDL.LU.64 R182, [R1+0x12c0] ;  /* 0x0012c00001b67983 */ /* 0x002f680000300a00 */
[----:B------:R1:W-:Y:S04]  /*1d0b0*/  LDGSTS.E [R7+0x52600], [R24.64], !P6 ;  /* 0x5260000018077fae */ /* 0x0003e8000f121844 */
[----:B------:R-:W5:Y:S01]  /*1d0c0*/  LDL.LU.64 R150, [R1+0x12b8] ;  /* 0x0012b80001967983 */ /* 0x000f620000300a00 */
[----:B------:R-:W-:-:S03]  /*1d0d0*/  IMAD.WIDE R134, R2, 0x4, R54 ;  /* 0x0000000402867825 */ /* 0x000fc600078e0236 */
[----:B------:R-:W5:Y:S04]  /*1d0e0*/  LDL.LU.64 R54, [R1+0x12b0] ;  /* 0x0012b00001367983 */ /* 0x000f680000300a00 */
[----:B------:R-:W5:Y:S01]  /*1d0f0*/  LDL.LU.64 R230, [R1+0x12a8] ;  /* 0x0012a80001e67983 */ /* 0x000f620000300a00 */
[----:B--2---:R-:W-:-:S03]  /*1d100*/  IMAD.WIDE R38, R2, 0x4, R38 ;  /* 0x0000000402267825 */ /* 0x004fc600078e0226 */
[----:B------:R-:W-:Y:S01]  /*1d110*/  STL.64 [R1+0x19f8], R134 ;  /* 0x0019f88601007387 */ /* 0x000fe20000100a00 */
[----:B-1----:R-:W-:-:S03]  /*1d120*/  IMAD.WIDE R24, R2, 0x4, R8 ;  /* 0x0000000402187825 */ /* 0x002fc600078e0208 */
[----:B------:R1:W-:Y:S04]  /*1d130*/  STL.64 [R1+0x19f0], R38 ;  /* 0x0019f02601007387 */ /* 0x0003e80000100a00 */
[----:B------:R2:W-:Y:S04]  /*1d140*/  STL.64 [R1+0x19e8], R24 ;  /* 0x0019e81801007387 */ /* 0x0005e80000100a00 */
[----:B------:R1:W-:Y:S04]  /*1d150*/  LDGSTS.E [R7+0x54000], [R134.64], !P0 ;  /* 0x5400000086077fae */ /* 0x0003e8000c121844 */
[----:B------:R1:W-:Y:S01]  /*1d160*/  LDGSTS.E [R7+0x54200], [R38.64], !P0 ;  /* 0x5420000026077fae */ /* 0x0003e2000c121844 */
[----:B------:R-:W-:-:S03]  /*1d170*/  IADD3 R0, R23, -0xad, RZ ;  /* 0xffffff5317007810 */ /* 0x000fc60007ffe0ff */
[----:B------:R2:W-:Y:S01]  /*1d180*/  LDGSTS.E [R7+0x54400], [R24.64], !P0 ;  /* 0x5440000018077fae */ /* 0x0005e2000c121844 */
[----:B---3--:R-:W-:-:S05]  /*1d190*/  IMAD.WIDE R8, R2, 0x4, R166 ;  /* 0x0000000402087825 */ /* 0x008fca00078e02a6 */
[----:B------:R5:W-:Y:S04]  /*1d1a0*/  STL.64 [R1+0x19e0], R8 ;  /* 0x0019e00801007387 */ /* 0x000be80000100a00 */
[----:B------:R-:W3:Y:S04]  /*1d1b0*/  LDL.LU.64 R166, [R1+0x12a0] ;  /* 0x0012a00001a67983 */ /* 0x000ee80000300a00 */
[----:B-1----:R-:W3:Y:S01]  /*1d1c0*/  LDL.LU.64 R38, [R1+0x1298] ;  /* 0x0012980001267983 */ /* 0x002ee20000300a00 */
[----:B------:R-:W-:Y:S02]  /*1d1d0*/  ISETP.GE.U32.AND P3, PT, R0, 0x7ffffed4, PT ;  /* 0x7ffffed40000780c */ /* 0x000fe40003f66070 */
[----:B------:R-:W-:Y:S01]  /*1d1e0*/  IADD3 R0, R23, -0xb1, RZ ;  /* 0xffffff4f17007810 */ /* 0x000fe20007ffe0ff */
[----:B------:R5:W-:Y:S03]  /*1d1f0*/  LDGSTS.E [R7+0x54600], [R8.64], !P0 ;  /* 0x5460000008077fae */ /* 0x000be6000c121844 */
[----:B------:R-:W-:Y:S01]  /*1d200*/  ISETP.GE.U32.AND P2, PT, R0, 0x7ffffed0, PT ;  /* 0x7ffffed00000780c */ /* 0x000fe20003f46070 */
[----:B------:R-:W3:Y:S01]  /*1d210*/  LDL.LU.64 R134, [R1+0x1290] ;  /* 0x0012900001867983 */ /* 0x000ee20000300a00 */
[----:B------:R-:W-:-:S05]  /*1d220*/  IMAD.WIDE R118, R2, 0x4, R118 ;  /* 0x0000000402767825 */ /* 0x000fca00078e0276 */
[----:B------:R1:W-:Y:S01]  /*1d230*/  STL.64 [R1+0x1980], R118 ;  /* 0x0019807601007387 */ /* 0x0003e20000100a00 */
[----:B----4-:R-:W-:-:S03]  /*1d240*/  IMAD.WIDE R102, R2, 0x4, R102 ;  /* 0x0000000402667825 */ /* 0x010fc600078e0266 */
[----:B------:R1:W-:Y:S01]  /*1d250*/  LDGSTS.E [R7+0x56000], [R118.64], !P3 ;  /* 0x5600000076077fae */ /* 0x0003e2000d921844 */
[----:B--2---:R-:W-:-:S03]  /*1d260*/  IMAD.WIDE R24, R2, 0x4, R198 ;  /* 0x0000000402187825 */ /* 0x004fc600078e02c6 */
[----:B------:R2:W-:Y:S01]  /*1d270*/  LDGSTS.E [R7+0x56200], [R102.64], !P3 ;  /* 0x5620000066077fae */ /* 0x0005e2000d921844 */
[----:B-----5:R-:W-:-:S03]  /*1d280*/  IMAD.WIDE R8, R2, 0x4, R214 ;  /* 0x0000000402087825 */ /* 0x020fc600078e02d6 */
[----:B------:R-:W4:Y:S04]  /*1d290*/  LDL.LU.64 R198, [R1+0x1288] ;  /* 0x0012880001c67983 */ /* 0x000f280000300a00 */
[----:B------:R2:W-:Y:S04]  /*1d2a0*/  STL.64 [R1+0x1978], R102 ;  /* 0x0019786601007387 */ /* 0x0005e80000100a00 */
[----:B------:R-:W-:Y:S04]  /*1d2b0*/  STL.64 [R1+0x1970], R24 ;  /* 0x0019701801007387 */ /* 0x000fe80000100a00 */
[----:B------:R5:W-:Y:S04]  /*1d2c0*/  STL.64 [R1+0x1968], R8 ;  /* 0x0019680801007387 */ /* 0x000be80000100a00 */
[----:B------:R2:W-:Y:S04]  /*1d2d0*/  LDGSTS.E [R7+0x56400], [R24.64], !P3 ;  /* 0x5640000018077fae */ /* 0x0005e8000d921844 */
[----:B-1----:R-:W4:Y:S04]  /*1d2e0*/  LDL.LU.64 R118, [R1+0x1280] ;  /* 0x0012800001767983 */ /* 0x002f280000300a00 */
[----:B------:R5:W-:Y:S04]  /*1d2f0*/  LDGSTS.E [R7+0x56600], [R8.64], !P3 ;  /* 0x5660000008077fae */ /* 0x000be8000d921844 */
[----:B--2---:R-:W2:Y:S01]  /*1d300*/  LDL.LU.64 R102, [R1+0x1278] ;  /* 0x0012780001667983 */ /* 0x004ea20000300a00 */
[----:B------:R-:W-:-:S03]  /*1d310*/  IMAD.WIDE R182, R2, 0x4, R182 ;  /* 0x0000000402b67825 */ /* 0x000fc600078e02b6 */
[----:B-----5:R-:W5:Y:S01]  /*1d320*/  LDL.LU.64 R8, [R1+0x1270] ;  /* 0x0012700001087983 */ /* 0x020f620000300a00 */
[----:B------:R-:W-:-:S03]  /*1d330*/  IMAD.WIDE R150, R2, 0x4, R150 ;  /* 0x0000000402967825 */ /* 0x000fc600078e0296 */
[----:B------:R-:W5:Y:S04]  /*1d340*/  LDL.LU.64 R214, [R1+0x1268] ;  /* 0x0012680001d67983 */ /* 0x000f680000300a00 */
[----:B------:R-:W-:Y:S04]  /*1d350*/  STL.64 [R1+0x1900], R182 ;  /* 0x001900b601007387 */ /* 0x000fe80000100a00 */
[----:B------:R1:W-:Y:S04]  /*1d360*/  STL.64 [R1+0x18f8], R150 ;  /* 0x0018f89601007387 */ /* 0x0003e80000100a00 */
[----:B------:R3:W-:Y:S01]  /*1d370*/  LDGSTS.E [R7+0x58000], [R182.64], !P2 ;  /* 0x58000000b6077fae */ /* 0x0007e2000d121844 */
[----:B------:R-:W-:-:S03]  /*1d380*/  IMAD.WIDE R54, R2, 0x4, R54 ;  /* 0x0000000402367825 */ /* 0x000fc600078e0236 */
[----:B------:R1:W-:Y:S01]  /*1d390*/  LDGSTS.E [R7+0x58200], [R150.64], !P2 ;  /* 0x5820000096077fae */ /* 0x0003e2000d121844 */
[----:B------:R-:W-:-:S03]  /*1d3a0*/  IMAD.WIDE R24, R2, 0x4, R230 ;  /* 0x0000000402187825 */ /* 0x000fc600078e02e6 */
[----:B------:R1:W-:Y:S04]  /*1d3b0*/  STL.64 [R1+0x18f0], R54 ;  /* 0x0018f03601007387 */ /* 0x0003e80000100a00 */
[----:B------:R4:W-:Y:S04]  /*1d3c0*/  STL.64 [R1+0x18e8], R24 ;  /* 0x0018e81801007387 */ /* 0x0009e80000100a00 */
[----:B------:R1:W-:Y:S04]  /*1d3d0*/  LDGSTS.E [R7+0x58400], [R54.64], !P2 ;  /* 0x5840000036077fae */ /* 0x0003e8000d121844 */
[----:B-1----:R-:W5:Y:S01]  /*1d3e0*/  LDL.LU.64 R150, [R1+0x1260] ;  /* 0x0012600001967983 */ /* 0x002f620000300a00 */
[----:B------:R-:W-:-:S03]  /*1d3f0*/  IADD3 R0, R23, -0xb5, RZ ;  /* 0xffffff4b17007810 */ /* 0x000fc60007ffe0ff */
[----:B------:R4:W-:Y:S04]  /*1d400*/  LDGSTS.E [R7+0x58600], [R24.64], !P2 ;  /* 0x5860000018077fae */ /* 0x0009e8000d121844 */
[----:B------:R-:W5:Y:S01]  /*1d410*/  LDL.LU.64 R54, [R1+0x1258] ;  /* 0x0012580001367983 */ /* 0x000f620000300a00 */
[----:B---3--:R-:W-:-:S04]  /*1d420*/  IMAD.WIDE R182, R2, 0x4, R166 ;  /* 0x0000000402b67825 */ /* 0x008fc800078e02a6 */
[----:B------:R-:W-:Y:S02]  /*1d430*/  IMAD.WIDE R166, R2, 0x4, R38 ;  /* 0x0000000402a67825 */ /* 0x000fe400078e0226 */
[----:B------:R-:W3:Y:S04]  /*1d440*/  LDL.LU.64 R38, [R1+0x1250] ;  /* 0x0012500001267983 */ /* 0x000ee80000300a00 */
[----:B------:R-:W3:Y:S01]  /*1d450*/  LDL.LU.64 R230, [R1+0x1248] ;  /* 0x0012480001e67983 */ /* 0x000ee20000300a00 */
[----:B------:R-:W-:Y:S02]  /*1d460*/  ISETP.GE.U32.AND P1, PT, R0, 0x7ffffecc, PT ;  /* 0x7ffffecc0000780c */ /* 0x000fe40003f26070 */
[----:B------:R-:W-:Y:S01]  /*1d470*/  IADD3 R0, R23, -0xb9, RZ ;  /* 0xffffff4717007810 */ /* 0x000fe20007ffe0ff */
[----:B------:R-:W-:-:S03]  /*1d480*/  IMAD.WIDE R134, R2, 0x4, R134 ;  /* 0x0000000402867825 */ /* 0x000fc600078e0286 */
[----:B------:R-:W-:Y:S01]  /*1d490*/  ISETP.GE.U32.AND P4, PT, R0, 0x7ffffec8, PT ;  /* 0x7ffffec80000780c */ /* 0x000fe20003f86070 */
[----:B------:R1:W-:Y:S01]  /*1d4a0*/  STL.64 [R1+0x1880], R182 ;  /* 0x001880b601007387 */ /* 0x0003e20000100a00 */
[----:B------:R-:W-:-:S03]  /*1d4b0*/  IADD3 R0, R23, -0xbd, RZ ;  /* 0xffffff4317007810 */ /* 0x000fc60007ffe0ff */
[----:B------:R1:W-:Y:S04]  /*1d4c0*/  STL.64 [R1+0x1878], R166 ;  /* 0x001878a601007387 */ /* 0x0003e80000100a00 */
[----:B------:R1:W-:Y:S04]  /*1d4d0*/  LDGSTS.E [R7+0x5a000], [R182.64], !P1 ;  /* 0x5a000000b6077fae */ /* 0x0003e8000c921844 */
[----:B------:R1:W-:Y:S04]  /*1d4e0*/  STL.64 [R1+0x1870], R134 ;  /* 0x0018708601007387 */ /* 0x0003e80000100a00 */
[----:B------:R1:W-:Y:S01]  /*1d4f0*/  LDGSTS.E [R7+0x5a200], [R166.64], !P1 ;  /* 0x5a200000a6077fae */ /* 0x0003e2000c921844 */
[----:B------:R-:W-:-:S03]  /*1d500*/  ISETP.GE.U32.AND P5, PT, R0, 0x7ffffec4, PT ;  /* 0x7ffffec40000780c */ /* 0x000fc60003fa6070 */
[----:B------:R1:W-:Y:S01]  /*1d510*/  LDGSTS.E [R7+0x5a400], [R134.64], !P1 ;  /* 0x5a40000086077fae */ /* 0x0003e2000c921844 */
[----:B----4-:R-:W-:-:S05]  /*1d520*/  IMAD.WIDE R24, R2, 0x4, R198 ;  /* 0x0000000402187825 */ /* 0x010fca00078e02c6 */
[----:B------:R5:W-:Y:S04]  /*1d530*/  STL.64 [R1+0x1868], R24 ;  /* 0x0018681801007387 */ /* 0x000be80000100a00 */
[----:B------:R5:W-:Y:S04]  /*1d540*/  LDGSTS.E [R7+0x5a600], [R24.64], !P1 ;  /* 0x5a60000018077fae */ /* 0x000be8000c921844 */
[----:B-1----:R-:W4:Y:S04]  /*1d550*/  LDL.LU.64 R182, [R1+0x1240] ;  /* 0x0012400001b67983 */ /* 0x002f280000300a00 */
[----:B------:R-:W4:Y:S01]  /*1d560*/  LDL.LU.64 R166, [R1+0x1238] ;  /* 0x0012380001a67983 */ /* 0x000f220000300a00 */
[----:B------:R-:W-:-:S03]  /*1d570*/  IMAD.WIDE R118, R2, 0x4, R118 ;  /* 0x0000000402767825 */ /* 0x000fc600078e0276 */
[----:B------:R-:W4:Y:S04]  /*1d580*/  LDL.LU.64 R134, [R1+0x1230] ;  /* 0x0012300001867983 */ /* 0x000f280000300a00 */
[----:B------:R-:W4:Y:S01]  /*1d590*/  LDL.LU.64 R198, [R1+0x1228] ;  /* 0x0012280001c67983 */ /* 0x000f220000300a00 */
[----:B--2---:R-:W-:-:S03]  /*1d5a0*/  IMAD.WIDE R102, R2, 0x4, R102 ;  /* 0x0000000402667825 */ /* 0x004fc600078e0266 */
[----:B------:R1:W-:Y:S01]  /*1d5b0*/  STL.64 [R1+0x1800], R118 ;  /* 0x0018007601007387 */ /* 0x0003e20000100a00 */
[----:B-----5:R-:W-:-:S03]  /*1d5c0*/  IMAD.WIDE R24, R2, 0x4, R8 ;  /* 0x0000000402187825 */ /* 0x020fc600078e0208 */
[----:B------:R2:W-:Y:S01]  /*1d5d0*/  STL.64 [R1+0x17f8], R102 ;  /* 0x0017f86601007387 */ /* 0x0005e20000100a00 */
[----:B------:R-:W-:-:S03]  /*1d5e0*/  IMAD.WIDE R8, R2, 0x4, R214 ;  /* 0x0000000402087825 */ /* 0x000fc600078e02d6 */
[----:B------:R1:W-:Y:S04]  /*1d5f0*/  LDGSTS.E [R7+0x5c000], [R118.64], !P4 ;  /* 0x5c00000076077fae */ /* 0x0003e8000e121844 */
[----:B------:R-:W-:Y:S04]  /*1d600*/  STL.64 [R1+0x17f0], R24 ;  /* 0x0017f01801007387 */ /* 0x000fe80000100a00 */
[----:B------:R2:W-:Y:S04]  /*1d610*/  LDGSTS.E [R7+0x5c200], [R102.64], !P4 ;  /* 0x5c20000066077fae */ /* 0x0005e8000e121844 */
[----:B------:R5:W-:Y:S04]  /*1d620*/  STL.64 [R1+0x17e8], R8 ;  /* 0x0017e80801007387 */ /* 0x000be80000100a00 */
[----:B------:R2:W-:Y:S04]  /*1d630*/  LDGSTS.E [R7+0x5c400], [R24.64], !P4 ;  /* 0x5c40000018077fae */ /* 0x0005e8000e121844 */
[----:B-1----:R-:W4:Y:S04]  /*1d640*/  LDL.LU.64 R118, [R1+0x1220] ;  /* 0x0012200001767983 */ /* 0x002f280000300a00 */
[----:B------:R5:W-:Y:S04]  /*1d650*/  LDGSTS.E [R7+0x5c600], [R8.64], !P4 ;  /* 0x5c60000008077fae */ /* 0x000be8000e121844 */
[----:B--2---:R-:W2:Y:S01]  /*1d660*/  LDL.LU.64 R102, [R1+0x1218] ;  /* 0x0012180001667983 */ /* 0x004ea20000300a00 */
[----:B------:R-:W-:-:S03]  /*1d670*/  IMAD.WIDE R150, R2, 0x4, R150 ;  /* 0x0000000402967825 */ /* 0x000fc600078e0296 */
[----:B-----5:R-:W2:Y:S01]  /*1d680*/  LDL.LU.64 R8, [R1+0x1210] ;  /* 0x0012100001087983 */ /* 0x020ea20000300a00 */
[----:B------:R-:W-:-:S03]  /*1d690*/  IMAD.WIDE R54, R2, 0x4, R54 ;  /* 0x0000000402367825 */ /* 0x000fc600078e0236 */
[----:B------:R-:W2:Y:S04]  /*1d6a0*/  LDL.LU.64 R214, [R1+0x1208] ;  /* 0x0012080001d67983 */ /* 0x000ea80000300a00 */
[----:B------:R1:W-:Y:S04]  /*1d6b0*/  STL.64 [R1+0x1760], R150 ;  /* 0x0017609601007387 */ /* 0x0003e80000100a00 */
[----:B------:R1:W-:Y:S04]  /*1d6c0*/  STL.64 [R1+0x1758], R54 ;  /* 0x0017583601007387 */ /* 0x0003e80000100a00 */
[----:B------:R1:W-:Y:S01]  /*1d6d0*/  LDGSTS.E [R7+0x5e000], [R150.64], !P5 ;  /* 0x5e00000096077fae */ /* 0x0003e2000e921844 */
[----:B---3--:R-:W-:Y:S01]  /*1d6e0*/  IMAD.WIDE R38, R2, 0x4, R38 ;  /* 0x0000000402267825 */ /* 0x008fe200078e0226 */
[----:B------:R-:W-:-:S02]  /*1d6f0*/  IADD3 R0, R23, -0xc1, RZ ;  /* 0xffffff3f17007810 */ /* 0x000fc40007ffe0ff */
[----:B------:R3:W-:Y:S01]  /*1d700*/  LDGSTS.E [R7+0x5e200], [R54.64], !P5 ;  /* 0x5e20000036077fae */ /* 0x0007e2000e921844 */
[----:B------:R-:W-:-:S03]  /*1d710*/  IMAD.WIDE R24, R2, 0x4, R230 ;  /* 0x0000000402187825 */ /* 0x000fc600078e02e6 */
[----:B------:R3:W-:Y:S04]  /*1d720*/  STL.64 [R1+0x1750], R38 ;  /* 0x0017502601007387 */ /* 0x0007e80000100a00 */
[----:B------:R3:W-:Y:S04]  /*1d730*/  STL.64 [R1+0x1748], R24 ;  /* 0x0017481801007387 */ /* 0x0007e80000100a00 */
[----:B-1----:R-:W5:Y:S01]  /*1d740*/  LDL.LU.64 R150, [R1+0x1200] ;  /* 0x0012000001967983 */ /* 0x002f620000300a00 */
[----:B------:R-:W-:Y:S02]  /*1d750*/  ISETP.GE.U32.AND P6, PT, R0, 0x7ffffec0, PT ;  /* 0x7ffffec00000780c */ /* 0x000fe40003fc6070 */
[----:B------:R-:W-:Y:S01]  /*1d760*/  IADD3 R0, R23, -0xc5, RZ ;  /* 0xffffff3b17007810 */ /* 0x000fe20007ffe0ff */
[----:B------:R1:W-:Y:S04]  /*1d770*/  LDGSTS.E [R7+0x5e400], [R38.64], !P5 ;  /* 0x5e40000026077fae */ /* 0x0003e8000e921844 */
[----:B---3--:R-:W3:Y:S01]  /*1d780*/  LDL.LU.64 R54, [R1+0x11f8] ;  /* 0x0011f80001367983 */ /* 0x008ee20000300a00 */
[----:B------:R-:W-:-:S03]  /*1d790*/  ISETP.GE.U32.AND P0, PT, R0, 0x7ffffebc, PT ;  /* 0x7ffffebc0000780c */ /* 0x000fc60003f06070 */
[----:B------:R4:W-:Y:S04]  /*1d7a0*/  LDGSTS.E [R7+0x5e600], [R24.64], !P5 ;  /* 0x5e60000018077fae */ /* 0x0009e8000e921844 */
[----:B-1----:R-:W3:Y:S04]  /*1d7b0*/  LDL.LU.64 R38, [R1+0x11f0] ;  /* 0x0011f00001267983 */ /* 0x002ee80000300a00 */
[----:B------:R-:W3:Y:S01]  /*1d7c0*/  LDL.LU.64 R230, [R1+0x11e8] ;  /* 0x0011e80001e67983 */ /* 0x000ee20000300a00 */
[----:B----4-:R-:W-:-:S04]  /*1d7d0*/  IMAD.WIDE R182, R2, 0x4, R182 ;  /* 0x0000000402b67825 */ /* 0x010fc800078e02b6 */
[C---:B------:R-:W-:Y:S01]  /*1d7e0*/  IMAD.WIDE R166, R2.reuse, 0x4, R166 ;  /* 0x0000000402a67825 */ /* 0x040fe200078e02a6 */
[----:B------:R1:W-:Y:S03]  /*1d7f0*/  STL.64 [R1+0x16e0], R182 ;  /* 0x0016e0b601007387 */ /* 0x0003e60000100a00 */
[C---:B------:R-:W-:Y:S01]  /*1d800*/  IMAD.WIDE R134, R2.reuse, 0x4, R134 ;  /* 0x0000000402867825 */ /* 0x040fe200078e0286 */
[----:B------:R4:W-:Y:S03]  /*1d810*/  STL.64 [R1+0x16d8], R166 ;  /* 0x0016d8a601007387 */ /* 0x0009e60000100a00 */
[C---:B------:R-:W-:Y:S01]  /*1d820*/  IMAD.WIDE R24, R2.reuse, 0x4, R198 ;  /* 0x0000000402187825 */ /* 0x040fe200078e02c6 */
[----:B------:R1:W-:Y:S04]  /*1d830*/  LDGSTS.E [R7+0x60000], [R182.64], !P6 ;  /* 0x60000000b6077fae */ /* 0x0003e8000f121844 */
[----:B------:R1:W-:Y:S04]  /*1d840*/  STL.64 [R1+0x16d0], R134 ;  /* 0x0016d08601007387 */ /* 0x0003e80000100a00 */
[----:B------:R4:W-:Y:S04]  /*1d850*/  LDGSTS.E [R7+0x60200], [R166.64], !P6 ;  /* 0x60200000a6077fae */ /* 0x0009e8000f121844 */
[----:B------:R1:W-:Y:S04]  /*1d860*/  STL.64 [R1+0x16c8], R24 ;  /* 0x0016c81801007387 */ /* 0x0003e80000100a00 */
[----:B------:R4:W-:Y:S04]  /*1d870*/  LDGSTS.E [R7+0x60400], [R134.64], !P6 ;  /* 0x6040000086077fae */ /* 0x0009e8000f121844 */
[----:B------:R2:W-:Y:S04]  /*1d880*/  LDGSTS.E [R7+0x60600], [R24.64], !P6 ;  /* 0x6060000018077fae */ /* 0x0005e8000f121844 */
[----:B-1----:R-:W3:Y:S04]  /*1d890*/  LDL.LU.64 R182, [R1+0x11e0] ;  /* 0x0011e00001b67983 */ /* 0x002ee80000300a00 */
[----:B----4-:R-:W4:Y:S04]  /*1d8a0*/  LDL.LU.64 R166, [R1+0x11d8] ;  /* 0x0011d80001a67983 */ /* 0x010f280000300a00 */
[----:B------:R-:W4:Y:S01]  /*1d8b0*/  LDL.LU.64 R134, [R1+0x11d0] ;  /* 0x0011d00001867983 */ /* 0x000f220000300a00 */
[----:B------:R-:W-:-:S03]  /*1d8c0*/  IMAD.WIDE R118, R2, 0x4, R118 ;  /* 0x0000000402767825 */ /* 0x000fc600078e0276 */
[----:B------:R-:W4:Y:S01]  /*1d8d0*/  LDL.LU.64 R198, [R1+0x11c8] ;  /* 0x0011c80001c67983 */ /* 0x000f220000300a00 */
[----:B--2---:R-:W-:-:S03]  /*1d8e0*/  IMAD.WIDE R102, R2, 0x4, R102 ;  /* 0x0000000402667825 */ /* 0x004fc600078e0266 */
[----:B------:R1:W-:Y:S01]  /*1d8f0*/  STL.64 [R1+0x1660], R118 ;  /* 0x0016607601007387 */ /* 0x0003e20000100a00 */
[----:B------:R-:W-:-:S03]  /*1d900*/  IMAD.WIDE R24, R2, 0x4, R8 ;  /* 0x0000000402187825 */ /* 0x000fc600078e0208 */
        /* <DEDUP_REMOVED lines=9> */
[----:B--2---:R-:W2:Y:S04]  /*1d9a0*/  LDL.LU.64 R102, [R1+0x11b8] ;  /* 0x0011b80001667983 */ /* 0x004ea80000300a00 */
[----:B-1----:R-:W2:Y:S01]  /*1d9b0*/  LDL.LU.64 R8, [R1+0x11b0] ;  /* 0x0011b00001087983 */ /* 0x002ea20000300a00 */
[----:B-----5:R-:W-:-:S05]  /*1d9c0*/  IMAD.WIDE R214, R2, 0x4, R150 ;  /* 0x0000000402d67825 */ /* 0x020fca00078e0296 */
[----:B------:R-:W-:Y:S04]  /*1d9d0*/  STL.64 [R1+0x15e0], R214 ;  /* 0x0015e0d601007387 */ /* 0x000fe80000100a00 */
[----:B------:R-:W5:Y:S01]  /*1d9e0*/  LDL.LU.64 R150, [R1+0x11a8] ;  /* 0x0011a80001967983 */ /* 0x000f620000300a00 */
[----:B------:R-:W-:-:S04]  /*1d9f0*/  IADD3 R0, R23, -0xc9, RZ ;  /* 0xffffff3717007810 */ /* 0x000fc80007ffe0ff */
[----:B------:R-:W-:Y:S01]  /*1da00*/  ISETP.GE.U32.AND P3, PT, R0, 0x7ffffeb8, PT ;  /* 0x7ffffeb80000780c */ /* 0x000fe20003f66070 */
[----:B---3--:R-:W-:Y:S01]  /*1da10*/  IMAD.WIDE R54, R2, 0x4, R54 ;  /* 0x0000000402367825 */ /* 0x008fe200078e0236 */
[----:B------:R-:W-:-:S03]  /*1da20*/  IADD3 R0, R23, -0xcd, RZ ;  /* 0xffffff3317007810 */ /* 0x000fc60007ffe0ff */
[----:B------:R-:W-:Y:S01]  /*1da30*/  IMAD.WIDE R38, R2, 0x4, R38 ;  /* 0x0000000402267825 */ /* 0x000fe200078e0226 */
[----:B------:R-:W-:-:S03]  /*1da40*/  ISETP.GE.U32.AND P2, PT, R0, 0x7ffffeb4, PT ;  /* 0x7ffffeb40000780c */ /* 0x000fc60003f46070 */
[----:B------:R-:W-:Y:S01]  /*1da50*/  IMAD.WIDE R24, R2, 0x4, R230 ;  /* 0x0000000402187825 */ /* 0x000fe200078e02e6 */
[----:B------:R1:W-:Y:S01]  /*1da60*/  STL.64 [R1+0x15d8], R54 ;  /* 0x0015d83601007387 */ /* 0x0003e20000100a00 */
[----:B------:R-:W-:-:S03]  /*1da70*/  IADD3 R0, R23, -0xd1, RZ ;  /* 0xffffff2f17007810 */ /* 0x000fc60007ffe0ff */
[----:B------:R3:W-:Y:S04]  /*1da80*/  STL.64 [R1+0x15d0], R38 ;  /* 0x0015d02601007387 */ /* 0x0007e80000100a00 */
[----:B------:R1:W-:Y:S04]  /*1da90*/  LDGSTS.E [R7+0x64000], [R214.64], !P3 ;  /* 0x64000000d6077fae */ /* 0x0003e8000d921844 */
[----:B------:R1:W-:Y:S04]  /*1daa0*/  LDGSTS.E [R7+0x64200], [R54.64], !P3 ;  /* 0x6420000036077fae */ /* 0x0003e8000d921844 */
[----:B------:R3:W-:Y:S01]  /*1dab0*/  STL.64 [R1+0x15c8], R24 ;  /* 0x0015c81801007387 */ /* 0x0007e20000100a00 */
[----:B------:R-:W-:-:S03]  /*1dac0*/  ISETP.GE.U32.AND P1, PT, R0, 0x7ffffeb0, PT ;  /* 0x7ffffeb00000780c */ /* 0x000fc60003f26070 */
[----:B------:R3:W-:Y:S04]  /*1dad0*/  LDGSTS.E [R7+0x64400], [R38.64], !P3 ;  /* 0x6440000026077fae */ /* 0x0007e8000d921844 */
[----:B-1----:R-:W5:Y:S04]  /*1dae0*/  LDL.LU.64 R54, [R1+0x11a0] ;  /* 0x0011a00001367983 */ /* 0x002f680000300a00 */
[----:B------:R1:W-:Y:S04]  /*1daf0*/  LDGSTS.E [R7+0x64600], [R24.64], !P3 ;  /* 0x6460000018077fae */ /* 0x0003e8000d921844 */
[----:B---3--:R-:W3:Y:S04]  /*1db00*/  LDL.LU.64 R38, [R1+0x1198] ;  /* 0x0011980001267983 */ /* 0x008ee80000300a00 */
[----:B------:R-:W3:Y:S04]  /*1db10*/  LDL.LU.64 R214, [R1+0x1190] ;  /* 0x0011900001d67983 */ /* 0x000ee80000300a00 */
[----:B------:R-:W3:Y:S01]  /*1db20*/  LDL.LU.64 R230, [R1+0x1188] ;  /* 0x0011880001e67983 */ /* 0x000ee20000300a00 */
[----:B------:R-:W-:-:S04]  /*1db30*/  IMAD.WIDE R182, R2, 0x4, R182 ;  /* 0x0000000402b67825 */ /* 0x000fc800078e02b6 */
[C---:B----4-:R-:W-:Y:S01]  /*1db40*/  IMAD.WIDE R166, R2.reuse, 0x4, R166 ;  /* 0x0000000402a67825 */ /* 0x050fe200078e02a6 */
[----:B------:R4:W-:Y:S03]  /*1db50*/  STL.64 [R1+0x1560], R182 ;  /* 0x001560b601007387 */ /* 0x0009e60000100a00 */
[C---:B------:R-:W-:Y:S01]  /*1db60*/  IMAD.WIDE R134, R2.reuse, 0x4, R134 ;  /* 0x0000000402867825 */ /* 0x040fe200078e0286 */
[----:B------:R4:W-:Y:S03]  /*1db70*/  STL.64 [R1+0x1558], R166 ;  /* 0x001558a601007387 */ /* 0x0009e60000100a00 */
[C---:B-1----:R-:W-:Y:S01]  /*1db80*/  IMAD.WIDE R24, R2.reuse, 0x4, R198 ;  /* 0x0000000402187825 */ /* 0x042fe200078e02c6 */
[----:B------:R1:W-:Y:S04]  /*1db90*/  STL.64 [R1+0x1550], R134 ;  /* 0x0015508601007387 */ /* 0x0003e80000100a00 */
[----:B------:R4:W-:Y:S04]  /*1dba0*/  LDGSTS.E [R7+0x66000], [R182.64], !P2 ;  /* 0x66000000b6077fae */ /* 0x0009e8000d121844 */
[----:B------:R1:W-:Y:S04]  /*1dbb0*/  LDGSTS.E [R7+0x66200], [R166.64], !P2 ;  /* 0x66200000a6077fae */ /* 0x0003e8000d121844 */
[----:B------:R1:W-:Y:S04]  /*1dbc0*/  STL.64 [R1+0x1548], R24 ;  /* 0x0015481801007387 */ /* 0x0003e80000100a00 */
[----:B------:R1:W-:Y:S04]  /*1dbd0*/  LDGSTS.E [R7+0x66400], [R134.64], !P2 ;  /* 0x6640000086077fae */ /* 0x0003e8000d121844 */
[----:B----4-:R-:W3:Y:S04]  /*1dbe0*/  LDL.LU.64 R182, [R1+0x1180] ;  /* 0x0011800001b67983 */ /* 0x010ee80000300a00 */
[----:B------:R2:W-:Y:S04]  /*1dbf0*/  LDGSTS.E [R7+0x66600], [R24.64], !P2 ;  /* 0x6660000018077fae */ /* 0x0005e8000d121844 */
[----:B-1----:R-:W3:Y:S04]  /*1dc00*/  LDL.LU.64 R166, [R1+0x1178] ;  /* 0x0011780001a67983 */ /* 0x002ee80000300a00 */
[----:B------:R-:W3:Y:S04]  /*1dc10*/  LDL.LU.64 R134, [R1+0x1170] ;  /* 0x0011700001867983 */ /* 0x000ee80000300a00 */
[----:B------:R-:W3:Y:S01]  /*1dc20*/  LDL.LU.64 R198, [R1+0x1168] ;  /* 0x0011680001c67983 */ /* 0x000ee20000300a00 */
[----:B------:R-:W-:-:S04]  /*1dc30*/  IMAD.WIDE R118, R2, 0x4, R118 ;  /* 0x0000000402767825 */ /* 0x000fc800078e0276 */
[C---:B--2---:R-:W-:Y:S01]  /*1dc40*/  IMAD.WIDE R102, R2.reuse, 0x4, R102 ;  /* 0x0000000402667825 */ /* 0x044fe200078e0266 */
[----:B------:R-:W-:Y:S03]  /*1dc50*/  STL.64 [R1+0x1500], R118 ;  /* 0x0015007601007387 */ /* 0x000fe60000100a00 */
[----:B------:R-:W-:Y:S01]  /*1dc60*/  IMAD.WIDE R24, R2, 0x4, R8 ;  /* 0x0000000402187825 */ /* 0x000fe200078e0208 */
[----:B------:R1:W-:Y:S04]  /*1dc70*/  STL.64 [R1+0x14f8], R102 ;  /* 0x0014f86601007387 */ /* 0x0003e80000100a00 */
[----:B------:R2:W-:Y:S04]  /*1dc80*/  STL.64 [R1+0x14f0], R24 ;  /* 0x0014f01801007387 */ /* 0x0005e80000100a00 */
[----:B------:R1:W-:Y:S04]  /*1dc90*/  LDGSTS.E [R7+0x68000], [R118.64], !P1 ;  /* 0x6800000076077fae */ /* 0x0003e8000c921844 */
[----:B------:R1:W-:Y:S01]  /*1dca0*/  LDGSTS.E [R7+0x68200], [R102.64], !P1 ;  /* 0x6820000066077fae */ /* 0x0003e2000c921844 */
[----:B------:R-:W-:-:S03]  /*1dcb0*/  IADD3 R0, R23, -0xd5, RZ ;  /* 0xffffff2b17007810 */ /* 0x000fc60007ffe0ff */
[----:B------:R2:W-:Y:S01]  /*1dcc0*/  LDGSTS.E [R7+0x68400], [R24.64], !P1 ;  /* 0x6840000018077fae */ /* 0x0005e2000c921844 */
[----:B-----5:R-:W-:-:S05]  /*1dcd0*/  IMAD.WIDE R8, R2, 0x4, R150 ;  /* 0x0000000402087825 */ /* 0x020fca00078e0296 */
[----:B------:R5:W-:Y:S04]  /*1dce0*/  STL.64 [R1+0x14e8], R8 ;  /* 0x0014e80801007387 */ /* 0x000be80000100a00 */
[----:B------:R-:W4:Y:S04]  /*1dcf0*/  LDL.LU.64 R150, [R1+0x1160] ;  /* 0x0011600001967983 */ /* 0x000f280000300a00 */
[----:B-1----:R-:W4:Y:S01]  /*1dd00*/  LDL.LU.64 R102, [R1+0x1158] ;  /* 0x0011580001667983 */ /* 0x002f220000300a00 */
[----:B------:R-:W-:Y:S02]  /*1dd10*/  ISETP.GE.U32.AND P4, PT, R0, 0x7ffffeac, PT ;  /* 0x7ffffeac0000780c */ /* 0x000fe40003f86070 */
[----:B------:R-:W-:Y:S01]  /*1dd20*/  IADD3 R0, R23, -0xd9, RZ ;  /* 0xffffff2717007810 */ /* 0x000fe20007ffe0ff */
[----:B------:R5:W-:Y:S03]  /*1dd30*/  LDGSTS.E [R7+0x68600], [R8.64], !P1 ;  /* 0x6860000008077fae */ /* 0x000be6000c921844 */
[----:B------:R-:W-:Y:S01]  /*1dd40*/  ISETP.GE.U32.AND P5, PT, R0, 0x7ffffea8, PT ;  /* 0x7ffffea80000780c */ /* 0x000fe20003fa6070 */
[----:B------:R-:W4:Y:S01]  /*1dd50*/  LDL.LU.64 R118, [R1+0x1150] ;  /* 0x0011500001767983 */ /* 0x000f220000300a00 */
[----:B------:R-:W-:-:S05]  /*1dd60*/  IMAD.WIDE R54, R2, 0x4, R54 ;  /* 0x0000000402367825 */ /* 0x000fca00078e0236 */
[----:B------:R1:W-:Y:S01]  /*1dd70*/  STL.64 [R1+0x14a0], R54 ;  /* 0x0014a03601007387 */ /* 0x0003e20000100a00 */
[----:B---3--:R-:W-:-:S03]  /*1dd80*/  IMAD.WIDE R38, R2, 0x4, R38 ;  /* 0x0000000402267825 */ /* 0x008fc600078e0226 */
[----:B------:R1:W-:Y:S01]  /*1dd90*/  LDGSTS.E [R7+0x6a000], [R54.64], !P4 ;  /* 0x6a00000036077fae */ /* 0x0003e2000e121844 */
[----:B--2---:R-:W-:-:S03]  /*1dda0*/  IMAD.WIDE R24, R2, 0x4, R214 ;  /* 0x0000000402187825 */ /* 0x004fc600078e02d6 */
[----:B------:R2:W-:Y:S01]  /*1ddb0*/  LDGSTS.E [R7+0x6a200], [R38.64], !P4 ;  /* 0x6a20000026077fae */ /* 0x0005e2000e121844 */
[----:B-----5:R-:W-:-:S03]  /*1ddc0*/  IMAD.WIDE R8, R2, 0x4, R230 ;  /* 0x0000000402087825 */ /* 0x020fc600078e02e6 */
[----:B------:R-:W3:Y:S04]  /*1ddd0*/  LDL.LU.64 R214, [R1+0x1148] ;  /* 0x0011480001d67983 */ /* 0x000ee80000300a00 */
[----:B------:R2:W-:Y:S04]  /*1dde0*/  STL.64 [R1+0x1498], R38 ;  /* 0x0014982601007387 */ /* 0x0005e80000100a00 */
[----:B------:R-:W-:Y:S04]  /*1ddf0*/  STL.64 [R1+0x1490], R24 ;  /* 0x0014901801007387 */ /* 0x000fe80000100a00 */
[----:B------:R5:W-:Y:S04]  /*1de00*/  STL.64 [R1+0x1488], R8 ;  /* 0x0014880801007387 */ /* 0x000be80000100a00 */
[----:B------:R2:W-:Y:S04]  /*1de10*/  LDGSTS.E [R7+0x6a400], [R24.64], !P4 ;  /* 0x6a40000018077fae */ /* 0x0005e8000e121844 */
[----:B-1----:R-:W3:Y:S04]  /*1de20*/  LDL.LU.64 R54, [R1+0x1140] ;  /* 0x0011400001367983 */ /* 0x002ee80000300a00 */
[----:B------:R5:W-:Y:S04]  /*1de30*/  LDGSTS.E [R7+0x6a600], [R8.64], !P4 ;  /* 0x6a60000008077fae */ /* 0x000be8000e121844 */
[----:B--2---:R-:W2:Y:S04]  /*1de40*/  LDL.LU.64 R38, [R1+0x1138] ;  /* 0x0011380001267983 */ /* 0x004ea80000300a00 */
[----:B-----5:R-:W5:Y:S04]  /*1de50*/  LDL.LU.64 R8, [R1+0x1130] ;  /* 0x0011300001087983 */ /* 0x020f680000300a00 */
[----:B------:R-:W5:Y:S01]  /*1de60*/  LDL.LU.64 R230, [R1+0x1128] ;  /* 0x0011280001e67983 */ /* 0x000f620000300a00 */
[----:B------:R-:W-:-:S04]  /*1de70*/  IMAD.WIDE R182, R2, 0x4, R182 ;  /* 0x0000000402b67825 */ /* 0x000fc800078e02b6 */
[C---:B------:R-:W-:Y:S01]  /*1de80*/  IMAD.WIDE R166, R2.reuse, 0x4, R166 ;  /* 0x0000000402a67825 */ /* 0x040fe200078e02a6 */
[----:B------:R1:W-:Y:S03]  /*1de90*/  STL.64 [R1+0x1440], R182 ;  /* 0x001440b601007387 */ /* 0x0003e60000100a00 */
[C---:B------:R-:W-:Y:S01]  /*1dea0*/  IMAD.WIDE R134, R2.reuse, 0x4, R134 ;  /* 0x0000000402867825 */ /* 0x040fe200078e0286 */
[----:B------:R-:W-:Y:S03]  /*1deb0*/  STL.64 [R1+0x1438], R166 ;  /* 0x001438a601007387 */ /* 0x000fe60000100a00 */
[----:B------:R-:W-:Y:S01]  /*1dec0*/  IMAD.WIDE R24, R2, 0x4, R198 ;  /* 0x0000000402187825 */ /* 0x000fe200078e02c6 */
[----:B------:R1:W-:Y:S04]  /*1ded0*/  LDGSTS.E [R7+0x6c000], [R182.64], !P5 ;  /* 0x6c000000b6077fae */ /* 0x0003e8000e921844 */
[----:B------:R1:W-:Y:S04]  /*1dee0*/  STL.64 [R1+0x1430], R134 ;  /* 0x0014308601007387 */ /* 0x0003e80000100a00 */
[----:B------:R4:W-:Y:S04]  /*1def0*/  LDGSTS.E [R7+0x6c200], [R166.64], !P5 ;  /* 0x6c200000a6077fae */ /* 0x0009e8000e921844 */
[----:B------:R3:W-:Y:S04]  /*1df00*/  STL.64 [R1+0x1428], R24 ;  /* 0x0014281801007387 */ /* 0x0007e80000100a00 */
[----:B------:R1:W-:Y:S04]  /*1df10*/  LDGSTS.E [R7+0x6c400], [R134.64], !P5 ;  /* 0x6c40000086077fae */ /* 0x0003e8000e921844 */
[----:B-1----:R-:W5:Y:S01]  /*1df20*/  LDL.LU.64 R182, [R1+0x1120] ;  /* 0x0011200001b67983 */ /* 0x002f620000300a00 */
[----:B------:R-:W-:-:S03]  /*1df30*/  IADD3 R0, R23, -0xdd, RZ ;  /* 0xffffff2317007810 */ /* 0x000fc60007ffe0ff */
[----:B------:R3:W-:Y:S04]  /*1df40*/  LDGSTS.E [R7+0x6c600], [R24.64], !P5 ;  /* 0x6c60000018077fae */ /* 0x0007e8000e921844 */
[----:B------:R-:W5:Y:S01]  /*1df50*/  LDL.LU.64 R134, [R1+0x1118] ;  /* 0x0011180001867983 */ /* 0x000f620000300a00 */
[----:B----4-:R-:W-:-:S04]  /*1df60*/  IMAD.WIDE R166, R2, 0x4, R150 ;  /* 0x0000000402a67825 */ /* 0x010fc800078e0296 */
[----:B------:R-:W-:Y:S02]  /*1df70*/  IMAD.WIDE R150, R2, 0x4, R102 ;  /* 0x0000000402967825 */ /* 0x000fe400078e0266 */
[----:B------:R-:W4:Y:S04]  /*1df80*/  LDL.LU.64 R102, [R1+0x1110] ;  /* 0x0011100001667983 */ /* 0x000f280000300a00 */
[----:B------:R-:W4:Y:S01]  /*1df90*/  LDL.LU.64 R198, [R1+0x1108] ;  /* 0x0011080001c67983 */ /* 0x000f220000300a00 */
        /* <DEDUP_REMOVED lines=12> */
[----:B---3--:R-:W-:-:S05]  /*1e060*/  IMAD.WIDE R24, R2, 0x4, R214 ;  /* 0x0000000402187825 */ /* 0x008fca00078e02d6 */
[----:B------:R5:W-:Y:S04]  /*1e070*/  STL.64 [R1+0x13e8], R24 ;  /* 0x0013e81801007387 */ /* 0x000be80000100a00 */
[----:B------:R5:W-:Y:S04]  /*1e080*/  LDGSTS.E [R7+0x6e600], [R24.64], !P6 ;  /* 0x6e60000018077fae */ /* 0x000be8000f121844 */
[----:B-1----:R-:W3:Y:S04]  /*1e090*/  LDL.LU.64 R166, [R1+0x1100] ;  /* 0x0011000001a67983 */ /* 0x002ee80000300a00 */
[----:B------:R-:W3:Y:S01]  /*1e0a0*/  LDL.LU.64 R150, [R1+0x10f8] ;  /* 0x0010f80001967983 */ /* 0x000ee20000300a00 */
[----:B------:R-:W-:-:S03]  /*1e0b0*/  IMAD.WIDE R54, R2, 0x4, R54 ;  /* 0x0000000402367825 */ /* 0x000fc600078e0236 */
[----:B------:R-:W3:Y:S04]  /*1e0c0*/  LDL.LU.64 R118, [R1+0x10f0] ;  /* 0x0010f00001767983 */ /* 0x000ee80000300a00 */
[----:B------:R-:W3:Y:S01]  /*1e0d0*/  LDL.LU.64 R214, [R1+0x10e8] ;  /* 0x0010e80001d67983 */ /* 0x000ee20000300a00 */
        /* <DEDUP_REMOVED lines=10> */
[----:B-1----:R-:W3:Y:S04]  /*1e180*/  LDL.LU.64 R54, [R1+0x10e0] ;  /* 0x0010e00001367983 */ /* 0x002ee80000300a00 */
[----:B------:R5:W-:Y:S04]  /*1e190*/  LDGSTS.E [R7+0x70600], [R8.64], !P0 ;  /* 0x7060000008077fae */ /* 0x000be8000c121844 */
[----:B--2---:R-:W2:Y:S04]  /*1e1a0*/  LDL.LU.64 R38, [R1+0x10d8] ;  /* 0x0010d80001267983 */ /* 0x004ea80000300a00 */
[----:B-----5:R-:W2:Y:S01]  /*1e1b0*/  LDL.LU.64 R8, [R1+0x10d0] ;  /* 0x0010d00001087983 */ /* 0x020ea20000300a00 */
[----:B------:R-:W-:-:S03]  /*1e1c0*/  IMAD.WIDE R182, R2, 0x4, R182 ;  /* 0x0000000402b67825 */ /* 0x000fc600078e02b6 */
[----:B------:R-:W2:Y:S01]  /*1e1d0*/  LDL.LU.64 R230, [R1+0x10c8] ;  /* 0x0010c80001e67983 */ /* 0x000ea20000300a00 */
[----:B------:R-:W-:-:S03]  /*1e1e0*/  IMAD.WIDE R134, R2, 0x4, R134 ;  /* 0x0000000402867825 */ /* 0x000fc600078e0286 */
[----:B------:R1:W-:Y:S04]  /*1e1f0*/  STL.64 [R1+0x1380], R182 ;  /* 0x001380b601007387 */ /* 0x0003e80000100a00 */
[----:B------:R1:W-:Y:S04]  /*1e200*/  STL.64 [R1+0x1378], R134 ;  /* 0x0013788601007387 */ /* 0x0003e80000100a00 */
[----:B------:R1:W-:Y:S01]  /*1e210*/  LDGSTS.E [R7+0x72000], [R182.64], !P3 ;  /* 0x72000000b6077fae */ /* 0x0003e2000d921844 */
[----:B----4-:R-:W-:Y:S01]  /*1e220*/  IMAD.WIDE R102, R2, 0x4, R102 ;  /* 0x0000000402667825 */ /* 0x010fe200078e0266 */
        /* <DEDUP_REMOVED lines=9> */
[----:B----4-:R-:W4:Y:S01]  /*1e2c0*/  LDL.LU.64 R134, [R1+0x10b8] ;  /* 0x0010b80001867983 */ /* 0x010f220000300a00 */
[----:B------:R-:W-:-:S03]  /*1e2d0*/  ISETP.GE.U32.AND P1, PT, R0, 0x7ffffe94, PT ;  /* 0x7ffffe940000780c */ /* 0x000fc60003f26070 */
[----:B------:R3:W-:Y:S04]  /*1e2e0*/  LDGSTS.E [R7+0x72600], [R24.64], !P3 ;  /* 0x7260000018077fae */ /* 0x0007e8000d921844 */
[----:B-1----:R-:W4:Y:S04]  /*1e2f0*/  LDL.LU.64 R102, [R1+0x10b0] ;  /* 0x0010b00001667983 */ /* 0x002f280000300a00 */
[----:B------:R-:W4:Y:S01]  /*1e300*/  LDL.LU.64 R198, [R1+0x10a8] ;  /* 0x0010a80001c67983 */ /* 0x000f220000300a00 */
[----:B---3--:R-:W-:-:S04]  /*1e310*/  IMAD.WIDE R166, R2, 0x4, R166 ;  /* 0x0000000402a67825 */ /* 0x008fc800078e02a6 */
        /* <DEDUP_REMOVED lines=11> */
[----:B-1----:R-:W4:Y:S04]  /*1e3d0*/  LDL.LU.64 R166, [R1+0x10a0] ;  /* 0x0010a00001a67983 */ /* 0x002f280000300a00 */
[----:B---3--:R-:W3:Y:S04]  /*1e3e0*/  LDL.LU.64 R150, [R1+0x1098] ;  /* 0x0010980001967983 */ /* 0x008ee80000300a00 */
[----:B------:R-:W3:Y:S01]  /*1e3f0*/  LDL.LU.64 R118, [R1+0x1090] ;  /* 0x0010900001767983 */ /* 0x000ee20000300a00 */
[----:B------:R-:W-:-:S03]  /*1e400*/  IMAD.WIDE R54, R2, 0x4, R54 ;  /* 0x0000000402367825 */ /* 0x000fc600078e0236 */
[----:B------:R-:W3:Y:S01]  /*1e410*/  LDL.LU.64 R214, [R1+0x1088] ;  /* 0x0010880001d67983 */ /* 0x000ee20000300a00 */
        /* <DEDUP_REMOVED lines=19> */
[----:B----4-:R-:W-:Y:S01]  /*1e550*/  IMAD.WIDE R134, R2, 0x4, R134 ;  /* 0x0000000402867825 */ /* 0x010fe200078e0286 */
[----:B------:R-:W-:-:S03]  /*1e560*/  IADD3 R0, R23, -0xf5, RZ ;  /* 0xffffff0b17007810 */ /* 0x000fc60007ffe0ff */
[----:B------:R-:W-:Y:S01]  /*1e570*/  IMAD.WIDE R102, R2, 0x4, R102 ;  /* 0x0000000402667825 */ /* 0x000fe200078e0266 */
[----:B------:R-:W-:-:S03]  /*1e580*/  ISETP.GE.U32.AND P5, PT, R0, 0x7ffffe8c, PT ;  /* 0x7ffffe8c0000780c */ /* 0x000fc60003fa6070 */
[----:B------:R-:W-:Y:S01]  /*1e590*/  IMAD.WIDE R24, R2, 0x4, R198 ;  /* 0x0000000402187825 */ /* 0x000fe200078e02c6 */
[----:B------:R-:W-:Y:S04]  /*1e5a0*/  STL.64 [R1+0x12b8], R134 ;  /* 0x0012b88601007387 */ /* 0x000fe80000100a00 */
[----:B------:R1:W-:Y:S01]  /*1e5b0*/  LDGSTS.E [R7+0x78000], [R182.64], !P4 ;  /* 0x78000000b6077fae */ /* 0x0003e2000e121844 */
[----:B------:R-:W-:-:S03]  /*1e5c0*/  IADD3 R0, R23, -0xf9, RZ ;  /* 0xffffff0717007810 */ /* 0x000fc60007ffe0ff */
[----:B------:R4:W-:Y:S04]  /*1e5d0*/  STL.64 [R1+0x12b0], R102 ;  /* 0x0012b06601007387 */ /* 0x0009e80000100a00 */
[----:B------:R1:W-:Y:S04]  /*1e5e0*/  LDGSTS.E [R7+0x78200], [R134.64], !P4 ;  /* 0x7820000086077fae */ /* 0x0003e8000e121844 */
[----:B------:R1:W-:Y:S04]  /*1e5f0*/  STL.64 [R1+0x12a8], R24 ;  /* 0x0012a81801007387 */ /* 0x0003e80000100a00 */
[----:B------:R4:W-:Y:S01]  /*1e600*/  LDGSTS.E [R7+0x78400], [R102.64], !P4 ;  /* 0x7840000066077fae */ /* 0x0009e2000e121844 */
[----:B------:R-:W-:-:S03]  /*1e610*/  ISETP.GE.U32.AND P6, PT, R0, 0x7ffffe88, PT ;  /* 0x7ffffe880000780c */ /* 0x000fc60003fc6070 */
[----:B------:R1:W-:Y:S04]  /*1e620*/  LDGSTS.E [R7+0x78600], [R24.64], !P4 ;  /* 0x7860000018077fae */ /* 0x0003e8000e121844 */
[----:B----4-:R-:W4:Y:S04]  /*1e630*/  LDL.LU.64 R102, [R1+0x1058] ;  /* 0x0010580001667983 */ /* 0x010f280000300a00 */
[----:B-1----:R-:W4:Y:S04]  /*1e640*/  LDL.LU.64 R134, [R1+0x1050] ;  /* 0x0010500001867983 */ /* 0x002f280000300a00 */
[----:B------:R-:W4:Y:S01]  /*1e650*/  LDL.LU.64 R198, [R1+0x1048] ;  /* 0x0010480001c67983 */ /* 0x000f220000300a00 */
[----:B------:R-:W-:-:S04]  /*1e660*/  IMAD.WIDE R182, R2, 0x4, R166 ;  /* 0x0000000402b67825 */ /* 0x000fc800078e02a6 */
[C---:B---3--:R-:W-:Y:S01]  /*1e670*/  IMAD.WIDE R166, R2.reuse, 0x4, R150 ;  /* 0x0000000402a67825 */ /* 0x048fe200078e0296 */
[----:B------:R1:W-:Y:S03]  /*1e680*/  LDGSTS.E [R7+0x7a000], [R182.64], !P5 ;  /* 0x7a000000b6077fae */ /* 0x0003e6000e921844 */
[C---:B------:R-:W-:Y:S01]  /*1e690*/  IMAD.WIDE R150, R2.reuse, 0x4, R118 ;  /* 0x0000000402967825 */ /* 0x040fe200078e0276 */
[----:B------:R3:W-:Y:S03]  /*1e6a0*/  LDGSTS.E [R7+0x7a200], [R166.64], !P5 ;  /* 0x7a200000a6077fae */ /* 0x0007e6000e921844 */
[C---:B------:R-:W-:Y:S01]  /*1e6b0*/  IMAD.WIDE R24, R2.reuse, 0x4, R214 ;  /* 0x0000000402187825 */ /* 0x040fe200078e02d6 */
[----:B------:R-:W4:Y:S04]  /*1e6c0*/  LDL.LU.64 R118, [R1+0x1040] ;  /* 0x0010400001767983 */ /* 0x000f280000300a00 */
[----:B------:R1:W-:Y:S04]  /*1e6d0*/  STL.64 [R1+0x1280], R182 ;  /* 0x001280b601007387 */ /* 0x0003e80000100a00 */
[----:B------:R-:W-:Y:S04]  /*1e6e0*/  STL.64 [R1+0x1278], R166 ;  /* 0x001278a601007387 */ /* 0x000fe80000100a00 */
[----:B------:R1:W-:Y:S04]  /*1e6f0*/  STL.64 [R1+0x1270], R150 ;  /* 0x0012709601007387 */ /* 0x0003e80000100a00 */
[----:B------:R2:W-:Y:S04]  /*1e700*/  STL.64 [R1+0x1268], R24 ;  /* 0x0012681801007387 */ /* 0x0005e80000100a00 */
[----:B------:R1:W-:Y:S04]  /*1e710*/  LDGSTS.E [R7+0x7a400], [R150.64], !P5 ;  /* 0x7a40000096077fae */ /* 0x0003e8000e921844 */
[----:B-1----:R-:W4:Y:S04]  /*1e720*/  LDL.LU.64 R182, [R1+0x1018] ;  /* 0x0010180001b67983 */ /* 0x002f280000300a00 */
[----:B------:R1:W-:Y:S04]  /*1e730*/  LDGSTS.E [R7+0x7a600], [R24.64], !P5 ;  /* 0x7a60000018077fae */ /* 0x0003e8000e921844 */
[----:B------:R-:W4:Y:S01]  /*1e740*/  LDL.LU.64 R150, [R1+0x1010] ;  /* 0x0010100001967983 */ /* 0x000f220000300a00 */
[----:B---3--:R-:W-:-:S03]  /*1e750*/  IMAD.WIDE R166, R2, 0x4, R54 ;  /* 0x0000000402a67825 */ /* 0x008fc600078e0236 */
[----:B------:R-:W3:Y:S04]  /*1e760*/  LDL.LU.64 R54, [R1+0x1008] ;  /* 0x0010080001367983 */ /* 0x000ee80000300a00 */
[----:B------:R-:W3:Y:S01]  /*1e770*/  LDL.LU.64 R214, [R1+0x1000] ;  /* 0x0010000001d67983 */ /* 0x000ee20000300a00 */
[----:B--2---:R-:W-:-:S03]  /*1e780*/  IMAD.WIDE R38, R2, 0x4, R38 ;  /* 0x0000000402267825 */ /* 0x004fc600078e0226 */
[----:B------:R2:W-:Y:S01]  /*1e790*/  STL.64 [R1+0x1240], R166 ;  /* 0x001240a601007387 */ /* 0x0005e20000100a00 */
[----:B-1----:R-:W-:-:S03]  /*1e7a0*/  IMAD.WIDE R24, R2, 0x4, R8 ;  /* 0x0000000402187825 */ /* 0x002fc600078e0208 */
        /* <DEDUP_REMOVED lines=8> */
[----:B--2---:R-:W2:Y:S04]  /*1e830*/  LDL.LU.64 R166, [R1+0xfb8] ;  /* 0x000fb80001a67983 */ /* 0x004ea80000300a00 */
[----:B-1----:R-:W2:Y:S01]  /*1e840*/  LDL.LU.64 R38, [R1+0xfb0] ;  /* 0x000fb00001267983 */ /* 0x002ea20000300a00 */
[----:B------:R-:W-:Y:S02]  /*1e850*/  ISETP.GE.U32.AND P0, PT, R0, 0x7ffffe84, PT ;  /* 0x7ffffe840000780c */ /* 0x000fe40003f06070 */
[----:B------:R-:W-:Y:S01]  /*1e860*/  IADD3 R0, R23, -0x82, RZ ;  /* 0xffffff7e17007810 */ /* 0x000fe20007ffe0ff */
[----:B------:R5:W-:Y:S03]  /*1e870*/  LDGSTS.E [R7+0x7c600], [R8.64], !P6 ;  /* 0x7c60000008077fae */ /* 0x000be6000f121844 */
[----:B------:R-:W-:Y:S01]  /*1e880*/  ISETP.GE.U32.AND P3, PT, R0, 0x7ffffeff, PT ;  /* 0x7ffffeff0000780c */ /* 0x000fe20003f66070 */
[----:B----4-:R-:W-:-:S04]  /*1e890*/  IMAD.WIDE R102, R2, 0x4, R102 ;  /* 0x0000000402667825 */ /* 0x010fc800078e0266 */
[C---:B------:R-:W-:Y:S02]  /*1e8a0*/  IMAD.WIDE R24, R2.reuse, 0x4, R134 ;  /* 0x0000000402187825 */ /* 0x040fe400078e0286 */
[----:B------:R1:W-:Y:S02]  /*1e8b0*/  LDGSTS.E [R7+0x7e000], [R102.64], !P0 ;  /* 0x7e00000066077fae */ /* 0x0003e4000c121844 */
[C---:B-----5:R-:W-:Y:S02]  /*1e8c0*/  IMAD.WIDE R8, R2.reuse, 0x4, R198 ;  /* 0x0000000402087825 */ /* 0x060fe400078e02c6 */
[----:B------:R-:W4:Y:S04]  /*1e8d0*/  LDL.LU.64 R134, [R1+0xfa8] ;  /* 0x000fa80001867983 */ /* 0x000f280000300a00 */
[----:B------:R1:W-:Y:S04]  /*1e8e0*/  STL.64 [R1+0x1200], R102 ;  /* 0x0012006601007387 */ /* 0x0003e80000100a00 */
[----:B------:R-:W5:Y:S04]  /*1e8f0*/  LDL.LU.64 R230, [R1+0xfa0] ;  /* 0x000fa00001e67983 */ /* 0x000f680000300a00 */
[----:B------:R-:W-:Y:S04]  /*1e900*/  STL.64 [R1+0x11f8], R24 ;  /* 0x0011f81801007387 */ /* 0x000fe80000100a00 */
[----:B------:R1:W-:Y:S04]  /*1e910*/  STL.64 [R1+0x11f0], R8 ;  /* 0x0011f00801007387 */ /* 0x0003e80000100a00 */
[----:B------:R1:W-:Y:S04]  /*1e920*/  LDGSTS.E [R7+0x7e200], [R24.64], !P0 ;  /* 0x7e20000018077fae */ /* 0x0003e8000c121844 */
[----:B------:R1:W-:Y:S01]  /*1e930*/  LDGSTS.E [R7+0x7e400], [R8.64], !P0 ;  /* 0x7e40000008077fae */ /* 0x0003e2000c121844 */
[----:B------:R-:W-:-:S03]  /*1e940*/  IMAD.WIDE R250, R2, 0x4, R118 ;  /* 0x0000000402fa7825 */ /* 0x000fc600078e0276 */
[----:B------:R-:W5:Y:S04]  /*1e950*/  LDL.LU.64 R118, [R1+0xf58] ;  /* 0x000f580001767983 */ /* 0x000f680000300a00 */
[----:B-1----:R-:W5:Y:S04]  /*1e960*/  LDL.LU.64 R102, [R1+0xf50] ;  /* 0x000f500001667983 */ /* 0x002f680000300a00 */
[----:B------:R-:W5:Y:S04]  /*1e970*/  LDL.LU.64 R8, [R1+0xf48] ;  /* 0x000f480001087983 */ /* 0x000f680000300a00 */
[----:B------:R-:W5:Y:S04]  /*1e980*/  LDL.LU.64 R198, [R1+0xf40] ;  /* 0x000f400001c67983 */ /* 0x000f680000300a00 */
[----:B------:R1:W-:Y:S01]  /*1e990*/  LDGSTS.E [R7+0x7e600], [R250.64], !P0 ;  /* 0x7e600000fa077fae */ /* 0x0003e2000c121844 */
[----:B------:R-:W-:-:S04]  /*1e9a0*/  IMAD.WIDE R182, R2, 0x4, R182 ;  /* 0x0000000402b67825 */ /* 0x000fc800078e02b6 */
[C---:B------:R-:W-:Y:S01]  /*1e9b0*/  IMAD.WIDE R150, R2.reuse, 0x4, R150 ;  /* 0x0000000402967825 */ /* 0x040fe200078e0296 */
[----:B------:R-:W-:Y:S04]  /*1e9c0*/  STL.64 [R1+0x1eb8], R182 ;  /* 0x001eb8b601007387 */ /* 0x000fe80000100a00 */
[----:B------:R1:W-:Y:S04]  /*1e9d0*/  STL.64 [R1+0x1eb0], R150 ;  /* 0x001eb09601007387 */ /* 0x0003e80000100a00 */
[----:B------:R2:W-:Y:S01]  /*1e9e0*/  LDGSTS.E [R71+0x40800], [R182.64], !P3 ;  /* 0x40800000b6477fae */ /* 0x0005e2000d921844 */
[----:B---3--:R-:W-:-:S03]  /*1e9f0*/  IMAD.WIDE R54, R2, 0x4, R54 ;  /* 0x0000000402367825 */ /* 0x008fc600078e0236 */
        /* <DEDUP_REMOVED lines=8> */
[----:B---3--:R-:W3:Y:S01]  /*1ea80*/  LDL.LU.64 R54, [R1+0xef0] ;  /* 0x000ef00001367983 */ /* 0x008ee20000300a00 */
[----:B--2---:R-:W-:-:S04]  /*1ea90*/  IMAD.WIDE R182, R2, 0x4, R166 ;  /* 0x0000000402b67825 */ /* 0x004fc800078e02a6 */
[----:B------:R-:W-:Y:S02]  /*1eaa0*/  IMAD.WIDE R166, R2, 0x4, R38 ;  /* 0x0000000402a67825 */ /* 0x000fe400078e0226 */
[----:B------:R-:W2:Y:S04]  /*1eab0*/  LDL.LU.64 R38, [R1+0xee8] ;  /* 0x000ee80001267983 */ /* 0x000ea80000300a00 */
[----:B------:R-:W2:Y:S01]  /*1eac0*/  LDL.LU.64 R214, [R1+0xee0] ;  /* 0x000ee00001d67983 */ /* 0x000ea20000300a00 */
[----:B------:R-:W-:Y:S02]  /*1ead0*/  ISETP.GE.U32.AND P2, PT, R0, 0x7ffffefb, PT ;  /* 0x7ffffefb0000780c */ /* 0x000fe40003f46070 */
[C---:B------:R-:W-:Y:S01]  /*1eae0*/  IADD3 R0, R23.reuse, -0x8a, RZ ;  /* 0xffffff7617007810 */ /* 0x040fe20007ffe0ff */
[----:B------:R1:W-:Y:S03]  /*1eaf0*/  STL.64 [R1+0x1e38], R182 ;  /* 0x001e38b601007387 */ /* 0x0003e60000100a00 */
[----:B------:R-:W-:Y:S01]  /*1eb00*/  ISETP.GE.U32.AND P1, PT, R0, 0x7ffffef7, PT ;  /* 0x7ffffef70000780c */ /* 0x000fe20003f26070 */
[----:B------:R1:W-:Y:S01]  /*1eb10*/  STL.64 [R1+0x1e30], R166 ;  /* 0x001e30a601007387 */ /* 0x0003e20000100a00 */
[----:B------:R-:W-:-:S05]  /*1eb20*/  IADD3 R0, R23, -0x8e, RZ ;  /* 0xffffff7217007810 */ /* 0x000fca0007ffe0ff */
[----:B------:R1:W-:Y:S04]  /*1eb30*/  LDGSTS.E [R71+0x42800], [R182.64], !P2 ;  /* 0x42800000b6477fae */ /* 0x0003e8000d121844 */
[----:B------:R1:W-:Y:S01]  /*1eb40*/  LDGSTS.E [R71+0x42a00], [R166.64], !P2 ;  /* 0x42a00000a6477fae */ /* 0x0003e2000d121844 */
[----:B------:R-:W-:Y:S01]  /*1eb50*/  ISETP.GE.U32.AND P4, PT, R0, 0x7ffffef3, PT ;  /* 0x7ffffef30000780c */ /* 0x000fe20003f86070 */
[----:B----4-:R-:W-:-:S04]  /*1eb60*/  IMAD.WIDE R134, R2, 0x4, R134 ;  /* 0x0000000402867825 */ /* 0x010fc800078e0286 */
[C---:B-----5:R-:W-:Y:S01]  /*1eb70*/  IMAD.WIDE R24, R2.reuse, 0x4, R230 ;  /* 0x0000000402187825 */ /* 0x060fe200078e02e6 */
[----:B------:R4:W-:Y:S04]  /*1eb80*/  STL.64 [R1+0x1e28], R134 ;  /* 0x001e288601007387 */ /* 0x0009e80000100a00 */
[----:B------:R5:W-:Y:S04]  /*1eb90*/  STL.64 [R1+0x1e20], R24 ;  /* 0x001e201801007387 */ /* 0x000be80000100a00 */
[----:B------:R4:W-:Y:S04]  /*1eba0*/  LDGSTS.E [R71+0x42c00], [R134.64], !P2 ;  /* 0x42c0000086477fae */ /* 0x0009e8000d121844 */
[----:B------:R5:W-:Y:S04]  /*1ebb0*/  LDGSTS.E [R71+0x42e00], [R24.64], !P2 ;  /* 0x42e0000018477fae */ /* 0x000be8000d121844 */
[----:B-1----:R-:W2:Y:S01]  /*1ebc0*/  LDL.LU.64 R182, [R1+0xe98] ;  /* 0x000e980001b67983 */ /* 0x002ea20000300a00 */
[----:B------:R-:W-:-:S03]  /*1ebd0*/  IMAD.WIDE R118, R2, 0x4, R118 ;  /* 0x0000000402767825 */ /* 0x000fc600078e0276 */
[----:B------:R-:W2:Y:S01]  /*1ebe0*/  LDL.LU.64 R166, [R1+0xe90] ;  /* 0x000e900001a67983 */ /* 0x000ea20000300a00 */
[----:B------:R-:W-:-:S03]  /*1ebf0*/  IMAD.WIDE R102, R2, 0x4, R102 ;  /* 0x0000000402667825 */ /* 0x000fc600078e0266 */
[----:B----4-:R-:W4:Y:S01]  /*1ec00*/  LDL.LU.64 R134, [R1+0xe88] ;  /* 0x000e880001867983 */ /* 0x010f220000300a00 */
[----:B-----5:R-:W-:-:S03]  /*1ec10*/  IMAD.WIDE R24, R2, 0x4, R8 ;  /* 0x0000000402187825 */ /* 0x020fc600078e0208 */
[----:B------:R-:W4:Y:S01]  /*1ec20*/  LDL.LU.64 R230, [R1+0xe80] ;  /* 0x000e800001e67983 */ /* 0x000f220000300a00 */
[----:B------:R-:W-:-:S03]  /*1ec30*/  IMAD.WIDE R8, R2, 0x4, R198 ;  /* 0x0000000402087825 */ /* 0x000fc600078e02c6 */
[----:B------:R1:W-:Y:S04]  /*1ec40*/  STL.64 [R1+0x1db8], R118 ;  /* 0x001db87601007387 */ /* 0x0003e80000100a00 */
[----:B------:R1:W-:Y:S04]  /*1ec50*/  STL.64 [R1+0x1db0], R102 ;  /* 0x001db06601007387 */ /* 0x0003e80000100a00 */
[----:B------:R1:W-:Y:S04]  /*1ec60*/  LDGSTS.E [R71+0x44800], [R118.64], !P1 ;  /* 0x4480000076477fae */ /* 0x0003e8000c921844 */
[----:B------:R-:W-:Y:S04]  /*1ec70*/  STL.64 [R1+0x1da8], R24 ;  /* 0x001da81801007387 */ /* 0x000fe80000100a00 */
[----:B------:R1:W-:Y:S04]  /*1ec80*/  LDGSTS.E [R71+0x44a00], [R102.64], !P1 ;  /* 0x44a0000066477fae */ /* 0x0003e8000c921844 */
[----:B------:R1:W-:Y:S04]  /*1ec90*/  STL.64 [R1+0x1da0], R8 ;  /* 0x001da00801007387 */ /* 0x0003e80000100a00 */
[----:B------:R2:W-:Y:S04]  /*1eca0*/  LDGSTS.E [R71+0x44c00], [R24.64], !P1 ;  /* 0x44c0000018477fae */ /* 0x0005e8000c921844 */
[----:B-1----:R-:W4:Y:S04]  /*1ecb0*/  LDL.LU.64 R118, [R1+0xe38] ;  /* 0x000e380001767983 */ /* 0x002f280000300a00 */
[----:B------:R1:W-:Y:S04]  /*1ecc0*/  LDGSTS.E [R71+0x44e00], [R8.64], !P1 ;  /* 0x44e0000008477fae */ /* 0x0003e8000c921844 */
[----:B------:R-:W4:Y:S04]  /*1ecd0*/  LDL.LU.64 R102, [R1+0xe30] ;  /* 0x000e300001667983 */ /* 0x000f280000300a00 */
[----:B-1----:R-:W4:Y:S01]  /*1ece0*/  LDL.LU.64 R8, [R1+0xe28] ;  /* 0x000e280001087983 */ /* 0x002f220000300a00 */
[----:B------:R-:W-:-:S03]  /*1ecf0*/  IMAD.WIDE R150, R2, 0x4, R150 ;  /* 0x0000000402967825 */ /* 0x000fc600078e0296 */
[----:B------:R-:W4:Y:S01]  /*1ed00*/  LDL.LU.64 R198, [R1+0xe20] ;  /* 0x000e200001c67983 */ /* 0x000f220000300a00 */
[----:B---3--:R-:W-:-:S03]  /*1ed10*/  IMAD.WIDE R54, R2, 0x4, R54 ;  /* 0x0000000402367825 */ /* 0x008fc600078e0236 */
[----:B------:R1:W-:Y:S04]  /*1ed20*/  STL.64 [R1+0x1d38], R150 ;  /* 0x001d389601007387 */ /* 0x0003e80000100a00 */
[----:B------:R3:W-:Y:S04]  /*1ed30*/  STL.64 [R1+0x1d30], R54 ;  /* 0x001d303601007387 */ /* 0x0007e80000100a00 */
[----:B------:R1:W-:Y:S01]  /*1ed40*/  LDGSTS.E [R71+0x46800], [R150.64], !P4 ;  /* 0x4680000096477fae */ /* 0x0003e2000e121844 */
[----:B--2---:R-:W-:Y:S01]  /*1ed50*/  IMAD.WIDE R38, R2, 0x4, R38 ;  /* 0x0000000402267825 */ /* 0x004fe200078e0226 */
        /* <DEDUP_REMOVED lines=12> */
[----:B--2---:R-:W2:Y:S04]  /*1ee20*/  LDL.LU.64 R38, [R1+0xdc8] ;  /* 0x000dc80001267983 */ /* 0x004ea80000300a00 */
[----:B------:R-:W2:Y:S01]  /*1ee30*/  LDL.LU.64 R214, [R1+0xdc0] ;  /* 0x000dc00001d67983 */ /* 0x000ea20000300a00 */
[----:B------:R-:W-:-:S04]  /*1ee40*/  IMAD.WIDE R182, R2, 0x4, R182 ;  /* 0x0000000402b67825 */ /* 0x000fc800078e02b6 */
[C---:B------:R-:W-:Y:S01]  /*1ee50*/  IMAD.WIDE R166, R2.reuse, 0x4, R166 ;  /* 0x0000000402a67825 */ /* 0x040fe200078e02a6 */
[----:B------:R4:W-:Y:S03]  /*1ee60*/  STL.64 [R1+0x1cb8], R182 ;  /* 0x001cb8b601007387 */ /* 0x0009e60000100a00 */
[C---:B----4-:R-:W-:Y:S01]  /*1ee70*/  IMAD.WIDE R134, R2.reuse, 0x4, R134 ;  /* 0x0000000402867825 */ /* 0x050fe200078e0286 */
        /* <DEDUP_REMOVED lines=8> */
[----:B-1----:R-:W2:Y:S04]  /*1ef00*/  LDL.LU.64 R182, [R1+0xd78] ;  /* 0x000d780001b67983 */ /* 0x002ea80000300a00 */
[----:B----4-:R-:W4:Y:S01]  /*1ef10*/  LDL.LU.64 R166, [R1+0xd70] ;  /* 0x000d700001a67983 */ /* 0x010f220000300a00 */
[----:B------:R-:W-:-:S03]  /*1ef20*/  IMAD.WIDE R118, R2, 0x4, R118 ;  /* 0x0000000402767825 */ /* 0x000fc600078e0276 */
[----:B------:R-:W4:Y:S04]  /*1ef30*/  LDL.LU.64 R134, [R1+0xd68] ;  /* 0x000d680001867983 */ /* 0x000f280000300a00 */
[----:B------:R-:W4:Y:S01]  /*1ef40*/  LDL.LU.64 R230, [R1+0xd60] ;  /* 0x000d600001e67983 */ /* 0x000f220000300a00 */
[----:B------:R-:W-:-:S03]  /*1ef50*/  IMAD.WIDE R102, R2, 0x4, R102 ;  /* 0x0000000402667825 */ /* 0x000fc600078e0266 */
        /* <DEDUP_REMOVED lines=13> */
[----:B-----5:R-:W-:-:S05]  /*1f030*/  IMAD.WIDE R198, R2, 0x4, R150 ;  /* 0x0000000402c67825 */ /* 0x020fca00078e0296 */
[----:B------:R-:W-:Y:S04]  /*1f040*/  STL.64 [R1+0x1bb8], R198 ;  /* 0x001bb8c601007387 */ /* 0x000fe80000100a00 */
[----:B------:R-:W5:Y:S01]  /*1f050*/  LDL.LU.64 R150, [R1+0xd00] ;  /* 0x000d000001967983 */ /* 0x000f620000300a00 */
[----:B------:R-:W-:-:S04]  /*1f060*/  IADD3 R0, R23, -0x9a, RZ ;  /* 0xffffff6617007810 */ /* 0x000fc80007ffe0ff */
[----:B------:R-:W-:Y:S02]  /*1f070*/  ISETP.GE.U32.AND P0, PT, R0, 0x7ffffee7, PT ;  /* 0x7ffffee70000780c */ /* 0x000fe40003f06070 */
[----:B------:R-:W-:Y:S01]  /*1f080*/  IADD3 R0, R23, -0x9e, RZ ;  /* 0xffffff6217007810 */ /* 0x000fe20007ffe0ff */
[----:B---3--:R-:W-:-:S03]  /*1f090*/  IMAD.WIDE R54, R2, 0x4, R54 ;  /* 0x0000000402367825 */ /* 0x008fc600078e0236 */
[----:B------:R-:W-:Y:S01]  /*1f0a0*/  ISETP.GE.U32.AND P3, PT, R0, 0x7ffffee3, PT ;  /* 0x7ffffee30000780c */ /* 0x000fe20003f66070 */
[C---:B--2---:R-:W-:Y:S01]  /*1f0b0*/  IMAD.WIDE R38, R2.reuse, 0x4, R38 ;  /* 0x0000000402267825 */ /* 0x044fe200078e0226 */
        /* <DEDUP_REMOVED lines=9> */
[----:B-1----:R-:W5:Y:S04]  /*1f150*/  LDL.LU.64 R54, [R1+0xcb8] ;  /* 0x000cb80001367983 */ /* 0x002f680000300a00 */
[----:B------:R1:W-:Y:S04]  /*1f160*/  LDGSTS.E [R71+0x4ce00], [R24.64], !P0 ;  /* 0x4ce0000018477fae */ /* 0x0003e8000c121844 */
[----:B--2---:R-:W2:Y:S04]  /*1f170*/  LDL.LU.64 R38, [R1+0xcb0] ;  /* 0x000cb00001267983 */ /* 0x004ea80000300a00 */
[----:B------:R-:W2:Y:S04]  /*1f180*/  LDL.LU.64 R214, [R1+0xca8] ;  /* 0x000ca80001d67983 */ /* 0x000ea80000300a00 */
[----:B---3--:R-:W3:Y:S01]  /*1f190*/  LDL.LU.64 R198, [R1+0xca0] ;  /* 0x000ca00001c67983 */ /* 0x008ee20000300a00 */
[----:B------:R-:W-:-:S04]  /*1f1a0*/  IMAD.WIDE R182, R2, 0x4, R182 ;  /* 0x0000000402b67825 */ /* 0x000fc800078e02b6 */
[C---:B----4-:R-:W-:Y:S01]  /*1f1b0*/  IMAD.WIDE R166, R2.reuse, 0x4, R166 ;  /* 0x0000000402a67825 */ /* 0x050fe200078e02a6 */
        /* <DEDUP_REMOVED lines=9> */
[----:B----4-:R-:W4:Y:S04]  /*1f250*/  LDL.LU.64 R182, [R1+0xc58] ;  /* 0x000c580001b67983 */ /* 0x010f280000300a00 */
[----:B------:R1:W-:Y:S04]  /*1f260*/  LDGSTS.E [R71+0x4ee00], [R24.64], !P3 ;  /* 0x4ee0000018477fae */ /* 0x0003e8000d921844 */
[----:B-1----:R-:W4:Y:S01]  /*1f270*/  LDL.LU.64 R166, [R1+0xc50] ;  /* 0x000c500001a67983 */ /* 0x002f220000300a00 */
[----:B------:R-:W-:-:S03]  /*1f280*/  IMAD.WIDE R134, R2, 0x4, R118 ;  /* 0x0000000402867825 */ /* 0x000fc600078e0276 */
[----:B------:R-:W4:Y:S04]  /*1f290*/  LDL.LU.64 R118, [R1+0xc48] ;  /* 0x000c480001767983 */ /* 0x000f280000300a00 */
[----:B------:R-:W4:Y:S01]  /*1f2a0*/  LDL.LU.64 R230, [R1+0xc40] ;  /* 0x000c400001e67983 */ /* 0x000f220000300a00 */
[----:B------:R-:W-:-:S03]  /*1f2b0*/  IMAD.WIDE R102, R2, 0x4, R102 ;  /* 0x0000000402667825 */ /* 0x000fc600078e0266 */
[----:B------:R-:W-:Y:S01]  /*1f2c0*/  STL.64 [R1+0x1ab8], R134 ;  /* 0x001ab88601007387 */ /* 0x000fe20000100a00 */
[----:B------:R-:W-:-:S03]  /*1f2d0*/  IMAD.WIDE R24, R2, 0x4, R8 ;  /* 0x0000000402187825 */ /* 0x000fc600078e0208 */
        /* <DEDUP_REMOVED lines=8> */
[----:B------:R-:W5:Y:S04]  /*1f360*/  LDL.LU.64 R150, [R1+0xbf8] ;  /* 0x000bf80001967983 */ /* 0x000f680000300a00 */
[----:B-1----:R-:W5:Y:S01]  /*1f370*/  LDL.LU.64 R102, [R1+0xbf0] ;  /* 0x000bf00001667983 */ /* 0x002f620000300a00 */
[----:B------:R-:W-:Y:S02]  /*1f380*/  ISETP.GE.U32.AND P1, PT, R0, 0x7ffffedb, PT ;  /* 0x7ffffedb0000780c */ /* 0x000fe40003f26070 */
[----:B------:R-:W-:Y:S01]  /*1f390*/  IADD3 R0, R23, -0xaa, RZ ;  /* 0xffffff5617007810 */ /* 0x000fe20007ffe0ff */
[----:B------:R3:W-:Y:S03]  /*1f3a0*/  LDGSTS.E [R71+0x50e00], [R8.64], !P2 ;  /* 0x50e0000008477fae */ /* 0x0007e6000d121844 */
[----:B------:R-:W-:Y:S01]  /*1f3b0*/  ISETP.GE.U32.AND P4, PT, R0, 0x7ffffed7, PT ;  /* 0x7ffffed70000780c */ /* 0x000fe20003f86070 */
[----:B------:R-:W5:Y:S01]  /*1f3c0*/  LDL.LU.64 R134, [R1+0xbe8] ;  /* 0x000be80001867983 */ /* 0x000f620000300a00 */
[----:B------:R-:W-:-:S05]  /*1f3d0*/  IMAD.WIDE R54, R2, 0x4, R54 ;  /* 0x0000000402367825 */ /* 0x000fca00078e0236 */
[----:B------:R1:W-:Y:S01]  /*1f3e0*/  STL.64 [R1+0x1a38], R54 ;  /* 0x001a383601007387 */ /* 0x0003e20000100a00 */
[----:B--2---:R-:W-:-:S03]  /*1f3f0*/  IMAD.WIDE R38, R2, 0x4, R38 ;  /* 0x0000000402267825 */ /* 0x004fc600078e0226 */
[----:B------:R1:W-:Y:S01]  /*1f400*/  LDGSTS.E [R71+0x52800], [R54.64], !P1 ;  /* 0x5280000036477fae */ /* 0x0003e2000c921844 */
[----:B------:R-:W-:-:S03]  /*1f410*/  IMAD.WIDE R24, R2, 0x4, R214 ;  /* 0x0000000402187825 */ /* 0x000fc600078e02d6 */
[----:B------:R2:W-:Y:S01]  /*1f420*/  LDGSTS.E [R71+0x52a00], [R38.64], !P1 ;  /* 0x52a0000026477fae */ /* 0x0005e2000c921844 */
[----:B---3--:R-:W-:-:S03]  /*1f430*/  IMAD.WIDE R8, R2, 0x4, R198 ;  /* 0x0000000402087825 */ /* 0x008fc600078e02c6 */
        /* <DEDUP_REMOVED lines=8> */
[----:B-1----:R-:W2:Y:S04]  /*1f4c0*/  LDL.LU.64 R8, [R1+0xb88] ;  /* 0x000b880001087983 */ /* 0x002ea80000300a00 */
[----:B------:R-:W2:Y:S01]  /*1f4d0*/  LDL.LU.64 R198, [R1+0xb80] ;  /* 0x000b800001c67983 */ /* 0x000ea20000300a00 */
[----:B----4-:R-:W-:-:S04]  /*1f4e0*/  IMAD.WIDE R182, R2, 0x4, R182 ;  /* 0x0000000402b67825 */ /* 0x010fc800078e02b6 */
[C---:B------:R-:W-:Y:S01]  /*1f4f0*/  IMAD.WIDE R166, R2.reuse, 0x4, R166 ;  /* 0x0000000402a67825 */ /* 0x040fe200078e02a6 */
[----:B------:R-:W-:Y:S04]  /*1f500*/  STL.64 [R1+0x19d8], R182 ;  /* 0x0019d8b601007387 */ /* 0x000fe80000100a00 */
[----:B------:R1:W-:Y:S01]  /*1f510*/  STL.64 [R1+0x19d0], R166 ;  /* 0x0019d0a601007387 */ /* 0x0003e20000100a00 */
[----:B------:R-:W-:-:S03]  /*1f520*/  IMAD.WIDE R118, R2, 0x4, R118 ;  /* 0x0000000402767825 */ /* 0x000fc600078e0276 */
[----:B------:R5:W-:Y:S01]  /*1f530*/  LDGSTS.E [R71+0x54800], [R182.64], !P4 ;  /* 0x54800000b6477fae */ /* 0x000be2000e121844 */
[----:B------:R-:W-:-:S03]  /*1f540*/  IMAD.WIDE R24, R2, 0x4, R230 ;  /* 0x0000000402187825 */ /* 0x000fc600078e02e6 */
[----:B------:R4:W-:Y:S04]  /*1f550*/  STL.64 [R1+0x19c8], R118 ;  /* 0x0019c87601007387 */ /* 0x0009e80000100a00 */
[----:B------:R1:W-:Y:S04]  /*1f560*/  LDGSTS.E [R71+0x54a00], [R166.64], !P4 ;  /* 0x54a00000a6477fae */ /* 0x0003e8000e121844 */
[----:B------:R3:W-:Y:S04]  /*1f570*/  STL.64 [R1+0x19c0], R24 ;  /* 0x0019c01801007387 */ /* 0x0007e80000100a00 */
[----:B------:R4:W-:Y:S04]  /*1f580*/  LDGSTS.E [R71+0x54c00], [R118.64], !P4 ;  /* 0x54c0000076477fae */ /* 0x0009e8000e121844 */
[----:B-1----:R-:W2:Y:S01]  /*1f590*/  LDL.LU.64 R166, [R1+0xb38] ;  /* 0x000b380001a67983 */ /* 0x002ea20000300a00 */
[----:B------:R-:W-:-:S03]  /*1f5a0*/  IADD3 R0, R23, -0xae, RZ ;  /* 0xffffff5217007810 */ /* 0x000fc60007ffe0ff */
[----:B------:R3:W-:Y:S04]  /*1f5b0*/  LDGSTS.E [R71+0x54e00], [R24.64], !P4 ;  /* 0x54e0000018477fae */ /* 0x0007e8000e121844 */
[----:B----4-:R-:W4:Y:S01]  /*1f5c0*/  LDL.LU.64 R118, [R1+0xb30] ;  /* 0x000b300001767983 */ /* 0x010f220000300a00 */
[----:B-----5:R-:W-:-:S04]  /*1f5d0*/  IMAD.WIDE R182, R2, 0x4, R150 ;  /* 0x0000000402b67825 */ /* 0x020fc800078e0296 */
[----:B------:R-:W-:Y:S02]  /*1f5e0*/  IMAD.WIDE R150, R2, 0x4, R102 ;  /* 0x0000000402967825 */ /* 0x000fe400078e0266 */
[----:B------:R-:W5:Y:S04]  /*1f5f0*/  LDL.LU.64 R102, [R1+0xb28] ;  /* 0x000b280001667983 */ /* 0x000f680000300a00 */
[----:B------:R-:W5:Y:S01]  /*1f600*/  LDL.LU.64 R230, [R1+0xb20] ;  /* 0x000b200001e67983 */ /* 0x000f620000300a00 */
        /* <DEDUP_REMOVED lines=15> */
[----:B-1----:R-:W5:Y:S04]  /*1f700*/  LDL.LU.64 R182, [R1+0xad8] ;  /* 0x000ad80001b67983 */ /* 0x002f680000300a00 */
[----:B------:R-:W5:Y:S01]  /*1f710*/  LDL.LU.64 R150, [R1+0xad0] ;  /* 0x000ad00001967983 */ /* 0x000f620000300a00 */
[----:B------:R-:W-:-:S03]  /*1f720*/  IMAD.WIDE R54, R2, 0x4, R54 ;  /* 0x0000000402367825 */ /* 0x000fc600078e0236 */
[----:B------:R-:W5:Y:S04]  /*1f730*/  LDL.LU.64 R134, [R1+0xac8] ;  /* 0x000ac80001867983 */ /* 0x000f680000300a00 */
[----:B------:R-:W5:Y:S01]  /*1f740*/  LDL.LU.64 R214, [R1+0xac0] ;  /* 0x000ac00001d67983 */ /* 0x000f620000300a00 */
[----:B--2---:R-:W-:-:S03]  /*1f750*/  IMAD.WIDE R38, R2, 0x4, R38 ;  /* 0x0000000402267825 */ /* 0x004fc600078e0226 */
[----:B------:R1:W-:Y:S01]  /*1f760*/  STL.64 [R1+0x18e0], R54 ;  /* 0x0018e03601007387 */ /* 0x0003e20000100a00 */
[----:B---3--:R-:W-:-:S03]  /*1f770*/  IMAD.WIDE R24, R2, 0x4, R8 ;  /* 0x0000000402187825 */ /* 0x008fc600078e0208 */
        /* <DEDUP_REMOVED lines=10> */
[----:B---3--:R-:W2:Y:S04]  /*1f820*/  LDL.LU.64 R8, [R1+0xa68] ;  /* 0x000a680001087983 */ /* 0x008ea80000300a00 */
[----:B------:R-:W2:Y:S01]  /*1f830*/  LDL.LU.64 R198, [R1+0xa60] ;  /* 0x000a600001c67983 */ /* 0x000ea20000300a00 */
[----:B------:R-:W-:-:S04]  /*1f840*/  IMAD.WIDE R166, R2, 0x4, R166 ;  /* 0x0000000402a67825 */ /* 0x000fc800078e02a6 */
[C---:B----4-:R-:W-:Y:S01]  /*1f850*/  IMAD.WIDE R118, R2.reuse, 0x4, R118 ;  /* 0x0000000402767825 */ /* 0x050fe200078e0276 */
[----:B------:R1:W-:Y:S04]  /*1f860*/  STL.64 [R1+0x1860], R166 ;  /* 0x001860a601007387 */ /* 0x0003e80000100a00 */
[----:B------:R4:W-:Y:S04]  /*1f870*/  STL.64 [R1+0x1858], R118 ;  /* 0x0018587601007387 */ /* 0x0009e80000100a00 */
[----:B------:R1:W-:Y:S04]  /*1f880*/  LDGSTS.E [R71+0x5a800], [R166.64], !P0 ;  /* 0x5a800000a6477fae */ /* 0x0003e8000c121844 */
[----:B------:R4:W-:Y:S01]  /*1f890*/  LDGSTS.E [R71+0x5aa00], [R118.64], !P0 ;  /* 0x5aa0000076477fae */ /* 0x0009e2000c121844 */
[----:B-----5:R-:W-:-:S04]  /*1f8a0*/  IMAD.WIDE R102, R2, 0x4, R102 ;  /* 0x0000000402667825 */ /* 0x020fc800078e0266 */
[----:B------:R-:W-:Y:S01]  /*1f8b0*/  IMAD.WIDE R24, R2, 0x4, R230 ;  /* 0x0000000402187825 */ /* 0x000fe200078e02e6 */
[----:B------:R5:W-:Y:S04]  /*1f8c0*/  STL.64 [R1+0x1850], R102 ;  /* 0x0018506601007387 */ /* 0x000be80000100a00 */
[----:B------:R4:W-:Y:S04]  /*1f8d0*/  STL.64 [R1+0x1848], R24 ;  /* 0x0018481801007387 */ /* 0x0009e80000100a00 */
[----:B-1----:R-:W3:Y:S04]  /*1f8e0*/  LDL.LU.64 R166, [R1+0xa18] ;  /* 0x000a180001a67983 */ /* 0x002ee80000300a00 */
[----:B------:R5:W-:Y:S04]  /*1f8f0*/  LDGSTS.E [R71+0x5ac00], [R102.64], !P0 ;  /* 0x5ac0000066477fae */ /* 0x000be8000c121844 */
[----:B----4-:R-:W4:Y:S01]  /*1f900*/  LDL.LU.64 R118, [R1+0xa10] ;  /* 0x000a100001767983 */ /* 0x010f220000300a00 */
[----:B------:R-:W-:-:S03]  /*1f910*/  IADD3 R0, R23, -0xba, RZ ;  /* 0xffffff4617007810 */ /* 0x000fc60007ffe0ff */
[----:B------:R1:W-:Y:S04]  /*1f920*/  LDGSTS.E [R71+0x5ae00], [R24.64], !P0 ;  /* 0x5ae0000018477fae */ /* 0x0003e8000c121844 */
[----:B-----5:R-:W5:Y:S04]  /*1f930*/  LDL.LU.64 R102, [R1+0xa08] ;  /* 0x000a080001667983 */ /* 0x020f680000300a00 */
[----:B------:R-:W5:Y:S01]  /*1f940*/  LDL.LU.64 R230, [R1+0xa00] ;  /* 0x000a000001e67983 */ /* 0x000f620000300a00 */
[----:B------:R-:W-:Y:S02]  /*1f950*/  ISETP.GE.U32.AND P3, PT, R0, 0x7ffffec7, PT ;  /* 0x7ffffec70000780c */ /* 0x000fe40003f66070 */
[----:B------:R-:W-:-:S04]  /*1f960*/  IADD3 R0, R23, -0xbe, RZ ;  /* 0xffffff4217007810 */ /* 0x000fc80007ffe0ff */
[----:B------:R-:W-:Y:S02]  /*1f970*/  ISETP.GE.U32.AND P2, PT, R0, 0x7ffffec3, PT ;  /* 0x7ffffec30000780c */ /* 0x000fe40003f46070 */
[----:B------:R-:W-:Y:S01]  /*1f980*/  IADD3 R0, R23, -0xc2, RZ ;  /* 0xffffff3e17007810 */ /* 0x000fe20007ffe0ff */
[----:B------:R-:W-:-:S04]  /*1f990*/  IMAD.WIDE R182, R2, 0x4, R182 ;  /* 0x0000000402b67825 */ /* 0x000fc800078e02b6 */
[C---:B------:R-:W-:Y:S01]  /*1f9a0*/  IMAD.WIDE R150, R2.reuse, 0x4, R150 ;  /* 0x0000000402967825 */ /* 0x040fe200078e0296 */
[----:B------:R1:W-:Y:S03]  /*1f9b0*/  STL.64 [R1+0x17e0], R182 ;  /* 0x0017e0b601007387 */ /* 0x0003e60000100a00 */
[C---:B------:R-:W-:Y:S01]  /*1f9c0*/  IMAD.WIDE R134, R2.reuse, 0x4, R134 ;  /* 0x0000000402867825 */ /* 0x040fe200078e0286 */
[----:B------:R1:W-:Y:S03]  /*1f9d0*/  STL.64 [R1+0x17d8], R150 ;  /* 0x0017d89601007387 */ /* 0x0003e60000100a00 */
[----:B-1----:R-:W-:Y:S01]  /*1f9e0*/  IMAD.WIDE R24, R2, 0x4, R214 ;  /* 0x0000000402187825 */ /* 0x002fe200078e02d6 */
[----:B------:R1:W-:Y:S04]  /*1f9f0*/  LDGSTS.E [R71+0x5c800], [R182.64], !P3 ;  /* 0x5c800000b6477fae */ /* 0x0003e8000d921844 */
[----:B------:R1:W-:Y:S04]  /*1fa00*/  STL.64 [R1+0x17d0], R134 ;  /* 0x0017d08601007387 */ /* 0x0003e80000100a00 */
[----:B------:R1:W-:Y:S04]  /*1fa10*/  LDGSTS.E [R71+0x5ca00], [R150.64], !P3 ;  /* 0x5ca0000096477fae */ /* 0x0003e8000d921844 */
[----:B------:R1:W-:Y:S04]  /*1fa20*/  STL.64 [R1+0x17c8], R24 ;  /* 0x0017c81801007387 */ /* 0x0003e80000100a00 */
[----:B------:R1:W-:Y:S01]  /*1fa30*/  LDGSTS.E [R71+0x5cc00], [R134.64], !P3 ;  /* 0x5cc0000086477fae */ /* 0x0003e2000d921844 */
[----:B------:R-:W-:-:S03]  /*1fa40*/  ISETP.GE.U32.AND P1, PT, R0, 0x7ffffebf, PT ;  /* 0x7ffffebf0000780c */ /* 0x000fc60003f26070 */
[----:B------:R2:W-:Y:S04]  /*1fa50*/  LDGSTS.E [R71+0x5ce00], [R24.64], !P3 ;  /* 0x5ce0000018477fae */ /* 0x0005e8000d921844 */
[----:B-1----:R-:W5:Y:S04]  /*1fa60*/  LDL.LU.64 R182, [R1+0x9b8] ;  /* 0x0009b80001b67983 */ /* 0x002f680000300a00 */
[----:B------:R-:W5:Y:S04]  /*1fa70*/  LDL.LU.64 R150, [R1+0x9b0] ;  /* 0x0009b00001967983 */ /* 0x000f680000300a00 */
[----:B------:R-:W5:Y:S01]  /*1fa80*/  LDL.LU.64 R134, [R1+0x9a8] ;  /* 0x0009a80001867983 */ /* 0x000f620000300a00 */
[----:B------:R-:W-:-:S03]  /*1fa90*/  IMAD.WIDE R54, R2, 0x4, R54 ;  /* 0x0000000402367825 */ /* 0x000fc600078e0236 */
[----:B------:R-:W5:Y:S01]  /*1faa0*/  LDL.LU.64 R214, [R1+0x9a0] ;  /* 0x0009a00001d67983 */ /* 0x000f620000300a00 */
        /* <DEDUP_REMOVED lines=15> */
[----:B------:R-:W-:Y:S01]  /*1fba0*/  STL.64 [R1+0x16c0], R198 ;  /* 0x0016c0c601007387 */ /* 0x000fe20000100a00 */
[----:B----4-:R-:W-:-:S03]  /*1fbb0*/  IMAD.WIDE R118, R2, 0x4, R118 ;  /* 0x0000000402767825 */ /* 0x010fc600078e0276 */
[----:B------:R-:W3:Y:S01]  /*1fbc0*/  LDL.LU.64 R166, [R1+0x940] ;  /* 0x0009400001a67983 */ /* 0x000ee20000300a00 */
[----:B-----5:R-:W-:-:S03]  /*1fbd0*/  IMAD.WIDE R102, R2, 0x4, R102 ;  /* 0x0000000402667825 */ /* 0x020fc600078e0266 */
[----:B------:R1:W-:Y:S01]  /*1fbe0*/  STL.64 [R1+0x16b8], R118 ;  /* 0x0016b87601007387 */ /* 0x0003e20000100a00 */
[----:B------:R-:W-:-:S03]  /*1fbf0*/  IMAD.WIDE R24, R2, 0x4, R230 ;  /* 0x0000000402187825 */ /* 0x000fc600078e02e6 */
[----:B------:R4:W-:Y:S04]  /*1fc00*/  STL.64 [R1+0x16b0], R102 ;  /* 0x0016b06601007387 */ /* 0x0009e80000100a00 */
[----:B------:R5:W-:Y:S04]  /*1fc10*/  LDGSTS.E [R71+0x60800], [R198.64], !P1 ;  /* 0x60800000c6477fae */ /* 0x000be8000c921844 */
[----:B------:R1:W-:Y:S04]  /*1fc20*/  LDGSTS.E [R71+0x60a00], [R118.64], !P1 ;  /* 0x60a0000076477fae */ /* 0x0003e8000c921844 */
[----:B------:R4:W-:Y:S04]  /*1fc30*/  STL.64 [R1+0x16a8], R24 ;  /* 0x0016a81801007387 */ /* 0x0009e80000100a00 */
[----:B------:R4:W-:Y:S04]  /*1fc40*/  LDGSTS.E [R71+0x60c00], [R102.64], !P1 ;  /* 0x60c0000066477fae */ /* 0x0009e8000c921844 */
[----:B-1----:R-:W3:Y:S01]  /*1fc50*/  LDL.LU.64 R118, [R1+0x8f8] ;  /* 0x0008f80001767983 */ /* 0x002ee20000300a00 */
[----:B------:R-:W-:-:S03]  /*1fc60*/  IADD3 R0, R23, -0xc6, RZ ;  /* 0xffffff3a17007810 */ /* 0x000fc60007ffe0ff */
[----:B------:R1:W-:Y:S04]  /*1fc70*/  LDGSTS.E [R71+0x60e00], [R24.64], !P1 ;  /* 0x60e0000018477fae */ /* 0x0003e8000c921844 */
[----:B----4-:R-:W4:Y:S04]  /*1fc80*/  LDL.LU.64 R102, [R1+0x8f0] ;  /* 0x0008f00001667983 */ /* 0x010f280000300a00 */
[----:B------:R-:W4:Y:S01]  /*1fc90*/  LDL.LU.64 R230, [R1+0x8e8] ;  /* 0x0008e80001e67983 */ /* 0x000f220000300a00 */
[----:B------:R-:W-:Y:S02]  /*1fca0*/  ISETP.GE.U32.AND P4, PT, R0, 0x7ffffebb, PT ;  /* 0x7ffffebb0000780c */ /* 0x000fe40003f86070 */
[----:B------:R-:W-:Y:S01]  /*1fcb0*/  IADD3 R0, R23, -0xca, RZ ;  /* 0xffffff3617007810 */ /* 0x000fe20007ffe0ff */
[----:B-----5:R-:W5:Y:S03]  /*1fcc0*/  LDL.LU.64 R198, [R1+0x8e0] ;  /* 0x0008e00001c67983 */ /* 0x020f660000300a00 */
[----:B------:R-:W-:Y:S01]  /*1fcd0*/  ISETP.GE.U32.AND P5, PT, R0, 0x7ffffeb7, PT ;  /* 0x7ffffeb70000780c */ /* 0x000fe20003fa6070 */
[----:B------:R-:W-:-:S04]  /*1fce0*/  IMAD.WIDE R182, R2, 0x4, R182 ;  /* 0x0000000402b67825 */ /* 0x000fc800078e02b6 */
[C---:B------:R-:W-:Y:S01]  /*1fcf0*/  IMAD.WIDE R150, R2.reuse, 0x4, R150 ;  /* 0x0000000402967825 */ /* 0x040fe200078e0296 */
        /* <DEDUP_REMOVED lines=16> */
[----:B------:R2:W-:Y:S01]  /*1fe00*/  STL.64 [R1+0x15c0], R134 ;  /* 0x0015c08601007387 */ /* 0x0005e20000100a00 */
[----:B-1----:R-:W-:-:S03]  /*1fe10*/  IMAD.WIDE R24, R2, 0x4, R8 ;  /* 0x0000000402187825 */ /* 0x002fc600078e0208 */
[----:B------:R1:W-:Y:S04]  /*1fe20*/  STL.64 [R1+0x15b8], R38 ;  /* 0x0015b82601007387 */ /* 0x0003e80000100a00 */
[----:B------:R4:W-:Y:S04]  /*1fe30*/  STL.64 [R1+0x15b0], R24 ;  /* 0x0015b01801007387 */ /* 0x0009e80000100a00 */
[----:B------:R2:W-:Y:S04]  /*1fe40*/  LDGSTS.E [R71+0x64800], [R134.64], !P5 ;  /* 0x6480000086477fae */ /* 0x0005e8000e921844 */
[----:B------:R1:W-:Y:S04]  /*1fe50*/  LDGSTS.E [R71+0x64a00], [R38.64], !P5 ;  /* 0x64a0000026477fae */ /* 0x0003e8000e921844 */
[----:B------:R4:W-:Y:S01]  /*1fe60*/  LDGSTS.E [R71+0x64c00], [R24.64], !P5 ;  /* 0x64c0000018477fae */ /* 0x0009e2000e921844 */
[----:B---3--:R-:W-:-:S05]  /*1fe70*/  IMAD.WIDE R8, R2, 0x4, R166 ;  /* 0x0000000402087825 */ /* 0x008fca00078e02a6 */
[----:B------:R5:W-:Y:S04]  /*1fe80*/  STL.64 [R1+0x15a8], R8 ;  /* 0x0015a80801007387 */ /* 0x000be80000100a00 */
[----:B--2---:R-:W2:Y:S04]  /*1fe90*/  LDL.LU.64 R134, [R1+0x838] ;  /* 0x0008380001867983 */ /* 0x004ea80000300a00 */
[----:B-1----:R-:W3:Y:S01]  /*1fea0*/  LDL.LU.64 R38, [R1+0x830] ;  /* 0x0008300001267983 */ /* 0x002ee20000300a00 */
[----:B------:R-:W-:-:S03]  /*1feb0*/  IADD3 R0, R23, -0xce, RZ ;  /* 0xffffff3217007810 */ /* 0x000fc60007ffe0ff */
[----:B------:R5:W-:Y:S01]  /*1fec0*/  LDGSTS.E [R71+0x64e00], [R8.64], !P5 ;  /* 0x64e0000008477fae */ /* 0x000be2000e921844 */
[----:B------:R-:W-:-:S03]  /*1fed0*/  IMAD.WIDE R166, R2, 0x4, R118 ;  /* 0x0000000402a67825 */ /* 0x000fc600078e0276 */
[----:B------:R-:W3:Y:S04]  /*1fee0*/  LDL.LU.64 R118, [R1+0x828] ;  /* 0x0008280001767983 */ /* 0x000ee80000300a00 */
[----:B------:R1:W-:Y:S01]  /*1fef0*/  STL.64 [R1+0x1540], R166 ;  /* 0x001540a601007387 */ /* 0x0003e20000100a00 */
[----:B----4-:R-:W-:-:S03]  /*1ff00*/  IMAD.WIDE R24, R2, 0x4, R230 ;  /* 0x0000000402187825 */ /* 0x010fc600078e02e6 */
[----:B------:R-:W4:Y:S01]  /*1ff10*/  LDL.LU.64 R230, [R1+0x820] ;  /* 0x0008200001e67983 */ /* 0x000f220000300a00 */
[----:B------:R-:W-:Y:S02]  /*1ff20*/  ISETP.GE.U32.AND P6, PT, R0, 0x7ffffeb3, PT ;  /* 0x7ffffeb30000780c */ /* 0x000fe40003fc6070 */
[----:B------:R-:W-:Y:S01]  /*1ff30*/  IADD3 R0, R23, -0xd2, RZ ;  /* 0xffffff2e17007810 */ /* 0x000fe20007ffe0ff */
[----:B------:R-:W-:-:S03]  /*1ff40*/  IMAD.WIDE R102, R2, 0x4, R102 ;  /* 0x0000000402667825 */ /* 0x000fc600078e0266 */
[----:B------:R-:W-:Y:S01]  /*1ff50*/  ISETP.GE.U32.AND P0, PT, R0, 0x7ffffeaf, PT ;  /* 0x7ffffeaf0000780c */ /* 0x000fe20003f06070 */
[----:B-----5:R-:W-:Y:S01]  /*1ff60*/  IMAD.WIDE R8, R2, 0x4, R198 ;  /* 0x0000000402087825 */ /* 0x020fe200078e02c6 */
[----:B------:R5:W-:Y:S04]  /*1ff70*/  STL.64 [R1+0x1538], R102 ;  /* 0x0015386601007387 */ /* 0x000be80000100a00 */
[----:B------:R-:W-:Y:S04]  /*1ff80*/  STL.64 [R1+0x1530], R24 ;  /* 0x0015301801007387 */ /* 0x000fe80000100a00 */
[----:B------:R1:W-:Y:S01]  /*1ff90*/  LDGSTS.E [R71+0x66800], [R166.64], !P6 ;  /* 0x66800000a6477fae */ /* 0x0003e2000f121844 */
[----:B------:R-:W-:-:S03]  /*1ffa0*/  IADD3 R0, R23, -0xd6, RZ ;  /* 0xffffff2a17007810 */ /* 0x000fc60007ffe0ff */
[----:B------:R5:W-:Y:S04]  /*1ffb0*/  LDGSTS.E [R71+0x66a00], [R102.64], !P6 ;  /* 0x66a0000066477fae */ /* 0x000be8000f121844 */
[----:B------:R5:W-:Y:S04]  /*1ffc0*/  STL.64 [R1+0x1528], R8 ;  /* 0x0015280801007387 */ /* 0x000be80000100a00 */
[----:B------:R5:W-:Y:S04]  /*1ffd0*/  LDGSTS.E [R71+0x66c00], [R24.64], !P6 ;  /* 0x66c0000018477fae */ /* 0x000be8000f121844 */
[----:B-1----:R-:W4:Y:S04]  /*1ffe0*/  LDL.LU.64 R166, [R1+0x7d8] ;  /* 0x0007d80001a67983 */ /* 0x002f280000300a00 */
[----:B------:R1:W-:Y:S04]  /*1fff0*/  LDGSTS.E [R71+0x66e00], [R8.64], !P6 ;  /* 0x66e0000008477fae */ /* 0x0003e8000f121844 */
[----:B-----5:R-:W5:Y:S01]  /*20000*/  LDL.LU.64 R102, [R1+0x7d0] ;  /* 0x0007d00001667983 */ /* 0x020f620000300a00 */
[----:B------:R-:W-:-:S03]  /*20010*/  ISETP.GE.U32.AND P3, PT, R0, 0x7ffffeab, PT ;  /* 0x7ffffeab0000780c */ /* 0x000fc60003f66070 */
[----:B-1----:R-:W5:Y:S04]  /*20020*/  LDL.LU.64 R8, [R1+0x7c8] ;  /* 0x0007c80001087983 */ /* 0x002f680000300a00 */
[----:B------:R-:W5:Y:S01]  /*20030*/  LDL.LU.64 R198, [R1+0x7c0] ;  /* 0x0007c00001c67983 */ /* 0x000f620000300a00 */
[----:B------:R-:W-:-:S04]  /*20040*/  IMAD.WIDE R182, R2, 0x4, R182 ;  /* 0x0000000402b67825 */ /* 0x000fc800078e02b6 */
[C---:B------:R-:W-:Y:S01]  /*20050*/  IMAD.WIDE R150, R2.reuse, 0x4, R150 ;  /* 0x0000000402967825 */ /* 0x040fe200078e0296 */
[----:B------:R1:W-:Y:S04]  /*20060*/  STL.64 [R1+0x14e0], R182 ;  /* 0x0014e0b601007387 */ /* 0x0003e80000100a00 */
[----:B------:R-:W-:Y:S04]  /*20070*/  STL.64 [R1+0x14d8], R150 ;  /* 0x0014d89601007387 */ /* 0x000fe80000100a00 */
[----:B------:R1:W-:Y:S01]  /*20080*/  LDGSTS.E [R71+0x68800], [R182.64], !P0 ;  /* 0x68800000b6477fae */ /* 0x0003e2000c121844 */
[----:B------:R-:W-:-:S03]  /*20090*/  IMAD.WIDE R54, R2, 0x4, R54 ;  /* 0x0000000402367825 */ /* 0x000fc600078e0236 */
[----:B------:R2:W-:Y:S01]  /*200a0*/  LDGSTS.E [R71+0x68a00], [R150.64], !P0 ;  /* 0x68a0000096477fae */ /* 0x0005e2000c121844 */
[----:B------:R-:W-:-:S03]  /*200b0*/  IMAD.WIDE R24, R2, 0x4, R214 ;  /* 0x0000000402187825 */ /* 0x000fc600078e02d6 */
[----:B------:R1:W-:Y:S04]  /*200c0*/  STL.64 [R1+0x14d0], R54 ;  /* 0x0014d03601007387 */ /* 0x0003e80000100a00 */
[----:B------:R4:W-:Y:S04]  /*200d0*/  STL.64 [R1+0x14c8], R24 ;  /* 0x0014c81801007387 */ /* 0x0009e80000100a00 */
[----:B------:R1:W-:Y:S04]  /*200e0*/  LDGSTS.E [R71+0x68c00], [R54.64], !P0 ;  /* 0x68c0000036477fae */ /* 0x0003e8000c121844 */
[----:B-1----:R-:W5:Y:S04]  /*200f0*/  LDL.LU.64 R182, [R1+0x778] ;  /* 0x0007780001b67983 */ /* 0x002f680000300a00 */
[----:B------:R4:W-:Y:S04]  /*20100*/  LDGSTS.E [R71+0x68e00], [R24.64], !P0 ;  /* 0x68e0000018477fae */ /* 0x0009e8000c121844 */
[----:B------:R-:W5:Y:S01]  /*20110*/  LDL.LU.64 R54, [R1+0x770] ;  /* 0x0007700001367983 */ /* 0x000f620000300a00 */
[----:B--2---:R-:W-:-:S04]  /*20120*/  IMAD.WIDE R150, R2, 0x4, R134 ;  /* 0x0000000402967825 */ /* 0x004fc800078e0286 */
[C---:B---3--:R-:W-:Y:S01]  /*20130*/  IMAD.WIDE R134, R2.reuse, 0x4, R38 ;  /* 0x0000000402867825 */ /* 0x048fe200078e0226 */
[----:B------:R1:W-:Y:S04]  /*20140*/  LDGSTS.E [R71+0x6a800], [R150.64], !P3 ;  /* 0x6a80000096477fae */ /* 0x0003e8000d921844 */
[----:B------:R-:W2:Y:S04]  /*20150*/  LDL.LU.64 R38, [R1+0x768] ;  /* 0x0007680001267983 */ /* 0x000ea80000300a00 */
[----:B------:R-:W3:Y:S04]  /*20160*/  LDL.LU.64 R214, [R1+0x760] ;  /* 0x0007600001d67983 */ /* 0x000ee80000300a00 */
[----:B------:R1:W-:Y:S04]  /*20170*/  STL.64 [R1+0x1480], R150 ;  /* 0x0014809601007387 */ /* 0x0003e80000100a00 */
[----:B------:R1:W-:Y:S01]  /*20180*/  STL.64 [R1+0x1478], R134 ;  /* 0x0014788601007387 */ /* 0x0003e20000100a00 */
[----:B------:R-:W-:Y:S01]  /*20190*/  IMAD.WIDE R118, R2, 0x4, R118 ;  /* 0x0000000402767825 */ /* 0x000fe200078e0276 */
[----:B------:R-:W-:-:S02]  /*201a0*/  IADD3 R0, R23, -0xda, RZ ;  /* 0xffffff2617007810 */ /* 0x000fc40007ffe0ff */
[----:B------:R1:W-:Y:S04]  /*201b0*/  LDGSTS.E [R71+0x6aa00], [R134.64], !P3 ;  /* 0x6aa0000086477fae */ /* 0x0003e8000d921844 */
[----:B------:R1:W-:Y:S01]  /*201c0*/  STL.64 [R1+0x1470], R118 ;  /* 0x0014707601007387 */ /* 0x0003e20000100a00 */
[----:B----4-:R-:W-:Y:S01]  /*201d0*/  IMAD.WIDE R24, R2, 0x4, R230 ;  /* 0x0000000402187825 */ /* 0x010fe200078e02e6 */
[----:B------:R-:W-:Y:S02]  /*201e0*/  ISETP.GE.U32.AND P2, PT, R0, 0x7ffffea7, PT ;  /* 0x7ffffea70000780c */ /* 0x000fe40003f46070 */
[----:B------:R4:W-:Y:S04]  /*201f0*/  LDGSTS.E [R71+0x6ac00], [R118.64], !P3 ;  /* 0x6ac0000076477fae */ /* 0x0009e8000d921844 */
[----:B------:R4:W-:Y:S04]  /*20200*/  STL.64 [R1+0x1468], R24 ;  /* 0x0014681801007387 */ /* 0x0009e80000100a00 */
[----:B-1----:R-:W3:Y:S01]  /*20210*/  LDL.LU.64 R150, [R1+0x718] ;  /* 0x0007180001967983 */ /* 0x002ee20000300a00 */
[----:B------:R-:W-:-:S03]  /*20220*/  IADD3 R0, R23, -0xde, RZ ;  /* 0xffffff2217007810 */ /* 0x000fc60007ffe0ff */
[----:B------:R1:W-:Y:S01]  /*20230*/  LDGSTS.E [R71+0x6ae00], [R24.64], !P3 ;  /* 0x6ae0000018477fae */ /* 0x0003e2000d921844 */
[----:B------:R-:W-:-:S03]  /*20240*/  ISETP.GE.U32.AND P1, PT, R0, 0x7ffffea3, PT ;  /* 0x7ffffea30000780c */ /* 0x000fc60003f26070 */
[----:B------:R-:W3:Y:S04]  /*20250*/  LDL.LU.64 R134, [R1+0x710] ;  /* 0x0007100001867983 */ /* 0x000ee80000300a00 */
[----:B----4-:R-:W4:Y:S04]  /*20260*/  LDL.LU.64 R118, [R1+0x708] ;  /* 0x0007080001767983 */ /* 0x010f280000300a00 */
[----:B------:R-:W4:Y:S01]  /*20270*/  LDL.LU.64 R230, [R1+0x700] ;  /* 0x0007000001e67983 */ /* 0x000f220000300a00 */
[----:B------:R-:W-:-:S04]  /*20280*/  IMAD.WIDE R166, R2, 0x4, R166 ;  /* 0x0000000402a67825 */ /* 0x000fc800078e02a6 */
[C---:B-----5:R-:W-:Y:S01]  /*20290*/  IMAD.WIDE R102, R2.reuse, 0x4, R102 ;  /* 0x0000000402667825 */ /* 0x060fe200078e0266 */
[----:B------:R5:W-:Y:S03]  /*202a0*/  STL.64 [R1+0x7d8], R166 ;  /* 0x0007d8a601007387 */ /* 0x000be60000100a00 */
[C---:B-1----:R-:W-:Y:S01]  /*202b0*/  IMAD.WIDE R24, R2.reuse, 0x4, R8 ;  /* 0x0000000402187825 */ /* 0x042fe200078e0208 */
[----:B------:R1:W-:Y:S03]  /*202c0*/  STL.64 [R1+0x7d0], R102 ;  /* 0x0007d06601007387 */ /* 0x0003e60000100a00 */
[C---:B------:R-:W-:Y:S01]  /*202d0*/  IMAD.WIDE R8, R2.reuse, 0x4, R198 ;  /* 0x0000000402087825 */ /* 0x040fe200078e02c6 */
[----:B------:R5:W-:Y:S04]  /*202e0*/  LDGSTS.E [R71+0x6c800], [R166.64], !P2 ;  /* 0x6c800000a6477fae */ /* 0x000be8000d121844 */
[----:B------:R-:W-:Y:S04]  /*202f0*/  STL.64 [R1+0x7c8], R24 ;  /* 0x0007c81801007387 */ /* 0x000fe80000100a00 */
[----:B------:R1:W-:Y:S04]  /*20300*/  LDGSTS.E [R71+0x6ca00], [R102.64], !P2 ;  /* 0x6ca0000066477fae */ /* 0x0003e8000d121844 */
[----:B------:R1:W-:Y:S04]  /*20310*/  STL.64 [R1+0x7c0], R8 ;  /* 0x0007c00801007387 */ /* 0x0003e80000100a00 */
[----:B------:R3:W-:Y:S04]  /*20320*/  LDGSTS.E [R71+0x6cc00], [R24.64], !P2 ;  /* 0x6cc0000018477fae */ /* 0x0007e8000d121844 */
[----:B-----5:R-:W3:Y:S04]  /*20330*/  LDL.LU.64 R166, [R1+0x6b8] ;  /* 0x0006b80001a67983 */ /* 0x020ee80000300a00 */
[----:B------:R1:W-:Y:S04]  /*20340*/  LDGSTS.E [R71+0x6ce00], [R8.64], !P2 ;  /* 0x6ce0000008477fae */ /* 0x0003e8000d121844 */
[----:B-1----:R-:W3:Y:S04]  /*20350*/  LDL.LU.64 R102, [R1+0x6b0] ;  /* 0x0006b00001667983 */ /* 0x002ee80000300a00 */
[----:B------:R-:W3:Y:S01]  /*20360*/  LDL.LU.64 R8, [R1+0x6a8] ;  /* 0x0006a80001087983 */ /* 0x000ee20000300a00 */
[----:B------:R-:W-:-:S03]  /*20370*/  IMAD.WIDE R198, R2, 0x4, R182 ;  /* 0x0000000402c67825 */ /* 0x000fc600078e02b6 */
[----:B------:R-:W3:Y:S01]  /*20380*/  LDL.LU.64 R182, [R1+0x6a0] ;  /* 0x0006a00001b67983 */ /* 0x000ee20000300a00 */
[----:B------:R-:W-:-:S03]  /*20390*/  IMAD.WIDE R54, R2, 0x4, R54 ;  /* 0x0000000402367825 */ /* 0x000fc600078e0236 */
[----:B------:R-:W-:Y:S04]  /*203a0*/  STL.64 [R1+0x778], R198 ;  /* 0x000778c601007387 */ /* 0x000fe80000100a00 */
[----:B------:R1:W-:Y:S04]  /*203b0*/  STL.64 [R1+0x770], R54 ;  /* 0x0007703601007387 */ /* 0x0003e80000100a00 */
[----:B------:R1:W-:Y:S04]  /*203c0*/  LDGSTS.E [R71+0x6e800], [R198.64], !P1 ;  /* 0x6e800000c6477fae */ /* 0x0003e8000c921844 */
[----:B------:R1:W-:Y:S01]  /*203d0*/  LDGSTS.E [R71+0x6ea00], [R54.64], !P1 ;  /* 0x6ea0000036477fae */ /* 0x0003e2000c921844 */
[----:B--2---:R-:W-:-:S04]  /*203e0*/  IMAD.WIDE R38, R2, 0x4, R38 ;  /* 0x0000000402267825 */ /* 0x004fc800078e0226 */
[----:B---3--:R-:W-:Y:S01]  /*203f0*/  IMAD.WIDE R24, R2, 0x4, R214 ;  /* 0x0000000402187825 */ /* 0x008fe200078e02d6 */
[----:B------:R2:W-:Y:S04]  /*20400*/  STL.64 [R1+0x768], R38 ;  /* 0x0007682601007387 */ /* 0x0005e80000100a00 */
[----:B------:R3:W-:Y:S04]  /*20410*/  STL.64 [R1+0x760], R24 ;  /* 0x0007601801007387 */ /* 0x0007e80000100a00 */
[----:B-1----:R-:W5:Y:S04]  /*20420*/  LDL.LU.64 R54, [R1+0x658] ;  /* 0x0006580001367983 */ /* 0x002f680000300a00 */
[----:B------:R2:W-:Y:S01]  /*20430*/  LDGSTS.E [R71+0x6ec00], [R38.64], !P1 ;  /* 0x6ec0000026477fae */ /* 0x0005e2000c921844 */
[----:B------:R-:W-:-:S03]  /*20440*/  IADD3 R0, R23, -0xe2, RZ ;  /* 0xffffff1e17007810 */ /* 0x000fc60007ffe0ff */
[----:B------:R3:W-:Y:S04]  /*20450*/  LDGSTS.E [R71+0x6ee00], [R24.64], !P1 ;  /* 0x6ee0000018477fae */ /* 0x0007e8000c921844 */
[----:B--2---:R-:W2:Y:S04]  /*20460*/  LDL.LU.64 R38, [R1+0x650] ;  /* 0x0006500001267983 */ /* 0x004ea80000300a00 */
[----:B------:R-:W2:Y:S01]  /*20470*/  LDL.LU.64 R214, [R1+0x648] ;  /* 0x0006480001d67983 */ /* 0x000ea20000300a00 */
[----:B------:R-:W-:-:S03]  /*20480*/  IMAD.WIDE R198, R2, 0x4, R150 ;  /* 0x0000000402c67825 */ /* 0x000fc600078e0296 */
[----:B------:R-:W2:Y:S01]  /*20490*/  LDL.LU.64 R150, [R1+0x640] ;  /* 0x0006400001967983 */ /* 0x000ea20000300a00 */
[----:B------:R-:W-:Y:S02]  /*204a0*/  ISETP.GE.U32.AND P4, PT, R0, 0x7ffffe9f, PT ;  /* 0x7ffffe9f0000780c */ /* 0x000fe40003f86070 */
[----:B------:R-:W-:Y:S01]  /*204b0*/  IADD3 R0, R23, -0xe6, RZ ;  /* 0xffffff1a17007810 */ /* 0x000fe20007ffe0ff */
[----:B------:R-:W-:-:S03]  /*204c0*/  IMAD.WIDE R134, R2, 0x4, R134 ;  /* 0x0000000402867825 */ /* 0x000fc600078e0286 */
[----:B------:R-:W-:Y:S01]  /*204d0*/  ISETP.GE.U32.AND P5, PT, R0, 0x7ffffe9b, PT ;  /* 0x7ffffe9b0000780c */ /* 0x000fe20003fa6070 */
[C---:B----4-:R-:W-:Y:S01]  /*204e0*/  IMAD.WIDE R118, R2.reuse, 0x4, R118 ;  /* 0x0000000402767825 */ /* 0x050fe200078e0276 */
[----:B------:R-:W-:Y:S03]  /*204f0*/  STL.64 [R1+0x718], R198 ;  /* 0x000718c601007387 */ /* 0x000fe60000100a00 */
[C---:B---3--:R-:W-:Y:S01]  /*20500*/  IMAD.WIDE R24, R2.reuse, 0x4, R230 ;  /* 0x0000000402187825 */ /* 0x048fe200078e02e6 */
[----:B------:R1:W-:Y:S04]  /*20510*/  STL.64 [R1+0x710], R134 ;  /* 0x0007108601007387 */ /* 0x0003e80000100a00 */
[----:B------:R3:W-:Y:S04]  /*20520*/  STL.64 [R1+0x708], R118 ;  /* 0x0007087601007387 */ /* 0x0007e80000100a00 */
[----:B------:R4:W-:Y:S04]  /*20530*/  LDGSTS.E [R71+0x70800], [R198.64], !P4 ;  /* 0x70800000c6477fae */ /* 0x0009e8000e121844 */
[----:B------:R1:W-:Y:S04]  /*20540*/  LDGSTS.E [R71+0x70a00], [R134.64], !P4 ;  /* 0x70a0000086477fae */ /* 0x0003e8000e121844 */
[----:B------:R3:W-:Y:S04]  /*20550*/  STL.64 [R1+0x700], R24 ;  /* 0x0007001801007387 */ /* 0x0007e80000100a00 */
[----:B------:R3:W-:Y:S04]  /*20560*/  LDGSTS.E [R71+0x70c00], [R118.64], !P4 ;  /* 0x70c0000076477fae */ /* 0x0007e8000e121844 */
[----:B-1----:R-:W2:Y:S04]  /*20570*/  LDL.LU.64 R134, [R1+0x5f8] ;  /* 0x0005f80001867983 */ /* 0x002ea80000300a00 */
[----:B------:R1:W-:Y:S04]  /*20580*/  LDGSTS.E [R71+0x70e00], [R24.64], !P4 ;  /* 0x70e0000018477fae */ /* 0x0003e8000e121844 */
[----:B---3--:R-:W3:Y:S04]  /*20590*/  LDL.LU.64 R118, [R1+0x5f0] ;  /* 0x0005f00001767983 */ /* 0x008ee80000300a00 */
[----:B------:R-:W3:Y:S04]  /*205a0*/  LDL.LU.64 R230, [R1+0x5e8] ;  /* 0x0005e80001e67983 */ /* 0x000ee80000300a00 */
[----:B----4-:R-:W4:Y:S01]  /*205b0*/  LDL.LU.64 R198, [R1+0x5e0] ;  /* 0x0005e00001c67983 */ /* 0x010f220000300a00 */
[----:B------:R-:W-:-:S04]  /*205c0*/  IMAD.WIDE R166, R2, 0x4, R166 ;  /* 0x0000000402a67825 */ /* 0x000fc800078e02a6 */
[C---:B------:R-:W-:Y:S01]  /*205d0*/  IMAD.WIDE R102, R2.reuse, 0x4, R102 ;  /* 0x0000000402667825 */ /* 0x040fe200078e0266 */
[----:B------:R1:W-:Y:S03]  /*205e0*/  STL.64 [R1+0x6b8], R166 ;  /* 0x0006b8a601007387 */ /* 0x0003e60000100a00 */
[C---:B-1----:R-:W-:Y:S01]  /*205f0*/  IMAD.WIDE R24, R2.reuse, 0x4, R8 ;  /* 0x0000000402187825 */ /* 0x042fe200078e0208 */
[----:B------:R1:W-:Y:S03]  /*20600*/  STL.64 [R1+0x6b0], R102 ;  /* 0x0006b06601007387 */ /* 0x0003e60000100a00 */
[C---:B------:R-:W-:Y:S01]  /*20610*/  IMAD.WIDE R8, R2.reuse, 0x4, R182 ;  /* 0x0000000402087825 */ /* 0x040fe200078e02b6 */
[----:B------:R1:W-:Y:S04]  /*20620*/  LDGSTS.E [R71+0x72800], [R166.64], !P5 ;  /* 0x72800000a6477fae */ /* 0x0003e8000e921844 */
[----:B------:R1:W-:Y:S04]  /*20630*/  STL.64 [R1+0x6a8], R24 ;  /* 0x0006a81801007387 */ /* 0x0003e80000100a00 */
[----:B------:R1:W-:Y:S04]  /*20640*/  LDGSTS.E [R71+0x72a00], [R102.64], !P5 ;  /* 0x72a0000066477fae */ /* 0x0003e8000e921844 */
[----:B------:R1:W-:Y:S04]  /*20650*/  STL.64 [R1+0x6a0], R8 ;  /* 0x0006a00801007387 */ /* 0x0003e80000100a00 */
[----:B------:R1:W-:Y:S04]  /*20660*/  LDGSTS.E [R71+0x72c00], [R24.64], !P5 ;  /* 0x72c0000018477fae */ /* 0x0003e8000e921844 */
[----:B------:R-:W4:Y:S04]  /*20670*/  LDL.LU.64 R182, [R1+0x598] ;  /* 0x0005980001b67983 */ /* 0x000f280000300a00 */
[----:B------:R2:W-:Y:S04]  /*20680*/  LDGSTS.E [R71+0x72e00], [R8.64], !P5 ;  /* 0x72e0000008477fae */ /* 0x0005e8000e921844 */
[----:B-1----:R-:W4:Y:S04]  /*20690*/  LDL.LU.64 R166, [R1+0x590] ;  /* 0x0005900001a67983 */ /* 0x002f280000300a00 */
[----:B------:R-:W4:Y:S01]  /*206a0*/  LDL.LU.64 R102, [R1+0x588] ;  /* 0x0005880001667983 */ /* 0x000f220000300a00 */
[----:B-----5:R-:W-:-:S05]  /*206b0*/  IMAD.WIDE R54, R2, 0x4, R54 ;  /* 0x0000000402367825 */ /* 0x020fca00078e0236 */
[----:B------:R1:W-:Y:S01]  /*206c0*/  STL.64 [R1+0x658], R54 ;  /* 0x0006583601007387 */ /* 0x0003e20000100a00 */
[----:B--2---:R-:W-:-:S04]  /*206d0*/  IMAD.WIDE R38, R2, 0x4, R38 ;  /* 0x0000000402267825 */ /* 0x004fc800078e0226 */
[C---:B------:R-:W-:Y:S02]  /*206e0*/  IMAD.WIDE R24, R2.reuse, 0x4, R214 ;  /* 0x0000000402187825 */ /* 0x040fe400078e02d6 */
[----:B------:R-:W2:Y:S02]  /*206f0*/  LDL.LU.64 R214, [R1+0x580] ;  /* 0x0005800001d67983 */ /* 0x000ea40000300a00 */
[----:B------:R-:W-:Y:S02]  /*20700*/  IMAD.WIDE R8, R2, 0x4, R150 ;  /* 0x0000000402087825 */ /* 0x000fe400078e0296 */
[----:B------:R-:W-:Y:S04]  /*20710*/  STL.64 [R1+0x650], R38 ;  /* 0x0006502601007387 */ /* 0x000fe80000100a00 */
[----:B------:R5:W-:Y:S04]  /*20720*/  STL.64 [R1+0x648], R24 ;  /* 0x0006481801007387 */ /* 0x000be80000100a00 */
[----:B------:R4:W-:Y:S04]  /*20730*/  STL.64 [R1+0x640], R8 ;  /* 0x0006400801007387 */ /* 0x0009e80000100a00 */
[----:B------:R-:W2:Y:S01]  /*20740*/  LDL.LU.64 R150, [R1+0x538] ;  /* 0x0005380001967983 */ /* 0x000ea20000300a00 */
[----:B------:R-:W-:-:S04]  /*20750*/  IADD3 R0, R23, -0xea, RZ ;  /* 0xffffff1617007810 */ /* 0x000fc80007ffe0ff */
[----:B------:R-:W-:Y:S02]  /*20760*/  ISETP.GE.U32.AND P6, PT, R0, 0x7ffffe97, PT ;  /* 0x7ffffe970000780c */ /* 0x000fe40003fc6070 */
[----:B------:R-:W-:-:S04]  /*20770*/  IADD3 R0, R23, -0xee, RZ ;  /* 0xffffff1217007810 */ /* 0x000fc80007ffe0ff */
[----:B------:R-:W-:Y:S02]  /*20780*/  ISETP.GE.U32.AND P0, PT, R0, 0x7ffffe93, PT ;  /* 0x7ffffe930000780c */ /* 0x000fe40003f06070 */
[----:B------:R-:W-:-:S05]  /*20790*/  IADD3 R0, R23, -0xf2, RZ ;  /* 0xffffff0e17007810 */ /* 0x000fca0007ffe0ff */
[----:B------:R1:W-:Y:S01]  /*207a0*/  LDGSTS.E [R71+0x74800], [R54.64], !P6 ;  /* 0x7480000036477fae */ /* 0x0003e2000f121844 */
[----:B------:R-:W-:-:S03]  /*207b0*/  ISETP.GE.U32.AND P3, PT, R0, 0x7ffffe8f, PT ;  /* 0x7ffffe8f0000780c */ /* 0x000fc60003f66070 */
[----:B------:R1:W-:Y:S01]  /*207c0*/  LDGSTS.E [R71+0x74a00], [R38.64], !P6 ;  /* 0x74a0000026477fae */ /* 0x0003e2000f121844 */
[----:B------:R-:W-:-:S03]  /*207d0*/  IMAD.WIDE R134, R2, 0x4, R134 ;  /* 0x0000000402867825 */ /* 0x000fc600078e0286 */
[----:B------:R5:W-:Y:S04]  /*207e0*/  LDGSTS.E [R71+0x74c00], [R24.64], !P6 ;  /* 0x74c0000018477fae */ /* 0x000be8000f121844 */
[----:B------:R4:W-:Y:S01]  /*207f0*/  LDGSTS.E [R71+0x74e00], [R8.64], !P6 ;  /* 0x74e0000008477fae */ /* 0x0009e2000f121844 */
[----:B---3--:R-:W-:-:S03]  /*20800*/  IMAD.WIDE R118, R2, 0x4, R118 ;  /* 0x0000000402767825 */ /* 0x008fc600078e0276 */
[----:B-1----:R-:W3:Y:S01]  /*20810*/  LDL.LU.64 R54, [R1+0x530] ;  /* 0x0005300001367983 */ /* 0x002ee20000300a00 */
[----:B-----5:R-:W-:-:S03]  /*20820*/  IMAD.WIDE R24, R2, 0x4, R230 ;  /* 0x0000000402187825 */ /* 0x020fc600078e02e6 */
[----:B------:R-:W5:Y:S01]  /*20830*/  LDL.LU.64 R38, [R1+0x528] ;  /* 0x0005280001267983 */ /* 0x000f620000300a00 */
[----:B----4-:R-:W-:-:S03]  /*20840*/  IMAD.WIDE R8, R2, 0x4, R198 ;  /* 0x0000000402087825 */ /* 0x010fc600078e02c6 */
[----:B------:R-:W4:Y:S04]  /*20850*/  LDL.LU.64 R230, [R1+0x520] ;  /* 0x0005200001e67983 */ /* 0x000f280000300a00 */
[----:B------:R1:W-:Y:S04]  /*20860*/  STL.64 [R1+0x5f8], R134 ;  /* 0x0005f88601007387 */ /* 0x0003e80000100a00 */
[----:B------:R1:W-:Y:S04]  /*20870*/  STL.64 [R1+0x5f0], R118 ;  /* 0x0005f07601007387 */ /* 0x0003e80000100a00 */
[----:B------:R-:W-:Y:S04]  /*20880*/  STL.64 [R1+0x5e8], R24 ;  /* 0x0005e81801007387 */ /* 0x000fe80000100a00 */
[----:B------:R1:W-:Y:S04]  /*20890*/  LDGSTS.E [R71+0x76800], [R134.64], !P0 ;  /* 0x7680000086477fae */ /* 0x0003e8000c121844 */
[----:B------:R1:W-:Y:S04]  /*208a0*/  LDGSTS.E [R71+0x76a00], [R118.64], !P0 ;  /* 0x76a0000076477fae */ /* 0x0003e8000c121844 */
[----:B------:R1:W-:Y:S04]  /*208b0*/  STL.64 [R1+0x5e0], R8 ;  /* 0x0005e00801007387 */ /* 0x0003e80000100a00 */
[----:B------:R2:W-:Y:S04]  /*208c0*/  LDGSTS.E [R71+0x76c00], [R24.64], !P0 ;  /* 0x76c0000018477fae */ /* 0x0005e8000c121844 */
[----:B-1----:R-:W4:Y:S04]  /*208d0*/  LDL.LU.64 R134, [R1+0x4d0] ;  /* 0x0004d00001867983 */ /* 0x002f280000300a00 */
[----:B------:R1:W-:Y:S04]  /*208e0*/  LDGSTS.E [R71+0x76e00], [R8.64], !P0 ;  /* 0x76e0000008477fae */ /* 0x0003e8000c121844 */
[----:B------:R-:W4:Y:S01]  /*208f0*/  LDL.LU.64 R118, [R1+0x4c8] ;  /* 0x0004c80001767983 */ /* 0x000f220000300a00 */
[----:B------:R-:W-:-:S03]  /*20900*/  IMAD.WIDE R182, R2, 0x4, R182 ;  /* 0x0000000402b67825 */ /* 0x000fc600078e02b6 */
[----:B-1----:R-:W4:Y:S04]  /*20910*/  LDL.LU.64 R8, [R1+0x4c0] ;  /* 0x0004c00001087983 */ /* 0x002f280000300a00 */
[----:B------:R-:W4:Y:S01]  /*20920*/  LDL.LU.64 R198, [R1+0x4b8] ;  /* 0x0004b80001c67983 */ /* 0x000f220000300a00 */
[----:B------:R-:W-:-:S04]  /*20930*/  IMAD.WIDE R166, R2, 0x4, R166 ;  /* 0x0000000402a67825 */ /* 0x000fc800078e02a6 */
[C---:B------:R-:W-:Y:S01]  /*20940*/  IMAD.WIDE R102, R2.reuse, 0x4, R102 ;  /* 0x0000000402667825 */ /* 0x040fe200078e0266 */
[----:B------:R-:W-:Y:S04]  /*20950*/  STL.64 [R1+0x598], R182 ;  /* 0x000598b601007387 */ /* 0x000fe80000100a00 */
[----:B------:R-:W-:Y:S04]  /*20960*/  STL.64 [R1+0x590], R166 ;  /* 0x000590a601007387 */ /* 0x000fe80000100a00 */
[----:B------:R1:W-:Y:S04]  /*20970*/  LDGSTS.E [R71+0x78800], [R182.64], !P3 ;  /* 0x78800000b6477fae */ /* 0x0003e8000d921844 */
[----:B------:R1:W-:Y:S04]  /*20980*/  STL.64 [R1+0x588], R102 ;  /* 0x0005886601007387 */ /* 0x0003e80000100a00 */
[----:B------:R1:W-:Y:S04]  /*20990*/  LDGSTS.E [R71+0x78a00], [R166.64], !P3 ;  /* 0x78a00000a6477fae */ /* 0x0003e8000d921844 */
[----:B------:R1:W-:Y:S01]  /*209a0*/  LDGSTS.E [R71+0x78c00], [R102.64], !P3 ;  /* 0x78c0000066477fae */ /* 0x0003e2000d921844 */
[----:B--2---:R-:W-:-:S05]  /*209b0*/  IMAD.WIDE R24, R2, 0x4, R214 ;  /* 0x0000000402187825 */ /* 0x004fca00078e02d6 */
[----:B------:R4:W-:Y:S04]  /*209c0*/  STL.64 [R1+0x580], R24 ;  /* 0x0005801801007387 */ /* 0x0009e80000100a00 */
[----:B-1----:R-:W2:Y:S04]  /*209d0*/  LDL.LU.64 R102, [R1+0x470] ;  /* 0x0004700001667983 */ /* 0x002ea80000300a00 */
[----:B------:R-:W2:Y:S04]  /*209e0*/  LDL.LU.64 R182, [R1+0x468] ;  /* 0x0004680001b67983 */ /* 0x000ea80000300a00 */
[----:B------:R-:W2:Y:S01]  /*209f0*/  LDL.LU.64 R166, [R1+0x460] ;  /* 0x0004600001a67983 */ /* 0x000ea20000300a00 */
[----:B------:R-:W-:Y:S01]  /*20a00*/  IMAD.WIDE R214, R2, 0x4, R150 ;  /* 0x0000000402d67825 */ /* 0x000fe200078e0296 */
[----:B------:R-:W-:-:S02]  /*20a10*/  IADD3 R0, R23, -0xf6, RZ ;  /* 0xffffff0a17007810 */ /* 0x000fc40007ffe0ff */
[----:B------:R4:W-:Y:S04]  /*20a20*/  LDGSTS.E [R71+0x78e00], [R24.64], !P3 ;  /* 0x78e0000018477fae */ /* 0x0009e8000d921844 */
[----:B------:R-:W-:Y:S04]  /*20a30*/  STL.64 [R1+0x538], R214 ;  /* 0x000538d601007387 */ /* 0x000fe80000100a00 */
[----:B------:R-:W2:Y:S01]  /*20a40*/  LDL.LU.64 R150, [R1+0x458] ;  /* 0x0004580001967983 */ /* 0x000ea20000300a00 */
[----:B------:R-:W-:Y:S02]  /*20a50*/  ISETP.GE.U32.AND P2, PT, R0, 0x7ffffe8b, PT ;  /* 0x7ffffe8b0000780c */ /* 0x000fe40003f46070 */
[----:B------:R-:W-:-:S04]  /*20a60*/  IADD3 R0, R23, -0xfa, RZ ;  /* 0xffffff0617007810 */ /* 0x000fc80007ffe0ff */
[----:B------:R-:W-:Y:S02]  /*20a70*/  ISETP.GE.U32.AND P1, PT, R0, 0x7ffffe87, PT ;  /* 0x7ffffe870000780c */ /* 0x000fe40003f26070 */
[----:B------:R-:W-:-:S05]  /*20a80*/  IADD3 R0, R23, -0xfe, RZ ;  /* 0xffffff0217007810 */ /* 0x000fca0007ffe0ff */
[----:B------:R1:W-:Y:S01]  /*20a90*/  LDGSTS.E [R71+0x7a800], [R214.64], !P2 ;  /* 0x7a800000d6477fae */ /* 0x0003e2000d121844 */
[----:B---3--:R-:W-:-:S04]  /*20aa0*/  IMAD.WIDE R54, R2, 0x4, R54 ;  /* 0x0000000402367825 */ /* 0x008fc800078e0236 */
[C---:B-----5:R-:W-:Y:S01]  /*20ab0*/  IMAD.WIDE R38, R2.reuse, 0x4, R38 ;  /* 0x0000000402267825 */ /* 0x060fe200078e0226 */
[----:B------:R3:W-:Y:S03]  /*20ac0*/  STL.64 [R1+0x530], R54 ;  /* 0x0005303601007387 */ /* 0x0007e60000100a00 */
[----:B----4-:R-:W-:Y:S01]  /*20ad0*/  IMAD.WIDE R24, R2, 0x4, R230 ;  /* 0x0000000402187825 */ /* 0x010fe200078e02e6 */
[----:B------:R4:W-:Y:S04]  /*20ae0*/  STL.64 [R1+0x528], R38 ;  /* 0x0005282601007387 */ /* 0x0009e80000100a00 */
[----:B------:R3:W-:Y:S01]  /*20af0*/  LDGSTS.E [R71+0x7aa00], [R54.64], !P2 ;  /* 0x7aa0000036477fae */ /* 0x0007e2000d121844 */
[----:B------:R-:W-:-:S03]  /*20b00*/  ISETP.GE.U32.AND P4, PT, R0, 0x7ffffe83, PT ;  /* 0x7ffffe830000780c */ /* 0x000fc60003f86070 */
[----:B------:R5:W-:Y:S04]  /*20b10*/  STL.64 [R1+0x520], R24 ;  /* 0x0005201801007387 */ /* 0x000be80000100a00 */
[----:B------:R4:W-:Y:S04]  /*20b20*/  LDGSTS.E [R71+0x7ac00], [R38.64], !P2 ;  /* 0x7ac0000026477fae */ /* 0x0009e8000d121844 */
[----:B------:R5:W-:Y:S04]  /*20b30*/  LDGSTS.E [R71+0x7ae00], [R24.64], !P2 ;  /* 0x7ae0000018477fae */ /* 0x000be8000d121844 */
[----:B---3--:R-:W3:Y:S04]  /*20b40*/  LDL.LU.64 R54, [R1+0xff8] ;  /* 0x000ff80001367983 */ /* 0x008ee80000300a00 */
[----:B----4-:R-:W4:Y:S04]  /*20b50*/  LDL.LU.64 R38, [R1+0xff0] ;  /* 0x000ff00001267983 */ /* 0x010f280000300a00 */
[----:B------:R-:W4:Y:S01]  /*20b60*/  LDL.LU.64 R230, [R1+0xfe8] ;  /* 0x000fe80001e67983 */ /* 0x000f220000300a00 */
[----:B------:R-:W-:-:S03]  /*20b70*/  IMAD.WIDE R134, R2, 0x4, R134 ;  /* 0x0000000402867825 */ /* 0x000fc600078e0286 */
[----:B-1----:R-:W4:Y:S01]  /*20b80*/  LDL.LU.64 R214, [R1+0xfe0] ;  /* 0x000fe00001d67983 */ /* 0x002f220000300a00 */
[----:B------:R-:W-:-:S03]  /*20b90*/  IMAD.WIDE R118, R2, 0x4, R118 ;  /* 0x0000000402767825 */ /* 0x000fc600078e0276 */
[----:B------:R1:W-:Y:S01]  /*20ba0*/  STL.64 [R1+0x4d0], R134 ;  /* 0x0004d08601007387 */ /* 0x0003e20000100a00 */
[----:B-----5:R-:W-:-:S03]  /*20bb0*/  IMAD.WIDE R24, R2, 0x4, R8 ;  /* 0x0000000402187825 */ /* 0x020fc600078e0208 */
[----:B------:R5:W-:Y:S01]  /*20bc0*/  STL.64 [R1+0x4c8], R118 ;  /* 0x0004c87601007387 */ /* 0x000be20000100a00 */
[----:B------:R-:W-:-:S03]  /*20bd0*/  IMAD.WIDE R8, R2, 0x4, R198 ;  /* 0x0000000402087825 */ /* 0x000fc600078e02c6 */
[----:B------:R1:W-:Y:S04]  /*20be0*/  STL.64 [R1+0x4c0], R24 ;  /* 0x0004c01801007387 */ /* 0x0003e80000100a00 */
[----:B------:R1:W-:Y:S04]  /*20bf0*/  LDGSTS.E [R71+0x7c800], [R134.64], !P1 ;  /* 0x7c80000086477fae */ /* 0x0003e8000c921844 */
[----:B------:R2:W-:Y:S04]  /*20c00*/  STL.64 [R1+0x4b8], R8 ;  /* 0x0004b80801007387 */ /* 0x0005e80000100a00 */
[----:B------:R5:W-:Y:S04]  /*20c10*/  LDGSTS.E [R71+0x7ca00], [R118.64], !P1 ;  /* 0x7ca0000076477fae */ /* 0x000be8000c921844 */
[----:B-1----:R-:W4:Y:S04]  /*20c20*/  LDL.LU.64 R134, [R1+0xf98] ;  /* 0x000f980001867983 */ /* 0x002f280000300a00 */
[----:B------:R1:W-:Y:S04]  /*20c30*/  LDGSTS.E [R71+0x7cc00], [R24.64], !P1 ;  /* 0x7cc0000018477fae */ /* 0x0003e8000c921844 */
[----:B-----5:R-:W5:Y:S04]  /*20c40*/  LDL.LU.64 R118, [R1+0xf90] ;  /* 0x000f900001767983 */ /* 0x020f680000300a00 */
[----:B------:R-:W5:Y:S04]  /*20c50*/  LDL.LU.64 R198, [R1+0xf88] ;  /* 0x000f880001c67983 */ /* 0x000f680000300a00 */
[----:B------:R1:W-:Y:S01]  /*20c60*/  LDGSTS.E [R71+0x7ce00], [R8.64], !P1 ;  /* 0x7ce0000008477fae */ /* 0x0003e2000c921844 */
[----:B--2---:R-:W-:-:S04]  /*20c70*/  IMAD.WIDE R102, R2, 0x4, R102 ;  /* 0x0000000402667825 */ /* 0x004fc800078e0266 */
[C---:B-1----:R-:W-:Y:S01]  /*20c80*/  IMAD.WIDE R24, R2.reuse, 0x4, R182 ;  /* 0x0000000402187825 */ /* 0x042fe200078e02b6 */
[----:B------:R1:W-:Y:S03]  /*20c90*/  LDGSTS.E [R71+0x7e800], [R102.64], !P4 ;  /* 0x7e80000066477fae */ /* 0x0003e6000e121844 */
[C---:B------:R-:W-:Y:S01]  /*20ca0*/  IMAD.WIDE R8, R2.reuse, 0x4, R166 ;  /* 0x0000000402087825 */ /* 0x040fe200078e02a6 */
[----:B------:R-:W2:Y:S04]  /*20cb0*/  LDL.LU.64 R182, [R1+0xf80] ;  /* 0x000f800001b67983 */ /* 0x000ea80000300a00 */
[----:B------:R1:W-:Y:S04]  /*20cc0*/  STL.64 [R1+0x470], R102 ;  /* 0x0004706601007387 */ /* 0x0003e80000100a00 */
[----:B------:R1:W-:Y:S01]  /*20cd0*/  STL.64 [R1+0x468], R24 ;  /* 0x0004681801007387 */ /* 0x0003e20000100a00 */
[----:B------:R-:W-:-:S03]  /*20ce0*/  IMAD.WIDE R248, R2, 0x4, R150 ;  /* 0x0000000402f87825 */ /* 0x000fc600078e0296 */
[----:B------:R1:W-:Y:S04]  /*20cf0*/  LDGSTS.E [R71+0x7ea00], [R24.64], !P4 ;  /* 0x7ea0000018477fae */ /* 0x0003e8000e121844 */
[----:B------:R1:W-:Y:S04]  /*20d00*/  STL.64 [R1+0x460], R8 ;  /* 0x0004600801007387 */ /* 0x0003e80000100a00 */
[----:B------:R1:W-:Y:S04]  /*20d10*/  LDGSTS.E [R71+0x7ec00], [R8.64], !P4 ;  /* 0x7ec0000008477fae */ /* 0x0003e8000e121844 */
[----:B------:R1:W-:Y:S04]  /*20d20*/  LDGSTS.E [R71+0x7ee00], [R248.64], !P4 ;  /* 0x7ee00000f8477fae */ /* 0x0003e8000e121844 */
[----:B-1----:R-:W2:Y:S04]  /*20d30*/  LDL.LU.64 R102, [R1+0xf38] ;  /* 0x000f380001667983 */ /* 0x002ea80000300a00 */
[----:B------:R-:W2:Y:S04]  /*20d40*/  LDL.LU.64 R70, [R1+0xf30] ;  /* 0x000f300001467983 */ /* 0x000ea80000300a00 */
[----:B------:R-:W2:Y:S01]  /*20d50*/  LDL.LU.64 R150, [R1+0xf28] ;  /* 0x000f280001967983 */ /* 0x000ea20000300a00 */
[----:B------:R-:W-:-:S03]  /*20d60*/  IADD3 R0, R23, -0x83, RZ ;  /* 0xffffff7d17007810 */ /* 0x000fc60007ffe0ff */
[----:B------:R-:W2:Y:S01]  /*20d70*/  LDL.LU.64 R166, [R1+0xf20] ;  /* 0x000f200001a67983 */ /* 0x000ea20000300a00 */
[----:B------:R-:W-:Y:S02]  /*20d80*/  ISETP.GE.U32.AND P5, PT, R0, 0x7ffffefe, PT ;  /* 0x7ffffefe0000780c */ /* 0x000fe40003fa6070 */
[----:B------:R-:W-:-:S04]  /*20d90*/  IADD3 R0, R23, -0x87, RZ ;  /* 0xffffff7917007810 */ /* 0x000fc80007ffe0ff */
[----:B------:R-:W-:Y:S01]  /*20da0*/  ISETP.GE.U32.AND P6, PT, R0, 0x7ffffefa, PT ;  /* 0x7ffffefa0000780c */ /* 0x000fe20003fc6070 */
[----:B---3--:R-:W-:-:S04]  /*20db0*/  IMAD.WIDE R54, R2, 0x4, R54 ;  /* 0x0000000402367825 */ /* 0x008fc800078e0236 */
[C---:B----4-:R-:W-:Y:S01]  /*20dc0*/  IMAD.WIDE R38, R2.reuse, 0x4, R38 ;  /* 0x0000000402267825 */ /* 0x050fe200078e0226 */
        /* <DEDUP_REMOVED lines=9> */
[----:B-1----:R-:W2:Y:S04]  /*20e60*/  LDL.LU.64 R54, [R1+0xed8] ;  /* 0x000ed80001367983 */ /* 0x002ea80000300a00 */
[----:B------:R2:W-:Y:S04]  /*20e70*/  LDGSTS.E [R87+0x41600], [R8.64], !P5 ;  /* 0x4160000008577fae */ /* 0x0005e8000e921844 */
[----:B---3--:R-:W2:Y:S04]  /*20e80*/  LDL.LU.64 R38, [R1+0xed0] ;  /* 0x000ed00001267983 */ /* 0x008ea80000300a00 */
[----:B------:R-:W2:Y:S01]  /*20e90*/  LDL.LU.64 R230, [R1+0xec8] ;  /* 0x000ec80001e67983 */ /* 0x000ea20000300a00 */
[----:B------:R-:W-:-:S03]  /*20ea0*/  IMAD.WIDE R134, R2, 0x4, R134 ;  /* 0x0000000402867825 */ /* 0x000fc600078e0286 */
[----:B------:R-:W2:Y:S01]  /*20eb0*/  LDL.LU.64 R214, [R1+0xec0] ;  /* 0x000ec00001d67983 */ /* 0x000ea20000300a00 */
[----:B-----5:R-:W-:-:S03]  /*20ec0*/  IMAD.WIDE R118, R2, 0x4, R118 ;  /* 0x0000000402767825 */ /* 0x020fc600078e0276 */
[----:B------:R1:W-:Y:S01]  /*20ed0*/  STL.64 [R1+0x1e18], R134 ;  /* 0x001e188601007387 */ /* 0x0003e20000100a00 */
[----:B----4-:R-:W-:-:S03]  /*20ee0*/  IMAD.WIDE R24, R2, 0x4, R198 ;  /* 0x0000000402187825 */ /* 0x010fc600078e02c6 */
[----:B------:R4:W-:Y:S04]  /*20ef0*/  STL.64 [R1+0x1e10], R118 ;  /* 0x001e107601007387 */ /* 0x0009e80000100a00 */
[----:B------:R5:W-:Y:S04]  /*20f00*/  STL.64 [R1+0x1e08], R24 ;  /* 0x001e081801007387 */ /* 0x000be80000100a00 */
[----:B------:R1:W-:Y:S04]  /*20f10*/  LDGSTS.E [R87+0x43000], [R134.64], !P6 ;  /* 0x4300000086577fae */ /* 0x0003e8000f121844 */
[----:B------:R4:W-:Y:S04]  /*20f20*/  LDGSTS.E [R87+0x43200], [R118.64], !P6 ;  /* 0x4320000076577fae */ /* 0x0009e8000f121844 */
[----:B------:R5:W-:Y:S01]  /*20f30*/  LDGSTS.E [R87+0x43400], [R24.64], !P6 ;  /* 0x4340000018577fae */ /* 0x000be2000f121844 */
[----:B--2---:R-:W-:-:S05]  /*20f40*/  IMAD.WIDE R8, R2, 0x4, R182 ;  /* 0x0000000402087825 */ /* 0x004fca00078e02b6 */
[----:B------:R2:W-:Y:S04]  /*20f50*/  STL.64 [R1+0x1e00], R8 ;  /* 0x001e000801007387 */ /* 0x0005e80000100a00 */
[----:B-1----:R-:W3:Y:S04]  /*20f60*/  LDL.LU.64 R134, [R1+0xe78] ;  /* 0x000e780001867983 */ /* 0x002ee80000300a00 */
[----:B----4-:R-:W4:Y:S04]  /*20f70*/  LDL.LU.64 R118, [R1+0xe70] ;  /* 0x000e700001767983 */ /* 0x010f280000300a00 */
[----:B------:R-:W4:Y:S01]  /*20f80*/  LDL.LU.64 R182, [R1+0xe68] ;  /* 0x000e680001b67983 */ /* 0x000f220000300a00 */
[----:B------:R-:W-:-:S03]  /*20f90*/  IADD3 R0, R23, -0x8b, RZ ;  /* 0xffffff7517007810 */ /* 0x000fc60007ffe0ff */
[----:B------:R2:W-:Y:S01]  /*20fa0*/  LDGSTS.E [R87+0x43600], [R8.64], !P6 ;  /* 0x4360000008577fae */ /* 0x0005e2000f121844 */
[----:B-----5:R-:W-:-:S03]  /*20fb0*/  IMAD.WIDE R24, R2, 0x4, R150 ;  /* 0x0000000402187825 */ /* 0x020fc600078e0296 */
[----:B------:R-:W5:Y:S01]  /*20fc0*/  LDL.LU.64 R150, [R1+0xe60] ;  /* 0x000e600001967983 */ /* 0x000f620000300a00 */
[----:B------:R-:W-:Y:S02]  /*20fd0*/  ISETP.GE.U32.AND P0, PT, R0, 0x7ffffef6, PT ;  /* 0x7ffffef60000780c */ /* 0x000fe40003f06070 */
[----:B------:R-:W-:Y:S01]  /*20fe0*/  IADD3 R0, R23, -0x8f, RZ ;  /* 0xffffff7117007810 */ /* 0x000fe20007ffe0ff */
[----:B------:R-:W-:-:S03]  /*20ff0*/  IMAD.WIDE R102, R2, 0x4, R102 ;  /* 0x0000000402667825 */ /* 0x000fc600078e0266 */
[----:B------:R-:W-:Y:S01]  /*21000*/  ISETP.GE.U32.AND P3, PT, R0, 0x7ffffef2, PT ;  /* 0x7ffffef20000780c */ /* 0x000fe20003f66070 */
[C---:B------:R-:W-:Y:S01]  /*21010*/  IMAD.WIDE R70, R2.reuse, 0x4, R70 ;  /* 0x0000000402467825 */ /* 0x040fe200078e0246 */
[----:B------:R1:W-:Y:S03]  /*21020*/  STL.64 [R1+0x1d98], R102 ;  /* 0x001d986601007387 */ /* 0x0003e60000100a00 */
[----:B--2---:R-:W-:Y:S01]  /*21030*/  IMAD.WIDE R8, R2, 0x4, R166 ;  /* 0x0000000402087825 */ /* 0x004fe200078e02a6 */
[----:B------:R2:W-:Y:S01]  /*21040*/  STL.64 [R1+0x1d90], R70 ;  /* 0x001d904601007387 */ /* 0x0005e20000100a00 */
[----:B------:R-:W-:-:S03]  /*21050*/  IADD3 R0, R23, -0x93, RZ ;  /* 0xffffff6d17007810 */ /* 0x000fc60007ffe0ff */
[----:B------:R1:W-:Y:S04]  /*21060*/  STL.64 [R1+0x1d88], R24 ;  /* 0x001d881801007387 */ /* 0x0003e80000100a00 */
[----:B------:R1:W-:Y:S01]  /*21070*/  LDGSTS.E [R87+0x45000], [R102.64], !P0 ;  /* 0x4500000066577fae */ /* 0x0003e2000c121844 */
[----:B------:R-:W-:-:S03]  /*21080*/  ISETP.GE.U32.AND P2, PT, R0, 0x7ffffeee, PT ;  /* 0x7ffffeee0000780c */ /* 0x000fc60003f46070 */
[----:B------:R2:W-:Y:S04]  /*21090*/  LDGSTS.E [R87+0x45200], [R70.64], !P0 ;  /* 0x4520000046577fae */ /* 0x0005e8000c121844 */
[----:B------:R2:W-:Y:S04]  /*210a0*/  STL.64 [R1+0x1d80], R8 ;  /* 0x001d800801007387 */ /* 0x0005e80000100a00 */
[----:B------:R2:W-:Y:S04]  /*210b0*/  LDGSTS.E [R87+0x45400], [R24.64], !P0 ;  /* 0x4540000018577fae */ /* 0x0005e8000c121844 */
[----:B-1----:R-:W5:Y:S04]  /*210c0*/  LDL.LU.64 R102, [R1+0xe18] ;  /* 0x000e180001667983 */ /* 0x002f680000300a00 */
[----:B------:R1:W-:Y:S04]  /*210d0*/  LDGSTS.E [R87+0x45600], [R8.64], !P0 ;  /* 0x4560000008577fae */ /* 0x0003e8000c121844 */
[----:B--2---:R-:W2:Y:S04]  /*210e0*/  LDL.LU.64 R70, [R1+0xe10] ;  /* 0x000e100001467983 */ /* 0x004ea80000300a00 */
[----:B------:R-:W2:Y:S04]  /*210f0*/  LDL.LU.64 R198, [R1+0xe08] ;  /* 0x000e080001c67983 */ /* 0x000ea80000300a00 */
[----:B------:R-:W2:Y:S01]  /*21100*/  LDL.LU.64 R166, [R1+0xe00] ;  /* 0x000e000001a67983 */ /* 0x000ea20000300a00 */
        /* <DEDUP_REMOVED lines=11> */
[----:B-1----:R-:W2:Y:S04]  /*211c0*/  LDL.LU.64 R54, [R1+0xdb8] ;  /* 0x000db80001367983 */ /* 0x002ea80000300a00 */
[----:B------:R5:W-:Y:S04]  /*211d0*/  LDGSTS.E [R87+0x47600], [R8.64], !P3 ;  /* 0x4760000008577fae */ /* 0x000be8000d921844 */
[----:B------:R-:W2:Y:S04]  /*211e0*/  LDL.LU.64 R38, [R1+0xdb0] ;  /* 0x000db00001267983 */ /* 0x000ea80000300a00 */
[----:B------:R-:W2:Y:S01]  /*211f0*/  LDL.LU.64 R230, [R1+0xda8] ;  /* 0x000da80001e67983 */ /* 0x000ea20000300a00 */
[----:B---3--:R-:W-:-:S04]  /*21200*/  IMAD.WIDE R134, R2, 0x4, R134 ;  /* 0x0000000402867825 */ /* 0x008fc800078e0286 */
[C---:B----4-:R-:W-:Y:S01]  /*21210*/  IMAD.WIDE R118, R2.reuse, 0x4, R118 ;  /* 0x0000000402767825 */ /* 0x050fe200078e0276 */
[----:B------:R1:W-:Y:S03]  /*21220*/  STL.64 [R1+0x1c98], R134 ;  /* 0x001c988601007387 */ /* 0x0003e60000100a00 */
[----:B------:R-:W-:Y:S01]  /*21230*/  IMAD.WIDE R24, R2, 0x4, R182 ;  /* 0x0000000402187825 */ /* 0x000fe200078e02b6 */
[----:B------:R1:W-:Y:S04]  /*21240*/  LDGSTS.E [R87+0x49000], [R134.64], !P2 ;  /* 0x4900000086577fae */ /* 0x0003e8000d121844 */
[----:B------:R-:W3:Y:S04]  /*21250*/  LDL.LU.64 R182, [R1+0xda0] ;  /* 0x000da00001b67983 */ /* 0x000ee80000300a00 */
[----:B------:R4:W-:Y:S04]  /*21260*/  STL.64 [R1+0x1c90], R118 ;  /* 0x001c907601007387 */ /* 0x0009e80000100a00 */
[----:B------:R1:W-:Y:S04]  /*21270*/  STL.64 [R1+0x1c88], R24 ;  /* 0x001c881801007387 */ /* 0x0003e80000100a00 */
[----:B------:R4:W-:Y:S01]  /*21280*/  LDGSTS.E [R87+0x49200], [R118.64], !P2 ;  /* 0x4920000076577fae */ /* 0x0009e2000d121844 */
[----:B------:R-:W-:-:S03]  /*21290*/  IADD3 R0, R23, -0x97, RZ ;  /* 0xffffff6917007810 */ /* 0x000fc60007ffe0ff */
[----:B------:R1:W-:Y:S01]  /*212a0*/  LDGSTS.E [R87+0x49400], [R24.64], !P2 ;  /* 0x4940000018577fae */ /* 0x0003e2000d121844 */
[----:B-----5:R-:W-:-:S05]  /*212b0*/  IMAD.WIDE R8, R2, 0x4, R150 ;  /* 0x0000000402087825 */ /* 0x020fca00078e0296 */
[----:B------:R5:W-:Y:S04]  /*212c0*/  STL.64 [R1+0x1c80], R8 ;  /* 0x001c800801007387 */ /* 0x000be80000100a00 */
[----:B-1----:R-:W3:Y:S04]  /*212d0*/  LDL.LU.64 R134, [R1+0xd58] ;  /* 0x000d580001867983 */ /* 0x002ee80000300a00 */
[----:B----4-:R-:W4:Y:S04]  /*212e0*/  LDL.LU.64 R118, [R1+0xd50] ;  /* 0x000d500001767983 */ /* 0x010f280000300a00 */
[----:B------:R-:W4:Y:S01]  /*212f0*/  LDL.LU.64 R150, [R1+0xd48] ;  /* 0x000d480001967983 */ /* 0x000f220000300a00 */
[----:B------:R-:W-:-:S02]  /*21300*/  ISETP.GE.U32.AND P1, PT, R0, 0x7ffffeea, PT ;  /* 0x7ffffeea0000780c */ /* 0x000fc40003f26070 */
[----:B------:R-:W-:Y:S01]  /*21310*/  IADD3 R0, R23, -0x9b, RZ ;  /* 0xffffff6517007810 */ /* 0x000fe20007ffe0ff */
[----:B------:R5:W-:Y:S03]  /*21320*/  LDGSTS.E [R87+0x49600], [R8.64], !P2 ;  /* 0x4960000008577fae */ /* 0x000be6000d121844 */
[----:B------:R-:W-:Y:S01]  /*21330*/  ISETP.GE.U32.AND P4, PT, R0, 0x7ffffee6, PT ;  /* 0x7ffffee60000780c */ /* 0x000fe20003f86070 */
[----:B------:R-:W4:Y:S01]  /*21340*/  LDL.LU.64 R214, [R1+0xd40] ;  /* 0x000d400001d67983 */ /* 0x000f220000300a00 */
[----:B------:R-:W-:-:S04]  /*21350*/  IMAD.WIDE R102, R2, 0x4, R102 ;  /* 0x0000000402667825 */ /* 0x000fc800078e0266 */
[C---:B--2---:R-:W-:Y:S01]  /*21360*/  IMAD.WIDE R70, R2.reuse, 0x4, R70 ;  /* 0x0000000402467825 */ /* 0x044fe200078e0246 */
[----:B------:R1:W-:Y:S03]  /*21370*/  STL.64 [R1+0x1c18], R102 ;  /* 0x001c186601007387 */ /* 0x0003e60000100a00 */
[C---:B------:R-:W-:Y:S01]  /*21380*/  IMAD.WIDE R24, R2.reuse, 0x4, R198 ;  /* 0x0000000402187825 */ /* 0x040fe200078e02c6 */
[----:B------:R2:W-:Y:S03]  /*21390*/  STL.64 [R1+0x1c10], R70 ;  /* 0x001c104601007387 */ /* 0x0005e60000100a00 */
[C---:B-----5:R-:W-:Y:S01]  /*213a0*/  IMAD.WIDE R8, R2.reuse, 0x4, R166 ;  /* 0x0000000402087825 */ /* 0x060fe200078e02a6 */
[----:B------:R5:W-:Y:S04]  /*213b0*/  STL.64 [R1+0x1c08], R24 ;  /* 0x001c081801007387 */ /* 0x000be80000100a00 */
[----:B------:R1:W-:Y:S04]  /*213c0*/  LDGSTS.E [R87+0x4b000], [R102.64], !P1 ;  /* 0x4b00000066577fae */ /* 0x0003e8000c921844 */
[----:B------:R3:W-:Y:S04]  /*213d0*/  STL.64 [R1+0x1c00], R8 ;  /* 0x001c000801007387 */ /* 0x0007e80000100a00 */
[----:B------:R2:W-:Y:S04]  /*213e0*/  LDGSTS.E [R87+0x4b200], [R70.64], !P1 ;  /* 0x4b20000046577fae */ /* 0x0005e8000c921844 */
[----:B-1----:R-:W4:Y:S04]  /*213f0*/  LDL.LU.64 R102, [R1+0xcf8] ;  /* 0x000cf80001667983 */ /* 0x002f280000300a00 */
[----:B------:R5:W-:Y:S04]  /*21400*/  LDGSTS.E [R87+0x4b400], [R24.64], !P1 ;  /* 0x4b40000018577fae */ /* 0x000be8000c921844 */
[----:B--2---:R-:W4:Y:S04]  /*21410*/  LDL.LU.64 R70, [R1+0xcf0] ;  /* 0x000cf00001467983 */ /* 0x004f280000300a00 */
[----:B------:R3:W-:Y:S04]  /*21420*/  LDGSTS.E [R87+0x4b600], [R8.64], !P1 ;  /* 0x4b60000008577fae */ /* 0x0007e8000c921844 */
[----:B------:R-:W4:Y:S04]  /*21430*/  LDL.LU.64 R198, [R1+0xce8] ;  /* 0x000ce80001c67983 */ /* 0x000f280000300a00 */
[----:B------:R-:W4:Y:S01]  /*21440*/  LDL.LU.64 R166, [R1+0xce0] ;  /* 0x000ce00001a67983 */ /* 0x000f220000300a00 */
[----:B------:R-:W-:-:S04]  /*21450*/  IMAD.WIDE R54, R2, 0x4, R54 ;  /* 0x0000000402367825 */ /* 0x000fc800078e0236 */
[C---:B------:R-:W-:Y:S01]  /*21460*/  IMAD.WIDE R38, R2.reuse, 0x4, R38 ;  /* 0x0000000402267825 */ /* 0x040fe200078e0226 */
[----:B------:R1:W-:Y:S03]  /*21470*/  STL.64 [R1+0x1b98], R54 ;  /* 0x001b983601007387 */ /* 0x0003e60000100a00 */
[C---:B-----5:R-:W-:Y:S01]  /*21480*/  IMAD.WIDE R24, R2.reuse, 0x4, R230 ;  /* 0x0000000402187825 */ /* 0x060fe200078e02e6 */
[----:B------:R5:W-:Y:S04]  /*21490*/  STL.64 [R1+0x1b90], R38 ;  /* 0x001b902601007387 */ /* 0x000be80000100a00 */
[----:B------:R4:W-:Y:S04]  /*214a0*/  STL.64 [R1+0x1b88], R24 ;  /* 0x001b881801007387 */ /* 0x0009e80000100a00 */
[----:B------:R1:W-:Y:S04]  /*214b0*/  LDGSTS.E [R87+0x4d000], [R54.64], !P4 ;  /* 0x4d00000036577fae */ /* 0x0003e8000e121844 */
[----:B------:R5:W-:Y:S04]  /*214c0*/  LDGSTS.E [R87+0x4d200], [R38.64], !P4 ;  /* 0x4d20000026577fae */ /* 0x000be8000e121844 */
[----:B------:R4:W-:Y:S01]  /*214d0*/  LDGSTS.E [R87+0x4d400], [R24.64], !P4 ;  /* 0x4d40000018577fae */ /* 0x0009e2000e121844 */
[----:B---3--:R-:W-:-:S05]  /*214e0*/  IMAD.WIDE R8, R2, 0x4, R182 ;  /* 0x0000000402087825 */ /* 0x008fca00078e02b6 */
[----:B------:R3:W-:Y:S04]  /*214f0*/  STL.64 [R1+0x1b80], R8 ;  /* 0x001b800801007387 */ /* 0x0007e80000100a00 */
[----:B-1----:R-:W2:Y:S04]  /*21500*/  LDL.LU.64 R54, [R1+0xc98] ;  /* 0x000c980001367983 */ /* 0x002ea80000300a00 */
[----:B-----5:R-:W5:Y:S04]  /*21510*/  LDL.LU.64 R38, [R1+0xc90] ;  /* 0x000c900001267983 */ /* 0x020f680000300a00 */
[----:B------:R-:W5:Y:S01]  /*21520*/  LDL.LU.64 R182, [R1+0xc88] ;  /* 0x000c880001b67983 */ /* 0x000f620000300a00 */
[----:B------:R-:W-:Y:S01]  /*21530*/  IMAD.WIDE R134, R2, 0x4, R134 ;  /* 0x0000000402867825 */ /* 0x000fe200078e0286 */
[----:B------:R-:W-:-:S02]  /*21540*/  IADD3 R0, R23, -0x9f, RZ ;  /* 0xffffff6117007810 */ /* 0x000fc40007ffe0ff */
[----:B------:R3:W-:Y:S04]  /*21550*/  LDGSTS.E [R87+0x4d600], [R8.64], !P4 ;  /* 0x4d60000008577fae */ /* 0x0007e8000e121844 */
[----:B------:R1:W-:Y:S01]  /*21560*/  STL.64 [R1+0x1b18], R134 ;  /* 0x001b188601007387 */ /* 0x0003e20000100a00 */
[----:B----4-:R-:W-:-:S03]  /*21570*/  IMAD.WIDE R24, R2, 0x4, R150 ;  /* 0x0000000402187825 */ /* 0x010fc600078e0296 */
[----:B------:R-:W4:Y:S01]  /*21580*/  LDL.LU.64 R150, [R1+0xc80] ;  /* 0x000c800001967983 */ /* 0x000f220000300a00 */
[----:B------:R-:W-:Y:S02]  /*21590*/  ISETP.GE.U32.AND P5, PT, R0, 0x7ffffee2, PT ;  /* 0x7ffffee20000780c */ /* 0x000fe40003fa6070 */
[----:B------:R-:W-:Y:S01]  /*215a0*/  IADD3 R0, R23, -0xa3, RZ ;  /* 0xffffff5d17007810 */ /* 0x000fe20007ffe0ff */
[----:B------:R-:W-:-:S03]  /*215b0*/  IMAD.WIDE R118, R2, 0x4, R118 ;  /* 0x0000000402767825 */ /* 0x000fc600078e0276 */
[----:B------:R-:W-:Y:S01]  /*215c0*/  ISETP.GE.U32.AND P6, PT, R0, 0x7ffffede, PT ;  /* 0x7ffffede0000780c */ /* 0x000fe20003fc6070 */
[----:B---3--:R-:W-:Y:S01]  /*215d0*/  IMAD.WIDE R8, R2, 0x4, R214 ;  /* 0x0000000402087825 */ /* 0x008fe200078e02d6 */
[----:B------:R3:W-:Y:S01]  /*215e0*/  STL.64 [R1+0x1b10], R118 ;  /* 0x001b107601007387 */ /* 0x0007e20000100a00 */
[----:B------:R-:W-:-:S03]  /*215f0*/  IADD3 R0, R23, -0xa7, RZ ;  /* 0xffffff5917007810 */ /* 0x000fc60007ffe0ff */
[----:B------:R1:W-:Y:S04]  /*21600*/  STL.64 [R1+0x1b08], R24 ;  /* 0x001b081801007387 */ /* 0x0003e80000100a00 */
[----:B------:R1:W-:Y:S04]  /*21610*/  LDGSTS.E [R87+0x4f000], [R134.64], !P5 ;  /* 0x4f00000086577fae */ /* 0x0003e8000e921844 */
[----:B------:R3:W-:Y:S04]  /*21620*/  LDGSTS.E [R87+0x4f200], [R118.64], !P5 ;  /* 0x4f20000076577fae */ /* 0x0007e8000e921844 */
[----:B------:R3:W-:Y:S04]  /*21630*/  STL.64 [R1+0x1b00], R8 ;  /* 0x001b000801007387 */ /* 0x0007e80000100a00 */
[----:B------:R3:W-:Y:S04]  /*21640*/  LDGSTS.E [R87+0x4f400], [R24.64], !P5 ;  /* 0x4f40000018577fae */ /* 0x0007e8000e921844 */
[----:B-1----:R-:W4:Y:S01]  /*21650*/  LDL.LU.64 R134, [R1+0xc38] ;  /* 0x000c380001867983 */ /* 0x002f220000300a00 */
[----:B------:R-:W-:-:S03]  /*21660*/  ISETP.GE.U32.AND P0, PT, R0, 0x7ffffeda, PT ;  /* 0x7ffffeda0000780c */ /* 0x000fc60003f06070 */
[----:B------:R1:W-:Y:S04]  /*21670*/  LDGSTS.E [R87+0x4f600], [R8.64], !P5 ;  /* 0x4f60000008577fae */ /* 0x0003e8000e921844 */
[----:B---3--:R-:W3:Y:S04]  /*21680*/  LDL.LU.64 R118, [R1+0xc30] ;  /* 0x000c300001767983 */ /* 0x008ee80000300a00 */
[----:B------:R-:W3:Y:S04]  /*21690*/  LDL.LU.64 R230, [R1+0xc28] ;  /* 0x000c280001e67983 */ /* 0x000ee80000300a00 */
[----:B------:R-:W3:Y:S01]  /*216a0*/  LDL.LU.64 R214, [R1+0xc20] ;  /* 0x000c200001d67983 */ /* 0x000ee20000300a00 */
[----:B------:R-:W-:-:S04]  /*216b0*/  IMAD.WIDE R102, R2, 0x4, R102 ;  /* 0x0000000402667825 */ /* 0x000fc800078e0266 */
[C---:B------:R-:W-:Y:S01]  /*216c0*/  IMAD.WIDE R70, R2.reuse, 0x4, R70 ;  /* 0x0000000402467825 */ /* 0x040fe200078e0246 */
[----:B------:R1:W-:Y:S03]  /*216d0*/  STL.64 [R1+0x1a98], R102 ;  /* 0x001a986601007387 */ /* 0x0003e60000100a00 */
[C---:B------:R-:W-:Y:S01]  /*216e0*/  IMAD.WIDE R24, R2.reuse, 0x4, R198 ;  /* 0x0000000402187825 */ /* 0x040fe200078e02c6 */
[----:B------:R1:W-:Y:S03]  /*216f0*/  STL.64 [R1+0x1a90], R70 ;  /* 0x001a904601007387 */ /* 0x0003e60000100a00 */
[C---:B-1----:R-:W-:Y:S01]  /*21700*/  IMAD.WIDE R8, R2.reuse, 0x4, R166 ;  /* 0x0000000402087825 */ /* 0x042fe200078e02a6 */
[----:B------:R1:W-:Y:S04]  /*21710*/  STL.64 [R1+0x1a88], R24 ;  /* 0x001a881801007387 */ /* 0x0003e80000100a00 */
[----:B------:R1:W-:Y:S04]  /*21720*/  LDGSTS.E [R87+0x51000], [R102.64], !P6 ;  /* 0x5100000066577fae */ /* 0x0003e8000f121844 */
[----:B------:R4:W-:Y:S04]  /*21730*/  STL.64 [R1+0x1a80], R8 ;  /* 0x001a800801007387 */ /* 0x0009e80000100a00 */
[----:B------:R1:W-:Y:S04]  /*21740*/  LDGSTS.E [R87+0x51200], [R70.64], !P6 ;  /* 0x5120000046577fae */ /* 0x0003e8000f121844 */
[----:B-1----:R-:W3:Y:S04]  /*21750*/  LDL.LU.64 R102, [R1+0xbd8] ;  /* 0x000bd80001667983 */ /* 0x002ee80000300a00 */
[----:B------:R1:W-:Y:S04]  /*21760*/  LDGSTS.E [R87+0x51400], [R24.64], !P6 ;  /* 0x5140000018577fae */ /* 0x0003e8000f121844 */
[----:B------:R-:W3:Y:S04]  /*21770*/  LDL.LU.64 R70, [R1+0xbd0] ;  /* 0x000bd00001467983 */ /* 0x000ee80000300a00 */
[----:B------:R-:W3:Y:S04]  /*21780*/  LDL.LU.64 R198, [R1+0xbc8] ;  /* 0x000bc80001c67983 */ /* 0x000ee80000300a00 */
[----:B------:R4:W-:Y:S04]  /*21790*/  LDGSTS.E [R87+0x51600], [R8.64], !P6 ;  /* 0x5160000008577fae */ /* 0x0009e8000f121844 */
[----:B------:R-:W3:Y:S01]  /*217a0*/  LDL.LU.64 R166, [R1+0xbc0] ;  /* 0x000bc00001a67983 */ /* 0x000ee20000300a00 */
[----:B--2---:R-:W-:-:S04]  /*217b0*/  IMAD.WIDE R54, R2, 0x4, R54 ;  /* 0x0000000402367825 */ /* 0x004fc800078e0236 */
[C---:B-----5:R-:W-:Y:S01]  /*217c0*/  IMAD.WIDE R38, R2.reuse, 0x4, R38 ;  /* 0x0000000402267825 */ /* 0x060fe200078e0226 */
[----:B------:R2:W-:Y:S03]  /*217d0*/  STL.64 [R1+0x1a18], R54 ;  /* 0x001a183601007387 */ /* 0x0005e60000100a00 */
[----:B-1----:R-:W-:Y:S01]  /*217e0*/  IMAD.WIDE R24, R2, 0x4, R182 ;  /* 0x0000000402187825 */ /* 0x002fe200078e02b6 */
[----:B------:R1:W-:Y:S04]  /*217f0*/  STL.64 [R1+0x1a10], R38 ;  /* 0x001a102601007387 */ /* 0x0003e80000100a00 */
[----:B------:R5:W-:Y:S04]  /*21800*/  STL.64 [R1+0x1a08], R24 ;  /* 0x001a081801007387 */ /* 0x000be80000100a00 */
[----:B------:R2:W-:Y:S04]  /*21810*/  LDGSTS.E [R87+0x53000], [R54.64], !P0 ;  /* 0x5300000036577fae */ /* 0x0005e8000c121844 */
[----:B------:R1:W-:Y:S01]  /*21820*/  LDGSTS.E [R87+0x53200], [R38.64], !P0 ;  /* 0x5320000026577fae */ /* 0x0003e2000c121844 */
[----:B------:R-:W-:-:S03]  /*21830*/  IADD3 R0, R23, -0xab, RZ ;  /* 0xffffff5517007810 */ /* 0x000fc60007ffe0ff */
[----:B------:R5:W-:Y:S01]  /*21840*/  LDGSTS.E [R87+0x53400], [R24.64], !P0 ;  /* 0x5340000018577fae */ /* 0x000be2000c121844 */
[----:B----4-:R-:W-:-:S05]  /*21850*/  IMAD.WIDE R8, R2, 0x4, R150 ;  /* 0x0000000402087825 */ /* 0x010fca00078e0296 */
[----:B------:R4:W-:Y:S04]  /*21860*/  STL.64 [R1+0x458], R8 ;  /* 0x0004580801007387 */ /* 0x0009e80000100a00 */
[----:B--2---:R-:W2:Y:S04]  /*21870*/  LDL.LU.64 R54, [R1+0xb78] ;  /* 0x000b780001367983 */ /* 0x004ea80000300a00 */
[----:B-1----:R-:W2:Y:S04]  /*21880*/  LDL.LU.64 R38, [R1+0xb70] ;  /* 0x000b700001267983 */ /* 0x002ea80000300a00 */
[----:B------:R-:W2:Y:S01]  /*21890*/  LDL.LU.64 R150, [R1+0xb68] ;  /* 0x000b680001967983 */ /* 0x000ea20000300a00 */
[----:B------:R-:W-:-:S02]  /*218a0*/  ISETP.GE.U32.AND P3, PT, R0, 0x7ffffed6, PT ;  /* 0x7ffffed60000780c */ /* 0x000fc40003f66070 */
[----:B------:R-:W-:Y:S01]  /*218b0*/  IADD3 R0, R23, -0xaf, RZ ;  /* 0xffffff5117007810 */ /* 0x000fe20007ffe0ff */
[----:B------:R4:W-:Y:S03]  /*218c0*/  LDGSTS.E [R87+0x53600], [R8.64], !P0 ;  /* 0x5360000008577fae */ /* 0x0009e6000c121844 */
[----:B------:R-:W-:Y:S01]  /*218d0*/  ISETP.GE.U32.AND P2, PT, R0, 0x7ffffed2, PT ;  /* 0x7ffffed20000780c */ /* 0x000fe20003f46070 */
[----:B------:R-:W2:Y:S01]  /*218e0*/  LDL.LU.64 R182, [R1+0xb60] ;  /* 0x000b600001b67983 */ /* 0x000ea20000300a00 */
[----:B------:R-:W-:-:S04]  /*218f0*/  IMAD.WIDE R134, R2, 0x4, R134 ;  /* 0x0000000402867825 */ /* 0x000fc800078e0286 */
[C---:B---3--:R-:W-:Y:S01]  /*21900*/  IMAD.WIDE R118, R2.reuse, 0x4, R118 ;  /* 0x0000000402767825 */ /* 0x048fe200078e0276 */
[----:B------:R1:W-:Y:S03]  /*21910*/  STL.64 [R1+0x19b8], R134 ;  /* 0x0019b88601007387 */ /* 0x0003e60000100a00 */
[C---:B-----5:R-:W-:Y:S01]  /*21920*/  IMAD.WIDE R24, R2.reuse, 0x4, R230 ;  /* 0x0000000402187825 */ /* 0x060fe200078e02e6 */
[----:B------:R3:W-:Y:S03]  /*21930*/  STL.64 [R1+0x19b0], R118 ;  /* 0x0019b07601007387 */ /* 0x0007e60000100a00 */
[C---:B----4-:R-:W-:Y:S01]  /*21940*/  IMAD.WIDE R8, R2.reuse, 0x4, R214 ;  /* 0x0000000402087825 */ /* 0x050fe200078e02d6 */
[----:B------:R1:W-:Y:S04]  /*21950*/  LDGSTS.E [R87+0x55000], [R134.64], !P3 ;  /* 0x5500000086577fae */ /* 0x0003e8000d921844 */
[----:B------:R4:W-:Y:S04]  /*21960*/  STL.64 [R1+0x19a8], R24 ;  /* 0x0019a81801007387 */ /* 0x0009e80000100a00 */
[----:B------:R3:W-:Y:S04]  /*21970*/  LDGSTS.E [R87+0x55200], [R118.64], !P3 ;  /* 0x5520000076577fae */ /* 0x0007e8000d921844 */
[----:B------:R5:W-:Y:S04]  /*21980*/  STL.64 [R1+0x19a0], R8 ;  /* 0x0019a00801007387 */ /* 0x000be80000100a00 */
[----:B------:R4:W-:Y:S04]  /*21990*/  LDGSTS.E [R87+0x55400], [R24.64], !P3 ;  /* 0x5540000018577fae */ /* 0x0009e8000d921844 */
[----:B-1----:R-:W2:Y:S04]  /*219a0*/  LDL.LU.64 R134, [R1+0xb18] ;  /* 0x000b180001867983 */ /* 0x002ea80000300a00 */
[----:B------:R5:W-:Y:S04]  /*219b0*/  LDGSTS.E [R87+0x55600], [R8.64], !P3 ;  /* 0x5560000008577fae */ /* 0x000be8000d921844 */
[----:B---3--:R-:W3:Y:S04]  /*219c0*/  LDL.LU.64 R118, [R1+0xb10] ;  /* 0x000b100001767983 */ /* 0x008ee80000300a00 */
[----:B------:R-:W3:Y:S04]  /*219d0*/  LDL.LU.64 R230, [R1+0xb08] ;  /* 0x000b080001e67983 */ /* 0x000ee80000300a00 */
[----:B------:R-:W3:Y:S01]  /*219e0*/  LDL.LU.64 R214, [R1+0xb00] ;  /* 0x000b000001d67983 */ /* 0x000ee20000300a00 */
[----:B------:R-:W-:-:S04]  /*219f0*/  IMAD.WIDE R102, R2, 0x4, R102 ;  /* 0x0000000402667825 */ /* 0x000fc800078e0266 */
[C---:B------:R-:W-:Y:S01]  /*21a00*/  IMAD.WIDE R70, R2.reuse, 0x4, R70 ;  /* 0x0000000402467825 */ /* 0x040fe200078e0246 */
[----:B------:R1:W-:Y:S03]  /*21a10*/  STL.64 [R1+0x1940], R102 ;  /* 0x0019406601007387 */ /* 0x0003e60000100a00 */
[C---:B----4-:R-:W-:Y:S01]  /*21a20*/  IMAD.WIDE R24, R2.reuse, 0x4, R198 ;  /* 0x0000000402187825 */ /* 0x050fe200078e02c6 */
[----:B------:R4:W-:Y:S03]  /*21a30*/  STL.64 [R1+0x1938], R70 ;  /* 0x0019384601007387 */ /* 0x0009e60000100a00 */
[----:B-----5:R-:W-:Y:S01]  /*21a40*/  IMAD.WIDE R8, R2, 0x4, R166 ;  /* 0x0000000402087825 */ /* 0x020fe200078e02a6 */
[----:B------:R2:W-:Y:S04]  /*21a50*/  STL.64 [R1+0x1930], R24 ;  /* 0x0019301801007387 */ /* 0x0005e80000100a00 */
[----:B------:R1:W-:Y:S04]  /*21a60*/  LDGSTS.E [R87+0x57000], [R102.64], !P2 ;  /* 0x5700000066577fae */ /* 0x0003e8000d121844 */
[----:B------:R5:W-:Y:S04]  /*21a70*/  STL.64 [R1+0x1928], R8 ;  /* 0x0019280801007387 */ /* 0x000be80000100a00 */
[----:B------:R4:W-:Y:S04]  /*21a80*/  LDGSTS.E [R87+0x57200], [R70.64], !P2 ;  /* 0x5720000046577fae */ /* 0x0009e8000d121844 */
[----:B-1----:R-:W3:Y:S04]  /*21a90*/  LDL.LU.64 R102, [R1+0xab8] ;  /* 0x000ab80001667983 */ /* 0x002ee80000300a00 */
[----:B------:R2:W-:Y:S04]  /*21aa0*/  LDGSTS.E [R87+0x57400], [R24.64], !P2 ;  /* 0x5740000018577fae */ /* 0x0005e8000d121844 */
[----:B----4-:R-:W4:Y:S04]  /*21ab0*/  LDL.LU.64 R70, [R1+0xab0] ;  /* 0x000ab00001467983 */ /* 0x010f280000300a00 */
[----:B------:R-:W4:Y:S01]  /*21ac0*/  LDL.LU.64 R166, [R1+0xaa8] ;  /* 0x000aa80001a67983 */ /* 0x000f220000300a00 */
[----:B------:R-:W-:-:S03]  /*21ad0*/  IADD3 R0, R23, -0xb3, RZ ;  /* 0xffffff4d17007810 */ /* 0x000fc60007ffe0ff */
[----:B------:R5:W-:Y:S01]  /*21ae0*/  LDGSTS.E [R87+0x57600], [R8.64], !P2 ;  /* 0x5760000008577fae */ /* 0x000be2000d121844 */
[----:B--2---:R-:W-:-:S03]  /*21af0*/  IMAD.WIDE R24, R2, 0x4, R150 ;  /* 0x0000000402187825 */ /* 0x004fc600078e0296 */
[----:B------:R-:W2:Y:S01]  /*21b00*/  LDL.LU.64 R150, [R1+0xaa0] ;  /* 0x000aa00001967983 */ /* 0x000ea20000300a00 */
[----:B------:R-:W-:Y:S01]  /*21b10*/  ISETP.GE.U32.AND P1, PT, R0, 0x7ffffece, PT ;  /* 0x7ffffece0000780c */ /* 0x000fe20003f26070 */
[----:B------:R-:W-:Y:S01]  /*21b20*/  IMAD.WIDE R54, R2, 0x4, R54 ;  /* 0x0000000402367825 */ /* 0x000fe200078e0236 */
[----:B------:R-:W-:-:S03]  /*21b30*/  IADD3 R0, R23, -0xb7, RZ ;  /* 0xffffff4917007810 */ /* 0x000fc60007ffe0ff */
[----:B------:R-:W-:Y:S01]  /*21b40*/  IMAD.WIDE R38, R2, 0x4, R38 ;  /* 0x0000000402267825 */ /* 0x000fe200078e0226 */
[----:B------:R-:W-:Y:S01]  /*21b50*/  ISETP.GE.U32.AND P4, PT, R0, 0x7ffffeca, PT ;  /* 0x7ffffeca0000780c */ /* 0x000fe20003f86070 */
[----:B------:R1:W-:Y:S02]  /*21b60*/  STL.64 [R1+0x18c0], R54 ;  /* 0x0018c03601007387 */ /* 0x0003e40000100a00 */
[----:B-----5:R-:W-:Y:S02]  /*21b70*/  IMAD.WIDE R8, R2, 0x4, R182 ;  /* 0x0000000402087825 */ /* 0x020fe400078e02b6 */
[----:B------:R5:W-:Y:S01]  /*21b80*/  STL.64 [R1+0x18b8], R38 ;  /* 0x0018b82601007387 */ /* 0x000be20000100a00 */
[----:B------:R-:W-:-:S03]  /*21b90*/  IADD3 R0, R23, -0xbb, RZ ;  /* 0xffffff4517007810 */ /* 0x000fc60007ffe0ff */
[----:B------:R1:W-:Y:S04]  /*21ba0*/  STL.64 [R1+0x18b0], R24 ;  /* 0x0018b01801007387 */ /* 0x0003e80000100a00 */
[----:B------:R1:W-:Y:S04]  /*21bb0*/  LDGSTS.E [R87+0x59000], [R54.64], !P1 ;  /* 0x5900000036577fae */ /* 0x0003e8000c921844 */
[----:B------:R3:W-:Y:S01]  /*21bc0*/  STL.64 [R1+0x18a8], R8 ;  /* 0x0018a80801007387 */ /* 0x0007e20000100a00 */
[----:B------:R-:W-:-:S03]  /*21bd0*/  ISETP.GE.U32.AND P5, PT, R0, 0x7ffffec6, PT ;  /* 0x7ffffec60000780c */ /* 0x000fc60003fa6070 */
[----:B------:R5:W-:Y:S04]  /*21be0*/  LDGSTS.E [R87+0x59200], [R38.64], !P1 ;  /* 0x5920000026577fae */ /* 0x000be8000c921844 */
[----:B-1----:R-:W2:Y:S04]  /*21bf0*/  LDL.LU.64 R54, [R1+0xa58] ;  /* 0x000a580001367983 */ /* 0x002ea80000300a00 */
[----:B------:R1:W-:Y:S04]  /*21c00*/  LDGSTS.E [R87+0x59400], [R24.64], !P1 ;  /* 0x5940000018577fae */ /* 0x0003e8000c921844 */
[----:B-----5:R-:W5:Y:S04]  /*21c10*/  LDL.LU.64 R38, [R1+0xa50] ;  /* 0x000a500001267983 */ /* 0x020f680000300a00 */
[----:B------:R1:W-:Y:S04]  /*21c20*/  LDGSTS.E [R87+0x59600], [R8.64], !P1 ;  /* 0x5960000008577fae */ /* 0x0003e8000c921844 */
[----:B------:R-:W5:Y:S01]  /*21c30*/  LDL.LU.64 R198, [R1+0xa48] ;  /* 0x000a480001c67983 */ /* 0x000f620000300a00 */
[----:B------:R-:W-:-:S03]  /*21c40*/  IMAD.WIDE R134, R2, 0x4, R134 ;  /* 0x0000000402867825 */ /* 0x000fc600078e0286 */
[----:B------:R-:W5:Y:S01]  /*21c50*/  LDL.LU.64 R182, [R1+0xa40] ;  /* 0x000a400001b67983 */ /* 0x000f620000300a00 */
[----:B---3--:R-:W-:-:S03]  /*21c60*/  IMAD.WIDE R118, R2, 0x4, R118 ;  /* 0x0000000402767825 */ /* 0x008fc600078e0276 */
[----:B------:R3:W-:Y:S01]  /*21c70*/  STL.64 [R1+0x1840], R134 ;  /* 0x0018408601007387 */ /* 0x0007e20000100a00 */
[----:B-1----:R-:W-:-:S03]  /*21c80*/  IMAD.WIDE R24, R2, 0x4, R230 ;  /* 0x0000000402187825 */ /* 0x002fc600078e02e6 */
[----:B------:R1:W-:Y:S01]  /*21c90*/  STL.64 [R1+0x1838], R118 ;  /* 0x0018387601007387 */ /* 0x0003e20000100a00 */
[----:B------:R-:W-:-:S03]  /*21ca0*/  IMAD.WIDE R8, R2, 0x4, R214 ;  /* 0x0000000402087825 */ /* 0x000fc600078e02d6 */
[----:B------:R3:W-:Y:S04]  /*21cb0*/  LDGSTS.E [R87+0x5b000], [R134.64], !P4 ;  /* 0x5b00000086577fae */ /* 0x0007e8000e121844 */
[----:B------:R1:W-:Y:S04]  /*21cc0*/  STL.64 [R1+0x1830], R24 ;  /* 0x0018301801007387 */ /* 0x0003e80000100a00 */
[----:B------:R1:W-:Y:S04]  /*21cd0*/  LDGSTS.E [R87+0x5b200], [R118.64], !P4 ;  /* 0x5b20000076577fae */ /* 0x0003e8000e121844 */
[----:B------:R2:W-:Y:S04]  /*21ce0*/  STL.64 [R1+0x1828], R8 ;  /* 0x0018280801007387 */ /* 0x0005e80000100a00 */
[----:B------:R1:W-:Y:S04]  /*21cf0*/  LDGSTS.E [R87+0x5b400], [R24.64], !P4 ;  /* 0x5b40000018577fae */ /* 0x0003e8000e121844 */
[----:B---3--:R-:W2:Y:S04]  /*21d00*/  LDL.LU.64 R134, [R1+0x9f8] ;  /* 0x0009f80001867983 */ /* 0x008ea80000300a00 */
[----:B------:R2:W-:Y:S04]  /*21d10*/  LDGSTS.E [R87+0x5b600], [R8.64], !P4 ;  /* 0x5b60000008577fae */ /* 0x0005e8000e121844 */
[----:B-1----:R-:W2:Y:S04]  /*21d20*/  LDL.LU.64 R118, [R1+0x9f0] ;  /* 0x0009f00001767983 */ /* 0x002ea80000300a00 */
[----:B------:R-:W2:Y:S01]  /*21d30*/  LDL.LU.64 R230, [R1+0x9e8] ;  /* 0x0009e80001e67983 */ /* 0x000ea20000300a00 */
[----:B------:R-:W-:-:S05]  /*21d40*/  IMAD.WIDE R102, R2, 0x4, R102 ;  /* 0x0000000402667825 */ /* 0x000fca00078e0266 */
[----:B------:R1:W-:Y:S01]  /*21d50*/  STL.64 [R1+0x17c0], R102 ;  /* 0x0017c06601007387 */ /* 0x0003e20000100a00 */
[----:B----4-:R-:W-:-:S03]  /*21d60*/  IMAD.WIDE R70, R2, 0x4, R70 ;  /* 0x0000000402467825 */ /* 0x010fc600078e0246 */
[----:B------:R1:W-:Y:S01]  /*21d70*/  LDGSTS.E [R87+0x5d000], [R102.64], !P5 ;  /* 0x5d00000066577fae */ /* 0x0003e2000e921844 */
[----:B------:R-:W-:-:S03]  /*21d80*/  IMAD.WIDE R24, R2, 0x4, R166 ;  /* 0x0000000402187825 */ /* 0x000fc600078e02a6 */
[----:B------:R4:W-:Y:S04]  /*21d90*/  LDGSTS.E [R87+0x5d200], [R70.64], !P5 ;  /* 0x5d20000046577fae */ /* 0x0009e8000e921844 */
[----:B------:R-:W2:Y:S04]  /*21da0*/  LDL.LU.64 R166, [R1+0x9e0] ;  /* 0x0009e00001a67983 */ /* 0x000ea80000300a00 */
[----:B------:R4:W-:Y:S04]  /*21db0*/  STL.64 [R1+0x17b8], R70 ;  /* 0x0017b84601007387 */ /* 0x0009e80000100a00 */
[----:B------:R1:W-:Y:S01]  /*21dc0*/  STL.64 [R1+0x17b0], R24 ;  /* 0x0017b01801007387 */ /* 0x0003e20000100a00 */
[----:B------:R-:W-:-:S03]  /*21dd0*/  IADD3 R0, R23, -0xbf, RZ ;  /* 0xffffff4117007810 */ /* 0x000fc60007ffe0ff */
[----:B------:R1:W-:Y:S01]  /*21de0*/  LDGSTS.E [R87+0x5d400], [R24.64], !P5 ;  /* 0x5d40000018577fae */ /* 0x0003e2000e921844 */
[----:B--2---:R-:W-:-:S05]  /*21df0*/  IMAD.WIDE R8, R2, 0x4, R150 ;  /* 0x0000000402087825 */ /* 0x004fca00078e0296 */
        /* <DEDUP_REMOVED lines=10> */
[C---:B-----5:R-:W-:Y:S01]  /*21ea0*/  IMAD.WIDE R38, R2.reuse, 0x4, R38 ;  /* 0x0000000402267825 */ /* 0x060fe200078e0226 */
[----:B------:R1:W-:Y:S03]  /*21eb0*/  STL.64 [R1+0x1720], R54 ;  /* 0x0017203601007387 */ /* 0x0003e60000100a00 */
[C---:B------:R-:W-:Y:S01]  /*21ec0*/  IMAD.WIDE R24, R2.reuse, 0x4, R198 ;  /* 0x0000000402187825 */ /* 0x040fe200078e02c6 */
[----:B------:R5:W-:Y:S03]  /*21ed0*/  STL.64 [R1+0x1718], R38 ;  /* 0x0017182601007387 */ /* 0x000be60000100a00 */
[C---:B--2---:R-:W-:Y:S01]  /*21ee0*/  IMAD.WIDE R8, R2.reuse, 0x4, R182 ;  /* 0x0000000402087825 */ /* 0x044fe200078e02b6 */
        /* <DEDUP_REMOVED lines=9> */
[----:B------:R-:W-:-:S03]  /*21f80*/  IMAD.WIDE R134, R2, 0x4, R134 ;  /* 0x0000000402867825 */ /* 0x000fc600078e0286 */
[----:B------:R-:W5:Y:S01]  /*21f90*/  LDL.LU.64 R182, [R1+0x920] ;  /* 0x0009200001b67983 */ /* 0x000f620000300a00 */
[----:B------:R-:W-:-:S03]  /*21fa0*/  IMAD.WIDE R118, R2, 0x4, R118 ;  /* 0x0000000402767825 */ /* 0x000fc600078e0276 */
[----:B------:R1:W-:Y:S01]  /*21fb0*/  STL.64 [R1+0x16a0], R134 ;  /* 0x0016a08601007387 */ /* 0x0003e20000100a00 */
[----:B--2---:R-:W-:-:S03]  /*21fc0*/  IMAD.WIDE R24, R2, 0x4, R230 ;  /* 0x0000000402187825 */ /* 0x004fc600078e02e6 */
[----:B------:R2:W-:Y:S04]  /*21fd0*/  STL.64 [R1+0x1698], R118 ;  /* 0x0016987601007387 */ /* 0x0005e80000100a00 */
[----:B------:R4:W-:Y:S04]  /*21fe0*/  STL.64 [R1+0x1690], R24 ;  /* 0x0016901801007387 */ /* 0x0009e80000100a00 */
[----:B------:R1:W-:Y:S04]  /*21ff0*/  LDGSTS.E [R87+0x61000], [R134.64], !P0 ;  /* 0x6100000086577fae */ /* 0x0003e8000c121844 */
[----:B------:R2:W-:Y:S04]  /*22000*/  LDGSTS.E [R87+0x61200], [R118.64], !P0 ;  /* 0x6120000076577fae */ /* 0x0005e8000c121844 */
[----:B------:R4:W-:Y:S01]  /*22010*/  LDGSTS.E [R87+0x61400], [R24.64], !P0 ;  /* 0x6140000018577fae */ /* 0x0009e2000c121844 */
[----:B-1----:R-:W-:-:S05]  /*22020*/  IMAD.WIDE R8, R2, 0x4, R166 ;  /* 0x0000000402087825 */ /* 0x002fca00078e02a6 */
[----:B------:R1:W-:Y:S04]  /*22030*/  STL.64 [R1+0x1688], R8 ;  /* 0x0016880801007387 */ /* 0x0003e80000100a00 */
[----:B------:R-:W5:Y:S04]  /*22040*/  LDL.LU.64 R134, [R1+0x8d8] ;  /* 0x0008d80001867983 */ /* 0x000f680000300a00 */
[----:B--2---:R-:W2:Y:S04]  /*22050*/  LDL.LU.64 R118, [R1+0x8d0] ;  /* 0x0008d00001767983 */ /* 0x004ea80000300a00 */
[----:B------:R-:W2:Y:S01]  /*22060*/  LDL.LU.64 R166, [R1+0x8c8] ;  /* 0x0008c80001a67983 */ /* 0x000ea20000300a00 */
[----:B---3--:R-:W-:Y:S01]  /*22070*/  IMAD.WIDE R102, R2, 0x4, R102 ;  /* 0x0000000402667825 */ /* 0x008fe200078e0266 */
        /* <DEDUP_REMOVED lines=9> */
[----:B-1----:R-:W-:Y:S01]  /*22110*/  IMAD.WIDE R8, R2, 0x4, R214 ;  /* 0x0000000402087825 */ /* 0x002fe200078e02d6 */
[----:B------:R1:W-:Y:S01]  /*22120*/  STL.64 [R1+0x1618], R70 ;  /* 0x0016184601007387 */ /* 0x0003e20000100a00 */
[----:B------:R-:W-:-:S03]  /*22130*/  IADD3 R0, R23, -0xcf, RZ ;  /* 0xffffff3117007810 */ /* 0x000fc60007ffe0ff */
[----:B------:R1:W-:Y:S04]  /*22140*/  STL.64 [R1+0x1610], R24 ;  /* 0x0016101801007387 */ /* 0x0003e80000100a00 */
[----:B------:R3:W-:Y:S04]  /*22150*/  LDGSTS.E [R87+0x63000], [R102.64], !P3 ;  /* 0x6300000066577fae */ /* 0x0007e8000d921844 */
[----:B------:R1:W-:Y:S04]  /*22160*/  LDGSTS.E [R87+0x63200], [R70.64], !P3 ;  /* 0x6320000046577fae */ /* 0x0003e8000d921844 */
[----:B------:R1:W-:Y:S04]  /*22170*/  STL.64 [R1+0x1608], R8 ;  /* 0x0016080801007387 */ /* 0x0003e80000100a00 */
[----:B------:R1:W-:Y:S04]  /*22180*/  LDGSTS.E [R87+0x63400], [R24.64], !P3 ;  /* 0x6340000018577fae */ /* 0x0003e8000d921844 */
[----:B---3--:R-:W3:Y:S04]  /*22190*/  LDL.LU.64 R102, [R1+0x878] ;  /* 0x0008780001667983 */ /* 0x008ee80000300a00 */
[----:B------:R5:W-:Y:S04]  /*221a0*/  LDGSTS.E [R87+0x63600], [R8.64], !P3 ;  /* 0x6360000008577fae */ /* 0x000be8000d921844 */
[----:B-1----:R-:W3:Y:S01]  /*221b0*/  LDL.LU.64 R70, [R1+0x870] ;  /* 0x0008700001467983 */ /* 0x002ee20000300a00 */
[----:B------:R-:W-:-:S03]  /*221c0*/  ISETP.GE.U32.AND P1, PT, R0, 0x7ffffeb2, PT ;  /* 0x7ffffeb20000780c */ /* 0x000fc60003f26070 */
[----:B------:R-:W3:Y:S04]  /*221d0*/  LDL.LU.64 R230, [R1+0x868] ;  /* 0x0008680001e67983 */ /* 0x000ee80000300a00 */
[----:B------:R-:W3:Y:S01]  /*221e0*/  LDL.LU.64 R214, [R1+0x860] ;  /* 0x0008600001d67983 */ /* 0x000ee20000300a00 */
[----:B------:R-:W-:-:S04]  /*221f0*/  IMAD.WIDE R54, R2, 0x4, R54 ;  /* 0x0000000402367825 */ /* 0x000fc800078e0236 */
[C---:B-----5:R-:W-:Y:S01]  /*22200*/  IMAD.WIDE R38, R2.reuse, 0x4, R38 ;  /* 0x0000000402267825 */ /* 0x060fe200078e0226 */
[----:B------:R1:W-:Y:S03]  /*22210*/  STL.64 [R1+0x15a0], R54 ;  /* 0x0015a03601007387 */ /* 0x0003e60000100a00 */
[C---:B------:R-:W-:Y:S01]  /*22220*/  IMAD.WIDE R24, R2.reuse, 0x4, R198 ;  /* 0x0000000402187825 */ /* 0x040fe200078e02c6 */
[----:B------:R5:W-:Y:S03]  /*22230*/  STL.64 [R1+0x1598], R38 ;  /* 0x0015982601007387 */ /* 0x000be60000100a00 */
[C---:B------:R-:W-:Y:S01]  /*22240*/  IMAD.WIDE R8, R2.reuse, 0x4, R182 ;  /* 0x0000000402087825 */ /* 0x040fe200078e02b6 */
[----:B------:R1:W-:Y:S04]  /*22250*/  STL.64 [R1+0x1590], R24 ;  /* 0x0015901801007387 */ /* 0x0003e80000100a00 */
[----:B------:R1:W-:Y:S04]  /*22260*/  LDGSTS.E [R87+0x65000], [R54.64], !P2 ;  /* 0x6500000036577fae */ /* 0x0003e8000d121844 */
[----:B------:R4:W-:Y:S04]  /*22270*/  STL.64 [R1+0x1588], R8 ;  /* 0x0015880801007387 */ /* 0x0009e80000100a00 */
[----:B------:R5:W-:Y:S04]  /*22280*/  LDGSTS.E [R87+0x65200], [R38.64], !P2 ;  /* 0x6520000026577fae */ /* 0x000be8000d121844 */
[----:B-1----:R-:W3:Y:S04]  /*22290*/  LDL.LU.64 R54, [R1+0x818] ;  /* 0x0008180001367983 */ /* 0x002ee80000300a00 */
[----:B------:R1:W-:Y:S04]  /*222a0*/  LDGSTS.E [R87+0x65400], [R24.64], !P2 ;  /* 0x6540000018577fae */ /* 0x0003e8000d121844 */
[----:B-----5:R-:W3:Y:S04]  /*222b0*/  LDL.LU.64 R38, [R1+0x810] ;  /* 0x0008100001267983 */ /* 0x020ee80000300a00 */
[----:B------:R-:W3:Y:S04]  /*222c0*/  LDL.LU.64 R198, [R1+0x808] ;  /* 0x0008080001c67983 */ /* 0x000ee80000300a00 */
[----:B------:R-:W3:Y:S04]  /*222d0*/  LDL.LU.64 R182, [R1+0x800] ;  /* 0x0008000001b67983 */ /* 0x000ee80000300a00 */
[----:B------:R4:W-:Y:S01]  /*222e0*/  LDGSTS.E [R87+0x65600], [R8.64], !P2 ;  /* 0x6560000008577fae */ /* 0x0009e2000d121844 */
[----:B------:R-:W-:-:S04]  /*222f0*/  IMAD.WIDE R134, R2, 0x4, R134 ;  /* 0x0000000402867825 */ /* 0x000fc800078e0286 */
[C---:B--2---:R-:W-:Y:S01]  /*22300*/  IMAD.WIDE R118, R2.reuse, 0x4, R118 ;  /* 0x0000000402767825 */ /* 0x044fe200078e0276 */
[----:B------:R-:W-:Y:S03]  /*22310*/  STL.64 [R1+0x1520], R134 ;  /* 0x0015208601007387 */ /* 0x000fe60000100a00 */
        /* <DEDUP_REMOVED lines=9> */
[----:B------:R-:W5:Y:S04]  /*223b0*/  LDL.LU.64 R150, [R1+0x7b8] ;  /* 0x0007b80001967983 */ /* 0x000f680000300a00 */
[----:B-1----:R-:W5:Y:S04]  /*223c0*/  LDL.LU.64 R118, [R1+0x7b0] ;  /* 0x0007b00001767983 */ /* 0x002f680000300a00 */
[----:B------:R-:W5:Y:S01]  /*223d0*/  LDL.LU.64 R134, [R1+0x7a8] ;  /* 0x0007a80001867983 */ /* 0x000f620000300a00 */
[----:B------:R-:W-:-:S02]  /*223e0*/  ISETP.GE.U32.AND P4, PT, R0, 0x7ffffeae, PT ;  /* 0x7ffffeae0000780c */ /* 0x000fc40003f86070 */
[----:B------:R-:W-:Y:S01]  /*223f0*/  IADD3 R0, R23, -0xd7, RZ ;  /* 0xffffff2917007810 */ /* 0x000fe20007ffe0ff */
[----:B------:R4:W-:Y:S03]  /*22400*/  LDGSTS.E [R87+0x67600], [R8.64], !P1 ;  /* 0x6760000008577fae */ /* 0x0009e6000c921844 */
[----:B------:R-:W-:Y:S01]  /*22410*/  ISETP.GE.U32.AND P5, PT, R0, 0x7ffffeaa, PT ;  /* 0x7ffffeaa0000780c */ /* 0x000fe20003fa6070 */
[----:B------:R-:W5:Y:S01]  /*22420*/  LDL.LU.64 R166, [R1+0x7a0] ;  /* 0x0007a00001a67983 */ /* 0x000f620000300a00 */
[----:B---3--:R-:W-:-:S04]  /*22430*/  IMAD.WIDE R102, R2, 0x4, R102 ;  /* 0x0000000402667825 */ /* 0x008fc800078e0266 */
[C---:B------:R-:W-:Y:S01]  /*22440*/  IMAD.WIDE R70, R2.reuse, 0x4, R70 ;  /* 0x0000000402467825 */ /* 0x040fe200078e0246 */
[----:B------:R1:W-:Y:S03]  /*22450*/  STL.64 [R1+0x14c0], R102 ;  /* 0x0014c06601007387 */ /* 0x0003e60000100a00 */
[C---:B--2---:R-:W-:Y:S01]  /*22460*/  IMAD.WIDE R24, R2.reuse, 0x4, R230 ;  /* 0x0000000402187825 */ /* 0x044fe200078e02e6 */
[----:B------:R2:W-:Y:S03]  /*22470*/  STL.64 [R1+0x14b8], R70 ;  /* 0x0014b84601007387 */ /* 0x0005e60000100a00 */
[C---:B----4-:R-:W-:Y:S01]  /*22480*/  IMAD.WIDE R8, R2.reuse, 0x4, R214 ;  /* 0x0000000402087825 */ /* 0x050fe200078e02d6 */
[----:B------:R1:W-:Y:S04]  /*22490*/  LDGSTS.E [R87+0x69000], [R102.64], !P4 ;  /* 0x6900000066577fae */ /* 0x0003e8000e121844 */
[----:B------:R3:W-:Y:S04]  /*224a0*/  STL.64 [R1+0x14b0], R24 ;  /* 0x0014b01801007387 */ /* 0x0007e80000100a00 */
        /* <DEDUP_REMOVED lines=11> */
[C---:B---3--:R-:W-:Y:S01]  /*22560*/  IMAD.WIDE R24, R2.reuse, 0x4, R198 ;  /* 0x0000000402187825 */ /* 0x048fe200078e02c6 */
[----:B------:R3:W-:Y:S03]  /*22570*/  STL.64 [R1+0x1458], R38 ;  /* 0x0014582601007387 */ /* 0x0007e60000100a00 */
[----:B----4-:R-:W-:Y:S01]  /*22580*/  IMAD.WIDE R8, R2, 0x4, R182 ;  /* 0x0000000402087825 */ /* 0x010fe200078e02b6 */
[----:B------:R5:W-:Y:S04]  /*22590*/  STL.64 [R1+0x1450], R24 ;  /* 0x0014501801007387 */ /* 0x000be80000100a00 */
[----:B------:R1:W-:Y:S04]  /*225a0*/  LDGSTS.E [R87+0x6b000], [R54.64], !P5 ;  /* 0x6b00000036577fae */ /* 0x0003e8000e921844 */
[----:B------:R4:W-:Y:S04]  /*225b0*/  STL.64 [R1+0x1448], R8 ;  /* 0x0014480801007387 */ /* 0x0009e80000100a00 */
[----:B------:R3:W-:Y:S04]  /*225c0*/  LDGSTS.E [R87+0x6b200], [R38.64], !P5 ;  /* 0x6b20000026577fae */ /* 0x0007e8000e921844 */
[----:B-1----:R-:W2:Y:S04]  /*225d0*/  LDL.LU.64 R54, [R1+0x6f8] ;  /* 0x0006f80001367983 */ /* 0x002ea80000300a00 */
[----:B------:R5:W-:Y:S04]  /*225e0*/  LDGSTS.E [R87+0x6b400], [R24.64], !P5 ;  /* 0x6b40000018577fae */ /* 0x000be8000e921844 */
[----:B---3--:R-:W3:Y:S04]  /*225f0*/  LDL.LU.64 R38, [R1+0x6f0] ;  /* 0x0006f00001267983 */ /* 0x008ee80000300a00 */
[----:B------:R-:W3:Y:S01]  /*22600*/  LDL.LU.64 R198, [R1+0x6e8] ;  /* 0x0006e80001c67983 */ /* 0x000ee20000300a00 */
[----:B------:R-:W-:-:S03]  /*22610*/  IADD3 R0, R23, -0xdb, RZ ;  /* 0xffffff2517007810 */ /* 0x000fc60007ffe0ff */
[----:B------:R4:W-:Y:S01]  /*22620*/  LDGSTS.E [R87+0x6b600], [R8.64], !P5 ;  /* 0x6b60000008577fae */ /* 0x0009e2000e921844 */
[----:B-----5:R-:W-:-:S03]  /*22630*/  IMAD.WIDE R24, R2, 0x4, R134 ;  /* 0x0000000402187825 */ /* 0x020fc600078e0286 */
[----:B------:R-:W5:Y:S01]  /*22640*/  LDL.LU.64 R134, [R1+0x6e0] ;  /* 0x0006e00001867983 */ /* 0x000f620000300a00 */
[----:B------:R-:W-:Y:S01]  /*22650*/  ISETP.GE.U32.AND P6, PT, R0, 0x7ffffea6, PT ;  /* 0x7ffffea60000780c */ /* 0x000fe20003fc6070 */
[----:B------:R-:W-:Y:S01]  /*22660*/  IMAD.WIDE R150, R2, 0x4, R150 ;  /* 0x0000000402967825 */ /* 0x000fe200078e0296 */
[----:B------:R-:W-:-:S03]  /*22670*/  IADD3 R0, R23, -0xdf, RZ ;  /* 0xffffff2117007810 */ /* 0x000fc60007ffe0ff */
[----:B------:R-:W-:Y:S01]  /*22680*/  IMAD.WIDE R118, R2, 0x4, R118 ;  /* 0x0000000402767825 */ /* 0x000fe200078e0276 */
[----:B------:R-:W-:Y:S01]  /*22690*/  ISETP.GE.U32.AND P0, PT, R0, 0x7ffffea2, PT ;  /* 0x7ffffea20000780c */ /* 0x000fe20003f06070 */
[----:B------:R1:W-:Y:S02]  /*226a0*/  STL.64 [R1+0x1420], R150 ;  /* 0x0014209601007387 */ /* 0x0003e40000100a00 */
[----:B----4-:R-:W-:Y:S02]  /*226b0*/  IMAD.WIDE R8, R2, 0x4, R166 ;  /* 0x0000000402087825 */ /* 0x010fe400078e02a6 */
[----:B------:R4:W-:Y:S01]  /*226c0*/  STL.64 [R1+0x1418], R118 ;  /* 0x0014187601007387 */ /* 0x0009e20000100a00 */
[----:B------:R-:W-:-:S03]  /*226d0*/  IADD3 R0, R23, -0xe3, RZ ;  /* 0xffffff1d17007810 */ /* 0x000fc60007ffe0ff */
[----:B------:R1:W-:Y:S04]  /*226e0*/  STL.64 [R1+0x1410], R24 ;  /* 0x0014101801007387 */ /* 0x0003e80000100a00 */
[----:B------:R1:W-:Y:S04]  /*226f0*/  LDGSTS.E [R87+0x6d000], [R150.64], !P6 ;  /* 0x6d00000096577fae */ /* 0x0003e8000f121844 */
[----:B------:R2:W-:Y:S04]  /*22700*/  STL.64 [R1+0x1408], R8 ;  /* 0x0014080801007387 */ /* 0x0005e80000100a00 */
[----:B------:R4:W-:Y:S04]  /*22710*/  LDGSTS.E [R87+0x6d200], [R118.64], !P6 ;  /* 0x6d20000076577fae */ /* 0x0009e8000f121844 */
[----:B-1----:R-:W5:Y:S01]  /*22720*/  LDL.LU.64 R150, [R1+0x698] ;  /* 0x0006980001967983 */ /* 0x002f620000300a00 */
[----:B------:R-:W-:-:S03]  /*22730*/  ISETP.GE.U32.AND P3, PT, R0, 0x7ffffe9e, PT ;  /* 0x7ffffe9e0000780c */ /* 0x000fc60003f66070 */
[----:B------:R1:W-:Y:S04]  /*22740*/  LDGSTS.E [R87+0x6d400], [R24.64], !P6 ;  /* 0x6d40000018577fae */ /* 0x0003e8000f121844 */
[----:B----4-:R-:W4:Y:S04]  /*22750*/  LDL.LU.64 R118, [R1+0x690] ;  /* 0x0006900001767983 */ /* 0x010f280000300a00 */
[----:B------:R-:W4:Y:S04]  /*22760*/  LDL.LU.64 R182, [R1+0x688] ;  /* 0x0006880001b67983 */ /* 0x000f280000300a00 */
[----:B------:R1:W-:Y:S01]  /*22770*/  LDGSTS.E [R87+0x6d600], [R8.64], !P6 ;  /* 0x6d60000008577fae */ /* 0x0003e2000f121844 */
[----:B------:R-:W-:-:S03]  /*22780*/  IMAD.WIDE R102, R2, 0x4, R102 ;  /* 0x0000000402667825 */ /* 0x000fc600078e0266 */
[----:B------:R-:W4:Y:S01]  /*22790*/  LDL.LU.64 R166, [R1+0x680] ;  /* 0x0006800001a67983 */ /* 0x000f220000300a00 */
[----:B--2---:R-:W-:-:S03]  /*227a0*/  IMAD.WIDE R70, R2, 0x4, R70 ;  /* 0x0000000402467825 */ /* 0x004fc600078e0246 */
[----:B------:R2:W-:Y:S01]  /*227b0*/  STL.64 [R1+0x13e0], R102 ;  /* 0x0013e06601007387 */ /* 0x0005e20000100a00 */
[----:B-1----:R-:W-:-:S03]  /*227c0*/  IMAD.WIDE R24, R2, 0x4, R230 ;  /* 0x0000000402187825 */ /* 0x002fc600078e02e6 */
[----:B------:R1:W-:Y:S01]  /*227d0*/  STL.64 [R1+0x13d8], R70 ;  /* 0x0013d84601007387 */ /* 0x0003e20000100a00 */
[----:B------:R-:W-:-:S03]  /*227e0*/  IMAD.WIDE R8, R2, 0x4, R214 ;  /* 0x0000000402087825 */ /* 0x000fc600078e02d6 */
[----:B------:R1:W-:Y:S04]  /*227f0*/  STL.64 [R1+0x13d0], R24 ;  /* 0x0013d01801007387 */ /* 0x0003e80000100a00 */
[----:B------:R2:W-:Y:S04]  /*22800*/  LDGSTS.E [R87+0x6f000], [R102.64], !P0 ;  /* 0x6f00000066577fae */ /* 0x0005e8000c121844 */
[----:B------:R5:W-:Y:S04]  /*22810*/  STL.64 [R1+0x13c8], R8 ;  /* 0x0013c80801007387 */ /* 0x000be80000100a00 */
[----:B------:R1:W-:Y:S04]  /*22820*/  LDGSTS.E [R87+0x6f200], [R70.64], !P0 ;  /* 0x6f20000046577fae */ /* 0x0003e8000c121844 */
[----:B--2---:R-:W4:Y:S04]  /*22830*/  LDL.LU.64 R102, [R1+0x638] ;  /* 0x0006380001667983 */ /* 0x004f280000300a00 */
[----:B------:R3:W-:Y:S04]  /*22840*/  LDGSTS.E [R87+0x6f400], [R24.64], !P0 ;  /* 0x6f40000018577fae */ /* 0x0007e8000c121844 */
[----:B-1----:R-:W4:Y:S04]  /*22850*/  LDL.LU.64 R70, [R1+0x630] ;  /* 0x0006300001467983 */ /* 0x002f280000300a00 */
[----:B------:R5:W-:Y:S04]  /*22860*/  LDGSTS.E [R87+0x6f600], [R8.64], !P0 ;  /* 0x6f60000008577fae */ /* 0x000be8000c121844 */
[----:B------:R-:W4:Y:S01]  /*22870*/  LDL.LU.64 R230, [R1+0x628] ;  /* 0x0006280001e67983 */ /* 0x000f220000300a00 */
[----:B------:R-:W-:-:S05]  /*22880*/  IMAD.WIDE R54, R2, 0x4, R54 ;  /* 0x0000000402367825 */ /* 0x000fca00078e0236 */
[----:B------:R1:W-:Y:S01]  /*22890*/  STL.64 [R1+0x13a0], R54 ;  /* 0x0013a03601007387 */ /* 0x0003e20000100a00 */
[----:B---3--:R-:W-:-:S03]  /*228a0*/  IMAD.WIDE R38, R2, 0x4, R38 ;  /* 0x0000000402267825 */ /* 0x008fc600078e0226 */
[----:B------:R1:W-:Y:S01]  /*228b0*/  LDGSTS.E [R87+0x71000], [R54.64], !P3 ;  /* 0x7100000036577fae */ /* 0x0003e2000d921844 */
[----:B------:R-:W-:-:S03]  /*228c0*/  IMAD.WIDE R24, R2, 0x4, R198 ;  /* 0x0000000402187825 */ /* 0x000fc600078e02c6 */
[----:B------:R3:W-:Y:S04]  /*228d0*/  LDGSTS.E [R87+0x71200], [R38.64], !P3 ;  /* 0x7120000026577fae */ /* 0x0007e8000d921844 */
[----:B------:R-:W4:Y:S04]  /*228e0*/  LDL.LU.64 R198, [R1+0x620] ;  /* 0x0006200001c67983 */ /* 0x000f280000300a00 */
[----:B------:R3:W-:Y:S04]  /*228f0*/  STL.64 [R1+0x1398], R38 ;  /* 0x0013982601007387 */ /* 0x0007e80000100a00 */
[----:B------:R1:W-:Y:S01]  /*22900*/  STL.64 [R1+0x1390], R24 ;  /* 0x0013901801007387 */ /* 0x0003e20000100a00 */
[----:B------:R-:W-:-:S03]  /*22910*/  IADD3 R0, R23, -0xe7, RZ ;  /* 0xffffff1917007810 */ /* 0x000fc60007ffe0ff */
[----:B------:R1:W-:Y:S01]  /*22920*/  LDGSTS.E [R87+0x71400], [R24.64], !P3 ;  /* 0x7140000018577fae */ /* 0x0003e2000d921844 */
[----:B-----5:R-:W-:-:S05]  /*22930*/  IMAD.WIDE R8, R2, 0x4, R134 ;  /* 0x0000000402087825 */ /* 0x020fca00078e0286 */
[----:B------:R5:W-:Y:S04]  /*22940*/  STL.64 [R1+0x1388], R8 ;  /* 0x0013880801007387 */ /* 0x000be80000100a00 */
[----:B-1----:R-:W2:Y:S04]  /*22950*/  LDL.LU.64 R54, [R1+0x5d8] ;  /* 0x0005d80001367983 */ /* 0x002ea80000300a00 */
[----:B---3--:R-:W3:Y:S04]  /*22960*/  LDL.LU.64 R38, [R1+0x5d0] ;  /* 0x0005d00001267983 */ /* 0x008ee80000300a00 */
[----:B------:R-:W3:Y:S04]  /*22970*/  LDL.LU.64 R134, [R1+0x5c8] ;  /* 0x0005c80001867983 */ /* 0x000ee80000300a00 */
[----:B------:R-:W3:Y:S01]  /*22980*/  LDL.LU.64 R214, [R1+0x5c0] ;  /* 0x0005c00001d67983 */ /* 0x000ee20000300a00 */
[----:B------:R-:W-:-:S02]  /*22990*/  ISETP.GE.U32.AND P2, PT, R0, 0x7ffffe9a, PT ;  /* 0x7ffffe9a0000780c */ /* 0x000fc40003f46070 */
[----:B------:R-:W-:Y:S01]  /*229a0*/  IADD3 R0, R23, -0xeb, RZ ;  /* 0xffffff1517007810 */ /* 0x000fe20007ffe0ff */
[----:B------:R5:W-:Y:S01]  /*229b0*/  LDGSTS.E [R87+0x71600], [R8.64], !P3 ;  /* 0x7160000008577fae */ /* 0x000be2000d921844 */
[----:B------:R-:W-:Y:S02]  /*229c0*/  IMAD.WIDE R150, R2, 0x4, R150 ;  /* 0x0000000402967825 */ /* 0x000fe400078e0296 */
[----:B------:R-:W-:Y:S02]  /*229d0*/  ISETP.GE.U32.AND P1, PT, R0, 0x7ffffe96, PT ;  /* 0x7ffffe960000780c */ /* 0x000fe40003f26070 */
[C---:B----4-:R-:W-:Y:S01]  /*229e0*/  IMAD.WIDE R118, R2.reuse, 0x4, R118 ;  /* 0x0000000402767825 */ /* 0x050fe200078e0276 */
        /* <DEDUP_REMOVED lines=12> */
[----:B------:R-:W-:-:S03]  /*22ab0*/  IMAD.WIDE R102, R2, 0x4, R102 ;  /* 0x0000000402667825 */ /* 0x000fc600078e0266 */
[----:B------:R-:W4:Y:S04]  /*22ac0*/  LDL.LU.64 R166, [R1+0x560] ;  /* 0x0005600001a67983 */ /* 0x000f280000300a00 */
[----:B------:R1:W-:Y:S01]  /*22ad0*/  LDGSTS.E [R87+0x73600], [R8.64], !P2 ;  /* 0x7360000008577fae */ /* 0x0003e2000d121844 */
[----:B------:R-:W-:-:S03]  /*22ae0*/  IMAD.WIDE R70, R2, 0x4, R70 ;  /* 0x0000000402467825 */ /* 0x000fc600078e0246 */
[----:B------:R1:W-:Y:S01]  /*22af0*/  STL.64 [R1+0x1320], R102 ;  /* 0x0013206601007387 */ /* 0x0003e20000100a00 */
[----:B-----5:R-:W-:-:S03]  /*22b00*/  IMAD.WIDE R24, R2, 0x4, R230 ;  /* 0x0000000402187825 */ /* 0x020fc600078e02e6 */
[----:B------:R5:W-:Y:S04]  /*22b10*/  STL.64 [R1+0x1318], R70 ;  /* 0x0013184601007387 */ /* 0x000be80000100a00 */
[----:B------:R3:W-:Y:S04]  /*22b20*/  STL.64 [R1+0x1310], R24 ;  /* 0x0013101801007387 */ /* 0x0007e80000100a00 */
[----:B------:R5:W-:Y:S04]  /*22b30*/  LDGSTS.E [R87+0x75000], [R102.64], !P1 ;  /* 0x7500000066577fae */ /* 0x000be8000c921844 */
[----:B------:R5:W-:Y:S01]  /*22b40*/  LDGSTS.E [R87+0x75200], [R70.64], !P1 ;  /* 0x7520000046577fae */ /* 0x000be2000c921844 */
[----:B------:R-:W-:-:S03]  /*22b50*/  IADD3 R0, R23, -0xef, RZ ;  /* 0xffffff1117007810 */ /* 0x000fc60007ffe0ff */
[----:B------:R3:W-:Y:S01]  /*22b60*/  LDGSTS.E [R87+0x75400], [R24.64], !P1 ;  /* 0x7540000018577fae */ /* 0x0007e2000c921844 */
[----:B-1----:R-:W-:-:S05]  /*22b70*/  IMAD.WIDE R8, R2, 0x4, R198 ;  /* 0x0000000402087825 */ /* 0x002fca00078e02c6 */
[----:B------:R1:W-:Y:S04]  /*22b80*/  STL.64 [R1+0x1308], R8 ;  /* 0x0013080801007387 */ /* 0x0003e80000100a00 */
[----:B-----5:R-:W5:Y:S04]  /*22b90*/  LDL.LU.64 R102, [R1+0x518] ;  /* 0x0005180001667983 */ /* 0x020f680000300a00 */
[----:B------:R-:W5:Y:S04]  /*22ba0*/  LDL.LU.64 R70, [R1+0x510] ;  /* 0x0005100001467983 */ /* 0x000f680000300a00 */
[----:B------:R-:W5:Y:S01]  /*22bb0*/  LDL.LU.64 R198, [R1+0x508] ;  /* 0x0005080001c67983 */ /* 0x000f620000300a00 */
[----:B------:R-:W-:-:S03]  /*22bc0*/  ISETP.GE.U32.AND P4, PT, R0, 0x7ffffe92, PT ;  /* 0x7ffffe920000780c */ /* 0x000fc60003f86070 */
[----:B------:R1:W-:Y:S01]  /*22bd0*/  LDGSTS.E [R87+0x75600], [R8.64], !P1 ;  /* 0x7560000008577fae */ /* 0x0003e2000c921844 */
[----:B--2---:R-:W-:-:S05]  /*22be0*/  IMAD.WIDE R54, R2, 0x4, R54 ;  /* 0x0000000402367825 */ /* 0x004fca00078e0236 */
[----:B------:R2:W-:Y:S01]  /*22bf0*/  STL.64 [R1+0x12e0], R54 ;  /* 0x0012e03601007387 */ /* 0x0005e20000100a00 */
[----:B---3--:R-:W-:-:S03]  /*22c00*/  IMAD.WIDE R24, R2, 0x4, R134 ;  /* 0x0000000402187825 */ /* 0x008fc600078e0286 */
[----:B------:R2:W-:Y:S04]  /*22c10*/  LDGSTS.E [R87+0x77000], [R54.64], !P4 ;  /* 0x7700000036577fae */ /* 0x0005e8000e121844 */
[----:B------:R-:W3:Y:S01]  /*22c20*/  LDL.LU.64 R134, [R1+0x500] ;  /* 0x0005000001867983 */ /* 0x000ee20000300a00 */
[----:B------:R-:W-:-:S04]  /*22c30*/  IMAD.WIDE R38, R2, 0x4, R38 ;  /* 0x0000000402267825 */ /* 0x000fc800078e0226 */
[----:B-1----:R-:W-:Y:S01]  /*22c40*/  IMAD.WIDE R8, R2, 0x4, R214 ;  /* 0x0000000402087825 */ /* 0x002fe200078e02d6 */
[----:B------:R1:W-:Y:S04]  /*22c50*/  STL.64 [R1+0x12d8], R38 ;  /* 0x0012d82601007387 */ /* 0x0003e80000100a00 */
[----:B------:R1:W-:Y:S04]  /*22c60*/  STL.64 [R1+0x12d0], R24 ;  /* 0x0012d01801007387 */ /* 0x0003e80000100a00 */
[----:B------:R1:W-:Y:S04]  /*22c70*/  STL.64 [R1+0x12c8], R8 ;  /* 0x0012c80801007387 */ /* 0x0003e80000100a00 */
[----:B------:R1:W-:Y:S04]  /*22c80*/  LDGSTS.E [R87+0x77200], [R38.64], !P4 ;  /* 0x7720000026577fae */ /* 0x0003e8000e121844 */
[----:B--2---:R-:W2:Y:S01]  /*22c90*/  LDL.LU.64 R54, [R1+0x4b0] ;  /* 0x0004b00001367983 */ /* 0x004ea20000300a00 */
[----:B------:R-:W-:-:S03]  /*22ca0*/  IADD3 R0, R23, -0xf3, RZ ;  /* 0xffffff0d17007810 */ /* 0x000fc60007ffe0ff */
[----:B------:R4:W-:Y:S04]  /*22cb0*/  LDGSTS.E [R87+0x77400], [R24.64], !P4 ;  /* 0x7740000018577fae */ /* 0x0009e8000e121844 */
[----:B-1----:R-:W2:Y:S04]  /*22cc0*/  LDL.LU.64 R38, [R1+0x4a8] ;  /* 0x0004a80001267983 */ /* 0x002ea80000300a00 */
[----:B------:R-:W2:Y:S04]  /*22cd0*/  LDL.LU.64 R230, [R1+0x4a0] ;  /* 0x0004a00001e67983 */ /* 0x000ea80000300a00 */
[----:B------:R-:W2:Y:S01]  /*22ce0*/  LDL.LU.64 R214, [R1+0x498] ;  /* 0x0004980001d67983 */ /* 0x000ea20000300a00 */
[----:B------:R-:W-:-:S03]  /*22cf0*/  ISETP.GE.U32.AND P5, PT, R0, 0x7ffffe8e, PT ;  /* 0x7ffffe8e0000780c */ /* 0x000fc60003fa6070 */
[----:B------:R1:W-:Y:S01]  /*22d00*/  LDGSTS.E [R87+0x77600], [R8.64], !P4 ;  /* 0x7760000008577fae */ /* 0x0003e2000e121844 */
[----:B------:R-:W-:Y:S01]  /*22d10*/  IADD3 R0, R23, -0xf7, RZ ;  /* 0xffffff0917007810 */ /* 0x000fe20007ffe0ff */
[----:B------:R-:W-:-:S03]  /*22d20*/  IMAD.WIDE R150, R2, 0x4, R150 ;  /* 0x0000000402967825 */ /* 0x000fc600078e0296 */
[----:B------:R-:W-:Y:S01]  /*22d30*/  ISETP.GE.U32.AND P6, PT, R0, 0x7ffffe8a, PT ;  /* 0x7ffffe8a0000780c */ /* 0x000fe20003fc6070 */
[C---:B----4-:R-:W-:Y:S01]  /*22d40*/  IMAD.WIDE R118, R2.reuse, 0x4, R118 ;  /* 0x0000000402767825 */ /* 0x050fe200078e0276 */
[----:B------:R4:W-:Y:S03]  /*22d50*/  STL.64 [R1+0x12a0], R150 ;  /* 0x0012a09601007387 */ /* 0x0009e60000100a00 */
[C---:B------:R-:W-:Y:S01]  /*22d60*/  IMAD.WIDE R24, R2.reuse, 0x4, R182 ;  /* 0x0000000402187825 */ /* 0x040fe200078e02b6 */
[----:B------:R5:W-:Y:S03]  /*22d70*/  STL.64 [R1+0x1298], R118 ;  /* 0x0012987601007387 */ /* 0x000be60000100a00 */
[C---:B-1----:R-:W-:Y:S01]  /*22d80*/  IMAD.WIDE R8, R2.reuse, 0x4, R166 ;  /* 0x0000000402087825 */ /* 0x042fe200078e02a6 */
[----:B------:R1:W-:Y:S04]  /*22d90*/  STL.64 [R1+0x1290], R24 ;  /* 0x0012901801007387 */ /* 0x0003e80000100a00 */
[----:B------:R3:W-:Y:S04]  /*22da0*/  STL.64 [R1+0x1288], R8 ;  /* 0x0012880801007387 */ /* 0x0007e80000100a00 */
[----:B------:R4:W-:Y:S04]  /*22db0*/  LDGSTS.E [R87+0x79000], [R150.64], !P5 ;  /* 0x7900000096577fae */ /* 0x0009e8000e921844 */
[----:B------:R-:W2:Y:S04]  /*22dc0*/  LDL.LU.64 R182, [R1+0x450] ;  /* 0x0004500001b67983 */ /* 0x000ea80000300a00 */
[----:B------:R5:W-:Y:S04]  /*22dd0*/  LDGSTS.E [R87+0x79200], [R118.64], !P5 ;  /* 0x7920000076577fae */ /* 0x000be8000e921844 */
[----:B------:R-:W2:Y:S04]  /*22de0*/  LDL.LU.64 R166, [R1+0x448] ;  /* 0x0004480001a67983 */ /* 0x000ea80000300a00 */
[----:B----4-:R-:W4:Y:S04]  /*22df0*/  LDL.LU.64 R150, [R1+0x440] ;  /* 0x0004400001967983 */ /* 0x010f280000300a00 */
[----:B------:R1:W-:Y:S04]  /*22e00*/  LDGSTS.E [R87+0x79400], [R24.64], !P5 ;  /* 0x7940000018577fae */ /* 0x0003e8000e921844 */
[----:B------:R3:W-:Y:S01]  /*22e10*/  LDGSTS.E [R87+0x79600], [R8.64], !P5 ;  /* 0x7960000008577fae */ /* 0x0007e2000e921844 */
[----:B-----5:R-:W-:-:S03]  /*22e20*/  IMAD.WIDE R118, R2, 0x4, R102 ;  /* 0x0000000402767825 */ /* 0x020fc600078e0266 */
[----:B------:R-:W4:Y:S01]  /*22e30*/  LDL.LU.64 R102, [R1+0x438] ;  /* 0x0004380001667983 */ /* 0x000f220000300a00 */
[----:B------:R-:W-:-:S04]  /*22e40*/  IMAD.WIDE R70, R2, 0x4, R70 ;  /* 0x0000000402467825 */ /* 0x000fc800078e0246 */
[----:B-1----:R-:W-:Y:S01]  /*22e50*/  IMAD.WIDE R24, R2, 0x4, R198 ;  /* 0x0000000402187825 */ /* 0x002fe200078e02c6 */
[----:B------:R-:W-:Y:S04]  /*22e60*/  STL.64 [R1+0x1260], R118 ;  /* 0x0012607601007387 */ /* 0x000fe80000100a00 */
[----:B------:R1:W-:Y:S04]  /*22e70*/  STL.64 [R1+0x1258], R70 ;  /* 0x0012584601007387 */ /* 0x0003e80000100a00 */
[----:B------:R1:W-:Y:S04]  /*22e80*/  STL.64 [R1+0x1250], R24 ;  /* 0x0012501801007387 */ /* 0x0003e80000100a00 */
[----:B------:R1:W-:Y:S04]  /*22e90*/  LDGSTS.E [R87+0x7b000], [R118.64], !P6 ;  /* 0x7b00000076577fae */ /* 0x0003e8000f121844 */
[----:B------:R1:W-:Y:S01]  /*22ea0*/  LDGSTS.E [R87+0x7b200], [R70.64], !P6 ;  /* 0x7b20000046577fae */ /* 0x0003e2000f121844 */
[----:B------:R-:W-:-:S03]  /*22eb0*/  IADD3 R0, R23, -0xfb, RZ ;  /* 0xffffff0517007810 */ /* 0x000fc60007ffe0ff */
[----:B------:R1:W-:Y:S01]  /*22ec0*/  LDGSTS.E [R87+0x7b400], [R24.64], !P6 ;  /* 0x7b40000018577fae */ /* 0x0003e2000f121844 */
[----:B------:R-:W-:Y:S01]  /*22ed0*/  ISETP.GE.U32.AND P0, PT, R0, 0x7ffffe86, PT ;  /* 0x7ffffe860000780c */ /* 0x000fe20003f06070 */
[----:B---3--:R-:W-:-:S05]  /*22ee0*/  IMAD.WIDE R8, R2, 0x4, R134 ;  /* 0x0000000402087825 */ /* 0x008fca00078e0286 */
[----:B------:R3:W-:Y:S04]  /*22ef0*/  STL.64 [R1+0x1248], R8 ;  /* 0x0012480801007387 */ /* 0x0007e80000100a00 */
[----:B------:R-:W5:Y:S04]  /*22f00*/  LDL.LU.64 R134, [R1+0xfd8] ;  /* 0x000fd80001867983 */ /* 0x000f680000300a00 */
[----:B-1----:R-:W5:Y:S04]  /*22f10*/  LDL.LU.64 R70, [R1+0xfd0] ;  /* 0x000fd00001467983 */ /* 0x002f680000300a00 */
[----:B------:R-:W5:Y:S04]  /*22f20*/  LDL.LU.64 R118, [R1+0xfc8] ;  /* 0x000fc80001767983 */ /* 0x000f680000300a00 */
[----:B------:R-:W5:Y:S01]  /*22f30*/  LDL.LU.64 R198, [R1+0xfc0] ;  /* 0x000fc00001c67983 */ /* 0x000f620000300a00 */
[----:B--2---:R-:W-:-:S03]  /*22f40*/  IMAD.WIDE R54, R2, 0x4, R54 ;  /* 0x0000000402367825 */ /* 0x004fc600078e0236 */
[----:B------:R3:W-:Y:S01]  /*22f50*/  LDGSTS.E [R87+0x7b600], [R8.64], !P6 ;  /* 0x7b60000008577fae */ /* 0x0007e2000f121844 */
[----:B------:R-:W-:-:S03]  /*22f60*/  IMAD.WIDE R38, R2, 0x4, R38 ;  /* 0x0000000402267825 */ /* 0x000fc600078e0226 */
[----:B------:R1:W-:Y:S01]  /*22f70*/  STL.64 [R1+0x1220], R54 ;  /* 0x0012203601007387 */ /* 0x0003e20000100a00 */
[----:B------:R-:W-:-:S03]  /*22f80*/  IMAD.WIDE R24, R2, 0x4, R230 ;  /* 0x0000000402187825 */ /* 0x000fc600078e02e6 */
[----:B------:R2:W-:Y:S01]  /*22f90*/  STL.64 [R1+0x1218], R38 ;  /* 0x0012182601007387 */ /* 0x0005e20000100a00 */
[----:B---3--:R-:W-:-:S03]  /*22fa0*/  IMAD.WIDE R8, R2, 0x4, R214 ;  /* 0x0000000402087825 */ /* 0x008fc600078e02d6 */
[----:B------:R3:W-:Y:S04]  /*22fb0*/  STL.64 [R1+0x1210], R24 ;  /* 0x0012101801007387 */ /* 0x0007e80000100a00 */
[----:B------:R1:W-:Y:S04]  /*22fc0*/  LDGSTS.E [R87+0x7d000], [R54.64], !P0 ;  /* 0x7d00000036577fae */ /* 0x0003e8000c121844 */
[----:B------:R2:W-:Y:S01]  /*22fd0*/  STL.64 [R1+0x1208], R8 ;  /* 0x0012080801007387 */ /* 0x0005e20000100a00 */
[----:B------:R-:W-:-:S03]  /*22fe0*/  IADD3 R0, R23, -0xff, RZ ;  /* 0xffffff0117007810 */ /* 0x000fc60007ffe0ff */
[----:B------:R2:W-:Y:S04]  /*22ff0*/  LDGSTS.E [R87+0x7d200], [R38.64], !P0 ;  /* 0x7d20000026577fae */ /* 0x0005e8000c121844 */
[----:B-1----:R-:W5:Y:S01]  /*23000*/  LDL.LU.64 R54, [R1+0xf78] ;  /* 0x000f780001367983 */ /* 0x002f620000300a00 */
[----:B------:R-:W-:-:S03]  /*23010*/  ISETP.GE.U32.AND P3, PT, R0, 0x7ffffe82, PT ;  /* 0x7ffffe820000780c */ /* 0x000fc60003f66070 */
[----:B------:R3:W-:Y:S04]  /*23020*/  LDGSTS.E [R87+0x7d400], [R24.64], !P0 ;  /* 0x7d40000018577fae */ /* 0x0007e8000c121844 */
[----:B------:R1:W-:Y:S04]  /*23030*/  LDGSTS.E [R87+0x7d600], [R8.64], !P0 ;  /* 0x7d60000008577fae */ /* 0x0003e8000c121844 */
[----:B--2---:R-:W2:Y:S01]  /*23040*/  LDL.LU.64 R38, [R1+0xf70] ;  /* 0x000f700001267983 */ /* 0x004ea20000300a00 */
[----:B------:R-:W-:Y:S01]  /*23050*/  IADD3 R0, R23, -0x84, RZ ;  /* 0xffffff7c17007810 */ /* 0x000fe20007ffe0ff */
[----:B---3--:R-:W-:-:S02]  /*23060*/  IMAD.WIDE R24, R2, 0x4, R182 ;  /* 0x0000000402187825 */ /* 0x008fc400078e02b6 */
[----:B------:R-:W3:Y:S02]  /*23070*/  LDL.LU.64 R182, [R1+0xf68] ;  /* 0x000f680001b67983 */ /* 0x000ee40000300a00 */
[C---:B------:R-:W-:Y:S02]  /*23080*/  IMAD.WIDE R244, R2.reuse, 0x4, R166 ;  /* 0x0000000402f47825 */ /* 0x040fe400078e02a6 */
[----:B------:R1:W-:Y:S04]  /*23090*/  LDGSTS.E [R87+0x7f000], [R24.64], !P3 ;  /* 0x7f00000018577fae */ /* 0x0003e8000d921844 */
[----:B------:R-:W3:Y:S01]  /*230a0*/  LDL.LU.64 R166, [R1+0xf60] ;  /* 0x000f600001a67983 */ /* 0x000ee20000300a00 */
[----:B----4-:R-:W-:-:S03]  /*230b0*/  IMAD.WIDE R246, R2, 0x4, R150 ;  /* 0x0000000402f67825 */ /* 0x010fc600078e0296 */
[----:B------:R4:W-:Y:S01]  /*230c0*/  STL.64 [R1+0x11e0], R24 ;  /* 0x0011e01801007387 */ /* 0x0009e20000100a00 */
[----:B------:R-:W-:-:S03]  /*230d0*/  ISETP.GE.U32.AND P2, PT, R0, 0x7ffffefd, PT ;  /* 0x7ffffefd0000780c */ /* 0x000fc60003f46070 */
[----:B------:R4:W-:Y:S04]  /*230e0*/  LDGSTS.E [R87+0x7f200], [R244.64], !P3 ;  /* 0x7f200000f4577fae */ /* 0x0009e8000d921844 */
[----:B------:R4:W-:Y:S01]  /*230f0*/  LDGSTS.E [R87+0x7f400], [R246.64], !P3 ;  /* 0x7f400000f6577fae */ /* 0x0009e2000d921844 */
[----:B-1----:R-:W-:-:S05]  /*23100*/  IMAD.WIDE R8, R2, 0x4, R102 ;  /* 0x0000000402087825 */ /* 0x002fca00078e0266 */
[----:B------:R1:W-:Y:S04]  /*23110*/  STL.64 [R1+0x11d0], R8 ;  /* 0x0011d00801007387 */ /* 0x0003e80000100a00 */
[----:B------:R-:W3:Y:S04]  /*23120*/  LDL.LU.64 R102, [R1+0xf18] ;  /* 0x000f180001667983 */ /* 0x000ee80000300a00 */
[----:B------:R4:W-:Y:S04]  /*23130*/  LDGSTS.E [R87+0x7f600], [R8.64], !P3 ;  /* 0x7f60000008577fae */ /* 0x0009e8000d921844 */
[----:B----4-:R-:W3:Y:S04]  /*23140*/  LDL.LU.64 R86, [R1+0xf10] ;  /* 0x000f100001567983 */ /* 0x010ee80000300a00 */
[----:B------:R-:W3:Y:S01]  /*23150*/  LDL.LU.64 R150, [R1+0xf08] ;  /* 0x000f080001967983 */ /* 0x000ee20000300a00 */
[----:B-----5:R-:W-:-:S04]  /*23160*/  IMAD.WIDE R134, R2, 0x4, R134 ;  /* 0x0000000402867825 */ /* 0x020fc800078e0286 */
[C---:B------:R-:W-:Y:S01]  /*23170*/  IMAD.WIDE R70, R2.reuse, 0x4, R70 ;  /* 0x0000000402467825 */ /* 0x040fe200078e0246 */
[----:B------:R5:W-:Y:S03]  /*23180*/  LDGSTS.E [R22+0x41800], [R134.64], !P2 ;  /* 0x4180000086167fae */ /* 0x000be6000d121844 */
[C---:B------:R-:W-:Y:S01]  /*23190*/  IMAD.WIDE R24, R2.reuse, 0x4, R118 ;  /* 0x0000000402187825 */ /* 0x040fe200078e0276 */
[----:B------:R5:W-:Y:S04]  /*231a0*/  LDGSTS.E [R22+0x41a00], [R70.64], !P2 ;  /* 0x41a0000046167fae */ /* 0x000be8000d121844 */
[----:B------:R-:W4:Y:S01]  /*231b0*/  LDL.LU.64 R118, [R1+0xf00] ;  /* 0x000f000001767983 */ /* 0x000f220000300a00 */
[----:B-1----:R-:W-:-:S03]  /*231c0*/  IMAD.WIDE R8, R2, 0x4, R198 ;  /* 0x0000000402087825 */ /* 0x002fc600078e02c6 */
[----:B------:R-:W-:Y:S04]  /*231d0*/  STL.64 [R1+0x1e78], R134 ;  /* 0x001e788601007387 */ /* 0x000fe80000100a00 */
[----:B------:R5:W-:Y:S04]  /*231e0*/  STL.64 [R1+0x1e70], R70 ;  /* 0x001e704601007387 */ /* 0x000be80000100a00 */
[----:B------:R3:W-:Y:S04]  /*231f0*/  STL.64 [R1+0x1e68], R24 ;  /* 0x001e681801007387 */ /* 0x0007e80000100a00 */
[----:B------:R1:W-:Y:S04]  /*23200*/  STL.64 [R1+0x1e60], R8 ;  /* 0x001e600801007387 */ /* 0x0003e80000100a00 */
[----:B-----5:R-:W5:Y:S04]  /*23210*/  LDL.LU.64 R70, [R1+0xeb8] ;  /* 0x000eb80001467983 */ /* 0x020f680000300a00 */
[----:B------:R-:W5:Y:S04]  /*23220*/  LDL.LU.64 R134, [R1+0xeb0] ;  /* 0x000eb00001867983 */ /* 0x000f680000300a00 */
[----:B------:R-:W5:Y:S01]  /*23230*/  LDL.LU.64 R214, [R1+0xea8] ;  /* 0x000ea80001d67983 */ /* 0x000f620000300a00 */
[----:B------:R-:W-:Y:S01]  /*23240*/  IMAD.WIDE R54, R2, 0x4, R54 ;  /* 0x0000000402367825 */ /* 0x000fe200078e0236 */
[----:B------:R-:W-:-:S02]  /*23250*/  IADD3 R0, R23, -0x88, RZ ;  /* 0xffffff7817007810 */ /* 0x000fc40007ffe0ff */
[----:B------:R3:W-:Y:S04]  /*23260*/  LDGSTS.E [R22+0x41c00], [R24.64], !P2 ;  /* 0x41c0000018167fae */ /* 0x0007e8000d121844 */
[----:B------:R1:W-:Y:S04]  /*23270*/  STL.64 [R1+0x1df8], R54 ;  /* 0x001df83601007387 */ /* 0x0003e80000100a00 */
[----:B------:R-:W5:Y:S01]  /*23280*/  LDL.LU.64 R198, [R1+0xea0] ;  /* 0x000ea00001c67983 */ /* 0x000f620000300a00 */
[----:B------:R-:W-:Y:S01]  /*23290*/  ISETP.GE.U32.AND P1, PT, R0, 0x7ffffef9, PT ;  /* 0x7ffffef90000780c */ /* 0x000fe20003f26070 */
[----:B--2---:R-:W-:Y:S01]  /*232a0*/  IMAD.WIDE R38, R2, 0x4, R38 ;  /* 0x0000000402267825 */ /* 0x004fe200078e0226 */
[----:B------:R-:W-:Y:S01]  /*232b0*/  IADD3 R0, R23, -0x8c, RZ ;  /* 0xffffff7417007810 */ /* 0x000fe20007ffe0ff */
[----:B------:R1:W-:Y:S03]  /*232c0*/  LDGSTS.E [R22+0x41e00], [R8.64], !P2 ;  /* 0x41e0000008167fae */ /* 0x0003e6000d121844 */
[----:B------:R-:W-:Y:S01]  /*232d0*/  ISETP.GE.U32.AND P4, PT, R0, 0x7ffffef5, PT ;  /* 0x7ffffef50000780c */ /* 0x000fe20003f86070 */
[----:B------:R2:W-:Y:S01]  /*232e0*/  STL.64 [R1+0x1df0], R38 ;  /* 0x001df02601007387 */ /* 0x0005e20000100a00 */
[----:B---3--:R-:W-:-:S05]  /*232f0*/  IMAD.WIDE R24, R2, 0x4, R182 ;  /* 0x0000000402187825 */ /* 0x008fca00078e02b6 */
[----:B------:R3:W-:Y:S04]  /*23300*/  LDGSTS.E [R22+0x43800], [R54.64], !P1 ;  /* 0x4380000036167fae */ /* 0x0007e8000c921844 */
[----:B------:R2:W-:Y:S04]  /*23310*/  STL.64 [R1+0x1de8], R24 ;  /* 0x001de81801007387 */ /* 0x0005e80000100a00 */
[----:B------:R2:W-:Y:S01]  /*23320*/  LDGSTS.E [R22+0x43a00], [R38.64], !P1 ;  /* 0x43a0000026167fae */ /* 0x0005e2000c921844 */
[----:B-1----:R-:W-:-:S03]  /*23330*/  IMAD.WIDE R8, R2, 0x4, R166 ;  /* 0x0000000402087825 */ /* 0x002fc600078e02a6 */
[----:B------:R1:W-:Y:S04]  /*23340*/  LDGSTS.E [R22+0x43c00], [R24.64], !P1 ;  /* 0x43c0000018167fae */ /* 0x0003e8000c921844 */
[----:B------:R4:W-:Y:S04]  /*23350*/  STL.64 [R1+0x1de0], R8 ;  /* 0x001de00801007387 */ /* 0x0009e80000100a00 */
[----:B---3--:R-:W3:Y:S04]  /*23360*/  LDL.LU.64 R54, [R1+0xe58] ;  /* 0x000e580001367983 */ /* 0x008ee80000300a00 */
[----:B--2---:R-:W3:Y:S04]  /*23370*/  LDL.LU.64 R38, [R1+0xe50] ;  /* 0x000e500001267983 */ /* 0x004ee80000300a00 */
[----:B------:R-:W3:Y:S04]  /*23380*/  LDL.LU.64 R182, [R1+0xe48] ;  /* 0x000e480001b67983 */ /* 0x000ee80000300a00 */
[----:B------:R4:W-:Y:S01]  /*23390*/  LDGSTS.E [R22+0x43e00], [R8.64], !P1 ;  /* 0x43e0000008167fae */ /* 0x0009e2000c921844 */
[----:B------:R-:W-:-:S05]  /*233a0*/  IMAD.WIDE R102, R2, 0x4, R102 ;  /* 0x0000000402667825 */ /* 0x000fca00078e0266 */
[----:B------:R1:W-:Y:S04]  /*233b0*/  STL.64 [R1+0x1d78], R102 ;  /* 0x001d786601007387 */ /* 0x0003e80000100a00 */
[----:B------:R-:W3:Y:S04]  /*233c0*/  LDL.LU.64 R166, [R1+0xe40] ;  /* 0x000e400001a67983 */ /* 0x000ee80000300a00 */
[----:B------:R4:W-:Y:S01]  /*233d0*/  LDGSTS.E [R22+0x45800], [R102.64], !P4 ;  /* 0x4580000066167fae */ /* 0x0009e2000e121844 */
[----:B------:R-:W-:-:S04]  /*233e0*/  IMAD.WIDE R86, R2, 0x4, R86 ;  /* 0x0000000402567825 */ /* 0x000fc800078e0256 */
[----:B-1----:R-:W-:Y:S01]  /*233f0*/  IMAD.WIDE R24, R2, 0x4, R150 ;  /* 0x0000000402187825 */ /* 0x002fe200078e0296 */
[----:B------:R1:W-:Y:S04]  /*23400*/  STL.64 [R1+0x1d70], R86 ;  /* 0x001d705601007387 */ /* 0x0003e80000100a00 */
[----:B------:R1:W-:Y:S04]  /*23410*/  STL.64 [R1+0x1d68], R24 ;  /* 0x001d681801007387 */ /* 0x0003e80000100a00 */
[----:B------:R1:W-:Y:S01]  /*23420*/  LDGSTS.E [R22+0x45a00], [R86.64], !P4 ;  /* 0x45a0000056167fae */ /* 0x0003e2000e121844 */
[----:B------:R-:W-:-:S03]  /*23430*/  IADD3 R0, R23, -0x90, RZ ;  /* 0xffffff7017007810 */ /* 0x000fc60007ffe0ff */
[----:B------:R1:W-:Y:S01]  /*23440*/  LDGSTS.E [R22+0x45c00], [R24.64], !P4 ;  /* 0x45c0000018167fae */ /* 0x0003e2000e121844 */
[----:B------:R-:W-:Y:S01]  /*23450*/  ISETP.GE.U32.AND P5, PT, R0, 0x7ffffef1, PT ;  /* 0x7ffffef10000780c */ /* 0x000fe20003fa6070 */
[----:B----4-:R-:W-:-:S05]  /*23460*/  IMAD.WIDE R8, R2, 0x4, R118 ;  /* 0x0000000402087825 */ /* 0x010fca00078e0276 */
[----:B------:R4:W-:Y:S04]  /*23470*/  STL.64 [R1+0x1d60], R8 ;  /* 0x001d600801007387 */ /* 0x0009e80000100a00 */
[----:B------:R-:W2:Y:S04]  /*23480*/  LDL.LU.64 R118, [R1+0xdf8] ;  /* 0x000df80001767983 */ /* 0x000ea80000300a00 */
[----:B------:R-:W2:Y:S04]  /*23490*/  LDL.LU.64 R102, [R1+0xdf0] ;  /* 0x000df00001667983 */ /* 0x000ea80000300a00 */
[----:B-1----:R-:W2:Y:S01]  /*234a0*/  LDL.LU.64 R86, [R1+0xde8] ;  /* 0x000de80001567983 */ /* 0x002ea20000300a00 */
[----:B-----5:R-:W-:-:S03]  /*234b0*/  IMAD.WIDE R150, R2, 0x4, R70 ;  /* 0x0000000402967825 */ /* 0x020fc600078e0246 */
[----:B------:R4:W-:Y:S04]  /*234c0*/  LDGSTS.E [R22+0x45e00], [R8.64], !P4 ;  /* 0x45e0000008167fae */ /* 0x0009e8000e121844 */
[----:B------:R-:W5:Y:S01]  /*234d0*/  LDL.LU.64 R70, [R1+0xde0] ;  /* 0x000de00001467983 */ /* 0x000f620000300a00 */
[----:B------:R-:W-:-:S04]  /*234e0*/  IMAD.WIDE R134, R2, 0x4, R134 ;  /* 0x0000000402867825 */ /* 0x000fc800078e0286 */
[C---:B------:R-:W-:Y:S01]  /*234f0*/  IMAD.WIDE R24, R2.reuse, 0x4, R214 ;  /* 0x0000000402187825 */ /* 0x040fe200078e02d6 */
[----:B------:R1:W-:Y:S04]  /*23500*/  STL.64 [R1+0x1cf8], R150 ;  /* 0x001cf89601007387 */ /* 0x0003e80000100a00 */
[----:B------:R1:W-:Y:S04]  /*23510*/  STL.64 [R1+0x1cf0], R134 ;  /* 0x001cf08601007387 */ /* 0x0003e80000100a00 */
[----:B------:R1:W-:Y:S01]  /*23520*/  STL.64 [R1+0x1ce8], R24 ;  /* 0x001ce81801007387 */ /* 0x0003e20000100a00 */
[----:B----4-:R-:W-:-:S03]  /*23530*/  IMAD.WIDE R8, R2, 0x4, R198 ;  /* 0x0000000402087825 */ /* 0x010fc600078e02c6 */
        /* <DEDUP_REMOVED lines=8> */
[----:B----4-:R-:W4:Y:S04]  /*235c0*/  LDL.LU.64 R134, [R1+0xd90] ;  /* 0x000d900001867983 */ /* 0x010f280000300a00 */
[----:B------:R-:W4:Y:S04]  /*235d0*/  LDL.LU.64 R214, [R1+0xd88] ;  /* 0x000d880001d67983 */ /* 0x000f280000300a00 */
[----:B------:R-:W4:Y:S01]  /*235e0*/  LDL.LU.64 R198, [R1+0xd80] ;  /* 0x000d800001c67983 */ /* 0x000f220000300a00 */
[----:B---3--:R-:W-:-:S04]  /*235f0*/  IMAD.WIDE R54, R2, 0x4, R54 ;  /* 0x0000000402367825 */ /* 0x008fc800078e0236 */
[C---:B------:R-:W-:Y:S01]  /*23600*/  IMAD.WIDE R38, R2.reuse, 0x4, R38 ;  /* 0x0000000402267825 */ /* 0x040fe200078e0226 */
        /* <DEDUP_REMOVED lines=8> */
[----:B------:R-:W-:-:S05]  /*23690*/  IMAD.WIDE R8, R2, 0x4, R166 ;  /* 0x0000000402087825 */ /* 0x000fca00078e02a6 */
[----:B------:R5:W-:Y:S04]  /*236a0*/  STL.64 [R1+0x1c60], R8 ;  /* 0x001c600801007387 */ /* 0x000be80000100a00 */
[----:B---3--:R-:W4:Y:S04]  /*236b0*/  LDL.LU.64 R54, [R1+0xd38] ;  /* 0x000d380001367983 */ /* 0x008f280000300a00 */
[----:B-1----:R-:W4:Y:S04]  /*236c0*/  LDL.LU.64 R38, [R1+0xd30] ;  /* 0x000d300001267983 */ /* 0x002f280000300a00 */
[----:B------:R5:W-:Y:S01]  /*236d0*/  LDGSTS.E [R22+0x49e00], [R8.64], !P6 ;  /* 0x49e0000008167fae */ /* 0x000be2000f121844 */
[----:B------:R-:W-:Y:S01]  /*236e0*/  ISETP.GE.U32.AND P0, PT, R0, 0x7ffffee9, PT ;  /* 0x7ffffee90000780c */ /* 0x000fe20003f06070 */
[----:B--2---:R-:W-:-:S04]  /*236f0*/  IMAD.WIDE R118, R2, 0x4, R118 ;  /* 0x0000000402767825 */ /* 0x004fc800078e0276 */
[----:B------:R-:W-:-:S08]  /*23700*/  IMAD.WIDE R102, R2, 0x4, R102 ;  /* 0x0000000402667825 */ /* 0x000fd000078e0266 */
[----:B------:R1:W-:Y:S01]  /*23710*/  LDGSTS.E [R22+0x4b800], [R118.64], !P0 ;  /* 0x4b80000076167fae */ /* 0x0003e2000c121844 */
[----:B------:R-:W-:-:S03]  /*23720*/  IMAD.WIDE R24, R2, 0x4, R86 ;  /* 0x0000000402187825 */ /* 0x000fc600078e0256 */
[----:B------:R2:W-:Y:S04]  /*23730*/  LDGSTS.E [R22+0x4ba00], [R102.64], !P0 ;  /* 0x4ba0000066167fae */ /* 0x0005e8000c121844 */
[----:B------:R-:W3:Y:S01]  /*23740*/  LDL.LU.64 R86, [R1+0xd28] ;  /* 0x000d280001567983 */ /* 0x000ee20000300a00 */
[----:B-----5:R-:W-:-:S03]  /*23750*/  IMAD.WIDE R8, R2, 0x4, R70 ;  /* 0x0000000402087825 */ /* 0x020fc600078e0246 */
[----:B------:R1:W-:Y:S04]  /*23760*/  STL.64 [R1+0x1bf8], R118 ;  /* 0x001bf87601007387 */ /* 0x0003e80000100a00 */
[----:B------:R2:W-:Y:S04]  /*23770*/  STL.64 [R1+0x1bf0], R102 ;  /* 0x001bf06601007387 */ /* 0x0005e80000100a00 */
[----:B------:R-:W5:Y:S04]  /*23780*/  LDL.LU.64 R70, [R1+0xd20] ;  /* 0x000d200001467983 */ /* 0x000f680000300a00 */
[----:B------:R2:W-:Y:S04]  /*23790*/  STL.64 [R1+0x1be8], R24 ;  /* 0x001be81801007387 */ /* 0x0005e80000100a00 */
[----:B------:R4:W-:Y:S04]  /*237a0*/  STL.64 [R1+0x1be0], R8 ;  /* 0x001be00801007387 */ /* 0x0009e80000100a00 */
[----:B-1----:R-:W5:Y:S04]  /*237b0*/  LDL.LU.64 R118, [R1+0xcd8] ;  /* 0x000cd80001767983 */ /* 0x002f680000300a00 */
[----:B--2---:R-:W2:Y:S04]  /*237c0*/  LDL.LU.64 R102, [R1+0xcd0] ;  /* 0x000cd00001667983 */ /* 0x004ea80000300a00 */
[----:B------:R-:W2:Y:S01]  /*237d0*/  LDL.LU.64 R166, [R1+0xcc8] ;  /* 0x000cc80001a67983 */ /* 0x000ea20000300a00 */
[----:B------:R-:W-:-:S03]  /*237e0*/  IMAD.WIDE R182, R2, 0x4, R150 ;  /* 0x0000000402b67825 */ /* 0x000fc600078e0296 */
[----:B------:R-:W2:Y:S01]  /*237f0*/  LDL.LU.64 R150, [R1+0xcc0] ;  /* 0x000cc00001967983 */ /* 0x000ea20000300a00 */
[----:B------:R-:W-:-:S03]  /*23800*/  IADD3 R0, R23, -0x9c, RZ ;  /* 0xffffff6417007810 */ /* 0x000fc60007ffe0ff */
[----:B------:R1:W-:Y:S01]  /*23810*/  LDGSTS.E [R22+0x4bc00], [R24.64], !P0 ;  /* 0x4bc0000018167fae */ /* 0x0003e2000c121844 */
[----:B------:R-:W-:Y:S02]  /*23820*/  ISETP.GE.U32.AND P3, PT, R0, 0x7ffffee5, PT ;  /* 0x7ffffee50000780c */ /* 0x000fe40003f66070 */
[----:B------:R-:W-:Y:S01]  /*23830*/  IADD3 R0, R23, -0xa0, RZ ;  /* 0xffffff6017007810 */ /* 0x000fe20007ffe0ff */
[----:B------:R4:W-:Y:S02]  /*23840*/  LDGSTS.E [R22+0x4be00], [R8.64], !P0 ;  /* 0x4be0000008167fae */ /* 0x0009e4000c121844 */
[----:B----4-:R-:W-:Y:S01]  /*23850*/  IMAD.WIDE R134, R2, 0x4, R134 ;  /* 0x0000000402867825 */ /* 0x010fe200078e0286 */
[----:B------:R-:W-:Y:S01]  /*23860*/  ISETP.GE.U32.AND P2, PT, R0, 0x7ffffee1, PT ;  /* 0x7ffffee10000780c */ /* 0x000fe20003f46070 */
[----:B------:R4:W-:Y:S02]  /*23870*/  STL.64 [R1+0x1b78], R182 ;  /* 0x001b78b601007387 */ /* 0x0009e40000100a00 */
[----:B-1----:R-:W-:-:S02]  /*23880*/  IMAD.WIDE R24, R2, 0x4, R214 ;  /* 0x0000000402187825 */ /* 0x002fc400078e02d6 */
[----:B------:R1:W-:Y:S02]  /*23890*/  STL.64 [R1+0x1b70], R134 ;  /* 0x001b708601007387 */ /* 0x0003e40000100a00 */
[C---:B------:R-:W-:Y:S02]  /*238a0*/  IMAD.WIDE R8, R2.reuse, 0x4, R198 ;  /* 0x0000000402087825 */ /* 0x040fe400078e02c6 */
[----:B------:R4:W-:Y:S04]  /*238b0*/  LDGSTS.E [R22+0x4d800], [R182.64], !P3 ;  /* 0x4d800000b6167fae */ /* 0x0009e8000d921844 */
[----:B------:R3:W-:Y:S04]  /*238c0*/  STL.64 [R1+0x1b68], R24 ;  /* 0x001b681801007387 */ /* 0x0007e80000100a00 */
[----:B------:R5:W-:Y:S04]  /*238d0*/  STL.64 [R1+0x1b60], R8 ;  /* 0x001b600801007387 */ /* 0x000be80000100a00 */
[----:B------:R-:W2:Y:S04]  /*238e0*/  LDL.LU.64 R214, [R1+0xc78] ;  /* 0x000c780001d67983 */ /* 0x000ea80000300a00 */
[----:B------:R-:W2:Y:S04]  /*238f0*/  LDL.LU.64 R198, [R1+0xc18] ;  /* 0x000c180001c67983 */ /* 0x000ea80000300a00 */
[----:B------:R1:W-:Y:S04]  /*23900*/  LDGSTS.E [R22+0x4da00], [R134.64], !P3 ;  /* 0x4da0000086167fae */ /* 0x0003e8000d921844 */
[----:B------:R3:W-:Y:S04]  /*23910*/  LDGSTS.E [R22+0x4dc00], [R24.64], !P3 ;  /* 0x4dc0000018167fae */ /* 0x0007e8000d921844 */
[----:B------:R5:W-:Y:S01]  /*23920*/  LDGSTS.E [R22+0x4de00], [R8.64], !P3 ;  /* 0x4de0000008167fae */ /* 0x000be2000d921844 */
[----:B------:R-:W-:-:S04]  /*23930*/  IMAD.WIDE R54, R2, 0x4, R54 ;  /* 0x0000000402367825 */ /* 0x000fc800078e0236 */
[----:B----4-:R-:W-:Y:S01]  /*23940*/  IMAD.WIDE R182, R2, 0x4, R38 ;  /* 0x0000000402b67825 */ /* 0x010fe200078e0226 */
[----:B------:R4:W-:Y:S04]  /*23950*/  STL.64 [R1+0x1af8], R54 ;  /* 0x001af83601007387 */ /* 0x0009e80000100a00 */
[----:B-1----:R-:W2:Y:S04]  /*23960*/  LDL.LU.64 R134, [R1+0xc70] ;  /* 0x000c700001867983 */ /* 0x002ea80000300a00 */
[----:B------:R1:W-:Y:S04]  /*23970*/  STL.64 [R1+0x1af0], R182 ;  /* 0x001af0b601007387 */ /* 0x0003e80000100a00 */
[----:B------:R-:W2:Y:S01]  /*23980*/  LDL.LU.64 R38, [R1+0xc68] ;  /* 0x000c680001267983 */ /* 0x000ea20000300a00 */
[----:B------:R-:W-:-:S03]  /*23990*/  IADD3 R0, R23, -0xa4, RZ ;  /* 0xffffff5c17007810 */ /* 0x000fc60007ffe0ff */
[----:B------:R4:W-:Y:S01]  /*239a0*/  LDGSTS.E [R22+0x4f800], [R54.64], !P2 ;  /* 0x4f80000036167fae */ /* 0x0009e2000d121844 */
[----:B------:R-:W-:-:S03]  /*239b0*/  ISETP.GE.U32.AND P1, PT, R0, 0x7ffffedd, PT ;  /* 0x7ffffedd0000780c */ /* 0x000fc60003f26070 */
[----:B------:R1:W-:Y:S01]  /*239c0*/  LDGSTS.E [R22+0x4fa00], [R182.64], !P2 ;  /* 0x4fa00000b6167fae */ /* 0x0003e2000d121844 */
[----:B---3--:R-:W-:-:S03]  /*239d0*/  IMAD.WIDE R24, R2, 0x4, R86 ;  /* 0x0000000402187825 */ /* 0x008fc600078e0256 */
[----:B------:R-:W3:Y:S04]  /*239e0*/  LDL.LU.64 R86, [R1+0xc60] ;  /* 0x000c600001567983 */ /* 0x000ee80000300a00 */
[----:B------:R1:W-:Y:S01]  /*239f0*/  LDGSTS.E [R22+0x4fc00], [R24.64], !P2 ;  /* 0x4fc0000018167fae */ /* 0x0003e2000d121844 */
[----:B-----5:R-:W-:-:S03]  /*23a00*/  IMAD.WIDE R8, R2, 0x4, R70 ;  /* 0x0000000402087825 */ /* 0x020fc600078e0246 */
[----:B------:R-:W5:Y:S04]  /*23a10*/  LDL.LU.64 R70, [R1+0xc10] ;  /* 0x000c100001467983 */ /* 0x000f680000300a00 */
[----:B------:R1:W-:Y:S04]  /*23a20*/  STL.64 [R1+0x1ae8], R24 ;  /* 0x001ae81801007387 */ /* 0x0003e80000100a00 */
[----:B------:R2:W-:Y:S04]  /*23a30*/  STL.64 [R1+0x1ae0], R8 ;  /* 0x001ae00801007387 */ /* 0x0005e80000100a00 */
[----:B----4-:R-:W4:Y:S04]  /*23a40*/  LDL.LU.64 R54, [R1+0xc08] ;  /* 0x000c080001367983 */ /* 0x010f280000300a00 */
[----:B-1----:R-:W4:Y:S01]  /*23a50*/  LDL.LU.64 R182, [R1+0xc00] ;  /* 0x000c000001b67983 */ /* 0x002f220000300a00 */
[----:B------:R-:W-:-:S03]  /*23a60*/  IMAD.WIDE R118, R2, 0x4, R118 ;  /* 0x0000000402767825 */ /* 0x000fc600078e0276 */
[----:B------:R1:W-:Y:S01]  /*23a70*/  LDGSTS.E [R22+0x4fe00], [R8.64], !P2 ;  /* 0x4fe0000008167fae */ /* 0x0003e2000d121844 */
[----:B--2---:R-:W-:-:S04]  /*23a80*/  IMAD.WIDE R102, R2, 0x4, R102 ;  /* 0x0000000402667825 */ /* 0x004fc800078e0266 */
[C---:B------:R-:W-:Y:S01]  /*23a90*/  IMAD.WIDE R24, R2.reuse, 0x4, R166 ;  /* 0x0000000402187825 */ /* 0x040fe200078e02a6 */
[----:B------:R-:W-:Y:S03]  /*23aa0*/  STL.64 [R1+0x1a78], R118 ;  /* 0x001a787601007387 */ /* 0x000fe60000100a00 */
[----:B-1----:R-:W-:Y:S01]  /*23ab0*/  IMAD.WIDE R8, R2, 0x4, R150 ;  /* 0x0000000402087825 */ /* 0x002fe200078e0296 */
[----:B------:R1:W-:Y:S04]  /*23ac0*/  STL.64 [R1+0x1a70], R102 ;  /* 0x001a706601007387 */ /* 0x0003e80000100a00 */
[----:B------:R2:W-:Y:S04]  /*23ad0*/  LDGSTS.E [R22+0x51800], [R118.64], !P1 ;  /* 0x5180000076167fae */ /* 0x0005e8000c921844 */
[----:B------:R1:W-:Y:S04]  /*23ae0*/  STL.64 [R1+0x1a68], R24 ;  /* 0x001a681801007387 */ /* 0x0003e80000100a00 */
[----:B------:R1:W-:Y:S04]  /*23af0*/  LDGSTS.E [R22+0x51a00], [R102.64], !P1 ;  /* 0x51a0000066167fae */ /* 0x0003e8000c921844 */
[----:B------:R-:W-:Y:S01]  /*23b00*/  STL.64 [R1+0x1a60], R8 ;  /* 0x001a600801007387 */ /* 0x000fe20000100a00 */
[----:B------:R-:W-:-:S03]  /*23b10*/  IADD3 R0, R23, -0xa8, RZ ;  /* 0xffffff5817007810 */ /* 0x000fc60007ffe0ff */
[----:B------:R2:W-:Y:S04]  /*23b20*/  LDGSTS.E [R22+0x51c00], [R24.64], !P1 ;  /* 0x51c0000018167fae */ /* 0x0005e8000c921844 */
[----:B-1----:R-:W4:Y:S04]  /*23b30*/  LDL.LU.64 R102, [R1+0xbb8] ;  /* 0x000bb80001667983 */ /* 0x002f280000300a00 */
[----:B------:R-:W4:Y:S04]  /*23b40*/  LDL.LU.64 R150, [R1+0xbb0] ;  /* 0x000bb00001967983 */ /* 0x000f280000300a00 */
[----:B------:R-:W4:Y:S04]  /*23b50*/  LDL.LU.64 R166, [R1+0xba8] ;  /* 0x000ba80001a67983 */ /* 0x000f280000300a00 */
[----:B--2---:R-:W2:Y:S01]  /*23b60*/  LDL.LU.64 R118, [R1+0xba0] ;  /* 0x000ba00001767983 */ /* 0x004ea20000300a00 */
[----:B------:R-:W-:Y:S01]  /*23b70*/  IMAD.WIDE R24, R2, 0x4, R214 ;  /* 0x0000000402187825 */ /* 0x000fe200078e02d6 */
[----:B------:R-:W-:-:S02]  /*23b80*/  ISETP.GE.U32.AND P4, PT, R0, 0x7ffffed9, PT ;  /* 0x7ffffed90000780c */ /* 0x000fc40003f86070 */
[----:B------:R3:W-:Y:S01]  /*23b90*/  LDGSTS.E [R22+0x51e00], [R8.64], !P1 ;  /* 0x51e0000008167fae */ /* 0x0007e2000c921844 */
[----:B------:R-:W-:-:S03]  /*23ba0*/  IMAD.WIDE R230, R2, 0x4, R198 ;  /* 0x0000000402e67825 */ /* 0x000fc600078e02c6 */
[----:B------:R-:W-:Y:S04]  /*23bb0*/  STL.64 [R1+0x1a00], R24 ;  /* 0x001a001801007387 */ /* 0x000fe80000100a00 */
[----:B------:R-:W-:Y:S01]  /*23bc0*/  STL.64 [R1+0x1ee8], R230 ;  /* 0x001ee8e601007387 */ /* 0x000fe20000100a00 */
[C---:B------:R-:W-:Y:S01]  /*23bd0*/  IMAD.WIDE R134, R2.reuse, 0x4, R134 ;  /* 0x0000000402867825 */ /* 0x040fe200078e0286 */
[----:B------:R-:W-:Y:S02]  /*23be0*/  IADD3 R0, R23, -0xac, RZ ;  /* 0xffffff5417007810 */ /* 0x000fe40007ffe0ff */
[----:B------:R1:W-:Y:S01]  /*23bf0*/  LDGSTS.E [R22+0x53800], [R24.64], !P4 ;  /* 0x5380000018167fae */ /* 0x0003e2000e121844 */
[----:B------:R-:W-:-:S03]  /*23c00*/  IMAD.WIDE R38, R2, 0x4, R38 ;  /* 0x0000000402267825 */ /* 0x000fc600078e0226 */
[----:B------:R-:W-:Y:S04]  /*23c10*/  STL.64 [R1+0x11e8], R134 ;  /* 0x0011e88601007387 */ /* 0x000fe80000100a00 */
[----:B------:R1:W-:Y:S01]  /*23c20*/  STL.64 [R1+0x11d8], R38 ;  /* 0x0011d82601007387 */ /* 0x0003e20000100a00 */
[----:B------:R-:W-:Y:S02]  /*23c30*/  ISETP.GE.U32.AND P5, PT, R0, 0x7ffffed5, PT ;  /* 0x7ffffed50000780c */ /* 0x000fe40003fa6070 */
[----:B------:R-:W-:Y:S01]  /*23c40*/  IADD3 R0, R23, -0xb0, RZ ;  /* 0xffffff5017007810 */ /* 0x000fe20007ffe0ff */
[----:B------:R1:W-:Y:S03]  /*23c50*/  LDGSTS.E [R22+0x53a00], [R134.64], !P4 ;  /* 0x53a0000086167fae */ /* 0x0003e6000e121844 */
[----:B------:R-:W-:Y:S01]  /*23c60*/  ISETP.GE.U32.AND P6, PT, R0, 0x7ffffed1, PT ;  /* 0x7ffffed10000780c */ /* 0x000fe20003fc6070 */
[----:B------:R1:W-:Y:S02]  /*23c70*/  LDGSTS.E [R22+0x53c00], [R38.64], !P4 ;  /* 0x53c0000026167fae */ /* 0x0003e4000e121844 */
[----:B-1----:R-:W-:-:S04]  /*23c80*/  MOV R39, c[0x0][0x180] ;  /* 0x0000600000277a02 */ /* 0x002fc80000000f00 */
[----:B------:R-:W-:Y:S01]  /*23c90*/  IADD3 R39, R39, -0x80, RZ ;  /* 0xffffff8027277810 */ /* 0x000fe20007ffe0ff */
[----:B---3--:R-:W-:-:S05]  /*23ca0*/  IMAD.WIDE R8, R2, 0x4, R86 ;  /* 0x0000000402087825 */ /* 0x008fca00078e0256 */
[----:B------:R1:W-:Y:S04]  /*23cb0*/  STL.64 [R1+0x11c8], R8 ;  /* 0x0011c80801007387 */ /* 0x0003e80000100a00 */
[----:B------:R1:W-:Y:S01]  /*23cc0*/  LDGSTS.E [R22+0x53e00], [R8.64], !P4 ;  /* 0x53e0000008167fae */ /* 0x0003e2000e121844 */
[----:B-----5:R-:W-:-:S03]  /*23cd0*/  IMAD.WIDE R214, R2, 0x4, R70 ;  /* 0x0000000402d67825 */ /* 0x020fc600078e0246 */
[----:B------:R3:W-:Y:S04]  /*23ce0*/  LDGSTS.E [R22+0x55800], [R230.64], !P5 ;  /* 0x55800000e6167fae */ /* 0x0007e8000e921844 */
[----:B------:R-:W5:Y:S04]  /*23cf0*/  LDL.LU.64 R70, [R1+0xb58] ;  /* 0x000b580001467983 */ /* 0x000f680000300a00 */
[----:B------:R1:W-:Y:S01]  /*23d00*/  LDGSTS.E [R22+0x55a00], [R214.64], !P5 ;  /* 0x55a00000d6167fae */ /* 0x0003e2000e921844 */
[----:B----4-:R-:W-:-:S03]  /*23d10*/  IMAD.WIDE R198, R2, 0x4, R54 ;  /* 0x0000000402c67825 */ /* 0x010fc600078e0236 */
[----:B------:R-:W4:Y:S01]  /*23d20*/  LDL.LU.64 R54, [R1+0xb50] ;  /* 0x000b500001367983 */ /* 0x000f220000300a00 */
[----:B------:R-:W-:-:S03]  /*23d30*/  IMAD.WIDE R182, R2, 0x4, R182 ;  /* 0x0000000402b67825 */ /* 0x000fc600078e02b6 */
[----:B------:R-:W-:Y:S04]  /*23d40*/  STL.64 [R1+0x1998], R214 ;  /* 0x001998d601007387 */ /* 0x000fe80000100a00 */
[----:B------:R-:W3:Y:S04]  /*23d50*/  LDL.LU.64 R86, [R1+0xb48] ;  /* 0x000b480001567983 */ /* 0x000ee80000300a00 */
[----:B------:R1:W-:Y:S04]  /*23d60*/  STL.64 [R1+0x1990], R198 ;  /* 0x001990c601007387 */ /* 0x0003e80000100a00 */
[----:B------:R-:W3:Y:S04]  /*23d70*/  LDL.LU.64 R24, [R1+0x36f0] ;  /* 0x0036f00001187983 */ /* 0x000ee80000300a00 */
[----:B------:R1:W-:Y:S04]  /*23d80*/  STL.64 [R1+0x1988], R182 ;  /* 0x001988b601007387 */ /* 0x0003e80000100a00 */
[----:B------:R-:W3:Y:S04]  /*23d90*/  LDL.LU.64 R134, [R1+0xb40] ;  /* 0x000b400001867983 */ /* 0x000ee80000300a00 */
[----:B------:R1:W-:Y:S04]  /*23da0*/  LDGSTS.E [R22+0x55c00], [R198.64], !P5 ;  /* 0x55c00000c6167fae */ /* 0x0003e8000e921844 */
[----:B------:R2:W-:Y:S01]  /*23db0*/  LDGSTS.E [R22+0x55e00], [R182.64], !P5 ;  /* 0x55e00000b6167fae */ /* 0x0005e2000e921844 */
[----:B------:R-:W-:-:S03]  /*23dc0*/  ISETP.GE.AND P5, PT, R6, R39, PT ;  /* 0x000000270600720c */ /* 0x000fc60003fa6270 */
[----:B-1----:R-:W3:Y:S04]  /*23dd0*/  LDL.LU.64 R8, [R1+0x36e8] ;  /* 0x0036e80001087983 */ /* 0x002ee80000300a00 */
[----:B------:R-:W3:Y:S01]  /*23de0*/  LDL.LU.64 R38, [R1+0xaf8] ;  /* 0x000af80001267983 */ /* 0x000ee20000300a00 */
[----:B------:R-:W-:-:S04]  /*23df0*/  IMAD.WIDE R102, R2, 0x4, R102 ;  /* 0x0000000402667825 */ /* 0x000fc800078e0266 */
[C---:B------:R-:W-:Y:S01]  /*23e00*/  IMAD.WIDE R150, R2.reuse, 0x4, R150 ;  /* 0x0000000402967825 */ /* 0x040fe200078e0296 */
[----:B------:R1:W-:Y:S03]  /*23e10*/  STL.64 [R1+0x1920], R102 ;  /* 0x0019206601007387 */ /* 0x0003e60000100a00 */
[C---:B------:R-:W-:Y:S01]  /*23e20*/  IMAD.WIDE R198, R2.reuse, 0x4, R166 ;  /* 0x0000000402c67825 */ /* 0x040fe200078e02a6 */
[----:B------:R1:W-:Y:S03]  /*23e30*/  LDGSTS.E [R22+0x57800], [R102.64], !P6 ;  /* 0x5780000066167fae */ /* 0x0003e6000f121844 */
[----:B--2---:R-:W-:Y:S01]  /*23e40*/  IMAD.WIDE R166, R2, 0x4, R118 ;  /* 0x0000000402a67825 */ /* 0x004fe200078e0276 */
[----:B------:R-:W2:Y:S04]  /*23e50*/  LDL.LU.64 R182, [R1+0xaf0] ;  /* 0x000af00001b67983 */ /* 0x000ea80000300a00 */
[----:B------:R1:W-:Y:S02]  /*23e60*/  STL.64 [R1+0x1918], R150 ;  /* 0x0019189601007387 */ /* 0x0003e40000100a00 */
[----:B-1----:R-:W-:-:S02]  /*23e70*/  IMAD.MOV.U32 R103, RZ, RZ, c[0x0][0x180] ;  /* 0x00006000ff677624 */ /* 0x002fc400078e00ff */
[----:B------:R-:W-:Y:S04]  /*23e80*/  STL.64 [R1+0x1910], R198 ;  /* 0x001910c601007387 */ /* 0x000fe80000100a00 */
[----:B------:R1:W-:Y:S04]  /*23e90*/  STL.64 [R1+0x1908], R166 ;  /* 0x001908a601007387 */ /* 0x0003e80000100a00 */
[----:B------:R1:W-:Y:S04]  /*23ea0*/  LDGSTS.E [R22+0x57a00], [R150.64], !P6 ;  /* 0x57a0000096167fae */ /* 0x0003e8000f121844 */
[----:B------:R-:W2:Y:S01]  /*23eb0*/  LDL.LU.64 R118, [R1+0xae8] ;  /* 0x000ae80001767983 */ /* 0x000ea20000300a00 */
[----:B------:R-:W-:-:S03]  /*23ec0*/  IADD3 R0, R23, -0xb4, RZ ;  /* 0xffffff4c17007810 */ /* 0x000fc60007ffe0ff */
[----:B------:R3:W-:Y:S01]  /*23ed0*/  LDGSTS.E [R22+0x57c00], [R198.64], !P6 ;  /* 0x57c00000c6167fae */ /* 0x0007e2000f121844 */
[----:B-1----:R-:W-:-:S03]  /*23ee0*/  IADD3 R151, R103, 0x7f, RZ ;  /* 0x0000007f67977810 */ /* 0x002fc60007ffe0ff */
[----:B------:R1:W-:Y:S04]  /*23ef0*/  LDGSTS.E [R22+0x57e00], [R166.64], !P6 ;  /* 0x57e00000a6167fae */ /* 0x0003e8000f121844 */
[----:B------:R-:W2:Y:S01]  /*23f00*/  LDL.LU.64 R102, [R1+0xae0] ;  /* 0x000ae00001667983 */ /* 0x000ea20000300a00 */
[----:B------:R-:W-:Y:S02]  /*23f10*/  ISETP.GE.U32.AND P0, PT, R0, 0x7ffffecd, PT ;  /* 0x7ffffecd0000780c */ /* 0x000fe40003f06070 */
[----:B------:R-:W-:Y:S02]  /*23f20*/  ISETP.GT.AND P6, PT, R151, 0xff, PT ;  /* 0x000000ff9700780c */ /* 0x000fe40003fc4270 */
[----:B------:R-:W-:Y:S01]  /*23f30*/  IADD3 R0, R23, -0xb8, RZ ;  /* 0xffffff4817007810 */ /* 0x000fe20007ffe0ff */
[----:B-1----:R-:W2:Y:S03]  /*23f40*/  LDL.LU.64 R166, [R1+0xa98] ;  /* 0x000a980001a67983 */ /* 0x002ea60000300a00 */
[----:B------:R-:W-:-:S02]  /*23f50*/  ISETP.GE.U32.AND P3, PT, R0, 0x7ffffec9, PT ;  /* 0x7ffffec90000780c */ /* 0x000fc40003f66070 */
[----:B------:R-:W-:-:S04]  /*23f60*/  IADD3 R0, R23, -0xbc, RZ ;  /* 0xffffff4417007810 */ /* 0x000fc80007ffe0ff */
[----:B------:R-:W-:Y:S02]  /*23f70*/  ISETP.GE.U32.AND P2, PT, R0, 0x7ffffec5, PT ;  /* 0x7ffffec50000780c */ /* 0x000fe40003f46070 */
[----:B------:R-:W-:-:S04]  /*23f80*/  IADD3 R0, R23, -0xc0, RZ ;  /* 0xffffff4017007810 */ /* 0x000fc80007ffe0ff */
[----:B------:R-:W-:Y:S02]  /*23f90*/  ISETP.GE.U32.AND P1, PT, R0, 0x7ffffec1, PT ;  /* 0x7ffffec10000780c */ /* 0x000fe40003f26070 */
[C---:B------:R-:W-:Y:S02]  /*23fa0*/  IADD3 R0, R23.reuse, -0xc4, RZ ;  /* 0xffffff3c17007810 */ /* 0x040fe40007ffe0ff */
[C---:B------:R-:W-:Y:S02]  /*23fb0*/  IADD3 R6, R23.reuse, -0xc8, RZ ;  /* 0xffffff3817067810 */ /* 0x040fe40007ffe0ff */
[----:B------:R-:W-:Y:S02]  /*23fc0*/  IADD3 R252, R23, -0xcc, RZ ;  /* 0xffffff3417fc7810 */ /* 0x000fe40007ffe0ff */
[----:B------:R-:W-:Y:S02]  /*23fd0*/  ISETP.GE.U32.AND P4, PT, R0, 0x7ffffebd, PT ;  /* 0x7ffffebd0000780c */ /* 0x000fe40003f86070 */
[----:B------:R-:W-:-:S02]  /*23fe0*/  SEL R0, RZ, 0x4, P5 ;  /* 0x00000004ff007807 */ /* 0x000fc40002800000 */
[----:B------:R-:W-:Y:S02]  /*23ff0*/  ISETP.GE.U32.AND P5, PT, R252, 0x7ffffeb5, PT ;  /* 0x7ffffeb5fc00780c */ /* 0x000fe40003fa6070 */
[----:B------:R-:W-:Y:S01]  /*24000*/  LOP3.LUT R252, R7, 0x60, RZ, 0x3c, !PT ;  /* 0x0000006007fc7812 */ /* 0x000fe200078e3cff */
[----:B-----5:R-:W-:-:S05]  /*24010*/  IMAD.WIDE R70, R2, 0x4, R70 ;  /* 0x0000000402467825 */ /* 0x020fca00078e0246 */
[----:B------:R1:W-:Y:S01]  /*24020*/  STL.64 [R1+0x18a0], R70 ;  /* 0x0018a04601007387 */ /* 0x0003e20000100a00 */
[----:B----4-:R-:W-:-:S03]  /*24030*/  IMAD.WIDE R54, R2, 0x4, R54 ;  /* 0x0000000402367825 */ /* 0x010fc600078e0236 */
[----:B------:R1:W-:Y:S04]  /*24040*/  LDGSTS.E [R22+0x59800], [R70.64], !P0 ;  /* 0x5980000046167fae */ /* 0x0003e8000c121844 */
[----:B------:R4:W-:Y:S01]  /*24050*/  LDGSTS.E [R22+0x59a00], [R54.64], !P0 ;  /* 0x59a0000036167fae */ /* 0x0009e2000c121844 */
[----:B---3--:R-:W-:-:S03]  /*24060*/  IMAD.WIDE R150, R2, 0x4, R86 ;  /* 0x0000000402967825 */ /* 0x008fc600078e0256 */
[----:B------:R-:W3:Y:S04]  /*24070*/  LDL.LU.64 R86, [R1+0xa90] ;  /* 0x000a900001567983 */ /* 0x000ee80000300a00 */
[----:B------:R4:W-:Y:S04]  /*24080*/  STL.64 [R1+0x1898], R54 ;  /* 0x0018983601007387 */ /* 0x0009e80000100a00 */
[----:B------:R5:W-:Y:S04]  /*24090*/  STL.64 [R1+0x1890], R150 ;  /* 0x0018909601007387 */ /* 0x000be80000100a00 */
[----:B-1----:R-:W3:Y:S01]  /*240a0*/  LDL.LU.64 R70, [R1+0xa88] ;  /* 0x000a880001467983 */ /* 0x002ee20000300a00 */
[----:B------:R-:W-:-:S03]  /*240b0*/  IMAD.WIDE R134, R2, 0x4, R134 ;  /* 0x0000000402867825 */ /* 0x000fc600078e0286 */
[----:B------:R5:W-:Y:S04]  /*240c0*/  LDGSTS.E [R22+0x59c00], [R150.64], !P0 ;  /* 0x59c0000096167fae */ /* 0x000be8000c121844 */
[----:B------:R1:W-:Y:S04]  /*240d0*/  STL.64 [R1+0x1888], R134 ;  /* 0x0018888601007387 */ /* 0x0003e80000100a00 */
[----:B----4-:R-:W4:Y:S04]  /*240e0*/  LDL.LU.64 R54, [R1+0xa80] ;  /* 0x000a800001367983 */ /* 0x010f280000300a00 */
[----:B------:R1:W-:Y:S01]  /*240f0*/  LDGSTS.E [R22+0x59e00], [R134.64], !P0 ;  /* 0x59e0000086167fae */ /* 0x0003e2000c121844 */
[----:B------:R-:W-:-:S03]  /*24100*/  IMAD.WIDE R198, R2, 0x4, R38 ;  /* 0x0000000402c67825 */ /* 0x000fc600078e0226 */
[----:B-----5:R-:W5:Y:S01]  /*24110*/  LDL.LU.64 R150, [R1+0xa38] ;  /* 0x000a380001967983 */ /* 0x020f620000300a00 */
[----:B------:R-:W-:-:S03]  /*24120*/  ISETP.GE.U32.AND P0, PT, R6, 0x7ffffeb9, PT ;  /* 0x7ffffeb90600780c */ /* 0x000fc60003f06070 */
[----:B------:R2:W-:Y:S04]  /*24130*/  LDGSTS.E [R252+0x5b800], [R198.64], !P3 ;  /* 0x5b800000c6fc7fae */ /* 0x0005e8000d921844 */
[----:B-1----:R-:W5:Y:S04]  /*24140*/  LDL.LU.64 R134, [R1+0xa30] ;  /* 0x000a300001867983 */ /* 0x002f680000300a00 */
[----:B------:R-:W5:Y:S01]  /*24150*/  LDL.LU.64 R38, [R1+0xa28] ;  /* 0x000a280001267983 */ /* 0x000f620000300a00 */
[----:B--2---:R-:W-:-:S03]  /*24160*/  IMAD.WIDE R182, R2, 0x4, R182 ;  /* 0x0000000402b67825 */ /* 0x004fc600078e02b6 */
[----:B------:R-:W-:Y:S04]  /*24170*/  STL.64 [R1+0x1820], R198 ;  /* 0x001820c601007387 */ /* 0x000fe80000100a00 */
[----:B------:R-:W2:Y:S04]  /*24180*/  LDL.LU.64 R6, [R1+0xa20] ;  /* 0x000a200001067983 */ /* 0x000ea80000300a00 */
[----:B------:R-:W-:Y:S04]  /*24190*/  STL.64 [R1+0x1818], R182 ;  /* 0x001818b601007387 */ /* 0x000fe80000100a00 */
[----:B------:R1:W-:Y:S01]  /*241a0*/  LDGSTS.E [R252+0x5ba00], [R182.64], !P3 ;  /* 0x5ba00000b6fc7fae */ /* 0x0003e2000d921844 */
[----:B------:R-:W-:-:S05]  /*241b0*/  IMAD.WIDE R118, R2, 0x4, R118 ;  /* 0x0000000402767825 */ /* 0x000fca00078e0276 */
[----:B------:R1:W-:Y:S04]  /*241c0*/  STL.64 [R1+0x1810], R118 ;  /* 0x0018107601007387 */ /* 0x0003e80000100a00 */
[----:B------:R1:W-:Y:S01]  /*241d0*/  LDGSTS.E [R252+0x5bc00], [R118.64], !P3 ;  /* 0x5bc0000076fc7fae */ /* 0x0003e2000d921844 */
[----:B------:R-:W-:-:S05]  /*241e0*/  IMAD.WIDE R102, R2, 0x4, R102 ;  /* 0x0000000402667825 */ /* 0x000fca00078e0266 */
[----:B------:R1:W-:Y:S04]  /*241f0*/  STL.64 [R1+0x1808], R102 ;  /* 0x0018086601007387 */ /* 0x0003e80000100a00 */
[----:B-1----:R-:W2:Y:S01]  /*24200*/  LDL.LU.64 R118, [R1+0x9d8] ;  /* 0x0009d80001767983 */ /* 0x002ea20000300a00 */
[----:B------:R-:W-:-:S03]  /*24210*/  IMAD.WIDE R198, R2, 0x4, R166 ;  /* 0x0000000402c67825 */ /* 0x000fc600078e02a6 */
[----:B------:R1:W-:Y:S04]  /*24220*/  LDGSTS.E [R252+0x5be00], [R102.64], !P3 ;  /* 0x5be0000066fc7fae */ /* 0x0003e8000d921844 */
[----:B------:R5:W-:Y:S04]  /*24230*/  LDGSTS.E [R252+0x5d800], [R198.64], !P2 ;  /* 0x5d800000c6fc7fae */ /* 0x000be8000d121844 */
[----:B-1----:R-:W2:Y:S01]  /*24240*/  LDL.LU.64 R102, [R1+0x9d0] ;  /* 0x0009d00001667983 */ /* 0x002ea20000300a00 */
[----:B---3--:R-:W-:-:S03]  /*24250*/  IMAD.WIDE R166, R2, 0x4, R86 ;  /* 0x0000000402a67825 */ /* 0x008fc600078e0256 */
[----:B------:R-:W3:Y:S04]  /*24260*/  LDL.LU.64 R86, [R1+0x9c8] ;  /* 0x0009c80001567983 */ /* 0x000ee80000300a00 */
[----:B------:R-:W3:Y:S01]  /*24270*/  LDL.LU.64 R182, [R1+0x9c0] ;  /* 0x0009c00001b67983 */ /* 0x000ee20000300a00 */
[----:B------:R-:W-:-:S03]  /*24280*/  IMAD.WIDE R70, R2, 0x4, R70 ;  /* 0x0000000402467825 */ /* 0x000fc600078e0246 */
[----:B------:R-:W-:Y:S04]  /*24290*/  STL.64 [R1+0x1788], R198 ;  /* 0x001788c601007387 */ /* 0x000fe80000100a00 */
[----:B------:R1:W-:Y:S01]  /*242a0*/  STL.64 [R1+0x1780], R166 ;  /* 0x001780a601007387 */ /* 0x0003e20000100a00 */
[----:B----4-:R-:W-:-:S03]  /*242b0*/  IMAD.WIDE R54, R2, 0x4, R54 ;  /* 0x0000000402367825 */ /* 0x010fc600078e0236 */
[----:B------:R4:W-:Y:S04]  /*242c0*/  STL.64 [R1+0x1778], R70 ;  /* 0x0017784601007387 */ /* 0x0009e80000100a00 */
[----:B------:R1:W-:Y:S04]  /*242d0*/  LDGSTS.E [R252+0x5da00], [R166.64], !P2 ;  /* 0x5da00000a6fc7fae */ /* 0x0003e8000d121844 */
[----:B------:R4:W-:Y:S04]  /*242e0*/  STL.64 [R1+0x1770], R54 ;  /* 0x0017703601007387 */ /* 0x0009e80000100a00 */
[----:B------:R4:W-:Y:S04]  /*242f0*/  LDGSTS.E [R252+0x5dc00], [R70.64], !P2 ;  /* 0x5dc0000046fc7fae */ /* 0x0009e8000d121844 */
[----:B-1----:R-:W3:Y:S01]  /*24300*/  LDL.LU.64 R166, [R1+0x978] ;  /* 0x0009780001a67983 */ /* 0x002ee20000300a00 */
[----:B-----5:R-:W-:-:S03]  /*24310*/  IMAD.WIDE R198, R2, 0x4, R150 ;  /* 0x0000000402c67825 */ /* 0x020fc600078e0296 */
[----:B------:R1:W-:Y:S04]  /*24320*/  LDGSTS.E [R252+0x5de00], [R54.64], !P2 ;  /* 0x5de0000036fc7fae */ /* 0x0003e8000d121844 */
[----:B----4-:R-:W4:Y:S01]  /*24330*/  LDL.LU.64 R70, [R1+0x970] ;  /* 0x0009700001467983 */ /* 0x010f220000300a00 */
[----:B------:R-:W-:-:S03]  /*24340*/  IMAD.WIDE R150, R2, 0x4, R134 ;  /* 0x0000000402967825 */ /* 0x000fc600078e0286 */
[----:B------:R5:W-:Y:S01]  /*24350*/  LDGSTS.E [R252+0x5f800], [R198.64], !P1 ;  /* 0x5f800000c6fc7fae */ /* 0x000be2000c921844 */
[----:B------:R-:W-:-:S03]  /*24360*/  IMAD.WIDE R134, R2, 0x4, R38 ;  /* 0x0000000402867825 */ /* 0x000fc600078e0226 */
[----:B-1----:R-:W4:Y:S01]  /*24370*/  LDL.LU.64 R54, [R1+0x968] ;  /* 0x0009680001367983 */ /* 0x002f220000300a00 */
[----:B--2---:R-:W-:-:S03]  /*24380*/  IMAD.WIDE R6, R2, 0x4, R6 ;  /* 0x0000000402067825 */ /* 0x004fc600078e0206 */
[----:B------:R-:W4:Y:S04]  /*24390*/  LDL.LU.64 R38, [R1+0x960] ;  /* 0x0009600001267983 */ /* 0x000f280000300a00 */
[----:B------:R5:W-:Y:S04]  /*243a0*/  STL.64 [R1+0x1700], R198 ;  /* 0x001700c601007387 */ /* 0x000be80000100a00 */
[----:B------:R-:W-:Y:S04]  /*243b0*/  STL.64 [R1+0x16f8], R150 ;  /* 0x0016f89601007387 */ /* 0x000fe80000100a00 */
[----:B------:R1:W-:Y:S04]  /*243c0*/  STL.64 [R1+0x16f0], R134 ;  /* 0x0016f08601007387 */ /* 0x0003e80000100a00 */
[----:B------:R1:W-:Y:S04]  /*243d0*/  LDGSTS.E [R252+0x5fa00], [R150.64], !P1 ;  /* 0x5fa0000096fc7fae */ /* 0x0003e8000c921844 */
[----:B------:R1:W-:Y:S04]  /*243e0*/  STL.64 [R1+0x16e8], R6 ;  /* 0x0016e80601007387 */ /* 0x0003e80000100a00 */
[----:B------:R1:W-:Y:S04]  /*243f0*/  LDGSTS.E [R252+0x5fc00], [R134.64], !P1 ;  /* 0x5fc0000086fc7fae */ /* 0x0003e8000c921844 */
[----:B------:R1:W-:Y:S01]  /*24400*/  LDGSTS.E [R252+0x5fe00], [R6.64], !P1 ;  /* 0x5fe0000006fc7fae */ /* 0x0003e2000c921844 */
[----:B-----5:R-:W-:-:S05]  /*24410*/  IMAD.WIDE R198, R2, 0x4, R118 ;  /* 0x0000000402c67825 */ /* 0x020fca00078e0276 */
[----:B------:R5:W-:Y:S04]  /*24420*/  LDGSTS.E [R252+0x61800], [R198.64], !P4 ;  /* 0x61800000c6fc7fae */ /* 0x000be8000e121844 */
[----:B-1----:R-:W4:Y:S04]  /*24430*/  LDL.LU.64 R134, [R1+0x918] ;  /* 0x0009180001867983 */ /* 0x002f280000300a00 */
[----:B------:R-:W4:Y:S04]  /*24440*/  LDL.LU.64 R6, [R1+0x910] ;  /* 0x0009100001067983 */ /* 0x000f280000300a00 */
[----:B------:R-:W4:Y:S04]  /*24450*/  LDL.LU.64 R150, [R1+0x908] ;  /* 0x0009080001967983 */ /* 0x000f280000300a00 */
[----:B------:R-:W4:Y:S01]  /*24460*/  LDL.LU.64 R118, [R1+0x900] ;  /* 0x0009000001767983 */ /* 0x000f220000300a00 */
[----:B------:R-:W-:-:S03]  /*24470*/  IMAD.WIDE R102, R2, 0x4, R102 ;  /* 0x0000000402667825 */ /* 0x000fc600078e0266 */
[----:B------:R-:W-:Y:S04]  /*24480*/  STL.64 [R1+0x1680], R198 ;  /* 0x001680c601007387 */ /* 0x000fe80000100a00 */
[----:B------:R1:W-:Y:S04]  /*24490*/  STL.64 [R1+0x1678], R102 ;  /* 0x0016786601007387 */ /* 0x0003e80000100a00 */
[----:B------:R1:W-:Y:S01]  /*244a0*/  LDGSTS.E [R252+0x61a00], [R102.64], !P4 ;  /* 0x61a0000066fc7fae */ /* 0x0003e2000e121844 */
[----:B---3--:R-:W-:-:S04]  /*244b0*/  IMAD.WIDE R86, R2, 0x4, R86 ;  /* 0x0000000402567825 */ /* 0x008fc800078e0256 */
[C---:B------:R-:W-:Y:S01]  /*244c0*/  IMAD.WIDE R182, R2.reuse, 0x4, R182 ;  /* 0x0000000402b67825 */ /* 0x040fe200078e02b6 */
[----:B------:R3:W-:Y:S04]  /*244d0*/  STL.64 [R1+0x1670], R86 ;  /* 0x0016705601007387 */ /* 0x0007e80000100a00 */
[----:B------:R4:W-:Y:S04]  /*244e0*/  STL.64 [R1+0x1668], R182 ;  /* 0x001668b601007387 */ /* 0x0009e80000100a00 */
[----:B-1----:R-:W2:Y:S04]  /*244f0*/  LDL.LU.64 R102, [R1+0x8b8] ;  /* 0x0008b80001667983 */ /* 0x002ea80000300a00 */
[----:B------:R3:W-:Y:S04]  /*24500*/  LDGSTS.E [R252+0x61c00], [R86.64], !P4 ;  /* 0x61c0000056fc7fae */ /* 0x0007e8000e121844 */
[----:B------:R4:W-:Y:S04]  /*24510*/  LDGSTS.E [R252+0x61e00], [R182.64], !P4 ;  /* 0x61e00000b6fc7fae */ /* 0x0009e8000e121844 */
[----:B---3--:R-:W3:Y:S01]  /*24520*/  LDL.LU.64 R86, [R1+0x8b0] ;  /* 0x0008b00001567983 */ /* 0x008ee20000300a00 */
[----:B-----5:R-:W-:-:S05]  /*24530*/  IMAD.WIDE R198, R2, 0x4, R166 ;  /* 0x0000000402c67825 */ /* 0x020fca00078e02a6 */
[----:B------:R1:W-:Y:S01]  /*24540*/  LDGSTS.E [R252+0x63800], [R198.64], !P0 ;  /* 0x63800000c6fc7fae */ /* 0x0003e2000c121844 */
[----:B----4-:R-:W-:-:S03]  /*24550*/  IMAD.WIDE R182, R2, 0x4, R70 ;  /* 0x0000000402b67825 */ /* 0x010fc600078e0246 */
[----:B------:R-:W4:Y:S04]  /*24560*/  LDL.LU.64 R70, [R1+0x8a8] ;  /* 0x0008a80001467983 */ /* 0x000f280000300a00 */
[----:B------:R-:W-:Y:S01]  /*24570*/  STL.64 [R1+0x1600], R198 ;  /* 0x001600c601007387 */ /* 0x000fe20000100a00 */
[----:B------:R-:W-:-:S03]  /*24580*/  IMAD.WIDE R166, R2, 0x4, R54 ;  /* 0x0000000402a67825 */ /* 0x000fc600078e0236 */
[----:B------:R-:W5:Y:S01]  /*24590*/  LDL.LU.64 R54, [R1+0x8a0] ;  /* 0x0008a00001367983 */ /* 0x000f620000300a00 */
[----:B------:R-:W-:-:S03]  /*245a0*/  IMAD.WIDE R38, R2, 0x4, R38 ;  /* 0x0000000402267825 */ /* 0x000fc600078e0226 */
[----:B------:R1:W-:Y:S04]  /*245b0*/  STL.64 [R1+0x15f8], R182 ;  /* 0x0015f8b601007387 */ /* 0x0003e80000100a00 */
        /* <DEDUP_REMOVED lines=8> */
[----:B-1----:R-:W5:Y:S01]  /*24640*/  LDL.LU.64 R38, [R1+0x848] ;  /* 0x0008480001267983 */ /* 0x002f620000300a00 */
[----:B------:R-:W-:-:S03]  /*24650*/  IMAD.WIDE R6, R2, 0x4, R6 ;  /* 0x0000000402067825 */ /* 0x000fc600078e0206 */
[----:B------:R-:W5:Y:S01]  /*24660*/  LDL.LU.64 R134, [R1+0x840] ;  /* 0x0008400001867983 */ /* 0x000f620000300a00 */
[----:B------:R-:W-:-:S03]  /*24670*/  IMAD.WIDE R150, R2, 0x4, R150 ;  /* 0x0000000402967825 */ /* 0x000fc600078e0296 */
[----:B------:R-:W-:Y:S01]  /*24680*/  STL.64 [R1+0x1580], R198 ;  /* 0x001580c601007387 */ /* 0x000fe20000100a00 */
[----:B------:R-:W-:-:S03]  /*24690*/  IMAD.WIDE R118, R2, 0x4, R118 ;  /* 0x0000000402767825 */ /* 0x000fc600078e0276 */
[----:B------:R1:W-:Y:S04]  /*246a0*/  STL.64 [R1+0x1578], R6 ;  /* 0x0015780601007387 */ /* 0x0003e80000100a00 */
[----:B------:R2:W-:Y:S04]  /*246b0*/  LDGSTS.E [R252+0x65800], [R198.64], !P5 ;  /* 0x65800000c6fc7fae */ /* 0x0005e8000e921844 */
[----:B------:R-:W-:Y:S04]  /*246c0*/  STL.64 [R1+0x1570], R150 ;  /* 0x0015709601007387 */ /* 0x000fe80000100a00 */
[----:B------:R1:W-:Y:S04]  /*246d0*/  LDGSTS.E [R252+0x65a00], [R6.64], !P5 ;  /* 0x65a0000006fc7fae */ /* 0x0003e8000e921844 */
[----:B------:R3:W-:Y:S01]  /*246e0*/  STL.64 [R1+0x1568], R118 ;  /* 0x0015687601007387 */ /* 0x0007e20000100a00 */
[----:B------:R-:W-:-:S02]  /*246f0*/  IADD3 R3, R23, -0xd0, RZ ;  /* 0xffffff3017037810 */ /* 0x000fc40007ffe0ff */
[----:B------:R-:W-:Y:S01]  /*24700*/  SEL R0, R0, RZ, P6 ;  /* 0x000000ff00007207 */ /* 0x000fe20003000000 */
[----:B------:R2:W-:Y:S04]  /*24710*/  LDGSTS.E [R252+0x65c00], [R150.64], !P5 ;  /* 0x65c0000096fc7fae */ /* 0x0005e8000e921844 */
[----:B-1----:R-:W5:Y:S01]  /*24720*/  LDL.LU.64 R6, [R1+0x7f8] ;  /* 0x0007f80001067983 */ /* 0x002f620000300a00 */
[----:B------:R-:W-:-:S03]  /*24730*/  ISETP.GE.U32.AND P6, PT, R3, 0x7ffffeb1, PT ;  /* 0x7ffffeb10300780c */ /* 0x000fc60003fc6070 */
[----:B------:R3:W-:Y:S01]  /*24740*/  LDGSTS.E [R252+0x65e00], [R118.64], !P5 ;  /* 0x65e0000076fc7fae */ /* 0x0007e2000e921844 */
[----:B------:R-:W-:-:S04]  /*24750*/  IADD3 R3, R23, -0xd4, RZ ;  /* 0xffffff2c17037810 */ /* 0x000fc80007ffe0ff */
[----:B------:R-:W-:Y:S01]  /*24760*/  ISETP.GE.U32.AND P3, PT, R3, 0x7ffffead, PT ;  /* 0x7ffffead0300780c */ /* 0x000fe20003f66070 */
[C---:B--2---:R-:W-:Y:S02]  /*24770*/  IMAD.WIDE R198, R2.reuse, 0x4, R102 ;  /* 0x0000000402c67825 */ /* 0x044fe400078e0266 */
[----:B------:R-:W2:Y:S04]  /*24780*/  LDL.LU.64 R102, [R1+0x7f0] ;  /* 0x0007f00001667983 */ /* 0x000ea80000300a00 */
[----:B------:R1:W-:Y:S01]  /*24790*/  LDGSTS.E [R252+0x67800], [R198.64], !P6 ;  /* 0x67800000c6fc7fae */ /* 0x0003e2000f121844 */
[----:B---3--:R-:W-:-:S03]  /*247a0*/  IMAD.WIDE R118, R2, 0x4, R86 ;  /* 0x0000000402767825 */ /* 0x008fc600078e0256 */
[----:B------:R-:W3:Y:S04]  /*247b0*/  LDL.LU.64 R86, [R1+0x7e8] ;  /* 0x0007e80001567983 */ /* 0x000ee80000300a00 */
[----:B------:R-:W-:Y:S04]  /*247c0*/  STL.64 [R1+0x11c0], R198 ;  /* 0x0011c0c601007387 */ /* 0x000fe80000100a00 */
[----:B------:R-:W3:Y:S04]  /*247d0*/  LDL.LU.64 R150, [R1+0x7e0] ;  /* 0x0007e00001967983 */ /* 0x000ee80000300a00 */
[----:B------:R1:W-:Y:S04]  /*247e0*/  STL.64 [R1+0x11b8], R118 ;  /* 0x0011b87601007387 */ /* 0x0003e80000100a00 */
[----:B------:R1:W-:Y:S01]  /*247f0*/  LDGSTS.E [R252+0x67a00], [R118.64], !P6 ;  /* 0x67a0000076fc7fae */ /* 0x0003e2000f121844 */
[----:B----4-:R-:W-:-:S04]  /*24800*/  IMAD.WIDE R70, R2, 0x4, R70 ;  /* 0x0000000402467825 */ /* 0x010fc800078e0246 */
[C---:B-----5:R-:W-:Y:S01]  /*24810*/  IMAD.WIDE R54, R2.reuse, 0x4, R54 ;  /* 0x0000000402367825 */ /* 0x060fe200078e0236 */
[----:B------:R4:W-:Y:S04]  /*24820*/  STL.64 [R1+0x11b0], R70 ;  /* 0x0011b04601007387 */ /* 0x0009e80000100a00 */
[----:B------:R5:W-:Y:S04]  /*24830*/  STL.64 [R1+0x11a8], R54 ;  /* 0x0011a83601007387 */ /* 0x000be80000100a00 */
[----:B-1----:R-:W3:Y:S04]  /*24840*/  LDL.LU.64 R118, [R1+0x798] ;  /* 0x0007980001767983 */ /* 0x002ee80000300a00 */
[----:B------:R4:W-:Y:S04]  /*24850*/  LDGSTS.E [R252+0x67c00], [R70.64], !P6 ;  /* 0x67c0000046fc7fae */ /* 0x0009e8000f121844 */
[----:B------:R5:W-:Y:S01]  /*24860*/  LDGSTS.E [R252+0x67e00], [R54.64], !P6 ;  /* 0x67e0000036fc7fae */ /* 0x000be2000f121844 */
[----:B------:R-:W-:-:S03]  /*24870*/  IMAD.WIDE R198, R2, 0x4, R182 ;  /* 0x0000000402c67825 */ /* 0x000fc600078e02b6 */
[----:B----4-:R-:W4:Y:S04]  /*24880*/  LDL.LU.64 R70, [R1+0x790] ;  /* 0x0007900001467983 */ /* 0x010f280000300a00 */
[----:B-----5:R-:W5:Y:S01]  /*24890*/  LDL.LU.64 R54, [R1+0x788] ;  /* 0x0007880001367983 */ /* 0x020f620000300a00 */
[----:B------:R-:W-:-:S03]  /*248a0*/  IMAD.WIDE R182, R2, 0x4, R166 ;  /* 0x0000000402b67825 */ /* 0x000fc600078e02a6 */
[----:B------:R1:W-:Y:S04]  /*248b0*/  LDGSTS.E [R252+0x69800], [R198.64], !P3 ;  /* 0x69800000c6fc7fae */ /* 0x0003e8000d921844 */
[----:B------:R1:W-:Y:S01]  /*248c0*/  LDGSTS.E [R252+0x69a00], [R182.64], !P3 ;  /* 0x69a00000b6fc7fae */ /* 0x0003e2000d921844 */
[----:B------:R-:W-:-:S03]  /*248d0*/  IMAD.WIDE R166, R2, 0x4, R38 ;  /* 0x0000000402a67825 */ /* 0x000fc600078e0226 */
[----:B------:R-:W5:Y:S01]  /*248e0*/  LDL.LU.64 R38, [R1+0x780] ;  /* 0x0007800001267983 */ /* 0x000f620000300a00 */
[----:B------:R-:W-:-:S03]  /*248f0*/  IMAD.WIDE R134, R2, 0x4, R134 ;  /* 0x0000000402867825 */ /* 0x000fc600078e0286 */
[----:B------:R-:W-:Y:S04]  /*24900*/  STL.64 [R1+0x11a0], R198 ;  /* 0x0011a0c601007387 */ /* 0x000fe80000100a00 */
[----:B------:R1:W-:Y:S04]  /*24910*/  STL.64 [R1+0x1198], R182 ;  /* 0x001198b601007387 */ /* 0x0003e80000100a00 */
[----:B------:R1:W-:Y:S04]  /*24920*/  STL.64 [R1+0x1190], R166 ;  /* 0x001190a601007387 */ /* 0x0003e80000100a00 */
[----:B------:R1:W-:Y:S04]  /*24930*/  STL.64 [R1+0x1188], R134 ;  /* 0x0011888601007387 */ /* 0x0003e80000100a00 */
[----:B-1----:R-:W5:Y:S04]  /*24940*/  LDL.LU.64 R182, [R1+0x738] ;  /* 0x0007380001b67983 */ /* 0x002f680000300a00 */
[----:B------:R1:W-:Y:S04]  /*24950*/  LDGSTS.E [R252+0x69c00], [R166.64], !P3 ;  /* 0x69c00000a6fc7fae */ /* 0x0003e8000d921844 */
[----:B------:R1:W-:Y:S01]  /*24960*/  LDGSTS.E [R252+0x69e00], [R134.64], !P3 ;  /* 0x69e0000086fc7fae */ /* 0x0003e2000d921844 */
[----:B------:R-:W-:-:S03]  /*24970*/  IMAD.WIDE R198, R2, 0x4, R6 ;  /* 0x0000000402c67825 */ /* 0x000fc600078e0206 */
[----:B------:R-:W5:Y:S04]  /*24980*/  LDL.LU.64 R6, [R1+0x730] ;  /* 0x0007300001067983 */ /* 0x000f680000300a00 */
[----:B-1----:R-:W5:Y:S04]  /*24990*/  LDL.LU.64 R166, [R1+0x728] ;  /* 0x0007280001a67983 */ /* 0x002f680000300a00 */
[----:B------:R-:W-:Y:S04]  /*249a0*/  STL.64 [R1+0x1180], R198 ;  /* 0x001180c601007387 */ /* 0x000fe80000100a00 */
[----:B------:R-:W5:Y:S01]  /*249b0*/  LDL.LU.64 R134, [R1+0x720] ;  /* 0x0007200001867983 */ /* 0x000f620000300a00 */
[----:B------:R-:W-:-:S04]  /*249c0*/  IADD3 R3, R23, -0xd8, RZ ;  /* 0xffffff2817037810 */ /* 0x000fc80007ffe0ff */
[----:B------:R-:W-:Y:S02]  /*249d0*/  ISETP.GE.U32.AND P2, PT, R3, 0x7ffffea9, PT ;  /* 0x7ffffea90300780c */ /* 0x000fe40003f46070 */
[----:B------:R-:W-:-:S04]  /*249e0*/  IADD3 R3, R23, -0xdc, RZ ;  /* 0xffffff2417037810 */ /* 0x000fc80007ffe0ff */
[----:B------:R-:W-:-:S07]  /*249f0*/  ISETP.GE.U32.AND P1, PT, R3, 0x7ffffea5, PT ;  /* 0x7ffffea50300780c */ /* 0x000fce0003f26070 */
[----:B------:R1:W-:Y:S01]  /*24a00*/  LDGSTS.E [R252+0x6b800], [R198.64], !P2 ;  /* 0x6b800000c6fc7fae */ /* 0x0003e2000d121844 */
[----:B------:R-:W-:-:S04]  /*24a10*/  IADD3 R3, R23, -0xe0, RZ ;  /* 0xffffff2017037810 */ /* 0x000fc80007ffe0ff */
[----:B------:R-:W-:Y:S01]  /*24a20*/  ISETP.GE.U32.AND P4, PT, R3, 0x7ffffea1, PT ;  /* 0x7ffffea10300780c */ /* 0x000fe20003f86070 */
[----:B--2---:R-:W-:-:S05]  /*24a30*/  IMAD.WIDE R102, R2, 0x4, R102 ;  /* 0x0000000402667825 */ /* 0x004fca00078e0266 */
[----:B------:R2:W-:Y:S04]  /*24a40*/  STL.64 [R1+0x1178], R102 ;  /* 0x0011786601007387 */ /* 0x0005e80000100a00 */
[----:B------:R2:W-:Y:S01]  /*24a50*/  LDGSTS.E [R252+0x6ba00], [R102.64], !P2 ;  /* 0x6ba0000066fc7fae */ /* 0x0005e2000d121844 */
[----:B---3--:R-:W-:-:S04]  /*24a60*/  IMAD.WIDE R86, R2, 0x4, R86 ;  /* 0x0000000402567825 */ /* 0x008fc800078e0256 */
[C---:B------:R-:W-:Y:S01]  /*24a70*/  IMAD.WIDE R150, R2.reuse, 0x4, R150 ;  /* 0x0000000402967825 */ /* 0x040fe200078e0296 */
[----:B------:R3:W-:Y:S04]  /*24a80*/  STL.64 [R1+0x1170], R86 ;  /* 0x0011705601007387 */ /* 0x0007e80000100a00 */
[----:B------:R3:W-:Y:S04]  /*24a90*/  LDGSTS.E [R252+0x6bc00], [R86.64], !P2 ;  /* 0x6bc0000056fc7fae */ /* 0x0007e8000d121844 */
[----:B------:R1:W-:Y:S04]  /*24aa0*/  STL.64 [R1+0x1168], R150 ;  /* 0x0011689601007387 */ /* 0x0003e80000100a00 */
[----:B------:R1:W-:Y:S04]  /*24ab0*/  LDGSTS.E [R252+0x6be00], [R150.64], !P2 ;  /* 0x6be0000096fc7fae */ /* 0x0003e8000d121844 */
[----:B--2---:R-:W2:Y:S04]  /*24ac0*/  LDL.LU.64 R102, [R1+0x6d8] ;  /* 0x0006d80001667983 */ /* 0x004ea80000300a00 */
[----:B---3--:R-:W3:Y:S04]  /*24ad0*/  LDL.LU.64 R86, [R1+0x6d0] ;  /* 0x0006d00001567983 */ /* 0x008ee80000300a00 */
[----:B-1----:R-:W3:Y:S01]  /*24ae0*/  LDL.LU.64 R198, [R1+0x6c8] ;  /* 0x0006c80001c67983 */ /* 0x002ee20000300a00 */
[----:B------:R-:W-:-:S05]  /*24af0*/  IMAD.WIDE R150, R2, 0x4, R118 ;  /* 0x0000000402967825 */ /* 0x000fca00078e0276 */
[----:B------:R1:W-:Y:S04]  /*24b00*/  STL.64 [R1+0x1160], R150 ;  /* 0x0011609601007387 */ /* 0x0003e80000100a00 */
[----:B------:R-:W3:Y:S04]  /*24b10*/  LDL.LU.64 R118, [R1+0x6c0] ;  /* 0x0006c00001767983 */ /* 0x000ee80000300a00 */
[----:B------:R1:W-:Y:S01]  /*24b20*/  LDGSTS.E [R252+0x6d800], [R150.64], !P1 ;  /* 0x6d80000096fc7fae */ /* 0x0003e2000c921844 */
[----:B----4-:R-:W-:-:S04]  /*24b30*/  IMAD.WIDE R70, R2, 0x4, R70 ;  /* 0x0000000402467825 */ /* 0x010fc800078e0246 */
[C---:B-----5:R-:W-:Y:S01]  /*24b40*/  IMAD.WIDE R54, R2.reuse, 0x4, R54 ;  /* 0x0000000402367825 */ /* 0x060fe200078e0236 */
[----:B------:R4:W-:Y:S04]  /*24b50*/  STL.64 [R1+0x1158], R70 ;  /* 0x0011584601007387 */ /* 0x0009e80000100a00 */
[----:B------:R5:W-:Y:S04]  /*24b60*/  STL.64 [R1+0x1150], R54 ;  /* 0x0011503601007387 */ /* 0x000be80000100a00 */
[----:B------:R4:W-:Y:S04]  /*24b70*/  LDGSTS.E [R252+0x6da00], [R70.64], !P1 ;  /* 0x6da0000046fc7fae */ /* 0x0009e8000c921844 */
[----:B------:R5:W-:Y:S01]  /*24b80*/  LDGSTS.E [R252+0x6dc00], [R54.64], !P1 ;  /* 0x6dc0000036fc7fae */ /* 0x000be2000c921844 */
[----:B------:R-:W-:-:S05]  /*24b90*/  IMAD.WIDE R38, R2, 0x4, R38 ;  /* 0x0000000402267825 */ /* 0x000fca00078e0226 */
[----:B------:R5:W-:Y:S04]  /*24ba0*/  STL.64 [R1+0x1148], R38 ;  /* 0x0011482601007387 */ /* 0x000be80000100a00 */
[----:B-1----:R-:W3:Y:S04]  /*24bb0*/  LDL.LU.64 R150, [R1+0x678] ;  /* 0x0006780001967983 */ /* 0x002ee80000300a00 */
[----:B----4-:R-:W4:Y:S04]  /*24bc0*/  LDL.LU.64 R70, [R1+0x670] ;  /* 0x0006700001467983 */ /* 0x010f280000300a00 */
[----:B------:R1:W-:Y:S01]  /*24bd0*/  LDGSTS.E [R252+0x6de00], [R38.64], !P1 ;  /* 0x6de0000026fc7fae */ /* 0x0003e2000c921844 */
[----:B------:R-:W-:-:S03]  /*24be0*/  IMAD.WIDE R182, R2, 0x4, R182 ;  /* 0x0000000402b67825 */ /* 0x000fc600078e02b6 */
[----:B-----5:R-:W5:Y:S04]  /*24bf0*/  LDL.LU.64 R54, [R1+0x668] ;  /* 0x0006680001367983 */ /* 0x020f680000300a00 */
[----:B------:R1:W-:Y:S04]  /*24c00*/  LDGSTS.E [R252+0x6f800], [R182.64], !P4 ;  /* 0x6f800000b6fc7fae */ /* 0x0003e8000e121844 */
[----:B-1----:R-:W5:Y:S01]  /*24c10*/  LDL.LU.64 R38, [R1+0x660] ;  /* 0x0006600001267983 */ /* 0x002f620000300a00 */
[----:B------:R-:W-:-:S03]  /*24c20*/  IMAD.WIDE R6, R2, 0x4, R6 ;  /* 0x0000000402067825 */ /* 0x000fc600078e0206 */
[----:B------:R-:W-:Y:S01]  /*24c30*/  STL.64 [R1+0x1140], R182 ;  /* 0x001140b601007387 */ /* 0x000fe20000100a00 */
[----:B------:R-:W-:-:S03]  /*24c40*/  IMAD.WIDE R166, R2, 0x4, R166 ;  /* 0x0000000402a67825 */ /* 0x000fc600078e02a6 */
[----:B------:R1:W-:Y:S01]  /*24c50*/  STL.64 [R1+0x1138], R6 ;  /* 0x0011380601007387 */ /* 0x0003e20000100a00 */
[----:B------:R-:W-:-:S03]  /*24c60*/  IMAD.WIDE R134, R2, 0x4, R134 ;  /* 0x0000000402867825 */ /* 0x000fc600078e0286 */
[----:B------:R1:W-:Y:S04]  /*24c70*/  STL.64 [R1+0x1130], R166 ;  /* 0x001130a601007387 */ /* 0x0003e80000100a00 */
[----:B------:R1:W-:Y:S04]  /*24c80*/  LDGSTS.E [R252+0x6fa00], [R6.64], !P4 ;  /* 0x6fa0000006fc7fae */ /* 0x0003e8000e121844 */
[----:B------:R2:W-:Y:S01]  /*24c90*/  STL.64 [R1+0x1128], R134 ;  /* 0x0011288601007387 */ /* 0x0005e20000100a00 */
[----:B------:R-:W-:-:S03]  /*24ca0*/  IADD3 R3, R23, -0xe4, RZ ;  /* 0xffffff1c17037810 */ /* 0x000fc60007ffe0ff */
[----:B------:R1:W-:Y:S04]  /*24cb0*/  LDGSTS.E [R252+0x6fc00], [R166.64], !P4 ;  /* 0x6fc00000a6fc7fae */ /* 0x0003e8000e121844 */
[----:B-1----:R-:W5:Y:S01]  /*24cc0*/  LDL.LU.64 R6, [R1+0x618] ;  /* 0x0006180001067983 */ /* 0x002f620000300a00 */
[----:B------:R-:W-:Y:S02]  /*24cd0*/  ISETP.GE.U32.AND P0, PT, R3, 0x7ffffe9d, PT ;  /* 0x7ffffe9d0300780c */ /* 0x000fe40003f06070 */
[----:B------:R-:W-:Y:S01]  /*24ce0*/  IADD3 R3, R23, -0xe8, RZ ;  /* 0xffffff1817037810 */ /* 0x000fe20007ffe0ff */
[----:B------:R-:W5:Y:S04]  /*24cf0*/  LDL.LU.64 R182, [R1+0x610] ;  /* 0x0006100001b67983 */ /* 0x000f680000300a00 */
[----:B------:R-:W5:Y:S01]  /*24d00*/  LDL.LU.64 R166, [R1+0x608] ;  /* 0x0006080001a67983 */ /* 0x000f620000300a00 */
[----:B------:R-:W-:-:S03]  /*24d10*/  ISETP.GE.U32.AND P5, PT, R3, 0x7ffffe99, PT ;  /* 0x7ffffe990300780c */ /* 0x000fc60003fa6070 */
[----:B------:R1:W-:Y:S01]  /*24d20*/  LDGSTS.E [R252+0x6fe00], [R134.64], !P4 ;  /* 0x6fe0000086fc7fae */ /* 0x0003e2000e121844 */
[----:B--2---:R-:W-:-:S04]  /*24d30*/  IMAD.WIDE R102, R2, 0x4, R102 ;  /* 0x0000000402667825 */ /* 0x004fc800078e0266 */
[C---:B---3--:R-:W-:Y:S01]  /*24d40*/  IMAD.WIDE R86, R2.reuse, 0x4, R86 ;  /* 0x0000000402567825 */ /* 0x048fe200078e0256 */
[----:B------:R2:W-:Y:S03]  /*24d50*/  STL.64 [R1+0x1120], R102 ;  /* 0x0011206601007387 */ /* 0x0005e60000100a00 */
[C---:B------:R-:W-:Y:S01]  /*24d60*/  IMAD.WIDE R214, R2.reuse, 0x4, R198 ;  /* 0x0000000402d67825 */ /* 0x040fe200078e02c6 */
[----:B-1----:R-:W3:Y:S04]  /*24d70*/  LDL.LU.64 R134, [R1+0x600] ;  /* 0x0006000001867983 */ /* 0x002ee80000300a00 */
[----:B------:R1:W-:Y:S04]  /*24d80*/  STL.64 [R1+0x1118], R86 ;  /* 0x0011185601007387 */ /* 0x0003e80000100a00 */
[----:B------:R2:W-:Y:S01]  /*24d90*/  LDGSTS.E [R252+0x71800], [R102.64], !P0 ;  /* 0x7180000066fc7fae */ /* 0x0005e2000c121844 */
[----:B------:R-:W-:-:S03]  /*24da0*/  IMAD.WIDE R198, R2, 0x4, R118 ;  /* 0x0000000402c67825 */ /* 0x000fc600078e0276 */
[----:B------:R-:W-:Y:S04]  /*24db0*/  STL.64 [R1+0x1110], R214 ;  /* 0x001110d601007387 */ /* 0x000fe80000100a00 */
[----:B------:R1:W-:Y:S04]  /*24dc0*/  STL.64 [R1+0x1108], R198 ;  /* 0x001108c601007387 */ /* 0x0003e80000100a00 */
[----:B------:R-:W3:Y:S04]  /*24dd0*/  LDL.LU.64 R118, [R1+0x5b8] ;  /* 0x0005b80001767983 */ /* 0x000ee80000300a00 */
[----:B------:R1:W-:Y:S04]  /*24de0*/  LDGSTS.E [R252+0x71a00], [R86.64], !P0 ;  /* 0x71a0000056fc7fae */ /* 0x0003e8000c121844 */
[----:B--2---:R-:W2:Y:S04]  /*24df0*/  LDL.LU.64 R102, [R1+0x5b0] ;  /* 0x0005b00001667983 */ /* 0x004ea80000300a00 */
[----:B------:R2:W-:Y:S04]  /*24e00*/  LDGSTS.E [R252+0x71c00], [R214.64], !P0 ;  /* 0x71c00000d6fc7fae */ /* 0x0005e8000c121844 */
[----:B------:R4:W-:Y:S04]  /*24e10*/  LDGSTS.E [R252+0x71e00], [R198.64], !P0 ;  /* 0x71e00000c6fc7fae */ /* 0x0009e8000c121844 */
[----:B-1----:R-:W2:Y:S01]  /*24e20*/  LDL.LU.64 R86, [R1+0x5a8] ;  /* 0x0005a80001567983 */ /* 0x002ea20000300a00 */
[----:B----4-:R-:W-:-:S04]  /*24e30*/  IMAD.WIDE R198, R2, 0x4, R150 ;  /* 0x0000000402c67825 */ /* 0x010fc800078e0296 */
[C---:B------:R-:W-:Y:S01]  /*24e40*/  IMAD.WIDE R70, R2.reuse, 0x4, R70 ;  /* 0x0000000402467825 */ /* 0x040fe200078e0246 */
[----:B------:R1:W-:Y:S03]  /*24e50*/  STL.64 [R1+0x1100], R198 ;  /* 0x001100c601007387 */ /* 0x0003e60000100a00 */
[C---:B-----5:R-:W-:Y:S01]  /*24e60*/  IMAD.WIDE R54, R2.reuse, 0x4, R54 ;  /* 0x0000000402367825 */ /* 0x060fe200078e0236 */
[----:B------:R-:W4:Y:S04]  /*24e70*/  LDL.LU.64 R150, [R1+0x5a0] ;  /* 0x0005a00001967983 */ /* 0x000f280000300a00 */
[----:B------:R5:W-:Y:S01]  /*24e80*/  STL.64 [R1+0x10f8], R70 ;  /* 0x0010f84601007387 */ /* 0x000be20000100a00 */
[----:B------:R-:W-:-:S03]  /*24e90*/  IMAD.WIDE R38, R2, 0x4, R38 ;  /* 0x0000000402267825 */ /* 0x000fc600078e0226 */
[----:B------:R1:W-:Y:S04]  /*24ea0*/  LDGSTS.E [R252+0x73800], [R198.64], !P5 ;  /* 0x73800000c6fc7fae */ /* 0x0003e8000e921844 */
[----:B------:R1:W-:Y:S04]  /*24eb0*/  STL.64 [R1+0x10f0], R54 ;  /* 0x0010f03601007387 */ /* 0x0003e80000100a00 */
[----:B------:R1:W-:Y:S04]  /*24ec0*/  STL.64 [R1+0x10e8], R38 ;  /* 0x0010e82601007387 */ /* 0x0003e80000100a00 */
[----:B------:R5:W-:Y:S04]  /*24ed0*/  LDGSTS.E [R252+0x73a00], [R70.64], !P5 ;  /* 0x73a0000046fc7fae */ /* 0x000be8000e921844 */
[----:B------:R1:W-:Y:S04]  /*24ee0*/  LDGSTS.E [R252+0x73c00], [R54.64], !P5 ;  /* 0x73c0000036fc7fae */ /* 0x0003e8000e921844 */
[----:B------:R1:W-:Y:S02]  /*24ef0*/  LDGSTS.E [R252+0x73e00], [R38.64], !P5 ;  /* 0x73e0000026fc7fae */ /* 0x0003e4000e921844 */
[----:B-1----:R-:W-:-:S02]  /*24f00*/  IMAD.WIDE R198, R2, 0x4, R6 ;  /* 0x0000000402c67825 */ /* 0x002fc400078e0206 */
[----:B------:R-:W4:Y:S04]  /*24f10*/  LDL.LU.64 R6, [R1+0x558] ;  /* 0x0005580001067983 */ /* 0x000f280000300a00 */
[----:B-----5:R-:W4:Y:S04]  /*24f20*/  LDL.LU.64 R70, [R1+0x550] ;  /* 0x0005500001467983 */ /* 0x020f280000300a00 */
[----:B------:R-:W4:Y:S04]  /*24f30*/  LDL.LU.64 R54, [R1+0x548] ;  /* 0x0005480001367983 */ /* 0x000f280000300a00 */
[----:B------:R1:W-:Y:S04]  /*24f40*/  STL.64 [R1+0x10e0], R198 ;  /* 0x0010e0c601007387 */ /* 0x0003e80000100a00 */
[----:B------:R-:W4:Y:S01]  /*24f50*/  LDL.LU.64 R38, [R1+0x540] ;  /* 0x0005400001267983 */ /* 0x000f220000300a00 */
[----:B------:R-:W-:-:S04]  /*24f60*/  IADD3 R3, R23, -0xec, RZ ;  /* 0xffffff1417037810 */ /* 0x000fc80007ffe0ff */
[----:B------:R-:W-:Y:S02]  /*24f70*/  ISETP.GE.U32.AND P6, PT, R3, 0x7ffffe95, PT ;  /* 0x7ffffe950300780c */ /* 0x000fe40003fc6070 */
[----:B------:R-:W-:-:S04]  /*24f80*/  IADD3 R3, R23, -0xf0, RZ ;  /* 0xffffff1017037810 */ /* 0x000fc80007ffe0ff */
[----:B------:R-:W-:Y:S02]  /*24f90*/  ISETP.GE.U32.AND P3, PT, R3, 0x7ffffe91, PT ;  /* 0x7ffffe910300780c */ /* 0x000fe40003f66070 */
[----:B------:R-:W-:Y:S01]  /*24fa0*/  IADD3 R3, R23, -0xf4, RZ ;  /* 0xffffff0c17037810 */ /* 0x000fe20007ffe0ff */
[----:B------:R-:W-:-:S03]  /*24fb0*/  IMAD.WIDE R182, R2, 0x4, R182 ;  /* 0x0000000402b67825 */ /* 0x000fc600078e02b6 */
[----:B------:R-:W-:Y:S01]  /*24fc0*/  ISETP.GE.U32.AND P2, PT, R3, 0x7ffffe8d, PT ;  /* 0x7ffffe8d0300780c */ /* 0x000fe20003f46070 */
[----:B------:R-:W-:Y:S01]  /*24fd0*/  IMAD.WIDE R166, R2, 0x4, R166 ;  /* 0x0000000402a67825 */ /* 0x000fe200078e02a6 */
[----:B------:R-:W-:Y:S01]  /*24fe0*/  IADD3 R3, R23, -0xf8, RZ ;  /* 0xffffff0817037810 */ /* 0x000fe20007ffe0ff */
[----:B------:R-:W-:Y:S03]  /*24ff0*/  STL.64 [R1+0x10d8], R182 ;  /* 0x0010d8b601007387 */ /* 0x000fe60000100a00 */
[----:B------:R-:W-:Y:S01]  /*25000*/  ISETP.GE.U32.AND P1, PT, R3, 0x7ffffe89, PT ;  /* 0x7ffffe890300780c */ /* 0x000fe20003f26070 */
[----:B------:R1:W-:Y:S01]  /*25010*/  LDGSTS.E [R252+0x75800], [R198.64], !P6 ;  /* 0x75800000c6fc7fae */ /* 0x0003e2000f121844 */
[----:B------:R-:W-:-:S03]  /*25020*/  IADD3 R3, R23, -0xfc, RZ ;  /* 0xffffff0417037810 */ /* 0x000fc60007ffe0ff */
[----:B------:R-:W-:Y:S01]  /*25030*/  STL.64 [R1+0x10d0], R166 ;  /* 0x0010d0a601007387 */ /* 0x000fe20000100a00 */
[----:B------:R-:W-:Y:S02]  /*25040*/  ISETP.GE.U32.AND P4, PT, R3, 0x7ffffe85, PT ;  /* 0x7ffffe850300780c */ /* 0x000fe40003f86070 */
[----:B------:R-:W-:Y:S01]  /*25050*/  IADD3 R3, R23, -0x101, RZ ;  /* 0xfffffeff17037810 */ /* 0x000fe20007ffe0ff */
[----:B------:R1:W-:Y:S04]  /*25060*/  LDGSTS.E [R252+0x75a00], [R182.64], !P6 ;  /* 0x75a00000b6fc7fae */ /* 0x0003e8000f121844 */
[----:B------:R1:W-:Y:S01]  /*25070*/  LDGSTS.E [R252+0x75c00], [R166.64], !P6 ;  /* 0x75c00000a6fc7fae */ /* 0x0003e2000f121844 */
[----:B------:R-:W-:Y:S02]  /*25080*/  ISETP.GE.U32.AND P0, PT, R3, 0x7ffffe80, PT ;  /* 0x7ffffe800300780c */ /* 0x000fe40003f06070 */
[----:B------:R-:W-:-:S04]  /*25090*/  IADD3 R3, R23, -0x105, RZ ;  /* 0xfffffefb17037810 */ /* 0x000fc80007ffe0ff */
[----:B------:R-:W-:Y:S02]  /*250a0*/  ISETP.GE.U32.AND P5, PT, R3, 0x7ffffe7c, PT ;  /* 0x7ffffe7c0300780c */ /* 0x000fe40003fa6070 */
[----:B------:R-:W-:Y:S01]  /*250b0*/  IADD3 R3, R23, -0x109, RZ ;  /* 0xfffffef717037810 */ /* 0x000fe20007ffe0ff */
[----:B---3--:R-:W-:-:S05]  /*250c0*/  IMAD.WIDE R134, R2, 0x4, R134 ;  /* 0x0000000402867825 */ /* 0x008fca00078e0286 */
[----:B------:R3:W-:Y:S04]  /*250d0*/  STL.64 [R1+0x10c8], R134 ;  /* 0x0010c88601007387 */ /* 0x0007e80000100a00 */
[----:B-1----:R-:W5:Y:S04]  /*250e0*/  LDL.LU.64 R198, [R1+0x4f8] ;  /* 0x0004f80001c67983 */ /* 0x002f680000300a00 */
[----:B------:R3:W-:Y:S01]  /*250f0*/  LDGSTS.E [R252+0x75e00], [R134.64], !P6 ;  /* 0x75e0000086fc7fae */ /* 0x0007e2000f121844 */
[----:B------:R-:W-:-:S05]  /*25100*/  IMAD.WIDE R118, R2, 0x4, R118 ;  /* 0x0000000402767825 */ /* 0x000fca00078e0276 */
[----:B------:R1:W-:Y:S01]  /*25110*/  STL.64 [R1+0x10c0], R118 ;  /* 0x0010c07601007387 */ /* 0x0003e20000100a00 */
[----:B--2---:R-:W-:-:S03]  /*25120*/  IMAD.WIDE R102, R2, 0x4, R102 ;  /* 0x0000000402667825 */ /* 0x004fc600078e0266 */
[----:B---3--:R-:W2:Y:S04]  /*25130*/  LDL.LU.64 R134, [R1+0x490] ;  /* 0x0004900001867983 */ /* 0x008ea80000300a00 */
[----:B------:R3:W-:Y:S04]  /*25140*/  STL.64 [R1+0x10b8], R102 ;  /* 0x0010b86601007387 */ /* 0x0007e80000100a00 */
[----:B------:R-:W2:Y:S01]  /*25150*/  LDL.LU.64 R182, [R1+0x4f0] ;  /* 0x0004f00001b67983 */ /* 0x000ea20000300a00 */
[----:B------:R-:W-:-:S03]  /*25160*/  IMAD.WIDE R86, R2, 0x4, R86 ;  /* 0x0000000402567825 */ /* 0x000fc600078e0256 */
[----:B------:R1:W-:Y:S04]  /*25170*/  LDGSTS.E [R252+0x77800], [R118.64], !P3 ;  /* 0x7780000076fc7fae */ /* 0x0003e8000d921844 */
[----:B------:R1:W-:Y:S04]  /*25180*/  STL.64 [R1+0x10b0], R86 ;  /* 0x0010b05601007387 */ /* 0x0003e80000100a00 */
[----:B------:R-:W2:Y:S01]  /*25190*/  LDL.LU.64 R166, [R1+0x4e0] ;  /* 0x0004e00001a67983 */ /* 0x000ea20000300a00 */
[----:B----4-:R-:W-:-:S03]  /*251a0*/  IMAD.WIDE R214, R2, 0x4, R150 ;  /* 0x0000000402d67825 */ /* 0x010fc600078e0296 */
[----:B------:R3:W-:Y:S04]  /*251b0*/  LDGSTS.E [R252+0x77a00], [R102.64], !P3 ;  /* 0x77a0000066fc7fae */ /* 0x0007e8000d921844 */
[----:B------:R-:W4:Y:S01]  /*251c0*/  LDL.LU.64 R150, [R1+0x4d8] ;  /* 0x0004d80001967983 */ /* 0x000f220000300a00 */
[----:B------:R-:W-:-:S03]  /*251d0*/  ISETP.GE.U32.AND P6, PT, R3, 0x7ffffe78, PT ;  /* 0x7ffffe780300780c */ /* 0x000fc60003fc6070 */
[----:B------:R3:W-:Y:S01]  /*251e0*/  STL.64 [R1+0x10a8], R214 ;  /* 0x0010a8d601007387 */ /* 0x0007e20000100a00 */
[----:B------:R-:W-:-:S03]  /*251f0*/  IADD3 R3, R23, -0x10d, RZ ;  /* 0xfffffef317037810 */ /* 0x000fc60007ffe0ff */
[----:B-1----:R-:W4:Y:S04]  /*25200*/  LDL.LU.64 R118, [R1+0x488] ;  /* 0x0004880001767983 */ /* 0x002f280000300a00 */
[----:B------:R1:W-:Y:S04]  /*25210*/  LDGSTS.E [R252+0x77c00], [R86.64], !P3 ;  /* 0x77c0000056fc7fae */ /* 0x0003e8000d921844 */
[----:B---3--:R-:W2:Y:S04]  /*25220*/  LDL.LU.64 R102, [R1+0x480] ;  /* 0x0004800001667983 */ /* 0x008ea80000300a00 */
[----:B------:R1:W-:Y:S04]  /*25230*/  LDGSTS.E [R252+0x77e00], [R214.64], !P3 ;  /* 0x77e00000d6fc7fae */ /* 0x0003e8000d921844 */
[----:B-1----:R-:W2:Y:S01]  /*25240*/  LDL.LU.64 R86, [R1+0x478] ;  /* 0x0004780001567983 */ /* 0x002ea20000300a00 */
[----:B------:R-:W-:-:S02]  /*25250*/  ISETP.GE.U32.AND P3, PT, R3, 0x7ffffe74, PT ;  /* 0x7ffffe740300780c */ /* 0x000fc40003f66070 */
[----:B------:R-:W-:Y:S01]  /*25260*/  IADD3 R3, R23, -0x111, RZ ;  /* 0xfffffeef17037810 */ /* 0x000fe20007ffe0ff */
[----:B------:R-:W-:-:S04]  /*25270*/  IMAD.WIDE R6, R2, 0x4, R6 ;  /* 0x0000000402067825 */ /* 0x000fc800078e0206 */
[C---:B------:R-:W-:Y:S01]  /*25280*/  IMAD.WIDE R70, R2.reuse, 0x4, R70 ;  /* 0x0000000402467825 */ /* 0x040fe200078e0246 */
[----:B------:R1:W-:Y:S03]  /*25290*/  STL.64 [R1+0x10a0], R6 ;  /* 0x0010a00601007387 */ /* 0x0003e60000100a00 */
[C---:B------:R-:W-:Y:S01]  /*252a0*/  IMAD.WIDE R230, R2.reuse, 0x4, R54 ;  /* 0x0000000402e67825 */ /* 0x040fe200078e0236 */
[----:B------:R1:W-:Y:S04]  /*252b0*/  STL.64 [R1+0x1098], R70 ;  /* 0x0010984601007387 */ /* 0x0003e80000100a00 */
[----:B------:R1:W-:Y:S01]  /*252c0*/  STL.64 [R1+0x1090], R230 ;  /* 0x001090e601007387 */ /* 0x0003e20000100a00 */
[----:B------:R-:W-:-:S03]  /*252d0*/  IMAD.WIDE R214, R2, 0x4, R38 ;  /* 0x0000000402d67825 */ /* 0x000fc600078e0226 */
[----:B------:R-:W2:Y:S04]  /*252e0*/  LDL.LU.64 R54, [R1+0x1038] ;  /* 0x0010380001367983 */ /* 0x000ea80000300a00 */
[----:B------:R1:W-:Y:S04]  /*252f0*/  STL.64 [R1+0x1088], R214 ;  /* 0x001088d601007387 */ /* 0x0003e80000100a00 */
[----:B------:R-:W2:Y:S04]  /*25300*/  LDL.LU.64 R38, [R1+0x1030] ;  /* 0x0010300001267983 */ /* 0x000ea80000300a00 */
[----:B------:R1:W-:Y:S04]  /*25310*/  LDGSTS.E [R252+0x79800], [R6.64], !P2 ;  /* 0x7980000006fc7fae */ /* 0x0003e8000d121844 */
[----:B------:R-:W2:Y:S04]  /*25320*/  LDL.LU.64 R22, [R1+0x1028] ;  /* 0x0010280001167983 */ /* 0x000ea80000300a00 */
[----:B------:R1:W-:Y:S04]  /*25330*/  LDGSTS.E [R252+0x79a00], [R70.64], !P2 ;  /* 0x79a0000046fc7fae */ /* 0x0003e8000d121844 */
[----:B-1----:R-:W2:Y:S04]  /*25340*/  LDL.LU.64 R6, [R1+0x1020] ;  /* 0x0010200001067983 */ /* 0x002ea80000300a00 */
[----:B------:R1:W-:Y:S04]  /*25350*/  LDGSTS.E [R252+0x79c00], [R230.64], !P2 ;  /* 0x79c00000e6fc7fae */ /* 0x0003e8000d121844 */
[----:B------:R-:W2:Y:S04]  /*25360*/  LDL.LU.64 R70, [R1+0x430] ;  /* 0x0004300001467983 */ /* 0x000ea80000300a00 */
[----:B------:R1:W-:Y:S01]  /*25370*/  LDGSTS.E [R252+0x79e00], [R214.64], !P2 ;  /* 0x79e00000d6fc7fae */ /* 0x0003e2000d121844 */
[----:B------:R-:W-:Y:S01]  /*25380*/  ISETP.GE.U32.AND P2, PT, R3, 0x7ffffe70, PT ;  /* 0x7ffffe700300780c */ /* 0x000fe20003f46070 */
[----:B------:R-:W-:-:S02]  /*25390*/  IMAD.MOV.U32 R3, RZ, RZ, c[0x0][0x180] ;  /* 0x00006000ff037624 */ /* 0x000fc400078e00ff */
[----:B-1----:R-:W2:Y:S03]  /*253a0*/  LDL.LU.64 R230, [R1+0x36e0] ;  /* 0x0036e00001e67983 */ /* 0x002ea60000300a00 */
[----:B------:R-:W-:Y:S01]  /*253b0*/  IADD3 R3, R3, -0x100, RZ ;  /* 0xffffff0003037810 */ /* 0x000fe20007ffe0ff */
[----:B------:R-:W2:Y:S01]  /*253c0*/  LDL.LU.64 R214, [R1+0x36d8] ;  /* 0x0036d80001d67983 */ /* 0x000ea20000300a00 */
[----:B-----5:R-:W-:-:S05]  /*253d0*/  IMAD.WIDE R198, R2, 0x4, R198 ;  /* 0x0000000402c67825 */ /* 0x020fca00078e02c6 */
[----:B------:R1:W-:Y:S04]  /*253e0*/  LDGSTS.E [R252+0x7b800], [R198.64], !P1 ;  /* 0x7b800000c6fc7fae */ /* 0x0003e8000c921844 */
[----:B------:R1:W-:Y:S01]  /*253f0*/  STL.64 [R1+0x1078], R198 ;  /* 0x001078c601007387 */ /* 0x0003e20000100a00 */
[----:B--2---:R-:W-:-:S04]  /*25400*/  IMAD.WIDE R134, R2, 0x4, R134 ;  /* 0x0000000402867825 */ /* 0x004fc800078e0286 */
[C---:B------:R-:W-:Y:S01]  /*25410*/  IMAD.WIDE R182, R2.reuse, 0x4, R182 ;  /* 0x0000000402b67825 */ /* 0x040fe200078e02b6 */
[----:B------:R-:W-:Y:S04]  /*25420*/  STL.64 [R1+0x1ee0], R134 ;  /* 0x001ee08601007387 */ /* 0x000fe80000100a00 */
[----:B------:R2:W-:Y:S01]  /*25430*/  LDGSTS.E [R252+0x7ba00], [R182.64], !P1 ;  /* 0x7ba00000b6fc7fae */ /* 0x0005e2000c921844 */
[----:B------:R-:W-:-:S03]  /*25440*/  IMAD.WIDE R166, R2, 0x4, R166 ;  /* 0x0000000402a67825 */ /* 0x000fc600078e02a6 */
[----:B------:R2:W-:Y:S04]  /*25450*/  STL.64 [R1+0x1070], R182 ;  /* 0x001070b601007387 */ /* 0x0005e80000100a00 */
[----:B------:R5:W-:Y:S01]  /*25460*/  LDGSTS.E [R252+0x7bc00], [R166.64], !P1 ;  /* 0x7bc00000a6fc7fae */ /* 0x000be2000c921844 */
[----:B----4-:R-:W-:-:S03]  /*25470*/  IMAD.WIDE R150, R2, 0x4, R150 ;  /* 0x0000000402967825 */ /* 0x010fc600078e0296 */
[----:B------:R5:W-:Y:S04]  /*25480*/  STL.64 [R1+0x1068], R166 ;  /* 0x001068a601007387 */ /* 0x000be80000100a00 */
[----:B------:R4:W-:Y:S01]  /*25490*/  LDGSTS.E [R252+0x7be00], [R150.64], !P1 ;  /* 0x7be0000096fc7fae */ /* 0x0009e2000c921844 */
[----:B------:R-:W-:Y:S01]  /*254a0*/  ISETP.GE.U32.AND P1, PT, R3, 0x7ffffe81, PT ;  /* 0x7ffffe810300780c */ /* 0x000fe20003f26070 */
[C---:B------:R-:W-:Y:S01]  /*254b0*/  IMAD.WIDE R118, R2.reuse, 0x4, R118 ;  /* 0x0000000402767825 */ /* 0x040fe200078e0276 */
[----:B------:R-:W-:Y:S01]  /*254c0*/  MOV R3, c[0x0][0x18c] ;  /* 0x0000630000037a02 */ /* 0x000fe20000000f00 */
[----:B------:R4:W-:Y:S04]  /*254d0*/  STL.64 [R1+0x1060], R150 ;  /* 0x0010609601007387 */ /* 0x0009e80000100a00 */
[----:B-1----:R-:W3:Y:S01]  /*254e0*/  LDL.LU.64 R198, [R1+0x36d0] ;  /* 0x0036d00001c67983 */ /* 0x002ee20000300a00 */
[----:B--2---:R-:W-:-:S03]  /*254f0*/  IMAD.WIDE R102, R2, 0x4, R102 ;  /* 0x0000000402667825 */ /* 0x004fc600078e0266 */
[----:B------:R1:W-:Y:S01]  /*25500*/  STL.64 [R1+0x1058], R118 ;  /* 0x0010587601007387 */ /* 0x0003e20000100a00 */
[----:B------:R-:W-:-:S03]  /*25510*/  IMAD.SHL.U32 R3, R3, 0x80, RZ ;  /* 0x0000008003037824 */ /* 0x000fc600078e00ff */
[----:B------:R-:W2:Y:S01]  /*25520*/  LDL.LU.64 R182, [R1+0x36c8] ;  /* 0x0036c80001b67983 */ /* 0x000ea20000300a00 */
[----:B------:R-:W-:-:S03]  /*25530*/  IMAD.WIDE R86, R2, 0x4, R86 ;  /* 0x0000000402567825 */ /* 0x000fc600078e0256 */
[----:B------:R1:W-:Y:S04]  /*25540*/  STL.64 [R1+0x1050], R102 ;  /* 0x0010506601007387 */ /* 0x0003e80000100a00 */
[----:B-----5:R-:W5:Y:S04]  /*25550*/  LDL.LU.64 R166, [R1+0x36c0] ;  /* 0x0036c00001a67983 */ /* 0x020f680000300a00 */
[----:B------:R1:W-:Y:S04]  /*25560*/  STL.64 [R1+0x1048], R86 ;  /* 0x0010485601007387 */ /* 0x0003e80000100a00 */
[----:B----4-:R-:W4:Y:S04]  /*25570*/  LDL.LU.64 R150, [R1+0x36b8] ;  /* 0x0036b80001967983 */ /* 0x010f280000300a00 */
[----:B------:R1:W-:Y:S04]  /*25580*/  LDGSTS.E [R252+0x7d800], [R134.64], !P4 ;  /* 0x7d80000086fc7fae */ /* 0x0003e8000e121844 */
[----:B------:R1:W-:Y:S04]  /*25590*/  LDGSTS.E [R252+0x7da00], [R118.64], !P4 ;  /* 0x7da0000076fc7fae */ /* 0x0003e8000e121844 */
[----:B------:R1:W-:Y:S04]  /*255a0*/  LDGSTS.E [R252+0x7dc00], [R102.64], !P4 ;  /* 0x7dc0000066fc7fae */ /* 0x0003e8000e121844 */
[----:B-1----:R-:W2:Y:S01]  /*255b0*/  LDL.LU.64 R134, [R1+0x36b0] ;  /* 0x0036b00001867983 */ /* 0x002ea20000300a00 */
[----:B------:R-:W-:-:S03]  /*255c0*/  IMAD.WIDE R54, R2, 0x4, R54 ;  /* 0x0000000402367825 */ /* 0x000fc600078e0236 */
[----:B------:R-:W2:Y:S04]  /*255d0*/  LDL.LU.64 R118, [R1+0x36a8] ;  /* 0x0036a80001767983 */ /* 0x000ea80000300a00 */
[----:B------:R-:W2:Y:S01]  /*255e0*/  LDL.LU.64 R102, [R1+0x36a0] ;  /* 0x0036a00001667983 */ /* 0x000ea20000300a00 */
[----:B------:R-:W-:-:S03]  /*255f0*/  IMAD.WIDE R38, R2, 0x4, R38 ;  /* 0x0000000402267825 */ /* 0x000fc600078e0226 */
[----:B------:R1:W-:Y:S04]  /*25600*/  LDGSTS.E [R252+0x7de00], [R86.64], !P4 ;  /* 0x7de0000056fc7fae */ /* 0x0003e8000e121844 */
[----:B------:R1:W-:Y:S01]  /*25610*/  LDGSTS.E [R252+0x7f800], [R54.64], !P1 ;  /* 0x7f80000036fc7fae */ /* 0x0003e2000c921844 */
[----:B------:R-:W-:-:S03]  /*25620*/  IMAD.WIDE R22, R2, 0x4, R22 ;  /* 0x0000000402167825 */ /* 0x000fc600078e0216 */
[----:B------:R1:W-:Y:S04]  /*25630*/  LDGSTS.E [R252+0x7fa00], [R38.64], !P1 ;  /* 0x7fa0000026fc7fae */ /* 0x0003e8000c921844 */
[----:B-1----:R-:W2:Y:S04]  /*25640*/  LDL.LU.64 R86, [R1+0x3698] ;  /* 0x0036980001567983 */ /* 0x002ea80000300a00 */
[----:B------:R-:W-:Y:S01]  /*25650*/  STL.64 [R1+0x1040], R54 ;  /* 0x0010403601007387 */ /* 0x000fe20000100a00 */
[----:B------:R-:W-:-:S03]  /*25660*/  IMAD.WIDE R6, R2, 0x4, R6 ;  /* 0x0000000402067825 */ /* 0x000fc600078e0206 */
[----:B------:R1:W-:Y:S01]  /*25670*/  LDGSTS.E [R252+0x7fc00], [R22.64], !P1 ;  /* 0x7fc0000016fc7fae */ /* 0x0003e2000c921844 */
[----:B------:R-:W-:-:S03]  /*25680*/  IMAD.WIDE R70, R3, 0x4, R70 ;  /* 0x0000000403467825 */ /* 0x000fc600078e0246 */
[----:B------:R1:W-:Y:S04]  /*25690*/  LDGSTS.E [R252+0x7fe00], [R6.64], !P1 ;  /* 0x7fe0000006fc7fae */ /* 0x0003e8000c921844 */
[----:B------:R1:W-:Y:S01]  /*256a0*/  STL.64 [R1+0x1020], R70 ;  /* 0x0010204601007387 */ /* 0x0003e20000100a00 */
[----:B------:R-:W-:-:S03]  /*256b0*/  ISETP.NE.U32.AND P4, PT, R0, RZ, PT ;  /* 0x000000ff0000720c */ /* 0x000fc60003f85070 */
[----:B------:R-:W0:Y:S04]  /*256c0*/  LDGDEPBAR ;  /* 0x00000000000079af */ /* 0x000e280000000000 */
[----:B-1----:R-:W2:Y:S04]  /*256d0*/  LDL.LU.64 R70, [R1+0x3690] ;  /* 0x0036900001467983 */ /* 0x002ea80000300a00 */
[----:B------:R1:W-:Y:S04]  /*256e0*/  STL.64 [R1+0x1038], R38 ;  /* 0x0010382601007387 */ /* 0x0003e80000100a00 */
[----:B------:R-:W2:Y:S04]  /*256f0*/  LDL.LU.64 R54, [R1+0x3688] ;  /* 0x0036880001367983 */ /* 0x000ea80000300a00 */
[----:B------:R1:W-:Y:S04]  /*25700*/  STL.64 [R1+0x1030], R22 ;  /* 0x0010301601007387 */ /* 0x0003e80000100a00 */
[----:B-1----:R-:W2:Y:S04]  /*25710*/  LDL.LU.64 R38, [R1+0x3680] ;  /* 0x0036800001267983 */ /* 0x002ea80000300a00 */
[----:B------:R1:W-:Y:S04]  /*25720*/  STL.64 [R1+0x1028], R6 ;  /* 0x0010280601007387 */ /* 0x0003e80000100a00 */
[----:B------:R-:W2:Y:S04]  /*25730*/  LDL.LU.64 R22, [R1+0x3678] ;  /* 0x0036780001167983 */ /* 0x000ea80000300a00 */
[----:B-1----:R-:W2:Y:S04]  /*25740*/  LDL.LU.64 R6, [R1+0x3670] ;  /* 0x0036700001067983 */ /* 0x002ea80000300a00 */
[----:B------:R1:W-:Y:S04]  /*25750*/  STL.64 [R1+0x3788], R52 ;  /* 0x0037883401007387 */ /* 0x0003e80000100a00 */
[----:B-1----:R-:W2:Y:S04]  /*25760*/  LDL.LU.64 R52, [R1+0x3f0] ;  /* 0x0003f00001347983 */ /* 0x002ea80000300a00 */
[----:B------:R1:W-:Y:S04]  /*25770*/  STL.64 [R1+0x3780], R68 ;  /* 0x0037804401007387 */ /* 0x0003e80000100a00 */
[----:B-1----:R-:W3:Y:S04]  /*25780*/  LDL.LU.64 R68, [R1+0x3b0] ;  /* 0x0003b00001447983 */ /* 0x002ee80000300a00 */
[----:B------:R1:W-:Y:S04]  /*25790*/  STL.64 [R1+0x3778], R84 ;  /* 0x0037785401007387 */ /* 0x0003e80000100a00 */
[----:B-1----:R-:W4:Y:S04]  /*257a0*/  LDL.LU.64 R84, [R1+0x370] ;  /* 0x0003700001547983 */ /* 0x002f280000300a00 */
[----:B------:R1:W-:Y:S04]  /*257b0*/  STL.64 [R1+0x3770], R100 ;  /* 0x0037706401007387 */ /* 0x0003e80000100a00 */
[----:B-1----:R-:W5:Y:S04]  /*257c0*/  LDL.LU.64 R100, [R1+0x330] ;  /* 0x0003300001647983 */ /* 0x002f680000300a00 */
[----:B------:R1:W-:Y:S04]  /*257d0*/  STL.64 [R1+0x3768], R116 ;  /* 0x0037687401007387 */ /* 0x0003e80000100a00 */
[----:B-1----:R-:W5:Y:S04]  /*257e0*/  LDL.64 R116, [R1+0x1020] ;  /* 0x0010200001747983 */ /* 0x002f680000100a00 */
[----:B------:R-:W-:Y:S04]  /*257f0*/  STL.64 [R1+0x3760], R132 ;  /* 0x0037608401007387 */ /* 0x000fe80000100a00 */
[----:B------:R-:W-:Y:S04]  /*25800*/  STL.64 [R1+0x3758], R148 ;  /* 0x0037589401007387 */ /* 0x000fe80000100a00 */
[----:B------:R-:W-:Y:S04]  /*25810*/  STL.64 [R1+0x3750], R164 ;  /* 0x003750a401007387 */ /* 0x000fe80000100a00 */
[----:B------:R-:W-:Y:S04]  /*25820*/  STL.64 [R1+0x3748], R180 ;  /* 0x003748b401007387 */ /* 0x000fe80000100a00 */
[----:B------:R1:W-:Y:S04]  /*25830*/  STL.64 [R1+0x3740], R196 ;  /* 0x003740c401007387 */ /* 0x0003e80000100a00 */
[----:B-1----:R-:W5:Y:S04]  /*25840*/  LDL.LU.64 R196, [R1+0x2f0] ;  /* 0x0002f00001c47983 */ /* 0x002f680000300a00 */
[----:B------:R-:W1:Y:S01]  /*25850*/  S2R R0, SR_TID.X ;  /* 0x0000000000007919 */ /* 0x000e620000002100 */
[----:B------:R-:W-:-:S04]  /*25860*/  MOV R252, c[0x0][0x180] ;  /* 0x0000600000fc7a02 */ /* 0x000fc80000000f00 */
[----:B------:R-:W-:-:S04]  /*25870*/  IADD3 R252, R252, -0x115, RZ ;  /* 0xfffffeebfcfc7810 */ /* 0x000fc80007ffe0ff */
[----:B------:R-:W-:Y:S02]  /*25880*/  ISETP.GE.U32.AND P1, PT, R252, 0x7ffffe6c, PT ;  /* 0x7ffffe6cfc00780c */ /* 0x000fe40003f26070 */
[----:B------:R-:W1:Y:S02]  /*25890*/  S2R R252, SR_TID.X ;  /* 0x0000000000fc7919 */ /* 0x000e640000002100 */
[----:B-1----:R-:W-:-:S05]  /*258a0*/  LOP3.LUT R0, R0, 0x7f, RZ, 0xc0, !PT ;  /* 0x0000007f00007812 */ /* 0x002fca00078ec0ff */
[----:B------:R-:W-:Y:S01]  /*258b0*/  IMAD.SHL.U32 R0, R0, 0x4, RZ ;  /* 0x0000000400007824 */ /* 0x000fe200078e00ff */
[----:B------:R-:W-:Y:S04]  /*258c0*/  STL.64 [R1+0x3738], R212 ;  /* 0x003738d401007387 */ /* 0x000fe80000100a00 */
[----:B------:R-:W-:Y:S01]  /*258d0*/  IADD3 R0, R0, 0x100000, RZ ;  /* 0x0010000000007810 */ /* 0x000fe20007ffe0ff */
[----:B------:R-:W-:Y:S04]  /*258e0*/  STL.64 [R1+0x3730], R228 ;  /* 0x003730e401007387 */ /* 0x000fe80000100a00 */
[----:B------:R-:W-:Y:S04]  /*258f0*/  STL.64 [R1+0x3728], R250 ;  /* 0x003728fa01007387 */ /* 0x000fe80000100a00 */
[----:B------:R1:W-:Y:S04]  /*25900*/  STL.64 [R1+0x3720], R248 ;  /* 0x003720f801007387 */ /* 0x0003e80000100a00 */
[----:B------:R1:W-:Y:S04]  /*25910*/  STL.64 [R1+0x3718], R244 ;  /* 0x003718f401007387 */ /* 0x0003e80000100a00 */
[----:B------:R2:W-:Y:S01]  /*25920*/  STL.64 [R1+0x3710], R246 ;  /* 0x003710f601007387 */ /* 0x0005e20000100a00 */
[----:B------:R-:W-:-:S05]  /*25930*/  LOP3.LUT R252, R252, 0x7f, RZ, 0xc0, !PT ;  /* 0x0000007ffcfc7812 */ /* 0x000fca00078ec0ff */
[----:B-1----:R-:W-:-:S05]  /*25940*/  IMAD.SHL.U32 R249, R252, 0x4, RZ ;  /* 0x00000004fcf97824 */ /* 0x002fca00078e00ff */
[C---:B------:R-:W-:Y:S02]  /*25950*/  IADD3 R244, R249.reuse, 0x100000, RZ ;  /* 0x00100000f9f47810 */ /* 0x040fe40007ffe0ff */
[C---:B------:R-:W-:Y:S02]  /*25960*/  IADD3 R248, R249.reuse, 0x100000, RZ ;  /* 0x00100000f9f87810 */ /* 0x040fe40007ffe0ff */
[C---:B------:R-:W-:Y:S02]  /*25970*/  IADD3 R2, R249.reuse, 0x100000, RZ ;  /* 0x00100000f9027810 */ /* 0x040fe40007ffe0ff */
[----:B------:R-:W-:Y:S01]  /*25980*/  IADD3 R252, R249, 0x100000, RZ ;  /* 0x00100000f9fc7810 */ /* 0x000fe20007ffe0ff */
[----:B--2---:R-:W-:-:S04]  /*25990*/  IMAD.WIDE R52, R3, 0x4, R52 ;  /* 0x0000000403347825 */ /* 0x004fc800078e0234 */
[----:B---3--:R-:W-:-:S04]  /*259a0*/  IMAD.WIDE R68, R3, 0x4, R68 ;  /* 0x0000000403447825 */ /* 0x008fc800078e0244 */
[----:B----4-:R-:W-:-:S04]  /*259b0*/  IMAD.WIDE R84, R3, 0x4, R84 ;  /* 0x0000000403547825 */ /* 0x010fc800078e0254 */
[C---:B-----5:R-:W-:Y:S01]  /*259c0*/  IMAD.WIDE R100, R3.reuse, 0x4, R100 ;  /* 0x0000000403647825 */ /* 0x060fe200078e0264 */
[----:B------:R1:W-:Y:S04]  /*259d0*/  LDGSTS.E [R0+0x60000], [R116.64], P4 ;  /* 0x6000000074007fae */ /* 0x0003e8000a121844 */
[----:B------:R2:W-:Y:S04]  /*259e0*/  LDGSTS.E [R244+0x61000], [R52.64], P4 ;  /* 0x6100000034f47fae */ /* 0x0005e8000a121844 */
[----:B------:R3:W-:Y:S04]  /*259f0*/  LDGSTS.E [R248+0x62000], [R68.64], P4 ;  /* 0x6200000044f87fae */ /* 0x0007e8000a121844 */
[----:B-1----:R-:W4:Y:S04]  /*25a00*/  LDL.LU.64 R116, [R1+0x2b0] ;  /* 0x0002b00001747983 */ /* 0x002f280000300a00 */
[----:B------:R-:W5:Y:S04]  /*25a10*/  LDL.LU.64 R132, [R1+0x270] ;  /* 0x0002700001847983 */ /* 0x000f680000300a00 */
[----:B------:R-:W5:Y:S04]  /*25a20*/  LDL.LU.64 R148, [R1+0x230] ;  /* 0x0002300001947983 */ /* 0x000f680000300a00 */
[----:B------:R-:W5:Y:S04]  /*25a30*/  LDL.LU.64 R164, [R1+0x1f0] ;  /* 0x0001f00001a47983 */ /* 0x000f680000300a00 */
[----:B------:R-:W5:Y:S04]  /*25a40*/  LDL.LU.64 R180, [R1+0x1b0] ;  /* 0x0001b00001b47983 */ /* 0x000f680000300a00 */
[----:B------:R2:W-:Y:S01]  /*25a50*/  STL.64 [R1+0x1018], R52 ;  /* 0x0010183401007387 */ /* 0x0005e20000100a00 */
[----:B------:R-:W-:-:S03]  /*25a60*/  IMAD.WIDE R250, R3, 0x4, R196 ;  /* 0x0000000403fa7825 */ /* 0x000fc600078e02c4 */
[----:B------:R3:W-:Y:S04]  /*25a70*/  STL.64 [R1+0x1010], R68 ;  /* 0x0010104401007387 */ /* 0x0007e80000100a00 */
[----:B------:R-:W5:Y:S04]  /*25a80*/  LDL.LU.64 R196, [R1+0x170] ;  /* 0x0001700001c47983 */ /* 0x000f680000300a00 */
[----:B------:R1:W-:Y:S04]  /*25a90*/  STL.64 [R1+0x1008], R84 ;  /* 0x0010085401007387 */ /* 0x0003e80000100a00 */
[----:B------:R-:W5:Y:S04]  /*25aa0*/  LDL.LU.64 R212, [R1+0x130] ;  /* 0x0001300001d47983 */ /* 0x000f680000300a00 */
[----:B------:R1:W-:Y:S04]  /*25ab0*/  STL.64 [R1+0x1000], R100 ;  /* 0x0010006401007387 */ /* 0x0003e80000100a00 */
[----:B------:R-:W5:Y:S04]  /*25ac0*/  LDL.LU.64 R228, [R1+0xf0] ;  /* 0x0000f00001e47983 */ /* 0x000f680000300a00 */
[----:B------:R1:W-:Y:S04]  /*25ad0*/  STL.64 [R1+0xff8], R250 ;  /* 0x000ff8fa01007387 */ /* 0x0003e80000100a00 */
[----:B------:R-:W5:Y:S04]  /*25ae0*/  LDL.LU.64 R246, [R1+0xb0] ;  /* 0x0000b00001f67983 */ /* 0x000f680000300a00 */
[----:B--2---:R-:W2:Y:S04]  /*25af0*/  LDL.LU.64 R52, [R1+0x3788] ;  /* 0x0037880001347983 */ /* 0x004ea80000300a00 */
[----:B------:R-:W2:Y:S01]  /*25b00*/  LDL.LU.64 R244, [R1+0x70] ;  /* 0x0000700001f47983 */ /* 0x000ea20000300a00 */
[----:B------:R-:W-:-:S03]  /*25b10*/  IADD3 R0, R249, 0x100000, RZ ;  /* 0x00100000f9007810 */ /* 0x000fc60007ffe0ff */
[----:B---3--:R-:W3:Y:S04]  /*25b20*/  LDL.LU.64 R68, [R1+0x3780] ;  /* 0x0037800001447983 */ /* 0x008ee80000300a00 */
[----:B------:R1:W-:Y:S04]  /*25b30*/  LDGSTS.E [R2+0x63000], [R84.64], P4 ;  /* 0x6300000054027fae */ /* 0x0003e8000a121844 */
[----:B------:R1:W-:Y:S04]  /*25b40*/  LDGSTS.E [R252+0x64000], [R100.64], P4 ;  /* 0x6400000064fc7fae */ /* 0x0003e8000a121844 */
[----:B------:R1:W-:Y:S04]  /*25b50*/  LDGSTS.E [R0+0x65000], [R250.64], P4 ;  /* 0x65000000fa007fae */ /* 0x0003e8000a121844 */
[----:B-1----:R-:W3:Y:S04]  /*25b60*/  LDL.LU.64 R84, [R1+0x3778] ;  /* 0x0037780001547983 */ /* 0x002ee80000300a00 */
[----:B------:R-:W3:Y:S04]  /*25b70*/  LDL.LU.64 R100, [R1+0x3770] ;  /* 0x0037700001647983 */ /* 0x000ee80000300a00 */
[----:B------:R-:W3:Y:S01]  /*25b80*/  LDL.LU.64 R250, [R1+0x30] ;  /* 0x0000300001fa7983 */ /* 0x000ee20000300a00 */
[----:B----4-:R-:W-:-:S04]  /*25b90*/  IMAD.WIDE R116, R3, 0x4, R116 ;  /* 0x0000000403747825 */ /* 0x010fc800078e0274 */
[----:B-----5:R-:W-:-:S04]  /*25ba0*/  IMAD.WIDE R132, R3, 0x4, R132 ;  /* 0x0000000403847825 */ /* 0x020fc800078e0284 */
[----:B------:R-:W-:-:S04]  /*25bb0*/  IMAD.WIDE R148, R3, 0x4, R148 ;  /* 0x0000000403947825 */ /* 0x000fc800078e0294 */
[----:B------:R-:W-:-:S04]  /*25bc0*/  IMAD.WIDE R164, R3, 0x4, R164 ;  /* 0x0000000403a47825 */ /* 0x000fc800078e02a4 */
[----:B------:R-:W-:Y:S01]  /*25bd0*/  IMAD.WIDE R180, R3, 0x4, R180 ;  /* 0x0000000403b47825 */ /* 0x000fe200078e02b4 */
[----:B------:R-:W-:-:S05]  /*25be0*/  IADD3 R3, R249, 0x100000, RZ ;  /* 0x00100000f9037810 */ /* 0x000fca0007ffe0ff */
[----:B------:R1:W-:Y:S04]  /*25bf0*/  LDGSTS.E [R3+0x66000], [R116.64], P4 ;  /* 0x6600000074037fae */ /* 0x0003e8000a121844 */
[----:B------:R4:W-:Y:S01]  /*25c00*/  STL.64 [R1+0xff0], R116 ;  /* 0x000ff07401007387 */ /* 0x0009e20000100a00 */
[----:B-1----:R-:W-:-:S03]  /*25c10*/  IMAD.MOV.U32 R3, RZ, RZ, c[0x0][0x18c] ;  /* 0x00006300ff037624 */ /* 0x002fc600078e00ff */
[----:B------:R1:W-:Y:S02]  /*25c20*/  STL.64 [R1+0xfe8], R132 ;  /* 0x000fe88401007387 */ /* 0x0003e40000100a00 */
[----:B------:R-:W-:Y:S02]  /*25c30*/  SHF.L.U32 R3, R3, 0x7, RZ ;  /* 0x0000000703037819 */ /* 0x000fe400000006ff */
[----:B----4-:R-:W4:Y:S04]  /*25c40*/  LDL.LU.64 R116, [R1+0x3768] ;  /* 0x0037680001747983 */ /* 0x010f280000300a00 */
[----:B------:R5:W-:Y:S01]  /*25c50*/  STL.64 [R1+0xfe0], R148 ;  /* 0x000fe09401007387 */ /* 0x000be20000100a00 */
[----:B------:R-:W-:-:S03]  /*25c60*/  IMAD.WIDE R196, R3, 0x4, R196 ;  /* 0x0000000403c47825 */ /* 0x000fc600078e02c4 */
[----:B------:R1:W-:Y:S01]  /*25c70*/  LDGSTS.E [R248+0x67000], [R132.64], P4 ;  /* 0x6700000084f87fae */ /* 0x0003e2000a121844 */
[----:B------:R-:W-:-:S03]  /*25c80*/  IMAD.WIDE R212, R3, 0x4, R212 ;  /* 0x0000000403d47825 */ /* 0x000fc600078e02d4 */
[----:B------:R5:W-:Y:S01]  /*25c90*/  LDGSTS.E [R2+0x68000], [R148.64], P4 ;  /* 0x6800000094027fae */ /* 0x000be2000a121844 */
[----:B------:R-:W-:-:S03]  /*25ca0*/  IMAD.WIDE R228, R3, 0x4, R228 ;  /* 0x0000000403e47825 */ /* 0x000fc600078e02e4 */
[----:B------:R5:W-:Y:S01]  /*25cb0*/  LDGSTS.E [R252+0x69000], [R164.64], P4 ;  /* 0x69000000a4fc7fae */ /* 0x000be2000a121844 */
[----:B------:R-:W-:-:S03]  /*25cc0*/  IMAD.WIDE R246, R3, 0x4, R246 ;  /* 0x0000000403f67825 */ /* 0x000fc600078e02f6 */
[----:B-1----:R-:W4:Y:S01]  /*25cd0*/  LDL.LU.64 R132, [R1+0x3760] ;  /* 0x0037600001847983 */ /* 0x002f220000300a00 */
[----:B--2---:R-:W-:Y:S01]  /*25ce0*/  IMAD.WIDE R244, R3, 0x4, R244 ;  /* 0x0000000403f47825 */ /* 0x004fe200078e02f4 */
[----:B------:R-:W-:Y:S02]  /*25cf0*/  IADD3 R3, R249, 0x100000, RZ ;  /* 0x00100000f9037810 */ /* 0x000fe40007ffe0ff */
[----:B------:R1:W-:Y:S04]  /*25d00*/  STL.64 [R1+0xfd8], R164 ;  /* 0x000fd8a401007387 */ /* 0x0003e80000100a00 */
[----:B-----5:R-:W2:Y:S04]  /*25d10*/  LDL.LU.64 R148, [R1+0x3758] ;  /* 0x0037580001947983 */ /* 0x020ea80000300a00 */
[----:B------:R5:W-:Y:S04]  /*25d20*/  STL.64 [R1+0xfd0], R180 ;  /* 0x000fd0b401007387 */ /* 0x000be80000100a00 */
[----:B-1----:R-:W2:Y:S04]  /*25d30*/  LDL.LU.64 R164, [R1+0x3750] ;  /* 0x0037500001a47983 */ /* 0x002ea80000300a00 */
[----:B------:R5:W-:Y:S04]  /*25d40*/  LDGSTS.E [R0+0x6a000], [R180.64], P4 ;  /* 0x6a000000b4007fae */ /* 0x000be8000a121844 */
[----:B------:R1:W-:Y:S04]  /*25d50*/  LDGSTS.E [R3+0x6b000], [R196.64], P4 ;  /* 0x6b000000c4037fae */ /* 0x0003e8000a121844 */
[----:B------:R1:W-:Y:S04]  /*25d60*/  LDGSTS.E [R2+0x6c000], [R212.64], P4 ;  /* 0x6c000000d4027fae */ /* 0x0003e8000a121844 */
[----:B-----5:R-:W5:Y:S04]  /*25d70*/  LDL.LU.64 R180, [R1+0x3748] ;  /* 0x0037480001b47983 */ /* 0x020f680000300a00 */
[----:B------:R1:W-:Y:S04]  /*25d80*/  STL.64 [R1+0xfc8], R196 ;  /* 0x000fc8c401007387 */ /* 0x0003e80000100a00 */
[----:B------:R3:W-:Y:S04]  /*25d90*/  STL.64 [R1+0xfc0], R212 ;  /* 0x000fc0d401007387 */ /* 0x0007e80000100a00 */
[----:B------:R3:W-:Y:S04]  /*25da0*/  LDGSTS.E [R248+0x6d000], [R228.64], P4 ;  /* 0x6d000000e4f87fae */ /* 0x0007e8000a121844 */
[----:B-1----:R-:W2:Y:S04]  /*25db0*/  LDL.LU.64 R196, [R1+0x3740] ;  /* 0x0037400001c47983 */ /* 0x002ea80000300a00 */
[----:B------:R1:W-:Y:S04]  /*25dc0*/  STL.64 [R1+0xfb8], R228 ;  /* 0x000fb8e401007387 */ /* 0x0003e80000100a00 */
[----:B---3--:R-:W3:Y:S04]  /*25dd0*/  LDL.LU.64 R212, [R1+0x3738] ;  /* 0x0037380001d47983 */ /* 0x008ee80000300a00 */
[----:B------:R-:W-:Y:S04]  /*25de0*/  STL.64 [R1+0xfb0], R246 ;  /* 0x000fb0f601007387 */ /* 0x000fe80000100a00 */
[----:B-1----:R-:W2:Y:S04]  /*25df0*/  LDL.LU.64 R228, [R1+0x3730] ;  /* 0x0037300001e47983 */ /* 0x002ea80000300a00 */
[----:B------:R1:W-:Y:S04]  /*25e00*/  LDGSTS.E [R252+0x6e000], [R246.64], P4 ;  /* 0x6e000000f6fc7fae */ /* 0x0003e8000a121844 */
[----:B------:R1:W-:Y:S04]  /*25e10*/  STL.64 [R1+0xfa8], R244 ;  /* 0x000fa8f401007387 */ /* 0x0003e80000100a00 */
[----:B------:R1:W-:Y:S01]  /*25e20*/  LDGSTS.E [R0+0x6f000], [R244.64], P4 ;  /* 0x6f000000f4007fae */ /* 0x0003e2000a121844 */
[----:B------:R-:W-:-:S03]  /*25e30*/  IMAD.MOV.U32 R3, RZ, RZ, c[0x0][0x18c] ;  /* 0x00006300ff037624 */ /* 0x000fc600078e00ff */
[----:B-1----:R-:W1:Y:S01]  /*25e40*/  S2R R245, SR_TID.X ;  /* 0x0000000000f57919 */ /* 0x002e620000002100 */
[----:B------:R-:W-:-:S04]  /*25e50*/  IMAD.SHL.U32 R3, R3, 0x80, RZ ;  /* 0x0000008003037824 */ /* 0x000fc800078e00ff */
[C---:B------:R-:W-:Y:S02]  /*25e60*/  IMAD.WIDE R246, R3.reuse, 0x4, R38 ;  /* 0x0000000403f67825 */ /* 0x040fe400078e0226 */
[----:B------:R-:W1:Y:S02]  /*25e70*/  S2R R38, SR_TID.X ;  /* 0x0000000000267919 */ /* 0x000e640000002100 */
[----:B------:R-:W-:-:S04]  /*25e80*/  IMAD.WIDE R248, R3, 0x4, R6 ;  /* 0x0000000403f87825 */ /* 0x000fc800078e0206 */
[----:B------:R-:W-:Y:S01]  /*25e90*/  IMAD.WIDE R250, R3, 0x4, R250 ;  /* 0x0000000403fa7825 */ /* 0x000fe200078e02fa */
[----:B-1----:R-:W-:-:S04]  /*25ea0*/  LOP3.LUT R245, R245, 0x7f, RZ, 0xc0, !PT ;  /* 0x0000007ff5f57812 */ /* 0x002fc800078ec0ff */
[C---:B------:R-:W-:Y:S01]  /*25eb0*/  SHF.L.U32 R6, R245.reuse, 0x2, RZ ;  /* 0x00000002f5067819 */ /* 0x040fe200000006ff */
[----:B------:R-:W-:Y:S02]  /*25ec0*/  IMAD.SHL.U32 R7, R245, 0x4, RZ ;  /* 0x00000004f5077824 */ /* 0x000fe400078e00ff */
[----:B------:R-:W-:Y:S01]  /*25ed0*/  IMAD.WIDE R244, R3, 0x4, R54 ;  /* 0x0000000403f47825 */ /* 0x000fe200078e0236 */
[----:B------:R-:W-:Y:S02]  /*25ee0*/  IADD3 R55, R6, 0x100000, RZ ;  /* 0x0010000006377810 */ /* 0x000fe40007ffe0ff */
[----:B------:R-:W-:Y:S01]  /*25ef0*/  IADD3 R6, R7, 0x100000, RZ ;  /* 0x0010000007067810 */ /* 0x000fe20007ffe0ff */
[----:B------:R-:W-:Y:S01]  /*25f00*/  IMAD.WIDE R22, R3, 0x4, R22 ;  /* 0x0000000403167825 */ /* 0x000fe200078e0216 */
[----:B------:R-:W-:Y:S01]  /*25f10*/  IADD3 R7, R7, 0x100000, RZ ;  /* 0x0010000007077810 */ /* 0x000fe20007ffe0ff */
[----:B------:R1:W-:Y:S04]  /*25f20*/  STL.64 [R1+0xfa0], R250 ;  /* 0x000fa0fa01007387 */ /* 0x0003e80000100a00 */
[----:B------:R1:W-:Y:S04]  /*25f30*/  STL.64 [R1+0xf98], R248 ;  /* 0x000f98f801007387 */ /* 0x0003e80000100a00 */
[----:B------:R-:W-:Y:S04]  /*25f40*/  STL.64 [R1+0xf90], R22 ;  /* 0x000f901601007387 */ /* 0x000fe80000100a00 */
[----:B------:R1:W-:Y:S04]  /*25f50*/  LDGSTS.E [R55+0x70000], [R250.64], P4 ;  /* 0x70000000fa377fae */ /* 0x0003e8000a121844 */
[----:B------:R-:W-:Y:S04]  /*25f60*/  STL.64 [R1+0xf88], R246 ;  /* 0x000f88f601007387 */ /* 0x000fe80000100a00 */
[----:B------:R1:W-:Y:S01]  /*25f70*/  LDGSTS.E [R6+0x71000], [R248.64], P4 ;  /* 0x71000000f8067fae */ /* 0x0003e2000a121844 */
[----:B------:R-:W-:-:S03]  /*25f80*/  LOP3.LUT R39, R38, 0x7f, RZ, 0xc0, !PT ;  /* 0x0000007f26277812 */ /* 0x000fc600078ec0ff */
[----:B-1----:R-:W2:Y:S04]  /*25f90*/  LDL.LU.64 R250, [R1+0x3728] ;  /* 0x0037280001fa7983 */ /* 0x002ea80000300a00 */
[----:B------:R1:W-:Y:S04]  /*25fa0*/  LDGSTS.E [R7+0x72000], [R22.64], P4 ;  /* 0x7200000016077fae */ /* 0x0003e8000a121844 */
[----:B------:R-:W2:Y:S04]  /*25fb0*/  LDL.LU.64 R248, [R1+0x3720] ;  /* 0x0037200001f87983 */ /* 0x000ea80000300a00 */
[----:B------:R1:W-:Y:S04]  /*25fc0*/  LDGSTS.E [R252+0x73000], [R246.64], P4 ;  /* 0x73000000f6fc7fae */ /* 0x0003e8000a121844 */
[----:B------:R1:W-:Y:S04]  /*25fd0*/  STL.64 [R1+0xf80], R244 ;  /* 0x000f80f401007387 */ /* 0x0003e80000100a00 */
[----:B------:R1:W-:Y:S01]  /*25fe0*/  LDGSTS.E [R0+0x74000], [R244.64], P4 ;  /* 0x74000000f4007fae */ /* 0x0003e2000a121844 */
[----:B------:R-:W-:-:S02]  /*25ff0*/  IMAD.SHL.U32 R55, R39, 0x4, RZ ;  /* 0x0000000427377824 */ /* 0x000fc400078e00ff */
[----:B------:R-:W-:Y:S01]  /*26000*/  IMAD.WIDE R70, R3, 0x4, R70 ;  /* 0x0000000403467825 */ /* 0x000fe200078e0246 */
[----:B-1----:R-:W1:Y:S02]  /*26010*/  S2R R245, SR_TID.X ;  /* 0x0000000000f57919 */ /* 0x002e640000002100 */
[----:B------:R-:W-:Y:S01]  /*26020*/  IADD3 R23, R55, 0x100000, RZ ;  /* 0x0010000037177810 */ /* 0x000fe20007ffe0ff */
[----:B------:R-:W-:Y:S01]  /*26030*/  IMAD.WIDE R86, R3, 0x4, R86 ;  /* 0x0000000403567825 */ /* 0x000fe200078e0256 */
[C---:B------:R-:W-:Y:S02]  /*26040*/  IADD3 R22, R55.reuse, 0x100000, RZ ;  /* 0x0010000037167810 */ /* 0x040fe40007ffe0ff */
[----:B------:R-:W-:Y:S01]  /*26050*/  IADD3 R7, R55, 0x100000, RZ ;  /* 0x0010000037077810 */ /* 0x000fe20007ffe0ff */
[----:B------:R-:W-:Y:S01]  /*26060*/  IMAD.WIDE R102, R3, 0x4, R102 ;  /* 0x0000000403667825 */ /* 0x000fe200078e0266 */
[----:B------:R-:W-:Y:S01]  /*26070*/  IADD3 R6, R55, 0x100000, RZ ;  /* 0x0010000037067810 */ /* 0x000fe20007ffe0ff */
[----:B------:R-:W-:Y:S02]  /*26080*/  STL.64 [R1+0xf78], R70 ;  /* 0x000f784601007387 */ /* 0x000fe40000100a00 */
[----:B------:R-:W-:-:S02]  /*26090*/  IMAD.WIDE R118, R3, 0x4, R118 ;  /* 0x0000000403767825 */ /* 0x000fc400078e0276 */
[----:B------:R-:W-:Y:S02]  /*260a0*/  STL.64 [R1+0xf70], R86 ;  /* 0x000f705601007387 */ /* 0x000fe40000100a00 */
[----:B------:R-:W-:Y:S02]  /*260b0*/  IMAD.WIDE R134, R3, 0x4, R134 ;  /* 0x0000000403867825 */ /* 0x000fe400078e0286 */
[----:B------:R1:W-:Y:S01]  /*260c0*/  LDGSTS.E [R23+0x75000], [R70.64], P4 ;  /* 0x7500000046177fae */ /* 0x0003e2000a121844 */
[----:B------:R-:W-:-:S03]  /*260d0*/  IADD3 R0, R55, 0x100000, RZ ;  /* 0x0010000037007810 */ /* 0x000fc60007ffe0ff */
[----:B------:R-:W-:Y:S04]  /*260e0*/  STL.64 [R1+0xf68], R102 ;  /* 0x000f686601007387 */ /* 0x000fe80000100a00 */
[----:B------:R1:W-:Y:S01]  /*260f0*/  LDGSTS.E [R22+0x76000], [R86.64], P4 ;  /* 0x7600000056167fae */ /* 0x0003e2000a121844 */
[----:B------:R-:W-:-:S03]  /*26100*/  IMAD.WIDE R150, R3, 0x4, R150 ;  /* 0x0000000403967825 */ /* 0x000fc600078e0296 */
[----:B------:R1:W-:Y:S04]  /*26110*/  STL.64 [R1+0xf60], R118 ;  /* 0x000f607601007387 */ /* 0x0003e80000100a00 */
[----:B------:R1:W-:Y:S01]  /*26120*/  LDGSTS.E [R7+0x77000], [R102.64], P4 ;  /* 0x7700000066077fae */ /* 0x0003e2000a121844 */
[----:B------:R-:W-:-:S03]  /*26130*/  IMAD.WIDE R166, R3, 0x4, R166 ;  /* 0x0000000403a67825 */ /* 0x000fc600078e02a6 */
[----:B------:R1:W-:Y:S04]  /*26140*/  STL.64 [R1+0xf58], R134 ;  /* 0x000f588601007387 */ /* 0x0003e80000100a00 */
[----:B------:R1:W-:Y:S01]  /*26150*/  LDGSTS.E [R6+0x78000], [R118.64], P4 ;  /* 0x7800000076067fae */ /* 0x0003e2000a121844 */
[----:B------:R-:W-:Y:S01]  /*26160*/  IMAD.WIDE R182, R3, 0x4, R182 ;  /* 0x0000000403b67825 */ /* 0x000fe200078e02b6 */
[----:B-1----:R-:W-:Y:S02]  /*26170*/  LOP3.LUT R245, R245, 0x7f, RZ, 0xc0, !PT ;  /* 0x0000007ff5f57812 */ /* 0x002fe400078ec0ff */
[----:B------:R1:W-:Y:S01]  /*26180*/  LDGSTS.E [R0+0x79000], [R134.64], P4 ;  /* 0x7900000086007fae */ /* 0x0003e2000a121844 */
[----:B------:R-:W-:-:S03]  /*26190*/  IMAD.WIDE R198, R3, 0x4, R198 ;  /* 0x0000000403c67825 */ /* 0x000fc600078e02c6 */
[----:B------:R2:W-:Y:S04]  /*261a0*/  LDGSTS.E [R23+0x7a000], [R150.64], P4 ;  /* 0x7a00000096177fae */ /* 0x0005e8000a121844 */
[----:B------:R-:W2:Y:S04]  /*261b0*/  LDL.LU.64 R118, [R1+0x428] ;  /* 0x0004280001767983 */ /* 0x000ea80000300a00 */
[----:B------:R-:W3:Y:S01]  /*261c0*/  LDL.LU.64 R102, [R1+0x3e8] ;  /* 0x0003e80001667983 */ /* 0x000ee20000300a00 */
[----:B-1----:R-:W-:-:S03]  /*261d0*/  IMAD.WIDE R134, R3, 0x4, R214 ;  /* 0x0000000403867825 */ /* 0x002fc600078e02d6 */
[----:B------:R-:W4:Y:S04]  /*261e0*/  LDL.LU.64 R86, [R1+0x3a8] ;  /* 0x0003a80001567983 */ /* 0x000f280000300a00 */
[----:B------:R-:W5:Y:S04]  /*261f0*/  LDL.LU.64 R70, [R1+0x368] ;  /* 0x0003680001467983 */ /* 0x000f680000300a00 */
[----:B------:R-:W-:Y:S01]  /*26200*/  STL.64 [R1+0xf50], R150 ;  /* 0x000f509601007387 */ /* 0x000fe20000100a00 */
[----:B------:R-:W-:-:S03]  /*26210*/  IMAD.SHL.U32 R54, R245, 0x4, RZ ;  /* 0x00000004f5367824 */ /* 0x000fc600078e00ff */
[----:B------:R-:W-:Y:S04]  /*26220*/  STL.64 [R1+0xf48], R166 ;  /* 0x000f48a601007387 */ /* 0x000fe80000100a00 */
[----:B------:R-:W-:Y:S04]  /*26230*/  STL.64 [R1+0xf40], R182 ;  /* 0x000f40b601007387 */ /* 0x000fe80000100a00 */
[----:B------:R-:W-:Y:S04]  /*26240*/  STL.64 [R1+0xf38], R198 ;  /* 0x000f38c601007387 */ /* 0x000fe80000100a00 */
[----:B------:R1:W-:Y:S04]  /*26250*/  STL.64 [R1+0xf30], R134 ;  /* 0x000f308601007387 */ /* 0x0003e80000100a00 */
[----:B------:R-:W5:Y:S04]  /*26260*/  LDL.LU.64 R244, [R1+0x328] ;  /* 0x0003280001f47983 */ /* 0x000f680000300a00 */
[----:B------:R1:W-:Y:S04]  /*26270*/  LDGSTS.E [R22+0x7b000], [R166.64], P4 ;  /* 0x7b000000a6167fae */ /* 0x0003e8000a121844 */
[----:B------:R1:W-:Y:S04]  /*26280*/  LDGSTS.E [R7+0x7c000], [R182.64], P4 ;  /* 0x7c000000b6077fae */ /* 0x0003e8000a121844 */
[----:B------:R1:W-:Y:S04]  /*26290*/  LDGSTS.E [R6+0x7d000], [R198.64], P4 ;  /* 0x7d000000c6067fae */ /* 0x0003e8000a121844 */
[----:B------:R1:W-:Y:S01]  /*262a0*/  LDGSTS.E [R0+0x7e000], [R134.64], P4 ;  /* 0x7e00000086007fae */ /* 0x0003e2000a121844 */
[----:B------:R-:W-:-:S03]  /*262b0*/  LOP3.LUT R252, R54, 0x10, RZ, 0x3c, !PT ;  /* 0x0000001036fc7812 */ /* 0x000fc600078e3cff */
[----:B------:R-:W5:Y:S04]  /*262c0*/  LDL.LU.64 R246, [R1+0x2e8] ;  /* 0x0002e80001f67983 */ /* 0x000f680000300a00 */
[----:B------:R-:W5:Y:S01]  /*262d0*/  LDL.LU.64 R214, [R1+0x268] ;  /* 0x0002680001d67983 */ /* 0x000f620000300a00 */
[----:B-1----:R-:W-:-:S03]  /*262e0*/  IMAD.WIDE R134, R3, 0x4, R230 ;  /* 0x0000000403867825 */ /* 0x002fc600078e02e6 */
[----:B------:R-:W5:Y:S04]  /*262f0*/  LDL.LU.64 R198, [R1+0x228] ;  /* 0x0002280001c67983 */ /* 0x000f680000300a00 */
[----:B------:R-:W5:Y:S01]  /*26300*/  LDL.LU.64 R230, [R1+0x2a8] ;  /* 0x0002a80001e67983 */ /* 0x000f620000300a00 */
[----:B------:R-:W-:-:S03]  /*26310*/  IADD3 R22, R252, 0x100000, RZ ;  /* 0x00100000fc167810 */ /* 0x000fc60007ffe0ff */
[----:B------:R1:W-:Y:S01]  /*26320*/  STL.64 [R1+0xf28], R134 ;  /* 0x000f288601007387 */ /* 0x0003e20000100a00 */
[C---:B------:R-:W-:Y:S02]  /*26330*/  IADD3 R7, R252.reuse, 0x100000, RZ ;  /* 0x00100000fc077810 */ /* 0x040fe40007ffe0ff */
[C---:B------:R-:W-:Y:S01]  /*26340*/  IADD3 R6, R252.reuse, 0x100000, RZ ;  /* 0x00100000fc067810 */ /* 0x040fe20007ffe0ff */
[----:B------:R1:W-:Y:S01]  /*26350*/  LDGSTS.E [R23+0x7f000], [R134.64], P4 ;  /* 0x7f00000086177fae */ /* 0x0003e2000a121844 */
[----:B------:R-:W-:Y:S01]  /*26360*/  IADD3 R0, R252, 0x100000, RZ ;  /* 0x00100000fc007810 */ /* 0x000fe20007ffe0ff */
[----:B--2---:R-:W-:-:S04]  /*26370*/  IMAD.WIDE R118, R3, 0x4, R118 ;  /* 0x0000000403767825 */ /* 0x004fc800078e0276 */
[C---:B---3--:R-:W-:Y:S01]  /*26380*/  IMAD.WIDE R102, R3.reuse, 0x4, R102 ;  /* 0x0000000403667825 */ /* 0x048fe200078e0266 */
[----:B------:R2:W-:Y:S03]  /*26390*/  STL.64 [R1+0xf20], R118 ;  /* 0x000f207601007387 */ /* 0x0005e60000100a00 */
[C---:B----4-:R-:W-:Y:S01]  /*263a0*/  IMAD.WIDE R86, R3.reuse, 0x4, R86 ;  /* 0x0000000403567825 */ /* 0x050fe200078e0256 */
[----:B------:R3:W-:Y:S03]  /*263b0*/  STL.64 [R1+0xf18], R102 ;  /* 0x000f186601007387 */ /* 0x0007e60000100a00 */
[C---:B-----5:R-:W-:Y:S01]  /*263c0*/  IMAD.WIDE R70, R3.reuse, 0x4, R70 ;  /* 0x0000000403467825 */ /* 0x060fe200078e0246 */
[----:B------:R4:W-:Y:S04]  /*263d0*/  STL.64 [R1+0xf10], R86 ;  /* 0x000f105601007387 */ /* 0x0009e80000100a00 */
[----:B------:R-:W5:Y:S04]  /*263e0*/  LDL.LU.64 R182, [R1+0x1e8] ;  /* 0x0001e80001b67983 */ /* 0x000f680000300a00 */
[----:B------:R1:W-:Y:S04]  /*263f0*/  STL.64 [R1+0xf08], R70 ;  /* 0x000f084601007387 */ /* 0x0003e80000100a00 */
[----:B------:R-:W5:Y:S04]  /*26400*/  LDL.LU.64 R166, [R1+0x1a8] ;  /* 0x0001a80001a67983 */ /* 0x000f680000300a00 */
[----:B------:R-:W5:Y:S04]  /*26410*/  LDL.LU.64 R150, [R1+0x168] ;  /* 0x0001680001967983 */ /* 0x000f680000300a00 */
[----:B------:R2:W-:Y:S01]  /*26420*/  LDGSTS.E [R22+0x60200], [R118.64], P4 ;  /* 0x6020000076167fae */ /* 0x0005e2000a121844 */
[----:B------:R-:W-:-:S03]  /*26430*/  IMAD.WIDE R244, R3, 0x4, R244 ;  /* 0x0000000403f47825 */ /* 0x000fc600078e02f4 */
[----:B-1----:R-:W5:Y:S04]  /*26440*/  LDL.LU.64 R134, [R1+0x128] ;  /* 0x0001280001867983 */ /* 0x002f680000300a00 */
[----:B------:R3:W-:Y:S04]  /*26450*/  LDGSTS.E [R7+0x61200], [R102.64], P4 ;  /* 0x6120000066077fae */ /* 0x0007e8000a121844 */
[----:B--2---:R-:W2:Y:S04]  /*26460*/  LDL.LU.64 R118, [R1+0xe8] ;  /* 0x0000e80001767983 */ /* 0x004ea80000300a00 */
[----:B------:R4:W-:Y:S04]  /*26470*/  LDGSTS.E [R6+0x62200], [R86.64], P4 ;  /* 0x6220000056067fae */ /* 0x0009e8000a121844 */
[----:B---3--:R-:W3:Y:S04]  /*26480*/  LDL.LU.64 R102, [R1+0xa8] ;  /* 0x0000a80001667983 */ /* 0x008ee80000300a00 */
[----:B------:R1:W-:Y:S04]  /*26490*/  LDGSTS.E [R0+0x63200], [R70.64], P4 ;  /* 0x6320000046007fae */ /* 0x0003e8000a121844 */
[----:B----4-:R-:W4:Y:S04]  /*264a0*/  LDL.LU.64 R86, [R1+0x68] ;  /* 0x0000680001567983 */ /* 0x010f280000300a00 */
[----:B------:R1:W-:Y:S04]  /*264b0*/  STL.64 [R1+0xf00], R244 ;  /* 0x000f00f401007387 */ /* 0x0003e80000100a00 */
[----:B-1----:R-:W4:Y:S01]  /*264c0*/  LDL.LU.64 R70, [R1+0x28] ;  /* 0x0000280001467983 */ /* 0x002f220000300a00 */
[----:B------:R-:W-:Y:S01]  /*264d0*/  IADD3 R23, R252, 0x100000, RZ ;  /* 0x00100000fc177810 */ /* 0x000fe20007ffe0ff */
[----:B------:R-:W-:-:S04]  /*264e0*/  IMAD.WIDE R246, R3, 0x4, R246 ;  /* 0x0000000403f67825 */ /* 0x000fc800078e02f6 */
[C---:B------:R-:W-:Y:S01]  /*264f0*/  IMAD.WIDE R230, R3.reuse, 0x4, R230 ;  /* 0x0000000403e67825 */ /* 0x040fe200078e02e6 */
[----:B------:R1:W-:Y:S03]  /*26500*/  STL.64 [R1+0xef8], R246 ;  /* 0x000ef8f601007387 */ /* 0x0003e60000100a00 */
[C---:B------:R-:W-:Y:S01]  /*26510*/  IMAD.WIDE R214, R3.reuse, 0x4, R214 ;  /* 0x0000000403d67825 */ /* 0x040fe200078e02d6 */
[----:B------:R1:W-:Y:S03]  /*26520*/  LDGSTS.E [R23+0x64200], [R244.64], P4 ;  /* 0x64200000f4177fae */ /* 0x0003e6000a121844 */
[C---:B------:R-:W-:Y:S01]  /*26530*/  IMAD.WIDE R198, R3.reuse, 0x4, R198 ;  /* 0x0000000403c67825 */ /* 0x040fe200078e02c6 */
[----:B------:R1:W-:Y:S04]  /*26540*/  LDGSTS.E [R22+0x65200], [R246.64], P4 ;  /* 0x65200000f6167fae */ /* 0x0003e8000a121844 */
[----:B------:R2:W-:Y:S04]  /*26550*/  LDGSTS.E [R7+0x66200], [R230.64], P4 ;  /* 0x66200000e6077fae */ /* 0x0005e8000a121844 */
[----:B-1----:R-:W4:Y:S04]  /*26560*/  LDL.LU.64 R244, [R1+0x3718] ;  /* 0x0037180001f47983 */ /* 0x002f280000300a00 */
[----:B------:R-:W-:Y:S04]  /*26570*/  STL.64 [R1+0xef0], R230 ;  /* 0x000ef0e601007387 */ /* 0x000fe80000100a00 */
[----:B------:R-:W4:Y:S04]  /*26580*/  LDL.LU.64 R246, [R1+0x3710] ;  /* 0x0037100001f67983 */ /* 0x000f280000300a00 */
[----:B------:R-:W-:Y:S04]  /*26590*/  STL.64 [R1+0xee8], R214 ;  /* 0x000ee8d601007387 */ /* 0x000fe80000100a00 */
[----:B------:R1:W-:Y:S04]  /*265a0*/  LDGSTS.E [R6+0x67200], [R214.64], P4 ;  /* 0x67200000d6067fae */ /* 0x0003e8000a121844 */
[----:B------:R-:W-:Y:S04]  /*265b0*/  STL.64 [R1+0xee0], R198 ;  /* 0x000ee0c601007387 */ /* 0x000fe80000100a00 */
[----:B------:R1:W-:Y:S01]  /*265c0*/  LDGSTS.E [R0+0x68200], [R198.64], P4 ;  /* 0x68200000c6007fae */ /* 0x0003e2000a121844 */
[----:B------:R-:W-:-:S04]  /*265d0*/  IMAD.WIDE R8, R3, 0x4, R8 ;  /* 0x0000000403087825 */ /* 0x000fc800078e0208 */
[----:B------:R-:W-:-:S04]  /*265e0*/  IMAD.WIDE R24, R3, 0x4, R24 ;  /* 0x0000000403187825 */ /* 0x000fc800078e0218 */
[----:B------:R-:W-:-:S04]  /*265f0*/  IMAD.WIDE R40, R3, 0x4, R40 ;  /* 0x0000000403287825 */ /* 0x000fc800078e0228 */
[----:B------:R-:W-:-:S04]  /*26600*/  IMAD.WIDE R56, R3, 0x4, R56 ;  /* 0x0000000403387825 */ /* 0x000fc800078e0238 */
[----:B-----5:R-:W-:-:S04]  /*26610*/  IMAD.WIDE R182, R3, 0x4, R182 ;  /* 0x0000000403b67825 */ /* 0x020fc800078e02b6 */
[C---:B------:R-:W-:Y:S01]  /*26620*/  IMAD.WIDE R166, R3.reuse, 0x4, R166 ;  /* 0x0000000403a67825 */ /* 0x040fe200078e02a6 */
[----:B------:R-:W-:Y:S03]  /*26630*/  STL.64 [R1+0xed8], R182 ;  /* 0x000ed8b601007387 */ /* 0x000fe60000100a00 */
[C---:B------:R-:W-:Y:S01]  /*26640*/  IMAD.WIDE R150, R3.reuse, 0x4, R150 ;  /* 0x0000000403967825 */ /* 0x040fe200078e0296 */
[----:B------:R5:W-:Y:S04]  /*26650*/  LDGSTS.E [R23+0x69200], [R182.64], P4 ;  /* 0x69200000b6177fae */ /* 0x000be8000a121844 */
[----:B------:R-:W-:Y:S01]  /*26660*/  STL.64 [R1+0xed0], R166 ;  /* 0x000ed0a601007387 */ /* 0x000fe20000100a00 */
[----:B------:R-:W-:-:S03]  /*26670*/  IMAD.WIDE R134, R3, 0x4, R134 ;  /* 0x0000000403867825 */ /* 0x000fc600078e0286 */
[----:B------:R5:W-:Y:S04]  /*26680*/  LDGSTS.E [R22+0x6a200], [R166.64], P4 ;  /* 0x6a200000a6167fae */ /* 0x000be8000a121844 */
[----:B------:R-:W-:Y:S01]  /*26690*/  STL.64 [R1+0xec8], R150 ;  /* 0x000ec89601007387 */ /* 0x000fe20000100a00 */
[----:B--2---:R-:W-:-:S03]  /*266a0*/  IMAD.WIDE R118, R3, 0x4, R118 ;  /* 0x0000000403767825 */ /* 0x004fc600078e0276 */
[----:B------:R2:W-:Y:S04]  /*266b0*/  LDGSTS.E [R7+0x6b200], [R150.64], P4 ;  /* 0x6b20000096077fae */ /* 0x0005e8000a121844 */
[----:B------:R-:W-:Y:S01]  /*266c0*/  STL.64 [R1+0xec0], R134 ;  /* 0x000ec08601007387 */ /* 0x000fe20000100a00 */
[----:B---3--:R-:W-:-:S03]  /*266d0*/  IMAD.WIDE R102, R3, 0x4, R102 ;  /* 0x0000000403667825 */ /* 0x008fc600078e0266 */
[----:B------:R3:W-:Y:S04]  /*266e0*/  LDGSTS.E [R6+0x6c200], [R134.64], P4 ;  /* 0x6c20000086067fae */ /* 0x0007e8000a121844 */
[----:B------:R-:W-:Y:S01]  /*266f0*/  STL.64 [R1+0xeb8], R118 ;  /* 0x000eb87601007387 */ /* 0x000fe20000100a00 */
[----:B----4-:R-:W-:-:S03]  /*26700*/  IMAD.WIDE R86, R3, 0x4, R86 ;  /* 0x0000000403567825 */ /* 0x010fc600078e0256 */
[----:B------:R4:W-:Y:S04]  /*26710*/  LDGSTS.E [R0+0x6d200], [R118.64], P4 ;  /* 0x6d20000076007fae */ /* 0x0009e8000a121844 */
[----:B------:R-:W-:Y:S01]  /*26720*/  STL.64 [R1+0xeb0], R102 ;  /* 0x000eb06601007387 */ /* 0x000fe20000100a00 */
[----:B------:R-:W-:-:S03]  /*26730*/  IMAD.WIDE R70, R3, 0x4, R70 ;  /* 0x0000000403467825 */ /* 0x000fc600078e0246 */
[----:B------:R5:W-:Y:S04]  /*26740*/  LDGSTS.E [R23+0x6e200], [R102.64], P4 ;  /* 0x6e20000066177fae */ /* 0x000be8000a121844 */
[----:B------:R-:W-:Y:S04]  /*26750*/  STL.64 [R1+0xea8], R86 ;  /* 0x000ea85601007387 */ /* 0x000fe80000100a00 */
[----:B------:R5:W-:Y:S04]  /*26760*/  LDGSTS.E [R22+0x6f200], [R86.64], P4 ;  /* 0x6f20000056167fae */ /* 0x000be8000a121844 */
[----:B------:R1:W-:Y:S04]  /*26770*/  STL.64 [R1+0xea0], R70 ;  /* 0x000ea04601007387 */ /* 0x0003e80000100a00 */
[----:B------:R1:W-:Y:S04]  /*26780*/  LDGSTS.E [R7+0x70200], [R70.64], P4 ;  /* 0x7020000046077fae */ /* 0x0003e8000a121844 */
[----:B------:R2:W-:Y:S04]  /*26790*/  STL.64 [R1+0xe98], R8 ;  /* 0x000e980801007387 */ /* 0x0005e80000100a00 */
[----:B------:R2:W-:Y:S01]  /*267a0*/  LDGSTS.E [R6+0x71200], [R8.64], P4 ;  /* 0x7120000008067fae */ /* 0x0005e2000a121844 */
[----:B-----5:R-:W-:-:S03]  /*267b0*/  IMAD.WIDE R22, R3, 0x4, R104 ;  /* 0x0000000403167825 */ /* 0x020fc600078e0268 */
[----:B------:R5:W-:Y:S01]  /*267c0*/  STL.64 [R1+0xe90], R24 ;  /* 0x000e901801007387 */ /* 0x000be20000100a00 */
[----:B-1----:R-:W-:-:S03]  /*267d0*/  IMAD.WIDE R70, R3, 0x4, R72 ;  /* 0x0000000403467825 */ /* 0x002fc600078e0248 */
[----:B------:R5:W-:Y:S01]  /*267e0*/  LDGSTS.E [R0+0x72200], [R24.64], P4 ;  /* 0x7220000018007fae */ /* 0x000be2000a121844 */
[C---:B--2---:R-:W-:Y:S02]  /*267f0*/  IADD3 R9, R252.reuse, 0x100000, RZ ;  /* 0x00100000fc097810 */ /* 0x044fe40007ffe0ff */
[----:B------:R-:W-:Y:S01]  /*26800*/  IADD3 R8, R252, 0x100000, RZ ;  /* 0x00100000fc087810 */ /* 0x000fe20007ffe0ff */
[----:B------:R1:W-:Y:S04]  /*26810*/  STL.64 [R1+0xe88], R40 ;  /* 0x000e882801007387 */ /* 0x0003e80000100a00 */
[----:B------:R1:W-:Y:S01]  /*26820*/  LDGSTS.E [R9+0x73200], [R40.64], P4 ;  /* 0x7320000028097fae */ /* 0x0003e2000a121844 */
[----:B-----5:R-:W-:-:S03]  /*26830*/  IMAD.WIDE R24, R3, 0x4, R88 ;  /* 0x0000000403187825 */ /* 0x020fc600078e0258 */
[----:B------:R2:W-:Y:S04]  /*26840*/  STL.64 [R1+0xe80], R56 ;  /* 0x000e803801007387 */ /* 0x0005e80000100a00 */
[----:B------:R2:W-:Y:S04]  /*26850*/  LDGSTS.E [R8+0x74200], [R56.64], P4 ;  /* 0x7420000038087fae */ /* 0x0005e8000a121844 */
[----:B------:R5:W-:Y:S01]  /*26860*/  STL.64 [R1+0xe78], R70 ;  /* 0x000e784601007387 */ /* 0x000be20000100a00 */
[----:B-1----:R-:W-:-:S03]  /*26870*/  IMAD.WIDE R40, R3, 0x4, R152 ;  /* 0x0000000403287825 */ /* 0x002fc600078e0298 */
[----:B------:R5:W-:Y:S04]  /*26880*/  LDGSTS.E [R7+0x75200], [R70.64], P4 ;  /* 0x7520000046077fae */ /* 0x000be8000a121844 */
[----:B------:R1:W-:Y:S01]  /*26890*/  STL.64 [R1+0xe70], R24 ;  /* 0x000e701801007387 */ /* 0x0003e20000100a00 */
[----:B--2---:R-:W-:-:S03]  /*268a0*/  IMAD.WIDE R56, R3, 0x4, R136 ;  /* 0x0000000403387825 */ /* 0x004fc600078e0288 */
[----:B------:R2:W-:Y:S01]  /*268b0*/  STL.64 [R1+0xe68], R22 ;  /* 0x000e681601007387 */ /* 0x0005e20000100a00 */
[----:B-----5:R-:W-:-:S03]  /*268c0*/  IMAD.WIDE R70, R3, 0x4, R120 ;  /* 0x0000000403467825 */ /* 0x020fc600078e0278 */
[----:B------:R1:W-:Y:S04]  /*268d0*/  LDGSTS.E [R6+0x76200], [R24.64], P4 ;  /* 0x7620000018067fae */ /* 0x0003e8000a121844 */
[----:B------:R2:W-:Y:S04]  /*268e0*/  LDGSTS.E [R0+0x77200], [R22.64], P4 ;  /* 0x7720000016007fae */ /* 0x0005e8000a121844 */
[----:B------:R-:W5:Y:S01]  /*268f0*/  LDL.LU.64 R166, [R1+0x420] ;  /* 0x0004200001a67983 */ /* 0x000f620000300a00 */
[----:B-1----:R-:W-:-:S03]  /*26900*/  IMAD.WIDE R24, R3, 0x4, R168 ;  /* 0x0000000403187825 */ /* 0x002fc600078e02a8 */
[----:B------:R-:W5:Y:S01]  /*26910*/  LDL.LU.64 R150, [R1+0x3e0] ;  /* 0x0003e00001967983 */ /* 0x000f620000300a00 */
[----:B--2---:R-:W-:-:S03]  /*26920*/  IMAD.WIDE R22, R3, 0x4, R184 ;  /* 0x0000000403167825 */ /* 0x004fc600078e02b8 */
[----:B------:R1:W-:Y:S04]  /*26930*/  STL.64 [R1+0xe60], R70 ;  /* 0x000e604601007387 */ /* 0x0003e80000100a00 */
[----:B------:R2:W-:Y:S04]  /*26940*/  STL.64 [R1+0xe58], R56 ;  /* 0x000e583801007387 */ /* 0x0005e80000100a00 */
[----:B------:R1:W-:Y:S04]  /*26950*/  STL.64 [R1+0xe50], R40 ;  /* 0x000e502801007387 */ /* 0x0003e80000100a00 */
[----:B------:R5:W-:Y:S04]  /*26960*/  STL.64 [R1+0xe48], R24 ;  /* 0x000e481801007387 */ /* 0x000be80000100a00 */
[----:B------:R1:W-:Y:S04]  /*26970*/  STL.64 [R1+0xe40], R22 ;  /* 0x000e401601007387 */ /* 0x0003e80000100a00 */
[----:B---3--:R-:W3:Y:S04]  /*26980*/  LDL.LU.64 R134, [R1+0x3a0] ;  /* 0x0003a00001867983 */ /* 0x008ee80000300a00 */
[----:B----4-:R-:W4:Y:S04]  /*26990*/  LDL.LU.64 R118, [R1+0x360] ;  /* 0x0003600001767983 */ /* 0x010f280000300a00 */
[----:B------:R1:W-:Y:S04]  /*269a0*/  LDGSTS.E [R9+0x78200], [R70.64], P4 ;  /* 0x7820000046097fae */ /* 0x0003e8000a121844 */
[----:B------:R-:W4:Y:S01]  /*269b0*/  LDL.LU.64 R102, [R1+0x320] ;  /* 0x0003200001667983 */ /* 0x000f220000300a00 */
[----:B------:R-:W-:-:S03]  /*269c0*/  IMAD.WIDE R72, R3, 0x4, R200 ;  /* 0x0000000403487825 */ /* 0x000fc600078e02c8 */
[----:B------:R2:W-:Y:S04]  /*269d0*/  LDGSTS.E [R8+0x79200], [R56.64], P4 ;  /* 0x7920000038087fae */ /* 0x0005e8000a121844 */
[----:B-1----:R-:W4:Y:S04]  /*269e0*/  LDL.LU.64 R70, [R1+0x2e0] ;  /* 0x0002e00001467983 */ /* 0x002f280000300a00 */
[----:B------:R-:W4:Y:S04]  /*269f0*/  LDL.LU.64 R86, [R1+0x2a0] ;  /* 0x0002a00001567983 */ /* 0x000f280000300a00 */
[----:B------:R1:W-:Y:S01]  /*26a00*/  LDGSTS.E [R7+0x7a200], [R40.64], P4 ;  /* 0x7a20000028077fae */ /* 0x0003e2000a121844 */
[----:B--2---:R-:W-:-:S03]  /*26a10*/  IMAD.WIDE R56, R3, 0x4, R216 ;  /* 0x0000000403387825 */ /* 0x004fc600078e02d8 */
[----:B------:R2:W-:Y:S01]  /*26a20*/  LDGSTS.E [R6+0x7b200], [R24.64], P4 ;  /* 0x7b20000018067fae */ /* 0x0005e2000a121844 */
[----:B------:R-:W-:-:S03]  /*26a30*/  LOP3.LUT R54, R54, 0x20, RZ, 0x3c, !PT ;  /* 0x0000002036367812 */ /* 0x000fc600078e3cff */
[----:B------:R2:W-:Y:S01]  /*26a40*/  LDGSTS.E [R0+0x7c200], [R22.64], P4 ;  /* 0x7c20000016007fae */ /* 0x0005e2000a121844 */
[----:B-1----:R-:W-:-:S03]  /*26a50*/  IMAD.WIDE R40, R3, 0x4, R232 ;  /* 0x0000000403287825 */ /* 0x002fc600078e02e8 */
[----:B------:R3:W-:Y:S04]  /*26a60*/  STL.64 [R1+0xe38], R72 ;  /* 0x000e384801007387 */ /* 0x0007e80000100a00 */
[----:B------:R4:W-:Y:S01]  /*26a70*/  STL.64 [R1+0xe30], R56 ;  /* 0x000e303801007387 */ /* 0x0009e20000100a00 */
[----:B--2---:R-:W-:-:S03]  /*26a80*/  IADD3 R6, R54, 0x100000, RZ ;  /* 0x0010000036067810 */ /* 0x004fc60007ffe0ff */
[----:B------:R1:W-:Y:S04]  /*26a90*/  STL.64 [R1+0xe28], R40 ;  /* 0x000e282801007387 */ /* 0x0003e80000100a00 */
[----:B------:R3:W-:Y:S04]  /*26aa0*/  LDGSTS.E [R9+0x7d200], [R72.64], P4 ;  /* 0x7d20000048097fae */ /* 0x0007e8000a121844 */
[----:B------:R4:W-:Y:S01]  /*26ab0*/  LDGSTS.E [R8+0x7e200], [R56.64], P4 ;  /* 0x7e20000038087fae */ /* 0x0009e2000a121844 */
[----:B------:R-:W-:-:S03]  /*26ac0*/  IADD3 R0, R54, 0x100000, RZ ;  /* 0x0010000036007810 */ /* 0x000fc60007ffe0ff */
[----:B------:R1:W-:Y:S01]  /*26ad0*/  LDGSTS.E [R7+0x7f200], [R40.64], P4 ;  /* 0x7f20000028077fae */ /* 0x0003e2000a121844 */
[----:B-----5:R-:W-:-:S04]  /*26ae0*/  IMAD.WIDE R24, R3, 0x4, R166 ;  /* 0x0000000403187825 */ /* 0x020fc800078e02a6 */
[C---:B------:R-:W-:Y:S01]  /*26af0*/  IMAD.WIDE R22, R3.reuse, 0x4, R150 ;  /* 0x0000000403167825 */ /* 0x040fe200078e0296 */
[----:B------:R2:W-:Y:S04]  /*26b00*/  STL.64 [R1+0xe20], R24 ;  /* 0x000e201801007387 */ /* 0x0005e80000100a00 */
[----:B------:R2:W-:Y:S04]  /*26b10*/  STL.64 [R1+0xe18], R22 ;  /* 0x000e181601007387 */ /* 0x0005e80000100a00 */
[----:B------:R-:W5:Y:S04]  /*26b20*/  LDL.LU.64 R214, [R1+0x260] ;  /* 0x0002600001d67983 */ /* 0x000f680000300a00 */
[----:B------:R-:W5:Y:S04]  /*26b30*/  LDL.LU.64 R198, [R1+0x220] ;  /* 0x0002200001c67983 */ /* 0x000f680000300a00 */
[----:B------:R-:W5:Y:S04]  /*26b40*/  LDL.LU.64 R182, [R1+0x1e0] ;  /* 0x0001e00001b67983 */ /* 0x000f680000300a00 */
[----:B------:R-:W5:Y:S01]  /*26b50*/  LDL.LU.64 R166, [R1+0x1a0] ;  /* 0x0001a00001a67983 */ /* 0x000f620000300a00 */
[----:B---3--:R-:W-:-:S03]  /*26b60*/  IMAD.WIDE R72, R3, 0x4, R134 ;  /* 0x0000000403487825 */ /* 0x008fc600078e0286 */
[----:B------:R2:W-:Y:S01]  /*26b70*/  LDGSTS.E [R6+0x60400], [R24.64], P4 ;  /* 0x6040000018067fae */ /* 0x0005e2000a121844 */
[----:B----4-:R-:W-:-:S03]  /*26b80*/  IMAD.WIDE R56, R3, 0x4, R118 ;  /* 0x0000000403387825 */ /* 0x010fc600078e0276 */
[----:B------:R-:W3:Y:S04]  /*26b90*/  LDL.LU.64 R150, [R1+0x160] ;  /* 0x0001600001967983 */ /* 0x000ee80000300a00 */
[----:B------:R5:W-:Y:S01]  /*26ba0*/  STL.64 [R1+0xe10], R72 ;  /* 0x000e104801007387 */ /* 0x000be20000100a00 */
[----:B-1----:R-:W-:-:S03]  /*26bb0*/  IMAD.WIDE R40, R3, 0x4, R102 ;  /* 0x0000000403287825 */ /* 0x002fc600078e0266 */
[----:B------:R1:W-:Y:S01]  /*26bc0*/  LDGSTS.E [R0+0x61400], [R22.64], P4 ;  /* 0x6140000016007fae */ /* 0x0003e2000a121844 */
[----:B--2---:R-:W-:-:S03]  /*26bd0*/  IMAD.WIDE R24, R3, 0x4, R70 ;  /* 0x0000000403187825 */ /* 0x004fc600078e0246 */
[----:B------:R-:W2:Y:S04]  /*26be0*/  LDL.LU.64 R70, [R1+0x120] ;  /* 0x0001200001467983 */ /* 0x000ea80000300a00 */
[----:B------:R4:W-:Y:S04]  /*26bf0*/  STL.64 [R1+0xe08], R56 ;  /* 0x000e083801007387 */ /* 0x0009e80000100a00 */
[----:B------:R-:W2:Y:S01]  /*26c00*/  LDL.LU.64 R134, [R1+0xe0] ;  /* 0x0000e00001867983 */ /* 0x000ea20000300a00 */
[----:B-1----:R-:W-:-:S03]  /*26c10*/  IMAD.WIDE R22, R3, 0x4, R86 ;  /* 0x0000000403167825 */ /* 0x002fc600078e0256 */
[----:B------:R1:W-:Y:S04]  /*26c20*/  STL.64 [R1+0xe00], R40 ;  /* 0x000e002801007387 */ /* 0x0003e80000100a00 */
[----:B------:R-:W2:Y:S04]  /*26c30*/  LDL.LU.64 R118, [R1+0xa0] ;  /* 0x0000a00001767983 */ /* 0x000ea80000300a00 */
[----:B------:R1:W-:Y:S04]  /*26c40*/  STL.64 [R1+0xdf8], R24 ;  /* 0x000df81801007387 */ /* 0x0003e80000100a00 */
[----:B------:R-:W2:Y:S04]  /*26c50*/  LDL.LU.64 R102, [R1+0x60] ;  /* 0x0000600001667983 */ /* 0x000ea80000300a00 */
[----:B------:R-:W2:Y:S01]  /*26c60*/  LDL.LU.64 R86, [R1+0x20] ;  /* 0x0000200001567983 */ /* 0x000ea20000300a00 */
[----:B------:R-:W-:-:S02]  /*26c70*/  IADD3 R9, R54, 0x100000, RZ ;  /* 0x0010000036097810 */ /* 0x000fc40007ffe0ff */
[C---:B------:R-:W-:Y:S02]  /*26c80*/  IADD3 R8, R54.reuse, 0x100000, RZ ;  /* 0x0010000036087810 */ /* 0x040fe40007ffe0ff */
[----:B------:R-:W-:Y:S01]  /*26c90*/  IADD3 R7, R54, 0x100000, RZ ;  /* 0x0010000036077810 */ /* 0x000fe20007ffe0ff */
[----:B------:R5:W-:Y:S04]  /*26ca0*/  LDGSTS.E [R9+0x62400], [R72.64], P4 ;  /* 0x6240000048097fae */ /* 0x000be8000a121844 */
[----:B------:R4:W-:Y:S04]  /*26cb0*/  LDGSTS.E [R8+0x63400], [R56.64], P4 ;  /* 0x6340000038087fae */ /* 0x0009e8000a121844 */
[----:B------:R1:W-:Y:S04]  /*26cc0*/  LDGSTS.E [R7+0x64400], [R40.64], P4 ;  /* 0x6440000028077fae */ /* 0x0003e8000a121844 */
[----:B------:R1:W-:Y:S04]  /*26cd0*/  LDGSTS.E [R6+0x65400], [R24.64], P4 ;  /* 0x6540000018067fae */ /* 0x0003e8000a121844 */
[----:B------:R3:W-:Y:S04]  /*26ce0*/  STL.64 [R1+0xdf0], R22 ;  /* 0x000df01601007387 */ /* 0x0007e80000100a00 */
[----:B------:R3:W-:Y:S01]  /*26cf0*/  LDGSTS.E [R0+0x66400], [R22.64], P4 ;  /* 0x6640000016007fae */ /* 0x0007e2000a121844 */
[----:B------:R-:W-:-:S04]  /*26d00*/  IMAD.WIDE R10, R3, 0x4, R10 ;  /* 0x00000004030a7825 */ /* 0x000fc800078e020a */
[----:B------:R-:W-:-:S04]  /*26d10*/  IMAD.WIDE R26, R3, 0x4, R26 ;  /* 0x00000004031a7825 */ /* 0x000fc800078e021a */
[----:B-----5:R-:W-:-:S04]  /*26d20*/  IMAD.WIDE R72, R3, 0x4, R214 ;  /* 0x0000000403487825 */ /* 0x020fc800078e02d6 */
[C---:B----4-:R-:W-:Y:S01]  /*26d30*/  IMAD.WIDE R56, R3.reuse, 0x4, R198 ;  /* 0x0000000403387825 */ /* 0x050fe200078e02c6 */
[----:B------:R-:W-:Y:S03]  /*26d40*/  STL.64 [R1+0xde8], R72 ;  /* 0x000de84801007387 */ /* 0x000fe60000100a00 */
[C---:B-1----:R-:W-:Y:S01]  /*26d50*/  IMAD.WIDE R40, R3.reuse, 0x4, R182 ;  /* 0x0000000403287825 */ /* 0x042fe200078e02b6 */
[----:B------:R1:W-:Y:S03]  /*26d60*/  LDGSTS.E [R9+0x67400], [R72.64], P4 ;  /* 0x6740000048097fae */ /* 0x0003e6000a121844 */
[C---:B------:R-:W-:Y:S01]  /*26d70*/  IMAD.WIDE R24, R3.reuse, 0x4, R166 ;  /* 0x0000000403187825 */ /* 0x040fe200078e02a6 */
[----:B------:R4:W-:Y:S04]  /*26d80*/  STL.64 [R1+0xde0], R56 ;  /* 0x000de03801007387 */ /* 0x0009e80000100a00 */
[----:B------:R4:W-:Y:S01]  /*26d90*/  LDGSTS.E [R8+0x68400], [R56.64], P4 ;  /* 0x6840000038087fae */ /* 0x0009e2000a121844 */
[----:B---3--:R-:W-:-:S03]  /*26da0*/  IMAD.WIDE R22, R3, 0x4, R150 ;  /* 0x0000000403167825 */ /* 0x008fc600078e0296 */
[----:B------:R3:W-:Y:S04]  /*26db0*/  STL.64 [R1+0xdd8], R40 ;  /* 0x000dd82801007387 */ /* 0x0007e80000100a00 */
[----:B------:R3:W-:Y:S04]  /*26dc0*/  LDGSTS.E [R7+0x69400], [R40.64], P4 ;  /* 0x6940000028077fae */ /* 0x0007e8000a121844 */
[----:B------:R5:W-:Y:S04]  /*26dd0*/  STL.64 [R1+0xdd0], R24 ;  /* 0x000dd01801007387 */ /* 0x000be80000100a00 */
[----:B------:R5:W-:Y:S01]  /*26de0*/  LDGSTS.E [R6+0x6a400], [R24.64], P4 ;  /* 0x6a40000018067fae */ /* 0x000be2000a121844 */
[----:B--2---:R-:W-:-:S03]  /*26df0*/  IMAD.WIDE R70, R3, 0x4, R70 ;  /* 0x0000000403467825 */ /* 0x004fc600078e0246 */
[----:B------:R2:W-:Y:S04]  /*26e00*/  STL.64 [R1+0xdc8], R22 ;  /* 0x000dc81601007387 */ /* 0x0005e80000100a00 */
[----:B------:R2:W-:Y:S01]  /*26e10*/  LDGSTS.E [R0+0x6b400], [R22.64], P4 ;  /* 0x6b40000016007fae */ /* 0x0005e2000a121844 */
[----:B----4-:R-:W-:-:S03]  /*26e20*/  IMAD.WIDE R56, R3, 0x4, R134 ;  /* 0x0000000403387825 */ /* 0x010fc600078e0286 */
[----:B------:R-:W-:Y:S04]  /*26e30*/  STL.64 [R1+0xdc0], R70 ;  /* 0x000dc04601007387 */ /* 0x000fe80000100a00 */
[----:B------:R4:W-:Y:S01]  /*26e40*/  LDGSTS.E [R9+0x6c400], [R70.64], P4 ;  /* 0x6c40000046097fae */ /* 0x0009e2000a121844 */
[----:B---3--:R-:W-:-:S03]  /*26e50*/  IMAD.WIDE R40, R3, 0x4, R118 ;  /* 0x0000000403287825 */ /* 0x008fc600078e0276 */
[----:B------:R-:W-:Y:S04]  /*26e60*/  STL.64 [R1+0xdb8], R56 ;  /* 0x000db83801007387 */ /* 0x000fe80000100a00 */
[----:B------:R3:W-:Y:S01]  /*26e70*/  LDGSTS.E [R8+0x6d400], [R56.64], P4 ;  /* 0x6d40000038087fae */ /* 0x0007e2000a121844 */
[----:B-----5:R-:W-:-:S03]  /*26e80*/  IMAD.WIDE R24, R3, 0x4, R102 ;  /* 0x0000000403187825 */ /* 0x020fc600078e0266 */
[----:B------:R5:W-:Y:S01]  /*26e90*/  STL.64 [R1+0xdb0], R40 ;  /* 0x000db02801007387 */ /* 0x000be20000100a00 */
[----:B--2---:R-:W-:-:S03]  /*26ea0*/  IMAD.WIDE R22, R3, 0x4, R86 ;  /* 0x0000000403167825 */ /* 0x004fc600078e0256 */
[----:B------:R5:W-:Y:S04]  /*26eb0*/  LDGSTS.E [R7+0x6e400], [R40.64], P4 ;  /* 0x6e40000028077fae */ /* 0x000be8000a121844 */
[----:B------:R2:W-:Y:S04]  /*26ec0*/  STL.64 [R1+0xda8], R24 ;  /* 0x000da81801007387 */ /* 0x0005e80000100a00 */
[----:B------:R2:W-:Y:S01]  /*26ed0*/  LDGSTS.E [R6+0x6f400], [R24.64], P4 ;  /* 0x6f40000018067fae */ /* 0x0005e2000a121844 */
[----:B-----5:R-:W-:-:S03]  /*26ee0*/  IMAD.WIDE R40, R3, 0x4, R42 ;  /* 0x0000000403287825 */ /* 0x020fc600078e022a */
[----:B------:R5:W-:Y:S04]  /*26ef0*/  STL.64 [R1+0xda0], R22 ;  /* 0x000da01601007387 */ /* 0x000be80000100a00 */
[----:B------:R5:W-:Y:S01]  /*26f00*/  LDGSTS.E [R0+0x70400], [R22.64], P4 ;  /* 0x7040000016007fae */ /* 0x000be2000a121844 */
[----:B--2---:R-:W-:-:S03]  /*26f10*/  IMAD.WIDE R24, R3, 0x4, R58 ;  /* 0x0000000403187825 */ /* 0x004fc600078e023a */
[----:B------:R2:W-:Y:S04]  /*26f20*/  STL.64 [R1+0xd98], R10 ;  /* 0x000d980a01007387 */ /* 0x0005e80000100a00 */
[----:B------:R2:W-:Y:S01]  /*26f30*/  LDGSTS.E [R9+0x71400], [R10.64], P4 ;  /* 0x714000000a097fae */ /* 0x0005e2000a121844 */
[----:B-----5:R-:W-:-:S03]  /*26f40*/  IMAD.WIDE R22, R3, 0x4, R74 ;  /* 0x0000000403167825 */ /* 0x020fc600078e024a */
[----:B------:R5:W-:Y:S04]  /*26f50*/  STL.64 [R1+0xd90], R26 ;  /* 0x000d901a01007387 */ /* 0x000be80000100a00 */
[----:B------:R5:W-:Y:S04]  /*26f60*/  LDGSTS.E [R8+0x72400], [R26.64], P4 ;  /* 0x724000001a087fae */ /* 0x000be8000a121844 */
[----:B------:R1:W-:Y:S04]  /*26f70*/  STL.64 [R1+0xd88], R40 ;  /* 0x000d882801007387 */ /* 0x0003e80000100a00 */
[----:B------:R1:W-:Y:S01]  /*26f80*/  LDGSTS.E [R7+0x73400], [R40.64], P4 ;  /* 0x7340000028077fae */ /* 0x0003e2000a121844 */
[----:B--2---:R-:W-:-:S03]  /*26f90*/  IMAD.WIDE R10, R3, 0x4, R154 ;  /* 0x00000004030a7825 */ /* 0x004fc600078e029a */
[----:B------:R2:W-:Y:S01]  /*26fa0*/  STL.64 [R1+0xd80], R24 ;  /* 0x000d801801007387 */ /* 0x0005e20000100a00 */
[----:B-----5:R-:W-:-:S03]  /*26fb0*/  IMAD.WIDE R26, R3, 0x4, R106 ;  /* 0x00000004031a7825 */ /* 0x020fc600078e026a */
[----:B------:R2:W-:Y:S01]  /*26fc0*/  LDGSTS.E [R6+0x74400], [R24.64], P4 ;  /* 0x7440000018067fae */ /* 0x0005e2000a121844 */
[----:B-1----:R-:W-:-:S03]  /*26fd0*/  IMAD.WIDE R40, R3, 0x4, R90 ;  /* 0x0000000403287825 */ /* 0x002fc600078e025a */
[----:B------:R1:W-:Y:S04]  /*26fe0*/  STL.64 [R1+0xd78], R22 ;  /* 0x000d781601007387 */ /* 0x0003e80000100a00 */
[----:B------:R1:W-:Y:S01]  /*26ff0*/  LDGSTS.E [R0+0x75400], [R22.64], P4 ;  /* 0x7540000016007fae */ /* 0x0003e2000a121844 */
[----:B--2---:R-:W-:-:S03]  /*27000*/  IMAD.WIDE R24, R3, 0x4, R122 ;  /* 0x0000000403187825 */ /* 0x004fc600078e027a */
[----:B------:R2:W-:Y:S04]  /*27010*/  STL.64 [R1+0xd70], R40 ;  /* 0x000d702801007387 */ /* 0x0005e80000100a00 */
[----:B------:R5:W-:Y:S01]  /*27020*/  STL.64 [R1+0xd68], R26 ;  /* 0x000d681a01007387 */ /* 0x000be20000100a00 */
[----:B-1----:R-:W-:-:S03]  /*27030*/  IMAD.WIDE R22, R3, 0x4, R138 ;  /* 0x0000000403167825 */ /* 0x002fc600078e028a */
[----:B------:R1:W-:Y:S04]  /*27040*/  STL.64 [R1+0xd60], R24 ;  /* 0x000d601801007387 */ /* 0x0003e80000100a00 */
[----:B------:R1:W-:Y:S04]  /*27050*/  STL.64 [R1+0xd58], R22 ;  /* 0x000d581601007387 */ /* 0x0003e80000100a00 */
[----:B------:R1:W-:Y:S04]  /*27060*/  STL.64 [R1+0xd50], R10 ;  /* 0x000d500a01007387 */ /* 0x0003e80000100a00 */
[----:B------:R-:W3:Y:S04]  /*27070*/  LDL.LU.64 R150, [R1+0x418] ;  /* 0x0004180001967983 */ /* 0x000ee80000300a00 */
[----:B------:R-:W3:Y:S04]  /*27080*/  LDL.LU.64 R134, [R1+0x3d8] ;  /* 0x0003d80001867983 */ /* 0x000ee80000300a00 */
[----:B------:R-:W3:Y:S04]  /*27090*/  LDL.LU.64 R118, [R1+0x398] ;  /* 0x0003980001767983 */ /* 0x000ee80000300a00 */
[----:B------:R-:W3:Y:S04]  /*270a0*/  LDL.LU.64 R102, [R1+0x358] ;  /* 0x0003580001667983 */ /* 0x000ee80000300a00 */
[----:B------:R2:W-:Y:S04]  /*270b0*/  LDGSTS.E [R9+0x76400], [R40.64], P4 ;  /* 0x7640000028097fae */ /* 0x0005e8000a121844 */
[----:B------:R-:W3:Y:S04]  /*270c0*/  LDL.LU.64 R86, [R1+0x318] ;  /* 0x0003180001567983 */ /* 0x000ee80000300a00 */
[----:B------:R5:W-:Y:S01]  /*270d0*/  LDGSTS.E [R8+0x77400], [R26.64], P4 ;  /* 0x774000001a087fae */ /* 0x000be2000a121844 */
[----:B--2---:R-:W-:-:S03]  /*270e0*/  IMAD.WIDE R40, R3, 0x4, R170 ;  /* 0x0000000403287825 */ /* 0x004fc600078e02aa */
[----:B------:R1:W-:Y:S04]  /*270f0*/  LDGSTS.E [R7+0x78400], [R24.64], P4 ;  /* 0x7840000018077fae */ /* 0x0003e8000a121844 */
[----:B------:R2:W-:Y:S01]  /*27100*/  LDGSTS.E [R6+0x79400], [R22.64], P4 ;  /* 0x7940000016067fae */ /* 0x0005e2000a121844 */
[----:B-----5:R-:W-:-:S03]  /*27110*/  IMAD.WIDE R26, R3, 0x4, R186 ;  /* 0x00000004031a7825 */ /* 0x020fc600078e02ba */
[----:B------:R5:W-:Y:S01]  /*27120*/  LDGSTS.E [R0+0x7a400], [R10.64], P4 ;  /* 0x7a4000000a007fae */ /* 0x000be2000a121844 */
[----:B-1----:R-:W-:-:S03]  /*27130*/  IMAD.WIDE R24, R3, 0x4, R202 ;  /* 0x0000000403187825 */ /* 0x002fc600078e02ca */
[----:B------:R3:W-:Y:S01]  /*27140*/  STL.64 [R1+0xd48], R40 ;  /* 0x000d482801007387 */ /* 0x0007e20000100a00 */
[----:B--2---:R-:W-:-:S03]  /*27150*/  IMAD.WIDE R22, R3, 0x4, R218 ;  /* 0x0000000403167825 */ /* 0x004fc600078e02da */
[----:B------:R1:W-:Y:S01]  /*27160*/  STL.64 [R1+0xd40], R26 ;  /* 0x000d401a01007387 */ /* 0x0003e20000100a00 */
[----:B-----5:R-:W-:-:S03]  /*27170*/  IMAD.WIDE R10, R3, 0x4, R234 ;  /* 0x00000004030a7825 */ /* 0x020fc600078e02ea */
[----:B------:R2:W-:Y:S04]  /*27180*/  STL.64 [R1+0xd38], R24 ;  /* 0x000d381801007387 */ /* 0x0005e80000100a00 */
[----:B------:R5:W-:Y:S04]  /*27190*/  STL.64 [R1+0xd30], R22 ;  /* 0x000d301601007387 */ /* 0x000be80000100a00 */
[----:B------:R1:W-:Y:S04]  /*271a0*/  STL.64 [R1+0xd28], R10 ;  /* 0x000d280a01007387 */ /* 0x0003e80000100a00 */
[----:B----4-:R-:W4:Y:S04]  /*271b0*/  LDL.LU.64 R70, [R1+0x2d8] ;  /* 0x0002d80001467983 */ /* 0x010f280000300a00 */
[----:B------:R-:W1:Y:S04]  /*271c0*/  S2R R54, SR_TID.X ;  /* 0x0000000000367919 */ /* 0x000e680000002100 */
[----:B------:R1:W-:Y:S04]  /*271d0*/  LDGSTS.E [R9+0x7b400], [R40.64], P4 ;  /* 0x7b40000028097fae */ /* 0x0003e8000a121844 */
[----:B------:R1:W-:Y:S04]  /*271e0*/  LDGSTS.E [R8+0x7c400], [R26.64], P4 ;  /* 0x7c4000001a087fae */ /* 0x0003e8000a121844 */
[----:B------:R2:W-:Y:S04]  /*271f0*/  LDGSTS.E [R7+0x7d400], [R24.64], P4 ;  /* 0x7d40000018077fae */ /* 0x0005e8000a121844 */
[----:B------:R-:W4:Y:S04]  /*27200*/  LDL.LU.64 R230, [R1+0x298] ;  /* 0x0002980001e67983 */ /* 0x000f280000300a00 */
[----:B------:R-:W4:Y:S01]  /*27210*/  LDL.LU.64 R214, [R1+0x258] ;  /* 0x0002580001d67983 */ /* 0x000f220000300a00 */
[----:B-1----:R-:W-:-:S03]  /*27220*/  LOP3.LUT R54, R54, 0x7f, RZ, 0xc0, !PT ;  /* 0x0000007f36367812 */ /* 0x002fc600078ec0ff */
[----:B------:R5:W-:Y:S01]  /*27230*/  LDGSTS.E [R6+0x7e400], [R22.64], P4 ;  /* 0x7e40000016067fae */ /* 0x000be2000a121844 */
[----:B------:R-:W-:-:S03]  /*27240*/  SHF.L.U32 R54, R54, 0x2, RZ ;  /* 0x0000000236367819 */ /* 0x000fc600000006ff */
[----:B------:R-:W4:Y:S04]  /*27250*/  LDL.LU.64 R198, [R1+0x218] ;  /* 0x0002180001c67983 */ /* 0x000f280000300a00 */
[----:B------:R-:W4:Y:S01]  /*27260*/  LDL.LU.64 R182, [R1+0x1d8] ;  /* 0x0001d80001b67983 */ /* 0x000f220000300a00 */
[----:B------:R-:W-:-:S03]  /*27270*/  LOP3.LUT R252, R54, 0x30, RZ, 0x3c, !PT ;  /* 0x0000003036fc7812 */ /* 0x000fc600078e3cff */
[----:B------:R1:W-:Y:S01]  /*27280*/  LDGSTS.E [R0+0x7f400], [R10.64], P4 ;  /* 0x7f4000000a007fae */ /* 0x0003e2000a121844 */
[----:B------:R-:W-:Y:S01]  /*27290*/  IADD3 R9, R252, 0x100000, RZ ;  /* 0x00100000fc097810 */ /* 0x000fe20007ffe0ff */
[----:B---3--:R-:W-:-:S04]  /*272a0*/  IMAD.WIDE R40, R3, 0x4, R150 ;  /* 0x0000000403287825 */ /* 0x008fc800078e0296 */
[C---:B------:R-:W-:Y:S01]  /*272b0*/  IMAD.WIDE R26, R3.reuse, 0x4, R134 ;  /* 0x00000004031a7825 */ /* 0x040fe200078e0286 */
[----:B------:R4:W-:Y:S03]  /*272c0*/  STL.64 [R1+0xd20], R40 ;  /* 0x000d202801007387 */ /* 0x0009e60000100a00 */
[C---:B--2---:R-:W-:Y:S01]  /*272d0*/  IMAD.WIDE R24, R3.reuse, 0x4, R118 ;  /* 0x0000000403187825 */ /* 0x044fe200078e0276 */
[----:B------:R2:W-:Y:S03]  /*272e0*/  STL.64 [R1+0xd18], R26 ;  /* 0x000d181a01007387 */ /* 0x0005e60000100a00 */
[C---:B-----5:R-:W-:Y:S01]  /*272f0*/  IMAD.WIDE R22, R3.reuse, 0x4, R102 ;  /* 0x0000000403167825 */ /* 0x060fe200078e0266 */
[----:B------:R3:W-:Y:S04]  /*27300*/  STL.64 [R1+0xd10], R24 ;  /* 0x000d101801007387 */ /* 0x0007e80000100a00 */
[----:B------:R-:W5:Y:S01]  /*27310*/  LDL.LU.64 R166, [R1+0x198] ;  /* 0x0001980001a67983 */ /* 0x000f620000300a00 */
[----:B-1----:R-:W-:-:S03]  /*27320*/  IMAD.WIDE R10, R3, 0x4, R86 ;  /* 0x00000004030a7825 */ /* 0x002fc600078e0256 */
[----:B------:R1:W-:Y:S04]  /*27330*/  STL.64 [R1+0xd08], R22 ;  /* 0x000d081601007387 */ /* 0x0003e80000100a00 */
[----:B------:R-:W5:Y:S04]  /*27340*/  LDL.LU.64 R150, [R1+0x158] ;  /* 0x0001580001967983 */ /* 0x000f680000300a00 */
[----:B------:R1:W-:Y:S04]  /*27350*/  STL.64 [R1+0xd00], R10 ;  /* 0x000d000a01007387 */ /* 0x0003e80000100a00 */
[----:B------:R-:W5:Y:S04]  /*27360*/  LDL.LU.64 R134, [R1+0x118] ;  /* 0x0001180001867983 */ /* 0x000f680000300a00 */
[----:B------:R-:W5:Y:S04]  /*27370*/  LDL.LU.64 R118, [R1+0xd8] ;  /* 0x0000d80001767983 */ /* 0x000f680000300a00 */
[----:B------:R4:W-:Y:S04]  /*27380*/  LDGSTS.E [R9+0x60600], [R40.64], P4 ;  /* 0x6060000028097fae */ /* 0x0009e8000a121844 */
[----:B------:R-:W5:Y:S04]  /*27390*/  LDL.LU.64 R102, [R1+0x98] ;  /* 0x0000980001667983 */ /* 0x000f680000300a00 */
[----:B------:R-:W5:Y:S01]  /*273a0*/  LDL.LU.64 R86, [R1+0x58] ;  /* 0x0000580001567983 */ /* 0x000f620000300a00 */
[----:B----4-:R-:W-:-:S03]  /*273b0*/  IMAD.WIDE R40, R3, 0x4, R70 ;  /* 0x0000000403287825 */ /* 0x010fc600078e0246 */
[----:B------:R-:W4:Y:S01]  /*273c0*/  LDL.LU.64 R70, [R1+0x18] ;  /* 0x0000180001467983 */ /* 0x000f220000300a00 */
[C---:B------:R-:W-:Y:S02]  /*273d0*/  IADD3 R8, R252.reuse, 0x100000, RZ ;  /* 0x00100000fc087810 */ /* 0x040fe40007ffe0ff */
[C---:B------:R-:W-:Y:S02]  /*273e0*/  IADD3 R7, R252.reuse, 0x100000, RZ ;  /* 0x00100000fc077810 */ /* 0x040fe40007ffe0ff */
[C---:B------:R-:W-:Y:S01]  /*273f0*/  IADD3 R6, R252.reuse, 0x100000, RZ ;  /* 0x00100000fc067810 */ /* 0x040fe20007ffe0ff */
[----:B------:R2:W-:Y:S01]  /*27400*/  LDGSTS.E [R8+0x61600], [R26.64], P4 ;  /* 0x616000001a087fae */ /* 0x0005e2000a121844 */
[----:B------:R-:W-:-:S03]  /*27410*/  IADD3 R0, R252, 0x100000, RZ ;  /* 0x00100000fc007810 */ /* 0x000fc60007ffe0ff */
[----:B------:R3:W-:Y:S04]  /*27420*/  LDGSTS.E [R7+0x62600], [R24.64], P4 ;  /* 0x6260000018077fae */ /* 0x0007e8000a121844 */
[----:B------:R1:W-:Y:S01]  /*27430*/  LDGSTS.E [R6+0x63600], [R22.64], P4 ;  /* 0x6360000016067fae */ /* 0x0003e2000a121844 */
[----:B--2---:R-:W-:-:S03]  /*27440*/  IMAD.WIDE R26, R3, 0x4, R230 ;  /* 0x00000004031a7825 */ /* 0x004fc600078e02e6 */
[----:B------:R2:W-:Y:S01]  /*27450*/  LDGSTS.E [R0+0x64600], [R10.64], P4 ;  /* 0x646000000a007fae */ /* 0x0005e2000a121844 */
[----:B---3--:R-:W-:-:S03]  /*27460*/  IMAD.WIDE R24, R3, 0x4, R214 ;  /* 0x0000000403187825 */ /* 0x008fc600078e02d6 */
[----:B------:R5:W-:Y:S04]  /*27470*/  STL.64 [R1+0xcf8], R40 ;  /* 0x000cf82801007387 */ /* 0x000be80000100a00 */
[----:B------:R5:W-:Y:S01]  /*27480*/  LDGSTS.E [R9+0x65600], [R40.64], P4 ;  /* 0x6560000028097fae */ /* 0x000be2000a121844 */
[----:B-1----:R-:W-:-:S03]  /*27490*/  IMAD.WIDE R22, R3, 0x4, R198 ;  /* 0x0000000403167825 */ /* 0x002fc600078e02c6 */
[----:B------:R1:W-:Y:S01]  /*274a0*/  STL.64 [R1+0xcf0], R26 ;  /* 0x000cf01a01007387 */ /* 0x0003e20000100a00 */
[----:B--2---:R-:W-:-:S03]  /*274b0*/  IMAD.WIDE R10, R3, 0x4, R182 ;  /* 0x00000004030a7825 */ /* 0x004fc600078e02b6 */
[----:B------:R1:W-:Y:S04]  /*274c0*/  LDGSTS.E [R8+0x66600], [R26.64], P4 ;  /* 0x666000001a087fae */ /* 0x0003e8000a121844 */
[----:B------:R2:W-:Y:S04]  /*274d0*/  STL.64 [R1+0xce8], R24 ;  /* 0x000ce81801007387 */ /* 0x0005e80000100a00 */
[----:B------:R2:W-:Y:S04]  /*274e0*/  LDGSTS.E [R7+0x67600], [R24.64], P4 ;  /* 0x6760000018077fae */ /* 0x0005e8000a121844 */
[----:B------:R3:W-:Y:S04]  /*274f0*/  STL.64 [R1+0xce0], R22 ;  /* 0x000ce01601007387 */ /* 0x0007e80000100a00 */
[----:B------:R3:W-:Y:S04]  /*27500*/  LDGSTS.E [R6+0x68600], [R22.64], P4 ;  /* 0x6860000016067fae */ /* 0x0007e8000a121844 */
[----:B------:R1:W-:Y:S04]  /*27510*/  STL.64 [R1+0xcd0], R10 ;  /* 0x000cd00a01007387 */ /* 0x0003e80000100a00 */
[----:B------:R1:W-:Y:S01]  /*27520*/  LDGSTS.E [R0+0x69600], [R10.64], P4 ;  /* 0x696000000a007fae */ /* 0x0003e2000a121844 */
[----:B------:R-:W-:-:S04]  /*27530*/  IMAD.WIDE R12, R3, 0x4, R12 ;  /* 0x00000004030c7825 */ /* 0x000fc800078e020c */
[----:B-----5:R-:W-:-:S04]  /*27540*/  IMAD.WIDE R40, R3, 0x4, R166 ;  /* 0x0000000403287825 */ /* 0x020fc800078e02a6 */
[C---:B-1----:R-:W-:Y:S01]  /*27550*/  IMAD.WIDE R26, R3.reuse, 0x4, R150 ;  /* 0x00000004031a7825 */ /* 0x042fe200078e0296 */
[----:B------:R-:W-:Y:S04]  /*27560*/  STL.64 [R1+0xcc8], R40 ;  /* 0x000cc82801007387 */ /* 0x000fe80000100a00 */
[----:B------:R1:W-:Y:S01]  /*27570*/  LDGSTS.E [R9+0x6a600], [R40.64], P4 ;  /* 0x6a60000028097fae */ /* 0x0003e2000a121844 */
[----:B--2---:R-:W-:-:S03]  /*27580*/  IMAD.WIDE R24, R3, 0x4, R134 ;  /* 0x0000000403187825 */ /* 0x004fc600078e0286 */
[----:B------:R2:W-:Y:S01]  /*27590*/  STL.64 [R1+0xcc0], R26 ;  /* 0x000cc01a01007387 */ /* 0x0005e20000100a00 */
[----:B---3--:R-:W-:-:S03]  /*275a0*/  IMAD.WIDE R22, R3, 0x4, R118 ;  /* 0x0000000403167825 */ /* 0x008fc600078e0276 */
[----:B------:R2:W-:Y:S04]  /*275b0*/  LDGSTS.E [R8+0x6b600], [R26.64], P4 ;  /* 0x6b6000001a087fae */ /* 0x0005e8000a121844 */
[----:B------:R4:W-:Y:S01]  /*275c0*/  STL.64 [R1+0xcb8], R24 ;  /* 0x000cb81801007387 */ /* 0x0009e20000100a00 */
[----:B------:R-:W-:-:S03]  /*275d0*/  IMAD.WIDE R10, R3, 0x4, R102 ;  /* 0x00000004030a7825 */ /* 0x000fc600078e0266 */
[----:B------:R4:W-:Y:S01]  /*275e0*/  LDGSTS.E [R7+0x6c600], [R24.64], P4 ;  /* 0x6c60000018077fae */ /* 0x0009e2000a121844 */
[----:B--2---:R-:W-:-:S03]  /*275f0*/  IMAD.WIDE R26, R3, 0x4, R86 ;  /* 0x00000004031a7825 */ /* 0x004fc600078e0256 */
[----:B------:R2:W-:Y:S04]  /*27600*/  STL.64 [R1+0xcb0], R22 ;  /* 0x000cb01601007387 */ /* 0x0005e80000100a00 */
[----:B------:R2:W-:Y:S04]  /*27610*/  LDGSTS.E [R6+0x6d600], [R22.64], P4 ;  /* 0x6d60000016067fae */ /* 0x0005e8000a121844 */
[----:B------:R3:W-:Y:S04]  /*27620*/  STL.64 [R1+0xca8], R10 ;  /* 0x000ca80a01007387 */ /* 0x0007e80000100a00 */
[----:B------:R3:W-:Y:S01]  /*27630*/  LDGSTS.E [R0+0x6e600], [R10.64], P4 ;  /* 0x6e6000000a007fae */ /* 0x0007e2000a121844 */
[----:B----4-:R-:W-:-:S04]  /*27640*/  IMAD.WIDE R24, R3, 0x4, R70 ;  /* 0x0000000403187825 */ /* 0x010fc800078e0246 */
[C---:B--2---:R-:W-:Y:S01]  /*27650*/  IMAD.WIDE R22, R3.reuse, 0x4, R28 ;  /* 0x0000000403167825 */ /* 0x044fe200078e021c */
[----:B------:R2:W-:Y:S04]  /*27660*/  STL.64 [R1+0xca0], R26 ;  /* 0x000ca01a01007387 */ /* 0x0005e80000100a00 */
[----:B------:R2:W-:Y:S01]  /*27670*/  LDGSTS.E [R9+0x6f600], [R26.64], P4 ;  /* 0x6f6000001a097fae */ /* 0x0005e2000a121844 */
[----:B---3--:R-:W-:-:S03]  /*27680*/  IMAD.WIDE R10, R3, 0x4, R44 ;  /* 0x00000004030a7825 */ /* 0x008fc600078e022c */
[----:B------:R3:W-:Y:S04]  /*27690*/  STL.64 [R1+0xc98], R24 ;  /* 0x000c981801007387 */ /* 0x0007e80000100a00 */
[----:B------:R3:W-:Y:S04]  /*276a0*/  LDGSTS.E [R8+0x70600], [R24.64], P4 ;  /* 0x7060000018087fae */ /* 0x0007e8000a121844 */
[----:B------:R4:W-:Y:S01]  /*276b0*/  STL.64 [R1+0xc90], R12 ;  /* 0x000c900c01007387 */ /* 0x0009e20000100a00 */
[----:B--2---:R-:W-:-:S03]  /*276c0*/  IMAD.WIDE R26, R3, 0x4, R60 ;  /* 0x00000004031a7825 */ /* 0x004fc600078e023c */
[----:B------:R4:W-:Y:S04]  /*276d0*/  LDGSTS.E [R7+0x71600], [R12.64], P4 ;  /* 0x716000000c077fae */ /* 0x0009e8000a121844 */
[----:B------:R2:W-:Y:S01]  /*276e0*/  STL.64 [R1+0xc88], R22 ;  /* 0x000c881601007387 */ /* 0x0005e20000100a00 */
[----:B---3--:R-:W-:-:S03]  /*276f0*/  IMAD.WIDE R24, R3, 0x4, R76 ;  /* 0x0000000403187825 */ /* 0x008fc600078e024c */
[----:B------:R2:W-:Y:S04]  /*27700*/  LDGSTS.E [R6+0x72600], [R22.64], P4 ;  /* 0x7260000016067fae */ /* 0x0005e8000a121844 */
[----:B------:R3:W-:Y:S01]  /*27710*/  STL.64 [R1+0xc80], R10 ;  /* 0x000c800a01007387 */ /* 0x0007e20000100a00 */
[----:B----4-:R-:W-:-:S03]  /*27720*/  IMAD.WIDE R12, R3, 0x4, R108 ;  /* 0x00000004030c7825 */ /* 0x010fc600078e026c */
[----:B------:R3:W-:Y:S01]  /*27730*/  LDGSTS.E [R0+0x73600], [R10.64], P4 ;  /* 0x736000000a007fae */ /* 0x0007e2000a121844 */
[----:B--2---:R-:W-:-:S03]  /*27740*/  IMAD.WIDE R22, R3, 0x4, R92 ;  /* 0x0000000403167825 */ /* 0x004fc600078e025c */
[----:B------:R2:W-:Y:S04]  /*27750*/  STL.64 [R1+0xc78], R26 ;  /* 0x000c781a01007387 */ /* 0x0005e80000100a00 */
[----:B------:R4:W-:Y:S01]  /*27760*/  STL.64 [R1+0xc70], R24 ;  /* 0x000c701801007387 */ /* 0x0009e20000100a00 */
[----:B---3--:R-:W-:-:S03]  /*27770*/  IMAD.WIDE R10, R3, 0x4, R124 ;  /* 0x00000004030a7825 */ /* 0x008fc600078e027c */
[----:B------:R3:W-:Y:S04]  /*27780*/  STL.64 [R1+0xc68], R22 ;  /* 0x000c681601007387 */ /* 0x0007e80000100a00 */
[----:B------:R2:W-:Y:S04]  /*27790*/  LDGSTS.E [R9+0x74600], [R26.64], P4 ;  /* 0x746000001a097fae */ /* 0x0005e8000a121844 */
[----:B------:R5:W-:Y:S04]  /*277a0*/  STL.64 [R1+0xc60], R12 ;  /* 0x000c600c01007387 */ /* 0x000be80000100a00 */
[----:B------:R4:W-:Y:S04]  /*277b0*/  LDGSTS.E [R8+0x75600], [R24.64], P4 ;  /* 0x7560000018087fae */ /* 0x0009e8000a121844 */
[----:B------:R1:W-:Y:S01]  /*277c0*/  STL.64 [R1+0xc58], R10 ;  /* 0x000c580a01007387 */ /* 0x0003e20000100a00 */
[----:B--2---:R-:W-:-:S03]  /*277d0*/  IMAD.WIDE R26, R3, 0x4, R140 ;  /* 0x00000004031a7825 */ /* 0x004fc600078e028c */
[----:B------:R3:W-:Y:S04]  /*277e0*/  LDGSTS.E [R7+0x76600], [R22.64], P4 ;  /* 0x7660000016077fae */ /* 0x0007e8000a121844 */
[----:B------:R-:W2:Y:S01]  /*277f0*/  LDL.LU.64 R150, [R1+0x410] ;  /* 0x0004100001967983 */ /* 0x000ea20000300a00 */
[----:B----4-:R-:W-:-:S03]  /*27800*/  IMAD.WIDE R24, R3, 0x4, R156 ;  /* 0x0000000403187825 */ /* 0x010fc600078e029c */
[----:B------:R5:W-:Y:S04]  /*27810*/  LDGSTS.E [R6+0x77600], [R12.64], P4 ;  /* 0x776000000c067fae */ /* 0x000be8000a121844 */
[----:B------:R-:W4:Y:S01]  /*27820*/  LDL.LU.64 R134, [R1+0x3d0] ;  /* 0x0003d00001867983 */ /* 0x000f220000300a00 */
[----:B---3--:R-:W-:-:S03]  /*27830*/  IMAD.WIDE R22, R3, 0x4, R172 ;  /* 0x0000000403167825 */ /* 0x008fc600078e02ac */
[----:B------:R1:W-:Y:S04]  /*27840*/  LDGSTS.E [R0+0x78600], [R10.64], P4 ;  /* 0x786000000a007fae */ /* 0x0003e8000a121844 */
[----:B------:R-:W3:Y:S01]  /*27850*/  LDL.LU.64 R118, [R1+0x390] ;  /* 0x0003900001767983 */ /* 0x000ee20000300a00 */
[----:B-----5:R-:W-:-:S03]  /*27860*/  IMAD.WIDE R12, R3, 0x4, R188 ;  /* 0x00000004030c7825 */ /* 0x020fc600078e02bc */
[----:B------:R5:W-:Y:S01]  /*27870*/  STL.64 [R1+0xc50], R26 ;  /* 0x000c501a01007387 */ /* 0x000be20000100a00 */
[----:B-1----:R-:W-:-:S03]  /*27880*/  IMAD.WIDE R10, R3, 0x4, R204 ;  /* 0x00000004030a7825 */ /* 0x002fc600078e02cc */
[----:B------:R1:W-:Y:S04]  /*27890*/  STL.64 [R1+0xc48], R24 ;  /* 0x000c481801007387 */ /* 0x0003e80000100a00 */
[----:B------:R2:W-:Y:S04]  /*278a0*/  STL.64 [R1+0xc40], R22 ;  /* 0x000c401601007387 */ /* 0x0005e80000100a00 */
[----:B------:R4:W-:Y:S04]  /*278b0*/  STL.64 [R1+0xc38], R12 ;  /* 0x000c380c01007387 */ /* 0x0009e80000100a00 */
[----:B------:R3:W-:Y:S04]  /*278c0*/  STL.64 [R1+0xc30], R10 ;  /* 0x000c300a01007387 */ /* 0x0007e80000100a00 */
[----:B------:R-:W3:Y:S04]  /*278d0*/  LDL.LU.64 R102, [R1+0x350] ;  /* 0x0003500001667983 */ /* 0x000ee80000300a00 */
[----:B------:R-:W3:Y:S04]  /*278e0*/  LDL.LU.64 R86, [R1+0x310] ;  /* 0x0003100001567983 */ /* 0x000ee80000300a00 */
[----:B------:R-:W3:Y:S01]  /*278f0*/  LDL.LU.64 R70, [R1+0x2d0] ;  /* 0x0002d00001467983 */ /* 0x000ee20000300a00 */
[----:B------:R-:W-:-:S03]  /*27900*/  LOP3.LUT R38, R38, 0x7f, RZ, 0xc0, !PT ;  /* 0x0000007f26267812 */ /* 0x000fc600078ec0ff */
[----:B------:R5:W-:Y:S02]  /*27910*/  LDGSTS.E [R9+0x79600], [R26.64], P4 ;  /* 0x796000001a097fae */ /* 0x000be4000a121844 */
[----:B------:R-:W-:Y:S02]  /*27920*/  IMAD.SHL.U32 R54, R38, 0x4, RZ ;  /* 0x0000000426367824 */ /* 0x000fe400078e00ff */
[----:B------:R1:W-:Y:S04]  /*27930*/  LDGSTS.E [R8+0x7a600], [R24.64], P4 ;  /* 0x7a60000018087fae */ /* 0x0003e8000a121844 */
[----:B------:R1:W-:Y:S01]  /*27940*/  LDGSTS.E [R7+0x7b600], [R22.64], P4 ;  /* 0x7b60000016077fae */ /* 0x0003e2000a121844 */
[----:B-----5:R-:W-:-:S03]  /*27950*/  IMAD.WIDE R26, R3, 0x4, R220 ;  /* 0x00000004031a7825 */ /* 0x020fc600078e02dc */
[----:B------:R4:W-:Y:S01]  /*27960*/  LDGSTS.E [R6+0x7c600], [R12.64], P4 ;  /* 0x7c6000000c067fae */ /* 0x0009e2000a121844 */
[----:B-1----:R-:W-:-:S03]  /*27970*/  IMAD.WIDE R24, R3, 0x4, R236 ;  /* 0x0000000403187825 */ /* 0x002fc600078e02ec */
[----:B------:R3:W-:Y:S01]  /*27980*/  LDGSTS.E [R0+0x7d600], [R10.64], P4 ;  /* 0x7d6000000a007fae */ /* 0x0007e2000a121844 */
[----:B------:R-:W-:-:S03]  /*27990*/  LOP3.LUT R38, R54, 0x40, RZ, 0x3c, !PT ;  /* 0x0000004036267812 */ /* 0x000fc600078e3cff */
[----:B------:R-:W5:Y:S04]  /*279a0*/  LDL.LU.64 R230, [R1+0x290] ;  /* 0x0002900001e67983 */ /* 0x000f680000300a00 */
[----:B------:R-:W5:Y:S04]  /*279b0*/  LDL.LU.64 R214, [R1+0x250] ;  /* 0x0002500001d67983 */ /* 0x000f680000300a00 */
[----:B------:R1:W-:Y:S01]  /*279c0*/  STL.64 [R1+0xc28], R26 ;  /* 0x000c281a01007387 */ /* 0x0003e20000100a00 */
[----:B------:R-:W-:-:S03]  /*279d0*/  IADD3 R7, R38, 0x100000, RZ ;  /* 0x0010000026077810 */ /* 0x000fc60007ffe0ff */
[----:B------:R1:W-:Y:S04]  /*279e0*/  STL.64 [R1+0xc20], R24 ;  /* 0x000c201801007387 */ /* 0x0003e80000100a00 */
[----:B------:R1:W-:Y:S04]  /*279f0*/  LDGSTS.E [R9+0x7e600], [R26.64], P4 ;  /* 0x7e6000001a097fae */ /* 0x0003e8000a121844 */
[----:B------:R1:W-:Y:S01]  /*27a00*/  LDGSTS.E [R8+0x7f600], [R24.64], P4 ;  /* 0x7f60000018087fae */ /* 0x0003e2000a121844 */
[----:B--2---:R-:W-:-:S04]  /*27a10*/  IMAD.WIDE R22, R3, 0x4, R150 ;  /* 0x0000000403167825 */ /* 0x004fc800078e0296 */
[C---:B----4-:R-:W-:Y:S01]  /*27a20*/  IMAD.WIDE R12, R3.reuse, 0x4, R134 ;  /* 0x00000004030c7825 */ /* 0x050fe200078e0286 */
[----:B------:R2:W-:Y:S03]  /*27a30*/  STL.64 [R1+0xc18], R22 ;  /* 0x000c181601007387 */ /* 0x0005e60000100a00 */
[C---:B---3--:R-:W-:Y:S01]  /*27a40*/  IMAD.WIDE R10, R3.reuse, 0x4, R118 ;  /* 0x00000004030a7825 */ /* 0x048fe200078e0276 */
[----:B------:R5:W-:Y:S04]  /*27a50*/  STL.64 [R1+0xc10], R12 ;  /* 0x000c100c01007387 */ /* 0x000be80000100a00 */
[----:B------:R3:W-:Y:S04]  /*27a60*/  STL.64 [R1+0xc08], R10 ;  /* 0x000c080a01007387 */ /* 0x0007e80000100a00 */
[----:B------:R-:W4:Y:S04]  /*27a70*/  LDL.LU.64 R198, [R1+0x210] ;  /* 0x0002100001c67983 */ /* 0x000f280000300a00 */
[----:B------:R-:W4:Y:S04]  /*27a80*/  LDL.LU.64 R182, [R1+0x1d0] ;  /* 0x0001d00001b67983 */ /* 0x000f280000300a00 */
[----:B------:R-:W4:Y:S04]  /*27a90*/  LDL.LU.64 R166, [R1+0x190] ;  /* 0x0001900001a67983 */ /* 0x000f280000300a00 */
[----:B------:R-:W4:Y:S01]  /*27aa0*/  LDL.LU.64 R150, [R1+0x150] ;  /* 0x0001500001967983 */ /* 0x000f220000300a00 */
[----:B-1----:R-:W-:-:S03]  /*27ab0*/  IMAD.WIDE R26, R3, 0x4, R102 ;  /* 0x00000004031a7825 */ /* 0x002fc600078e0266 */
[----:B------:R2:W-:Y:S01]  /*27ac0*/  LDGSTS.E [R7+0x60800], [R22.64], P4 ;  /* 0x6080000016077fae */ /* 0x0005e2000a121844 */
[----:B------:R-:W-:-:S03]  /*27ad0*/  IMAD.WIDE R24, R3, 0x4, R86 ;  /* 0x0000000403187825 */ /* 0x000fc600078e0256 */
[----:B------:R-:W4:Y:S04]  /*27ae0*/  LDL.LU.64 R134, [R1+0x110] ;  /* 0x0001100001867983 */ /* 0x000f280000300a00 */
[----:B------:R-:W4:Y:S01]  /*27af0*/  LDL.LU.64 R118, [R1+0xd0] ;  /* 0x0000d00001767983 */ /* 0x000f220000300a00 */
[----:B--2---:R-:W-:-:S03]  /*27b00*/  IMAD.WIDE R22, R3, 0x4, R70 ;  /* 0x0000000403167825 */ /* 0x004fc600078e0246 */
[----:B------:R4:W-:Y:S04]  /*27b10*/  STL.64 [R1+0xc00], R26 ;  /* 0x000c001a01007387 */ /* 0x0009e80000100a00 */
[----:B------:R-:W2:Y:S04]  /*27b20*/  LDL.LU.64 R102, [R1+0x90] ;  /* 0x0000900001667983 */ /* 0x000ea80000300a00 */
[----:B------:R1:W-:Y:S04]  /*27b30*/  STL.64 [R1+0xbf8], R24 ;  /* 0x000bf81801007387 */ /* 0x0003e80000100a00 */
[----:B------:R-:W2:Y:S04]  /*27b40*/  LDL.LU.64 R86, [R1+0x50] ;  /* 0x0000500001567983 */ /* 0x000ea80000300a00 */
[----:B------:R1:W-:Y:S04]  /*27b50*/  STL.64 [R1+0xbf0], R22 ;  /* 0x000bf01601007387 */ /* 0x0003e80000100a00 */
[----:B------:R-:W2:Y:S01]  /*27b60*/  LDL.LU.64 R70, [R1+0x10] ;  /* 0x0000100001467983 */ /* 0x000ea20000300a00 */
[----:B------:R-:W-:-:S02]  /*27b70*/  IADD3 R6, R38, 0x100000, RZ ;  /* 0x0010000026067810 */ /* 0x000fc40007ffe0ff */
[C---:B------:R-:W-:Y:S02]  /*27b80*/  IADD3 R0, R38.reuse, 0x100000, RZ ;  /* 0x0010000026007810 */ /* 0x040fe40007ffe0ff */
[C---:B------:R-:W-:Y:S01]  /*27b90*/  IADD3 R9, R38.reuse, 0x100000, RZ ;  /* 0x0010000026097810 */ /* 0x040fe20007ffe0ff */
[----:B------:R5:W-:Y:S01]  /*27ba0*/  LDGSTS.E [R6+0x61800], [R12.64], P4 ;  /* 0x618000000c067fae */ /* 0x000be2000a121844 */
[----:B------:R-:W-:-:S03]  /*27bb0*/  IADD3 R8, R38, 0x100000, RZ ;  /* 0x0010000026087810 */ /* 0x000fc60007ffe0ff */
[----:B------:R3:W-:Y:S04]  /*27bc0*/  LDGSTS.E [R0+0x62800], [R10.64], P4 ;  /* 0x628000000a007fae */ /* 0x0007e8000a121844 */
[----:B------:R4:W-:Y:S01]  /*27bd0*/  LDGSTS.E [R9+0x63800], [R26.64], P4 ;  /* 0x638000001a097fae */ /* 0x0009e2000a121844 */
[----:B-----5:R-:W-:-:S03]  /*27be0*/  IMAD.WIDE R12, R3, 0x4, R230 ;  /* 0x00000004030c7825 */ /* 0x020fc600078e02e6 */
[----:B------:R1:W-:Y:S01]  /*27bf0*/  LDGSTS.E [R8+0x64800], [R24.64], P4 ;  /* 0x6480000018087fae */ /* 0x0003e2000a121844 */
[----:B---3--:R-:W-:-:S03]  /*27c00*/  IMAD.WIDE R10, R3, 0x4, R214 ;  /* 0x00000004030a7825 */ /* 0x008fc600078e02d6 */
[----:B------:R3:W-:Y:S04]  /*27c10*/  LDGSTS.E [R7+0x65800], [R22.64], P4 ;  /* 0x6580000016077fae */ /* 0x0007e8000a121844 */
[----:B------:R5:W-:Y:S04]  /*27c20*/  STL.64 [R1+0xbe8], R12 ;  /* 0x000be80c01007387 */ /* 0x000be80000100a00 */
[----:B------:R5:W-:Y:S04]  /*27c30*/  LDGSTS.E [R6+0x66800], [R12.64], P4 ;  /* 0x668000000c067fae */ /* 0x000be8000a121844 */
[----:B------:R1:W-:Y:S04]  /*27c40*/  STL.64 [R1+0xbe0], R10 ;  /* 0x000be00a01007387 */ /* 0x0003e80000100a00 */
[----:B------:R1:W-:Y:S01]  /*27c50*/  LDGSTS.E [R0+0x67800], [R10.64], P4 ;  /* 0x678000000a007fae */ /* 0x0003e2000a121844 */
[----:B----4-:R-:W-:-:S04]  /*27c60*/  IMAD.WIDE R26, R3, 0x4, R198 ;  /* 0x00000004031a7825 */ /* 0x010fc800078e02c6 */
[C---:B-1----:R-:W-:Y:S01]  /*27c70*/  IMAD.WIDE R24, R3.reuse, 0x4, R182 ;  /* 0x0000000403187825 */ /* 0x042fe200078e02b6 */
[----:B------:R1:W-:Y:S03]  /*27c80*/  STL.64 [R1+0xbd8], R26 ;  /* 0x000bd81a01007387 */ /* 0x0003e60000100a00 */
[C---:B---3--:R-:W-:Y:S01]  /*27c90*/  IMAD.WIDE R22, R3.reuse, 0x4, R166 ;  /* 0x0000000403167825 */ /* 0x048fe200078e02a6 */
[----:B------:R1:W-:Y:S03]  /*27ca0*/  LDGSTS.E [R9+0x68800], [R26.64], P4 ;  /* 0x688000001a097fae */ /* 0x0003e6000a121844 */
[C---:B-----5:R-:W-:Y:S01]  /*27cb0*/  IMAD.WIDE R12, R3.reuse, 0x4, R150 ;  /* 0x00000004030c7825 */ /* 0x060fe200078e0296 */
[----:B------:R2:W-:Y:S04]  /*27cc0*/  STL.64 [R1+0xbd0], R24 ;  /* 0x000bd01801007387 */ /* 0x0005e80000100a00 */
[----:B------:R2:W-:Y:S01]  /*27cd0*/  LDGSTS.E [R8+0x69800], [R24.64], P4 ;  /* 0x6980000018087fae */ /* 0x0005e2000a121844 */
[----:B------:R-:W-:-:S03]  /*27ce0*/  IMAD.WIDE R10, R3, 0x4, R134 ;  /* 0x00000004030a7825 */ /* 0x000fc600078e0286 */
[----:B------:R3:W-:Y:S01]  /*27cf0*/  STL.64 [R1+0xbc8], R22 ;  /* 0x000bc81601007387 */ /* 0x0007e20000100a00 */
[----:B-1----:R-:W-:-:S03]  /*27d00*/  IMAD.WIDE R26, R3, 0x4, R118 ;  /* 0x00000004031a7825 */ /* 0x002fc600078e0276 */
[----:B------:R3:W-:Y:S04]  /*27d10*/  LDGSTS.E [R7+0x6a800], [R22.64], P4 ;  /* 0x6a80000016077fae */ /* 0x0007e8000a121844 */
[----:B------:R1:W-:Y:S01]  /*27d20*/  STL.64 [R1+0xbc0], R12 ;  /* 0x000bc00c01007387 */ /* 0x0003e20000100a00 */
[----:B--2---:R-:W-:-:S03]  /*27d30*/  IMAD.WIDE R24, R3, 0x4, R102 ;  /* 0x0000000403187825 */ /* 0x004fc600078e0266 */
[----:B------:R1:W-:Y:S04]  /*27d40*/  LDGSTS.E [R6+0x6b800], [R12.64], P4 ;  /* 0x6b8000000c067fae */ /* 0x0003e8000a121844 */
[----:B------:R2:W-:Y:S01]  /*27d50*/  STL.64 [R1+0xbb8], R10 ;  /* 0x000bb80a01007387 */ /* 0x0005e20000100a00 */
[----:B---3--:R-:W-:-:S03]  /*27d60*/  IMAD.WIDE R22, R3, 0x4, R86 ;  /* 0x0000000403167825 */ /* 0x008fc600078e0256 */
[----:B------:R2:W-:Y:S04]  /*27d70*/  LDGSTS.E [R0+0x6c800], [R10.64], P4 ;  /* 0x6c8000000a007fae */ /* 0x0005e8000a121844 */
[----:B------:R-:W-:Y:S01]  /*27d80*/  STL.64 [R1+0xbb0], R26 ;  /* 0x000bb01a01007387 */ /* 0x000fe20000100a00 */
[----:B-1----:R-:W-:-:S03]  /*27d90*/  IMAD.WIDE R12, R3, 0x4, R70 ;  /* 0x00000004030c7825 */ /* 0x002fc600078e0246 */
[----:B------:R1:W-:Y:S01]  /*27da0*/  LDGSTS.E [R9+0x6d800], [R26.64], P4 ;  /* 0x6d8000001a097fae */ /* 0x0003e2000a121844 */
[----:B--2---:R-:W-:-:S03]  /*27db0*/  IMAD.WIDE R10, R3, 0x4, R14 ;  /* 0x00000004030a7825 */ /* 0x004fc600078e020e */
[----:B------:R2:W-:Y:S04]  /*27dc0*/  STL.64 [R1+0xba8], R24 ;  /* 0x000ba81801007387 */ /* 0x0005e80000100a00 */
[----:B------:R2:W-:Y:S01]  /*27dd0*/  LDGSTS.E [R8+0x6e800], [R24.64], P4 ;  /* 0x6e80000018087fae */ /* 0x0005e2000a121844 */
[----:B------:R-:W-:-:S03]  /*27de0*/  IMAD.WIDE R14, R3, 0x4, R62 ;  /* 0x00000004030e7825 */ /* 0x000fc600078e023e */
[----:B------:R3:W-:Y:S04]  /*27df0*/  STL.64 [R1+0xba0], R22 ;  /* 0x000ba01601007387 */ /* 0x0007e80000100a00 */
[----:B------:R3:W-:Y:S01]  /*27e00*/  LDGSTS.E [R7+0x6f800], [R22.64], P4 ;  /* 0x6f80000016077fae */ /* 0x0007e2000a121844 */
[----:B--2---:R-:W-:-:S03]  /*27e10*/  IMAD.WIDE R24, R3, 0x4, R30 ;  /* 0x0000000403187825 */ /* 0x004fc600078e021e */
[----:B------:R2:W-:Y:S04]  /*27e20*/  STL.64 [R1+0xb98], R12 ;  /* 0x000b980c01007387 */ /* 0x0005e80000100a00 */
[----:B------:R2:W-:Y:S01]  /*27e30*/  LDGSTS.E [R6+0x70800], [R12.64], P4 ;  /* 0x708000000c067fae */ /* 0x0005e2000a121844 */
[----:B---3--:R-:W-:-:S03]  /*27e40*/  IMAD.WIDE R22, R3, 0x4, R46 ;  /* 0x0000000403167825 */ /* 0x008fc600078e022e */
        /* <DEDUP_REMOVED lines=18> */
[----:B------:R-:W3:Y:S04]  /*27f70*/  LDL.LU.64 R166, [R1+0x408] ;  /* 0x0004080001a67983 */ /* 0x000ee80000300a00 */
[----:B------:R4:W-:Y:S01]  /*27f80*/  STL.64 [R1+0xb60], R24 ;  /* 0x000b601801007387 */ /* 0x0009e20000100a00 */
[----:B--2---:R-:W-:-:S03]  /*27f90*/  IMAD.WIDE R10, R3, 0x4, R174 ;  /* 0x00000004030a7825 */ /* 0x004fc600078e02ae */
[----:B------:R2:W-:Y:S04]  /*27fa0*/  STL.64 [R1+0xb58], R22 ;  /* 0x000b581601007387 */ /* 0x0005e80000100a00 */
[----:B------:R5:W-:Y:S04]  /*27fb0*/  STL.64 [R1+0xb50], R14 ;  /* 0x000b500e01007387 */ /* 0x000be80000100a00 */
[----:B------:R1:W-:Y:S04]  /*27fc0*/  STL.64 [R1+0xb48], R12 ;  /* 0x000b480c01007387 */ /* 0x0003e80000100a00 */
[----:B------:R3:W-:Y:S04]  /*27fd0*/  STL.64 [R1+0xb40], R10 ;  /* 0x000b400a01007387 */ /* 0x0007e80000100a00 */
[----:B------:R-:W3:Y:S04]  /*27fe0*/  LDL.LU.64 R134, [R1+0x3c8] ;  /* 0x0003c80001867983 */ /* 0x000ee80000300a00 */
[----:B------:R-:W3:Y:S04]  /*27ff0*/  LDL.LU.64 R118, [R1+0x388] ;  /* 0x0003880001767983 */ /* 0x000ee80000300a00 */
[----:B------:R-:W3:Y:S04]  /*28000*/  LDL.LU.64 R102, [R1+0x348] ;  /* 0x0003480001667983 */ /* 0x000ee80000300a00 */
[----:B------:R-:W3:Y:S04]  /*28010*/  LDL.LU.64 R86, [R1+0x308] ;  /* 0x0003080001567983 */ /* 0x000ee80000300a00 */
[----:B------:R-:W3:Y:S04]  /*28020*/  LDL.LU.64 R70, [R1+0x2c8] ;  /* 0x0002c80001467983 */ /* 0x000ee80000300a00 */
[----:B------:R4:W-:Y:S04]  /*28030*/  LDGSTS.E [R9+0x77800], [R24.64], P4 ;  /* 0x7780000018097fae */ /* 0x0009e8000a121844 */
[----:B------:R2:W-:Y:S04]  /*28040*/  LDGSTS.E [R8+0x78800], [R22.64], P4 ;  /* 0x7880000016087fae */ /* 0x0005e8000a121844 */
[----:B------:R5:W-:Y:S01]  /*28050*/  LDGSTS.E [R7+0x79800], [R14.64], P4 ;  /* 0x798000000e077fae */ /* 0x000be2000a121844 */
[----:B----4-:R-:W-:-:S03]  /*28060*/  IMAD.WIDE R24, R3, 0x4, R190 ;  /* 0x0000000403187825 */ /* 0x010fc600078e02be */
[----:B------:R1:W-:Y:S01]  /*28070*/  LDGSTS.E [R6+0x7a800], [R12.64], P4 ;  /* 0x7a8000000c067fae */ /* 0x0003e2000a121844 */
[----:B--2---:R-:W-:-:S03]  /*28080*/  IMAD.WIDE R22, R3, 0x4, R206 ;  /* 0x0000000403167825 */ /* 0x004fc600078e02ce */
[----:B------:R2:W-:Y:S01]  /*28090*/  LDGSTS.E [R0+0x7b800], [R10.64], P4 ;  /* 0x7b8000000a007fae */ /* 0x0005e2000a121844 */
[----:B-----5:R-:W-:-:S03]  /*280a0*/  IMAD.WIDE R14, R3, 0x4, R222 ;  /* 0x00000004030e7825 */ /* 0x020fc600078e02de */
[----:B------:R4:W-:Y:S01]  /*280b0*/  STL.64 [R1+0xb38], R24 ;  /* 0x000b381801007387 */ /* 0x0009e20000100a00 */
[----:B-1----:R-:W-:-:S03]  /*280c0*/  IMAD.WIDE R12, R3, 0x4, R238 ;  /* 0x00000004030c7825 */ /* 0x002fc600078e02ee */
[----:B------:R1:W-:Y:S01]  /*280d0*/  STL.64 [R1+0xb30], R22 ;  /* 0x000b301601007387 */ /* 0x0003e20000100a00 */
[----:B------:R-:W-:-:S03]  /*280e0*/  LOP3.LUT R151, R54, 0x50, RZ, 0x3c, !PT ;  /* 0x0000005036977812 */ /* 0x000fc600078e3cff */
[----:B------:R5:W-:Y:S01]  /*280f0*/  STL.64 [R1+0xb28], R14 ;  /* 0x000b280e01007387 */ /* 0x000be20000100a00 */
[----:B--2---:R-:W-:-:S03]  /*28100*/  IADD3 R0, R151, 0x100000, RZ ;  /* 0x0010000097007810 */ /* 0x004fc60007ffe0ff */
[----:B------:R2:W-:Y:S04]  /*28110*/  STL.64 [R1+0xb20], R12 ;  /* 0x000b200c01007387 */ /* 0x0005e80000100a00 */
[----:B------:R4:W-:Y:S04]  /*28120*/  LDGSTS.E [R9+0x7c800], [R24.64], P4 ;  /* 0x7c80000018097fae */ /* 0x0009e8000a121844 */
[----:B------:R1:W-:Y:S04]  /*28130*/  LDGSTS.E [R8+0x7d800], [R22.64], P4 ;  /* 0x7d80000016087fae */ /* 0x0003e8000a121844 */
[----:B------:R5:W-:Y:S04]  /*28140*/  LDGSTS.E [R7+0x7e800], [R14.64], P4 ;  /* 0x7e8000000e077fae */ /* 0x000be8000a121844 */
[----:B------:R2:W-:Y:S01]  /*28150*/  LDGSTS.E [R6+0x7f800], [R12.64], P4 ;  /* 0x7f8000000c067fae */ /* 0x0005e2000a121844 */
[----:B---3--:R-:W-:-:S05]  /*28160*/  IMAD.WIDE R10, R3, 0x4, R166 ;  /* 0x00000004030a7825 */ /* 0x008fca00078e02a6 */
[----:B------:R3:W-:Y:S04]  /*28170*/  STL.64 [R1+0xb18], R10 ;  /* 0x000b180a01007387 */ /* 0x0007e80000100a00 */
[----:B----4-:R-:W4:Y:S04]  /*28180*/  LDL.LU.64 R24, [R1+0x288] ;  /* 0x0002880001187983 */ /* 0x010f280000300a00 */
[----:B------:R-:W4:Y:S04]  /*28190*/  LDL.LU.64 R230, [R1+0x248] ;  /* 0x0002480001e67983 */ /* 0x000f280000300a00 */
[----:B------:R-:W4:Y:S04]  /*281a0*/  LDL.LU.64 R214, [R1+0x208] ;  /* 0x0002080001d67983 */ /* 0x000f280000300a00 */
[----:B------:R-:W4:Y:S01]  /*281b0*/  LDL.LU.64 R198, [R1+0x1c8] ;  /* 0x0001c80001c67983 */ /* 0x000f220000300a00 */
[----:B------:R-:W-:-:S03]  /*281c0*/  IMAD.WIDE R26, R3, 0x4, R134 ;  /* 0x00000004031a7825 */ /* 0x000fc600078e0286 */
[----:B------:R-:W4:Y:S01]  /*281d0*/  LDL.LU.64 R182, [R1+0x188] ;  /* 0x0001880001b67983 */ /* 0x000f220000300a00 */
[----:B-1----:R-:W-:-:S03]  /*281e0*/  IMAD.WIDE R22, R3, 0x4, R118 ;  /* 0x0000000403167825 */ /* 0x002fc600078e0276 */
[----:B------:R-:W-:Y:S01]  /*281f0*/  STL.64 [R1+0xb10], R26 ;  /* 0x000b101a01007387 */ /* 0x000fe20000100a00 */
[----:B-----5:R-:W-:-:S03]  /*28200*/  IMAD.WIDE R14, R3, 0x4, R102 ;  /* 0x00000004030e7825 */ /* 0x020fc600078e0266 */
[----:B------:R3:W-:Y:S01]  /*28210*/  LDGSTS.E [R0+0x60a00], [R10.64], P4 ;  /* 0x60a000000a007fae */ /* 0x0007e2000a121844 */
[----:B--2---:R-:W-:-:S03]  /*28220*/  IMAD.WIDE R12, R3, 0x4, R86 ;  /* 0x00000004030c7825 */ /* 0x004fc600078e0256 */
[----:B------:R1:W-:Y:S04]  /*28230*/  STL.64 [R1+0xb08], R22 ;  /* 0x000b081601007387 */ /* 0x0003e80000100a00 */
[----:B------:R-:W2:Y:S01]  /*28240*/  LDL.LU.64 R166, [R1+0x148] ;  /* 0x0001480001a67983 */ /* 0x000ea20000300a00 */
[----:B---3--:R-:W-:-:S03]  /*28250*/  IMAD.WIDE R10, R3, 0x4, R70 ;  /* 0x00000004030a7825 */ /* 0x008fc600078e0246 */
[----:B------:R3:W-:Y:S04]  /*28260*/  STL.64 [R1+0xb00], R14 ;  /* 0x000b000e01007387 */ /* 0x0007e80000100a00 */
[----:B------:R-:W5:Y:S04]  /*28270*/  LDL.LU.64 R134, [R1+0x108] ;  /* 0x0001080001867983 */ /* 0x000f680000300a00 */
[----:B------:R1:W-:Y:S04]  /*28280*/  STL.64 [R1+0xaf8], R12 ;  /* 0x000af80c01007387 */ /* 0x0003e80000100a00 */
[----:B------:R-:W5:Y:S04]  /*28290*/  LDL.LU.64 R118, [R1+0xc8] ;  /* 0x0000c80001767983 */ /* 0x000f680000300a00 */
[----:B------:R1:W-:Y:S04]  /*282a0*/  STL.64 [R1+0xaf0], R10 ;  /* 0x000af00a01007387 */ /* 0x0003e80000100a00 */
[----:B------:R-:W5:Y:S04]  /*282b0*/  LDL.LU.64 R102, [R1+0x88] ;  /* 0x0000880001667983 */ /* 0x000f680000300a00 */
[----:B------:R-:W5:Y:S04]  /*282c0*/  LDL.LU.64 R86, [R1+0x48] ;  /* 0x0000480001567983 */ /* 0x000f680000300a00 */
[----:B------:R-:W5:Y:S01]  /*282d0*/  LDL.LU.64 R70, [R1+0x8] ;  /* 0x0000080001467983 */ /* 0x000f620000300a00 */
[----:B------:R-:W-:-:S02]  /*282e0*/  IADD3 R9, R151, 0x100000, RZ ;  /* 0x0010000097097810 */ /* 0x000fc40007ffe0ff */
[C---:B------:R-:W-:Y:S02]  /*282f0*/  IADD3 R8, R151.reuse, 0x100000, RZ ;  /* 0x0010000097087810 */ /* 0x040fe40007ffe0ff */
[C---:B------:R-:W-:Y:S01]  /*28300*/  IADD3 R7, R151.reuse, 0x100000, RZ ;  /* 0x0010000097077810 */ /* 0x040fe20007ffe0ff */
[----:B------:R1:W-:Y:S01]  /*28310*/  LDGSTS.E [R9+0x61a00], [R26.64], P4 ;  /* 0x61a000001a097fae */ /* 0x0003e2000a121844 */
[----:B------:R-:W-:-:S03]  /*28320*/  IADD3 R6, R151, 0x100000, RZ ;  /* 0x0010000097067810 */ /* 0x000fc60007ffe0ff */
[----:B------:R1:W-:Y:S04]  /*28330*/  LDGSTS.E [R8+0x62a00], [R22.64], P4 ;  /* 0x62a0000016087fae */ /* 0x0003e8000a121844 */
[----:B------:R3:W-:Y:S04]  /*28340*/  LDGSTS.E [R7+0x63a00], [R14.64], P4 ;  /* 0x63a000000e077fae */ /* 0x0007e8000a121844 */
[----:B------:R1:W-:Y:S04]  /*28350*/  LDGSTS.E [R6+0x64a00], [R12.64], P4 ;  /* 0x64a000000c067fae */ /* 0x0003e8000a121844 */
[----:B------:R1:W-:Y:S01]  /*28360*/  LDGSTS.E [R0+0x65a00], [R10.64], P4 ;  /* 0x65a000000a007fae */ /* 0x0003e2000a121844 */
[----:B------:R-:W-:-:S04]  /*28370*/  IMAD.WIDE R16, R3, 0x4, R16 ;  /* 0x0000000403107825 */ /* 0x000fc800078e0210 */
[----:B------:R-:W-:Y:S02]  /*28380*/  IMAD.SHL.U32 R252, R39, 0x4, RZ ;  /* 0x0000000427fc7824 */ /* 0x000fe400078e00ff */
[----:B----4-:R-:W-:-:S04]  /*28390*/  IMAD.WIDE R24, R3, 0x4, R24 ;  /* 0x0000000403187825 */ /* 0x010fc800078e0218 */
[C---:B-1----:R-:W-:Y:S01]  /*283a0*/  IMAD.WIDE R22, R3.reuse, 0x4, R230 ;  /* 0x0000000403167825 */ /* 0x042fe200078e02e6 */
[----:B------:R2:W-:Y:S03]  /*283b0*/  STL.64 [R1+0xae8], R24 ;  /* 0x000ae81801007387 */ /* 0x0005e60000100a00 */
[C---:B---3--:R-:W-:Y:S01]  /*283c0*/  IMAD.WIDE R14, R3.reuse, 0x4, R214 ;  /* 0x00000004030e7825 */ /* 0x048fe200078e02d6 */
[----:B------:R2:W-:Y:S03]  /*283d0*/  LDGSTS.E [R9+0x66a00], [R24.64], P4 ;  /* 0x66a0000018097fae */ /* 0x0005e6000a121844 */
[C---:B------:R-:W-:Y:S01]  /*283e0*/  IMAD.WIDE R12, R3.reuse, 0x4, R198 ;  /* 0x00000004030c7825 */ /* 0x040fe200078e02c6 */
[----:B------:R5:W-:Y:S03]  /*283f0*/  STL.64 [R1+0xae0], R22 ;  /* 0x000ae01601007387 */ /* 0x000be60000100a00 */
[C---:B------:R-:W-:Y:S01]  /*28400*/  IMAD.WIDE R10, R3.reuse, 0x4, R182 ;  /* 0x00000004030a7825 */ /* 0x040fe200078e02b6 */
[----:B------:R5:W-:Y:S04]  /*28410*/  LDGSTS.E [R8+0x67a00], [R22.64], P4 ;  /* 0x67a0000016087fae */ /* 0x000be8000a121844 */
[----:B------:R1:W-:Y:S04]  /*28420*/  STL.64 [R1+0xad8], R14 ;  /* 0x000ad80e01007387 */ /* 0x0003e80000100a00 */
[----:B------:R1:W-:Y:S04]  /*28430*/  LDGSTS.E [R7+0x68a00], [R14.64], P4 ;  /* 0x68a000000e077fae */ /* 0x0003e8000a121844 */
[----:B------:R3:W-:Y:S01]  /*28440*/  STL.64 [R1+0xad0], R12 ;  /* 0x000ad00c01007387 */ /* 0x0007e20000100a00 */
[----:B--2---:R-:W-:-:S03]  /*28450*/  IMAD.WIDE R24, R3, 0x4, R166 ;  /* 0x0000000403187825 */ /* 0x004fc600078e02a6 */
[----:B------:R3:W-:Y:S04]  /*28460*/  LDGSTS.E [R6+0x69a00], [R12.64], P4 ;  /* 0x69a000000c067fae */ /* 0x0007e8000a121844 */
[----:B------:R2:W-:Y:S01]  /*28470*/  STL.64 [R1+0xac8], R10 ;  /* 0x000ac80a01007387 */ /* 0x0005e20000100a00 */
[----:B-----5:R-:W-:-:S03]  /*28480*/  IMAD.WIDE R22, R3, 0x4, R134 ;  /* 0x0000000403167825 */ /* 0x020fc600078e0286 */
[----:B------:R2:W-:Y:S04]  /*28490*/  LDGSTS.E [R0+0x6aa00], [R10.64], P4 ;  /* 0x6aa000000a007fae */ /* 0x0005e8000a121844 */
[----:B------:R-:W-:Y:S01]  /*284a0*/  STL.64 [R1+0xac0], R24 ;  /* 0x000ac01801007387 */ /* 0x000fe20000100a00 */
[----:B-1----:R-:W-:-:S03]  /*284b0*/  IMAD.WIDE R14, R3, 0x4, R118 ;  /* 0x00000004030e7825 */ /* 0x002fc600078e0276 */
[----:B------:R1:W-:Y:S04]  /*284c0*/  LDGSTS.E [R9+0x6ba00], [R24.64], P4 ;  /* 0x6ba0000018097fae */ /* 0x0003e8000a121844 */
[----:B------:R4:W-:Y:S01]  /*284d0*/  STL.64 [R1+0xab8], R22 ;  /* 0x000ab81601007387 */ /* 0x0009e20000100a00 */
[----:B---3--:R-:W-:-:S03]  /*284e0*/  IMAD.WIDE R12, R3, 0x4, R102 ;  /* 0x00000004030c7825 */ /* 0x008fc600078e0266 */
[----:B------:R4:W-:Y:S01]  /*284f0*/  LDGSTS.E [R8+0x6ca00], [R22.64], P4 ;  /* 0x6ca0000016087fae */ /* 0x0009e2000a121844 */
[----:B--2---:R-:W-:-:S03]  /*28500*/  IMAD.WIDE R10, R3, 0x4, R86 ;  /* 0x00000004030a7825 */ /* 0x004fc600078e0256 */
[----:B------:R2:W-:Y:S04]  /*28510*/  STL.64 [R1+0xab0], R14 ;  /* 0x000ab00e01007387 */ /* 0x0005e80000100a00 */
[----:B------:R2:W-:Y:S01]  /*28520*/  LDGSTS.E [R7+0x6da00], [R14.64], P4 ;  /* 0x6da000000e077fae */ /* 0x0005e2000a121844 */
[----:B----4-:R-:W-:-:S03]  /*28530*/  IMAD.WIDE R22, R3, 0x4, R70 ;  /* 0x0000000403167825 */ /* 0x010fc600078e0246 */
        /* <DEDUP_REMOVED lines=22> */
[----:B------:R4:W-:Y:S01]  /*286a0*/  STL.64 [R1+0xa68], R16 ;  /* 0x000a681001007387 */ /* 0x0009e20000100a00 */
[----:B---3--:R-:W-:-:S03]  /*286b0*/  IMAD.WIDE R10, R3, 0x4, R144 ;  /* 0x00000004030a7825 */ /* 0x008fc600078e0290 */
[----:B------:R3:W-:Y:S04]  /*286c0*/  STL.64 [R1+0xa60], R14 ;  /* 0x000a600e01007387 */ /* 0x0007e80000100a00 */
[----:B------:R2:W-:Y:S04]  /*286d0*/  STL.64 [R1+0xa58], R12 ;  /* 0x000a580c01007387 */ /* 0x0005e80000100a00 */
[----:B------:R1:W-:Y:S04]  /*286e0*/  STL.64 [R1+0xa50], R10 ;  /* 0x000a500a01007387 */ /* 0x0003e80000100a00 */
[----:B------:R2:W-:Y:S04]  /*286f0*/  LDGSTS.E [R9+0x75a00], [R22.64], P4 ;  /* 0x75a0000016097fae */ /* 0x0005e8000a121844 */
[----:B------:R-:W5:Y:S04]  /*28700*/  LDL.LU.64 R134, [R1+0x400] ;  /* 0x0004000001867983 */ /* 0x000f680000300a00 */
[----:B------:R4:W-:Y:S04]  /*28710*/  LDGSTS.E [R8+0x76a00], [R16.64], P4 ;  /* 0x76a0000010087fae */ /* 0x0009e8000a121844 */
[----:B------:R-:W5:Y:S01]  /*28720*/  LDL.LU.64 R118, [R1+0x3c0] ;  /* 0x0003c00001767983 */ /* 0x000f620000300a00 */
[----:B--2---:R-:W-:-:S03]  /*28730*/  IMAD.WIDE R22, R3, 0x4, R160 ;  /* 0x0000000403167825 */ /* 0x004fc600078e02a0 */
[----:B------:R3:W-:Y:S04]  /*28740*/  LDGSTS.E [R7+0x77a00], [R14.64], P4 ;  /* 0x77a000000e077fae */ /* 0x0007e8000a121844 */
[----:B------:R-:W2:Y:S01]  /*28750*/  LDL.LU.64 R102, [R1+0x380] ;  /* 0x0003800001667983 */ /* 0x000ea20000300a00 */
[----:B----4-:R-:W-:-:S03]  /*28760*/  IMAD.WIDE R16, R3, 0x4, R176 ;  /* 0x0000000403107825 */ /* 0x010fc600078e02b0 */
[----:B------:R4:W-:Y:S01]  /*28770*/  LDGSTS.E [R6+0x78a00], [R12.64], P4 ;  /* 0x78a000000c067fae */ /* 0x0009e2000a121844 */
[----:B---3--:R-:W-:-:S03]  /*28780*/  IMAD.WIDE R14, R3, 0x4, R192 ;  /* 0x00000004030e7825 */ /* 0x008fc600078e02c0 */
[----:B------:R1:W-:Y:S04]  /*28790*/  LDGSTS.E [R0+0x79a00], [R10.64], P4 ;  /* 0x79a000000a007fae */ /* 0x0003e8000a121844 */
[----:B------:R-:W3:Y:S01]  /*287a0*/  LDL.LU.64 R86, [R1+0x340] ;  /* 0x0003400001567983 */ /* 0x000ee20000300a00 */
[----:B----4-:R-:W-:-:S03]  /*287b0*/  IMAD.WIDE R12, R3, 0x4, R208 ;  /* 0x00000004030c7825 */ /* 0x010fc600078e02d0 */
        /* <DEDUP_REMOVED lines=8> */
[----:B------:R4:W-:Y:S04]  /*28840*/  LDGSTS.E [R9+0x7aa00], [R22.64], P4 ;  /* 0x7aa0000016097fae */ /* 0x0009e8000a121844 */
[----:B------:R1:W-:Y:S04]  /*28850*/  LDGSTS.E [R8+0x7ba00], [R16.64], P4 ;  /* 0x7ba0000010087fae */ /* 0x0003e8000a121844 */
[----:B------:R1:W-:Y:S01]  /*28860*/  LDGSTS.E [R7+0x7ca00], [R14.64], P4 ;  /* 0x7ca000000e077fae */ /* 0x0003e2000a121844 */
[----:B----4-:R-:W-:-:S03]  /*28870*/  IMAD.WIDE R22, R3, 0x4, R240 ;  /* 0x0000000403167825 */ /* 0x010fc600078e02f0 */
[----:B------:R2:W-:Y:S04]  /*28880*/  LDGSTS.E [R6+0x7da00], [R12.64], P4 ;  /* 0x7da000000c067fae */ /* 0x0005e8000a121844 */
[----:B------:R-:W2:Y:S04]  /*28890*/  LDL.LU.64 R214, [R1+0x280] ;  /* 0x0002800001d67983 */ /* 0x000ea80000300a00 */
[----:B------:R-:W2:Y:S01]  /*288a0*/  LDL.LU.64 R198, [R1+0x240] ;  /* 0x0002400001c67983 */ /* 0x000ea20000300a00 */
[----:B------:R-:W-:-:S03]  /*288b0*/  LOP3.LUT R54, R252, 0x60, RZ, 0x3c, !PT ;  /* 0x00000060fc367812 */ /* 0x000fc600078e3cff */
[----:B------:R3:W-:Y:S04]  /*288c0*/  LDGSTS.E [R0+0x7ea00], [R10.64], P4 ;  /* 0x7ea000000a007fae */ /* 0x0007e8000a121844 */
[----:B------:R-:W2:Y:S04]  /*288d0*/  LDL.LU.64 R182, [R1+0x200] ;  /* 0x0002000001b67983 */ /* 0x000ea80000300a00 */
[----:B------:R2:W-:Y:S01]  /*288e0*/  STL.64 [R1+0xa20], R22 ;  /* 0x000a201601007387 */ /* 0x0005e20000100a00 */
[----:B-1----:R-:W-:-:S03]  /*288f0*/  IADD3 R8, R54, 0x100000, RZ ;  /* 0x0010000036087810 */ /* 0x002fc60007ffe0ff */
[----:B------:R1:W-:Y:S01]  /*28900*/  LDGSTS.E [R9+0x7fa00], [R22.64], P4 ;  /* 0x7fa0000016097fae */ /* 0x0003e2000a121844 */
[----:B-----5:R-:W-:-:S04]  /*28910*/  IMAD.WIDE R16, R3, 0x4, R134 ;  /* 0x0000000403107825 */ /* 0x020fc800078e0286 */
[C---:B------:R-:W-:Y:S01]  /*28920*/  IMAD.WIDE R14, R3.reuse, 0x4, R118 ;  /* 0x00000004030e7825 */ /* 0x040fe200078e0276 */
[----:B------:R5:W-:Y:S03]  /*28930*/  STL.64 [R1+0xa18], R16 ;  /* 0x000a181001007387 */ /* 0x000be60000100a00 */
[C---:B--2---:R-:W-:Y:S01]  /*28940*/  IMAD.WIDE R12, R3.reuse, 0x4, R102 ;  /* 0x00000004030c7825 */ /* 0x044fe200078e0266 */
[----:B------:R2:W-:Y:S04]  /*28950*/  STL.64 [R1+0xa10], R14 ;  /* 0x000a100e01007387 */ /* 0x0005e80000100a00 */
[----:B------:R2:W-:Y:S04]  /*28960*/  STL.64 [R1+0xa08], R12 ;  /* 0x000a080c01007387 */ /* 0x0005e80000100a00 */
[----:B------:R-:W4:Y:S01]  /*28970*/  LDL.LU.64 R166, [R1+0x1c0] ;  /* 0x0001c00001a67983 */ /* 0x000f220000300a00 */
[----:B---3--:R-:W-:-:S03]  /*28980*/  IMAD.WIDE R10, R3, 0x4, R86 ;  /* 0x00000004030a7825 */ /* 0x008fc600078e0256 */
[----:B------:R5:W-:Y:S04]  /*28990*/  LDGSTS.E [R8+0x60c00], [R16.64], P4 ;  /* 0x60c0000010087fae */ /* 0x000be8000a121844 */
[----:B------:R3:W-:Y:S04]  /*289a0*/  STL.64 [R1+0xa00], R10 ;  /* 0x000a000a01007387 */ /* 0x0007e80000100a00 */
[----:B------:R-:W4:Y:S04]  /*289b0*/  LDL.LU.64 R150, [R1+0x180] ;  /* 0x0001800001967983 */ /* 0x000f280000300a00 */
[----:B------:R-:W4:Y:S04]  /*289c0*/  LDL.LU.64 R134, [R1+0x140] ;  /* 0x0001400001867983 */ /* 0x000f280000300a00 */
[----:B------:R-:W4:Y:S04]  /*289d0*/  LDL.LU.64 R118, [R1+0x100] ;  /* 0x0001000001767983 */ /* 0x000f280000300a00 */
[----:B------:R-:W4:Y:S01]  /*289e0*/  LDL.LU.64 R102, [R1+0xc0] ;  /* 0x0000c00001667983 */ /* 0x000f220000300a00 */
[----:B-1----:R-:W-:-:S03]  /*289f0*/  IMAD.WIDE R22, R3, 0x4, R70 ;  /* 0x0000000403167825 */ /* 0x002fc600078e0246 */
[----:B------:R-:W4:Y:S01]  /*28a00*/  LDL.LU.64 R86, [R1+0x80] ;  /* 0x0000800001567983 */ /* 0x000f220000300a00 */
[----:B-----5:R-:W-:-:S03]  /*28a10*/  IMAD.WIDE R16, R3, 0x4, R38 ;  /* 0x0000000403107825 */ /* 0x020fc600078e0226 */
[----:B------:R-:W5:Y:S04]  /*28a20*/  LDL.LU.64 R70, [R1+0x40] ;  /* 0x0000400001467983 */ /* 0x000f680000300a00 */
[----:B------:R4:W-:Y:S04]  /*28a30*/  STL.64 [R1+0x9f8], R22 ;  /* 0x0009f81601007387 */ /* 0x0009e80000100a00 */
[----:B------:R-:W5:Y:S01]  /*28a40*/  LDL.LU.64 R38, [R1] ;  /* 0x0000000001267983 */ /* 0x000f620000300a00 */
[C---:B------:R-:W-:Y:S02]  /*28a50*/  IADD3 R7, R54.reuse, 0x100000, RZ ;  /* 0x0010000036077810 */ /* 0x040fe40007ffe0ff */
[----:B------:R-:W-:-:S02]  /*28a60*/  IADD3 R6, R54, 0x100000, RZ ;  /* 0x0010000036067810 */ /* 0x000fc40007ffe0ff */
[C---:B------:R-:W-:Y:S01]  /*28a70*/  IADD3 R0, R54.reuse, 0x100000, RZ ;  /* 0x0010000036007810 */ /* 0x040fe20007ffe0ff */
[----:B------:R2:W-:Y:S01]  /*28a80*/  LDGSTS.E [R7+0x61c00], [R14.64], P4 ;  /* 0x61c000000e077fae */ /* 0x0005e2000a121844 */
[----:B------:R-:W-:-:S03]  /*28a90*/  IADD3 R9, R54, 0x100000, RZ ;  /* 0x0010000036097810 */ /* 0x000fc60007ffe0ff */
[----:B------:R1:W-:Y:S04]  /*28aa0*/  LDGSTS.E [R6+0x62c00], [R12.64], P4 ;  /* 0x62c000000c067fae */ /* 0x0003e8000a121844 */
[----:B------:R3:W-:Y:S01]  /*28ab0*/  LDGSTS.E [R0+0x63c00], [R10.64], P4 ;  /* 0x63c000000a007fae */ /* 0x0007e2000a121844 */
[----:B--2---:R-:W-:-:S03]  /*28ac0*/  IMAD.WIDE R14, R3, 0x4, R214 ;  /* 0x00000004030e7825 */ /* 0x004fc600078e02d6 */
[----:B------:R4:W-:Y:S01]  /*28ad0*/  LDGSTS.E [R9+0x64c00], [R22.64], P4 ;  /* 0x64c0000016097fae */ /* 0x0009e2000a121844 */
[----:B-1----:R-:W-:-:S03]  /*28ae0*/  IMAD.WIDE R12, R3, 0x4, R198 ;  /* 0x00000004030c7825 */ /* 0x002fc600078e02c6 */
[----:B------:R1:W-:Y:S01]  /*28af0*/  STL.64 [R1+0x9f0], R16 ;  /* 0x0009f01001007387 */ /* 0x0003e20000100a00 */
[----:B---3--:R-:W-:-:S03]  /*28b00*/  IMAD.WIDE R10, R3, 0x4, R182 ;  /* 0x00000004030a7825 */ /* 0x008fc600078e02b6 */
[----:B------:R1:W-:Y:S04]  /*28b10*/  LDGSTS.E [R8+0x65c00], [R16.64], P4 ;  /* 0x65c0000010087fae */ /* 0x0003e8000a121844 */
[----:B------:R2:W-:Y:S04]  /*28b20*/  STL.64 [R1+0x9e8], R14 ;  /* 0x0009e80e01007387 */ /* 0x0005e80000100a00 */
[----:B------:R2:W-:Y:S04]  /*28b30*/  LDGSTS.E [R7+0x66c00], [R14.64], P4 ;  /* 0x66c000000e077fae */ /* 0x0005e8000a121844 */
[----:B------:R3:W-:Y:S04]  /*28b40*/  STL.64 [R1+0x9e0], R12 ;  /* 0x0009e00c01007387 */ /* 0x0007e80000100a00 */
[----:B------:R3:W-:Y:S04]  /*28b50*/  LDGSTS.E [R6+0x67c00], [R12.64], P4 ;  /* 0x67c000000c067fae */ /* 0x0007e8000a121844 */
[----:B------:R1:W-:Y:S04]  /*28b60*/  STL.64 [R1+0x9d8], R10 ;  /* 0x0009d80a01007387 */ /* 0x0003e80000100a00 */
[----:B------:R1:W-:Y:S01]  /*28b70*/  LDGSTS.E [R0+0x68c00], [R10.64], P4 ;  /* 0x68c000000a007fae */ /* 0x0003e2000a121844 */
[----:B----4-:R-:W-:-:S05]  /*28b80*/  IMAD.WIDE R22, R3, 0x4, R166 ;  /* 0x0000000403167825 */ /* 0x010fca00078e02a6 */
[----:B------:R4:W-:Y:S04]  /*28b90*/  STL.64 [R1+0x9d0], R22 ;  /* 0x0009d01601007387 */ /* 0x0009e80000100a00 */
[----:B------:R4:W-:Y:S01]  /*28ba0*/  LDGSTS.E [R9+0x69c00], [R22.64], P4 ;  /* 0x69c0000016097fae */ /* 0x0009e2000a121844 */
[----:B-1----:R-:W-:-:S04]  /*28bb0*/  IMAD.WIDE R16, R3, 0x4, R150 ;  /* 0x0000000403107825 */ /* 0x002fc800078e0296 */
[C---:B--2---:R-:W-:Y:S01]  /*28bc0*/  IMAD.WIDE R14, R3.reuse, 0x4, R134 ;  /* 0x00000004030e7825 */ /* 0x044fe200078e0286 */
[----:B------:R5:W-:Y:S03]  /*28bd0*/  STL.64 [R1+0x9c8], R16 ;  /* 0x0009c81001007387 */ /* 0x000be60000100a00 */
[C---:B---3--:R-:W-:Y:S01]  /*28be0*/  IMAD.WIDE R12, R3.reuse, 0x4, R118 ;  /* 0x00000004030c7825 */ /* 0x048fe200078e0276 */
[----:B------:R5:W-:Y:S03]  /*28bf0*/  LDGSTS.E [R8+0x6ac00], [R16.64], P4 ;  /* 0x6ac0000010087fae */ /* 0x000be6000a121844 */
[C---:B------:R-:W-:Y:S01]  /*28c00*/  IMAD.WIDE R10, R3.reuse, 0x4, R102 ;  /* 0x00000004030a7825 */ /* 0x040fe200078e0266 */
[----:B------:R1:W-:Y:S03]  /*28c10*/  STL.64 [R1+0x9c0], R14 ;  /* 0x0009c00e01007387 */ /* 0x0003e60000100a00 */
[C---:B----4-:R-:W-:Y:S01]  /*28c20*/  IMAD.WIDE R22, R3.reuse, 0x4, R86 ;  /* 0x0000000403167825 */ /* 0x050fe200078e0256 */
[----:B------:R1:W-:Y:S03]  /*28c30*/  LDGSTS.E [R7+0x6bc00], [R14.64], P4 ;  /* 0x6bc000000e077fae */ /* 0x0003e6000a121844 */
[C---:B-----5:R-:W-:Y:S01]  /*28c40*/  IMAD.WIDE R16, R3.reuse, 0x4, R70 ;  /* 0x0000000403107825 */ /* 0x060fe200078e0246 */
[----:B------:R2:W-:Y:S04]  /*28c50*/  STL.64 [R1+0x9b8], R12 ;  /* 0x0009b80c01007387 */ /* 0x0005e80000100a00 */
[----:B------:R2:W-:Y:S01]  /*28c60*/  LDGSTS.E [R6+0x6cc00], [R12.64], P4 ;  /* 0x6cc000000c067fae */ /* 0x0005e2000a121844 */
[----:B-1----:R-:W-:-:S03]  /*28c70*/  IMAD.WIDE R14, R3, 0x4, R38 ;  /* 0x00000004030e7825 */ /* 0x002fc600078e0226 */
[----:B------:R1:W-:Y:S04]  /*28c80*/  STL.64 [R1+0x9b0], R10 ;  /* 0x0009b00a01007387 */ /* 0x0003e80000100a00 */
[----:B------:R1:W-:Y:S01]  /*28c90*/  LDGSTS.E [R0+0x6dc00], [R10.64], P4 ;  /* 0x6dc000000a007fae */ /* 0x0003e2000a121844 */
[----:B--2---:R-:W-:-:S03]  /*28ca0*/  IMAD.WIDE R12, R3, 0x4, R18 ;  /* 0x00000004030c7825 */ /* 0x004fc600078e0212 */
[----:B------:R-:W-:Y:S01]  /*28cb0*/  STL.64 [R1+0x9a8], R22 ;  /* 0x0009a81601007387 */ /* 0x000fe20000100a00 */
[----:B------:R-:W-:-:S03]  /*28cc0*/  IMAD.WIDE R18, R3, 0x4, R50 ;  /* 0x0000000403127825 */ /* 0x000fc600078e0232 */
[----:B------:R2:W-:Y:S01]  /*28cd0*/  LDGSTS.E [R9+0x6ec00], [R22.64], P4 ;  /* 0x6ec0000016097fae */ /* 0x0005e2000a121844 */
[----:B-1----:R-:W-:-:S03]  /*28ce0*/  IMAD.WIDE R10, R3, 0x4, R34 ;  /* 0x00000004030a7825 */ /* 0x002fc600078e0222 */
[----:B------:R1:W-:Y:S04]  /*28cf0*/  STL.64 [R1+0x9a0], R16 ;  /* 0x0009a01001007387 */ /* 0x0003e80000100a00 */
[----:B------:R1:W-:Y:S04]  /*28d00*/  LDGSTS.E [R8+0x6fc00], [R16.64], P4 ;  /* 0x6fc0000010087fae */ /* 0x0003e8000a121844 */
[----:B------:R3:W-:Y:S04]  /*28d10*/  STL.64 [R1+0x998], R14 ;  /* 0x0009980e01007387 */ /* 0x0007e80000100a00 */
[----:B------:R3:W-:Y:S01]  /*28d20*/  LDGSTS.E [R7+0x70c00], [R14.64], P4 ;  /* 0x70c000000e077fae */ /* 0x0007e2000a121844 */
[----:B-1----:R-:W-:-:S03]  /*28d30*/  IMAD.WIDE R16, R3, 0x4, R66 ;  /* 0x0000000403107825 */ /* 0x002fc600078e0242 */
[----:B------:R1:W-:Y:S04]  /*28d40*/  STL.64 [R1+0x990], R12 ;  /* 0x0009900c01007387 */ /* 0x0003e80000100a00 */
[----:B------:R1:W-:Y:S01]  /*28d50*/  LDGSTS.E [R6+0x71c00], [R12.64], P4 ;  /* 0x71c000000c067fae */ /* 0x0003e2000a121844 */
[----:B---3--:R-:W-:-:S03]  /*28d60*/  IMAD.WIDE R14, R3, 0x4, R82 ;  /* 0x00000004030e7825 */ /* 0x008fc600078e0252 */
[----:B------:R3:W-:Y:S04]  /*28d70*/  STL.64 [R1+0x988], R10 ;  /* 0x0009880a01007387 */ /* 0x0007e80000100a00 */
[----:B------:R3:W-:Y:S01]  /*28d80*/  LDGSTS.E [R0+0x72c00], [R10.64], P4 ;  /* 0x72c000000a007fae */ /* 0x0007e2000a121844 */
[----:B-1----:R-:W-:-:S03]  /*28d90*/  IMAD.WIDE R12, R3, 0x4, R98 ;  /* 0x00000004030c7825 */ /* 0x002fc600078e0262 */
[----:B------:R1:W-:Y:S04]  /*28da0*/  STL.64 [R1+0x980], R18 ;  /* 0x0009801201007387 */ /* 0x0003e80000100a00 */
[----:B------:R4:W-:Y:S01]  /*28db0*/  STL.64 [R1+0x978], R16 ;  /* 0x0009781001007387 */ /* 0x0009e20000100a00 */
[----:B---3--:R-:W-:-:S03]  /*28dc0*/  IMAD.WIDE R10, R3, 0x4, R114 ;  /* 0x00000004030a7825 */ /* 0x008fc600078e0272 */
[----:B------:R1:W-:Y:S04]  /*28dd0*/  LDGSTS.E [R9+0x73c00], [R18.64], P4 ;  /* 0x73c0000012097fae */ /* 0x0003e8000a121844 */
[----:B------:R3:W-:Y:S04]  /*28de0*/  STL.64 [R1+0x970], R14 ;  /* 0x0009700e01007387 */ /* 0x0007e80000100a00 */
[----:B------:R4:W-:Y:S04]  /*28df0*/  LDGSTS.E [R8+0x74c00], [R16.64], P4 ;  /* 0x74c0000010087fae */ /* 0x0009e8000a121844 */
[----:B------:R5:W-:Y:S01]  /*28e00*/  STL.64 [R1+0x968], R12 ;  /* 0x0009680c01007387 */ /* 0x000be20000100a00 */
[----:B-1----:R-:W-:-:S03]  /*28e10*/  IMAD.WIDE R18, R3, 0x4, R130 ;  /* 0x0000000403127825 */ /* 0x002fc600078e0282 */
[----:B------:R3:W-:Y:S04]  /*28e20*/  LDGSTS.E [R7+0x75c00], [R14.64], P4 ;  /* 0x75c000000e077fae */ /* 0x0007e8000a121844 */
[----:B------:R1:W-:Y:S01]  /*28e30*/  STL.64 [R1+0x960], R10 ;  /* 0x0009600a01007387 */ /* 0x0003e20000100a00 */
        /* <DEDUP_REMOVED lines=13> */
[----:B------:R-:W2:Y:S04]  /*28f10*/  LDL.LU.64 R86, [R1+0x378] ;  /* 0x0003780001567983 */ /* 0x000ea80000300a00 */
[----:B------:R-:W2:Y:S04]  /*28f20*/  LDL.LU.64 R70, [R1+0x338] ;  /* 0x0003380001467983 */ /* 0x000ea80000300a00 */
[----:B------:R-:W2:Y:S04]  /*28f30*/  LDL.LU.64 R38, [R1+0x2f8] ;  /* 0x0002f80001267983 */ /* 0x000ea80000300a00 */
[----:B------:R5:W-:Y:S04]  /*28f40*/  LDGSTS.E [R9+0x78c00], [R18.64], P4 ;  /* 0x78c0000012097fae */ /* 0x000be8000a121844 */
[----:B------:R1:W-:Y:S04]  /*28f50*/  LDGSTS.E [R8+0x79c00], [R16.64], P4 ;  /* 0x79c0000010087fae */ /* 0x0003e8000a121844 */
[----:B------:R1:W-:Y:S01]  /*28f60*/  LDGSTS.E [R7+0x7ac00], [R14.64], P4 ;  /* 0x7ac000000e077fae */ /* 0x0003e2000a121844 */
[----:B-----5:R-:W-:-:S03]  /*28f70*/  IMAD.WIDE R18, R3, 0x4, R210 ;  /* 0x0000000403127825 */ /* 0x020fc600078e02d2 */
[----:B------:R4:W-:Y:S01]  /*28f80*/  LDGSTS.E [R6+0x7bc00], [R12.64], P4 ;  /* 0x7bc000000c067fae */ /* 0x0009e2000a121844 */
[----:B-1----:R-:W-:-:S03]  /*28f90*/  IMAD.WIDE R16, R3, 0x4, R226 ;  /* 0x0000000403107825 */ /* 0x002fc600078e02e2 */
[----:B------:R3:W-:Y:S01]  /*28fa0*/  LDGSTS.E [R0+0x7cc00], [R10.64], P4 ;  /* 0x7cc000000a007fae */ /* 0x0007e2000a121844 */
[----:B------:R-:W-:-:S03]  /*28fb0*/  IMAD.WIDE R14, R3, 0x4, R242 ;  /* 0x00000004030e7825 */ /* 0x000fc600078e02f2 */
[----:B------:R-:W5:Y:S04]  /*28fc0*/  LDL.LU.64 R214, [R1+0x2b8] ;  /* 0x0002b80001d67983 */ /* 0x000f680000300a00 */
[----:B------:R-:W5:Y:S04]  /*28fd0*/  LDL.LU.64 R198, [R1+0x278] ;  /* 0x0002780001c67983 */ /* 0x000f680000300a00 */
[----:B------:R2:W-:Y:S04]  /*28fe0*/  STL.64 [R1+0x930], R18 ;  /* 0x0009301201007387 */ /* 0x0005e80000100a00 */
[----:B------:R1:W-:Y:S04]  /*28ff0*/  STL.64 [R1+0x928], R16 ;  /* 0x0009281001007387 */ /* 0x0003e80000100a00 */
[----:B------:R1:W-:Y:S04]  /*29000*/  STL.64 [R1+0x920], R14 ;  /* 0x0009200e01007387 */ /* 0x0003e80000100a00 */
[----:B------:R2:W-:Y:S04]  /*29010*/  LDGSTS.E [R9+0x7dc00], [R18.64], P4 ;  /* 0x7dc0000012097fae */ /* 0x0005e8000a121844 */
[----:B------:R1:W-:Y:S04]  /*29020*/  LDGSTS.E [R8+0x7ec00], [R16.64], P4 ;  /* 0x7ec0000010087fae */ /* 0x0003e8000a121844 */
[----:B------:R1:W-:Y:S01]  /*29030*/  LDGSTS.E [R7+0x7fc00], [R14.64], P4 ;  /* 0x7fc000000e077fae */ /* 0x0003e2000a121844 */
[----:B----4-:R-:W-:-:S04]  /*29040*/  IMAD.WIDE R12, R3, 0x4, R118 ;  /* 0x00000004030c7825 */ /* 0x010fc800078e0276 */
[C---:B---3--:R-:W-:Y:S01]  /*29050*/  IMAD.WIDE R10, R3.reuse, 0x4, R102 ;  /* 0x00000004030a7825 */ /* 0x048fe200078e0266 */
[----:B------:R5:W-:Y:S04]  /*29060*/  STL.64 [R1+0x918], R12 ;  /* 0x0009180c01007387 */ /* 0x000be80000100a00 */
[----:B------:R3:W-:Y:S04]  /*29070*/  STL.64 [R1+0x910], R10 ;  /* 0x0009100a01007387 */ /* 0x0007e80000100a00 */
[----:B------:R-:W4:Y:S04]  /*29080*/  LDL.LU.64 R182, [R1+0x238] ;  /* 0x0002380001b67983 */ /* 0x000f280000300a00 */
[----:B------:R-:W4:Y:S04]  /*29090*/  LDL.LU.64 R166, [R1+0x1f8] ;  /* 0x0001f80001a67983 */ /* 0x000f280000300a00 */
[----:B------:R-:W4:Y:S04]  /*290a0*/  LDL.LU.64 R150, [R1+0x1b8] ;  /* 0x0001b80001967983 */ /* 0x000f280000300a00 */
[----:B------:R-:W4:Y:S01]  /*290b0*/  LDL.LU.64 R134, [R1+0x178] ;  /* 0x0001780001867983 */ /* 0x000f220000300a00 */
[----:B--2---:R-:W-:-:S03]  /*290c0*/  IMAD.WIDE R18, R3, 0x4, R86 ;  /* 0x0000000403127825 */ /* 0x004fc600078e0256 */
[----:B------:R-:W2:Y:S01]  /*290d0*/  LDL.LU.64 R118, [R1+0x138] ;  /* 0x0001380001767983 */ /* 0x000ea20000300a00 */
[----:B-1----:R-:W-:-:S03]  /*290e0*/  IMAD.WIDE R16, R3, 0x4, R70 ;  /* 0x0000000403107825 */ /* 0x002fc600078e0246 */
[----:B------:R-:W2:Y:S01]  /*290f0*/  LDL.LU.64 R102, [R1+0xf8] ;  /* 0x0000f80001667983 */ /* 0x000ea20000300a00 */
[----:B------:R-:W-:-:S03]  /*29100*/  IMAD.WIDE R14, R3, 0x4, R38 ;  /* 0x00000004030e7825 */ /* 0x000fc600078e0226 */
[----:B------:R4:W-:Y:S04]  /*29110*/  STL.64 [R1+0x908], R18 ;  /* 0x0009081201007387 */ /* 0x0009e80000100a00 */
[----:B------:R-:W2:Y:S04]  /*29120*/  LDL.LU.64 R86, [R1+0xb8] ;  /* 0x0000b80001567983 */ /* 0x000ea80000300a00 */
[----:B------:R1:W-:Y:S04]  /*29130*/  STL.64 [R1+0x900], R16 ;  /* 0x0009001001007387 */ /* 0x0003e80000100a00 */
[----:B------:R-:W2:Y:S04]  /*29140*/  LDL.LU.64 R70, [R1+0x78] ;  /* 0x0000780001467983 */ /* 0x000ea80000300a00 */
[----:B------:R1:W-:Y:S04]  /*29150*/  STL.64 [R1+0x8f8], R14 ;  /* 0x0008f80e01007387 */ /* 0x0003e80000100a00 */
[----:B------:R-:W2:Y:S01]  /*29160*/  LDL.LU.64 R38, [R1+0x38] ;  /* 0x0000380001267983 */ /* 0x000ea20000300a00 */
[----:B------:R-:W-:-:S04]  /*29170*/  LOP3.LUT R252, R252, 0x70, RZ, 0x3c, !PT ;  /* 0x00000070fcfc7812 */ /* 0x000fc800078e3cff */
[C---:B------:R-:W-:Y:S02]  /*29180*/  IADD3 R6, R252.reuse, 0x100000, RZ ;  /* 0x00100000fc067810 */ /* 0x040fe40007ffe0ff */
[C---:B------:R-:W-:Y:S02]  /*29190*/  IADD3 R0, R252.reuse, 0x100000, RZ ;  /* 0x00100000fc007810 */ /* 0x040fe40007ffe0ff */
[C---:B------:R-:W-:Y:S01]  /*291a0*/  IADD3 R9, R252.reuse, 0x100000, RZ ;  /* 0x00100000fc097810 */ /* 0x040fe20007ffe0ff */
[----:B------:R5:W-:Y:S01]  /*291b0*/  LDGSTS.E [R6+0x60e00], [R12.64], P4 ;  /* 0x60e000000c067fae */ /* 0x000be2000a121844 */
[C---:B------:R-:W-:Y:S02]  /*291c0*/  IADD3 R8, R252.reuse, 0x100000, RZ ;  /* 0x00100000fc087810 */ /* 0x040fe40007ffe0ff */
[----:B------:R-:W-:Y:S01]  /*291d0*/  IADD3 R7, R252, 0x100000, RZ ;  /* 0x00100000fc077810 */ /* 0x000fe20007ffe0ff */
        /* <DEDUP_REMOVED lines=10> */
[----:B------:R-:W-:-:S04]  /*29280*/  IMAD.WIDE R4, R3, 0x4, R4 ;  /* 0x0000000403047825 */ /* 0x000fc800078e0204 */
[----:B----4-:R-:W-:-:S04]  /*29290*/  IMAD.WIDE R18, R3, 0x4, R182 ;  /* 0x0000000403127825 */ /* 0x010fc800078e02b6 */
[C---:B-1----:R-:W-:Y:S01]  /*292a0*/  IMAD.WIDE R16, R3.reuse, 0x4, R166 ;  /* 0x0000000403107825 */ /* 0x042fe200078e02a6 */
[----:B------:R-:W-:Y:S03]  /*292b0*/  STL.64 [R1+0x8e0], R18 ;  /* 0x0008e01201007387 */ /* 0x000fe60000100a00 */
[C---:B---3--:R-:W-:Y:S01]  /*292c0*/  IMAD.WIDE R14, R3.reuse, 0x4, R150 ;  /* 0x00000004030e7825 */ /* 0x048fe200078e0296 */
[----:B------:R1:W-:Y:S03]  /*292d0*/  LDGSTS.E [R9+0x67e00], [R18.64], P4 ;  /* 0x67e0000012097fae */ /* 0x0003e6000a121844 */
[C---:B-----5:R-:W-:Y:S01]  /*292e0*/  IMAD.WIDE R12, R3.reuse, 0x4, R134 ;  /* 0x00000004030c7825 */ /* 0x060fe200078e0286 */
[----:B------:R3:W-:Y:S03]  /*292f0*/  STL.64 [R1+0x8d8], R16 ;  /* 0x0008d81001007387 */ /* 0x0007e60000100a00 */
[C---:B--2---:R-:W-:Y:S01]  /*29300*/  IMAD.WIDE R10, R3.reuse, 0x4, R118 ;  /* 0x00000004030a7825 */ /* 0x044fe200078e0276 */
[----:B------:R3:W-:Y:S04]  /*29310*/  LDGSTS.E [R8+0x68e00], [R16.64], P4 ;  /* 0x68e0000010087fae */ /* 0x0007e8000a121844 */
        /* <DEDUP_REMOVED lines=20> */
[----:B-1----:R-:W-:-:S04]  /*29460*/  IMAD.WIDE R8, R3, 0x4, R84 ;  /* 0x0000000403087825 */ /* 0x002fc800078e0254 */
[C---:B---3--:R-:W-:Y:S01]  /*29470*/  IMAD.WIDE R12, R3.reuse, 0x4, R52 ;  /* 0x00000004030c7825 */ /* 0x048fe200078e0234 */
[----:B------:R1:W-:Y:S04]  /*29480*/  STL.64 [R1+0x898], R4 ;  /* 0x0008980401007387 */ /* 0x0003e80000100a00 */
[----:B------:R3:W-:Y:S01]  /*29490*/  STL.64 [R1+0x890], R16 ;  /* 0x0008901001007387 */ /* 0x0007e20000100a00 */
[----:B--2---:R-:W-:-:S03]  /*294a0*/  IMAD.WIDE R10, R3, 0x4, R68 ;  /* 0x00000004030a7825 */ /* 0x004fc600078e0244 */
[----:B------:R2:W-:Y:S04]  /*294b0*/  STL.64 [R1+0x888], R14 ;  /* 0x0008880e01007387 */ /* 0x0005e80000100a00 */
[----:B------:R4:W-:Y:S04]  /*294c0*/  STL.64 [R1+0x880], R12 ;  /* 0x0008800c01007387 */ /* 0x0009e80000100a00 */
[----:B------:R2:W-:Y:S04]  /*294d0*/  STL.64 [R1+0x878], R10 ;  /* 0x0008780a01007387 */ /* 0x0005e80000100a00 */
[----:B------:R1:W-:Y:S04]  /*294e0*/  LDGSTS.E [R0+0x70e00], [R4.64], P4 ;  /* 0x70e0000004007fae */ /* 0x0003e8000a121844 */
[----:B------:R2:W-:Y:S04]  /*294f0*/  STL.64 [R1+0x870], R8 ;  /* 0x0008700801007387 */ /* 0x0005e80000100a00 */
[----:B------:R-:W5:Y:S01]  /*29500*/  LDL.LU.64 R118, [R1+0x1080] ;  /* 0x0010800001767983 */ /* 0x000f620000300a00 */
[----:B-1----:R-:W-:-:S03]  /*29510*/  IADD3 R5, R252, 0x100000, RZ ;  /* 0x00100000fc057810 */ /* 0x002fc60007ffe0ff */
[----:B------:R3:W-:Y:S01]  /*29520*/  LDGSTS.E [R7+0x71e00], [R16.64], P4 ;  /* 0x71e0000010077fae */ /* 0x0007e2000a121844 */
[----:B------:R-:W-:-:S03]  /*29530*/  IADD3 R4, R252, 0x100000, RZ ;  /* 0x00100000fc047810 */ /* 0x000fc60007ffe0ff */
[----:B------:R2:W-:Y:S04]  /*29540*/  LDGSTS.E [R6+0x72e00], [R14.64], P4 ;  /* 0x72e000000e067fae */ /* 0x0005e8000a121844 */
[----:B------:R4:W-:Y:S01]  /*29550*/  LDGSTS.E [R5+0x73e00], [R12.64], P4 ;  /* 0x73e000000c057fae */ /* 0x0009e2000a121844 */
[----:B---3--:R-:W-:-:S03]  /*29560*/  IMAD.WIDE R16, R3, 0x4, R100 ;  /* 0x0000000403107825 */ /* 0x008fc600078e0264 */
[----:B------:R1:W-:Y:S01]  /*29570*/  LDGSTS.E [R4+0x74e00], [R10.64], P4 ;  /* 0x74e000000a047fae */ /* 0x0003e2000a121844 */
[----:B--2---:R-:W-:-:S03]  /*29580*/  IMAD.WIDE R14, R3, 0x4, R116 ;  /* 0x00000004030e7825 */ /* 0x004fc600078e0274 */
[----:B------:R2:W-:Y:S01]  /*29590*/  LDGSTS.E [R0+0x75e00], [R8.64], P4 ;  /* 0x75e0000008007fae */ /* 0x0005e2000a121844 */
[----:B----4-:R-:W-:-:S03]  /*295a0*/  IMAD.WIDE R12, R3, 0x4, R132 ;  /* 0x00000004030c7825 */ /* 0x010fc600078e0284 */
[----:B------:R-:W3:Y:S01]  /*295b0*/  LDL.LU.64 R102, [R1+0x1ed8] ;  /* 0x001ed80001667983 */ /* 0x000ee20000300a00 */
[----:B-1----:R-:W-:-:S03]  /*295c0*/  IMAD.WIDE R10, R3, 0x4, R148 ;  /* 0x00000004030a7825 */ /* 0x002fc600078e0294 */
[----:B------:R-:W-:Y:S01]  /*295d0*/  STL.64 [R1+0x868], R16 ;  /* 0x0008681001007387 */ /* 0x000fe20000100a00 */
[----:B--2---:R-:W-:-:S03]  /*295e0*/  IMAD.WIDE R8, R3, 0x4, R164 ;  /* 0x0000000403087825 */ /* 0x004fc600078e02a4 */
[----:B------:R-:W-:Y:S04]  /*295f0*/  STL.64 [R1+0x860], R14 ;  /* 0x0008600e01007387 */ /* 0x000fe80000100a00 */
[----:B------:R-:W-:Y:S04]  /*29600*/  STL.64 [R1+0x858], R12 ;  /* 0x0008580c01007387 */ /* 0x000fe80000100a00 */
[----:B------:R1:W-:Y:S04]  /*29610*/  STL.64 [R1+0x850], R10 ;  /* 0x0008500a01007387 */ /* 0x0003e80000100a00 */
[----:B------:R2:W-:Y:S04]  /*29620*/  STL.64 [R1+0x848], R8 ;  /* 0x0008480801007387 */ /* 0x0005e80000100a00 */
[----:B------:R-:W4:Y:S04]  /*29630*/  LDL.LU.64 R166, [R1+0x1ed0] ;  /* 0x001ed00001a67983 */ /* 0x000f280000300a00 */
[----:B------:R-:W4:Y:S04]  /*29640*/  LDL.LU.64 R86, [R1+0x1ec8] ;  /* 0x001ec80001567983 */ /* 0x000f280000300a00 */
[----:B------:R-:W4:Y:S04]  /*29650*/  LDL.LU.64 R70, [R1+0x1ec0] ;  /* 0x001ec00001467983 */ /* 0x000f280000300a00 */
[----:B------:R-:W4:Y:S04]  /*29660*/  LDL.LU.64 R38, [R1+0x1e58] ;  /* 0x001e580001267983 */ /* 0x000f280000300a00 */
[----:B------:R1:W-:Y:S04]  /*29670*/  LDGSTS.E [R7+0x76e00], [R16.64], P4 ;  /* 0x76e0000010077fae */ /* 0x0003e8000a121844 */
[----:B------:R1:W-:Y:S04]  /*29680*/  LDGSTS.E [R6+0x77e00], [R14.64], P4 ;  /* 0x77e000000e067fae */ /* 0x0003e8000a121844 */
[----:B------:R2:W-:Y:S04]  /*29690*/  LDGSTS.E [R5+0x78e00], [R12.64], P4 ;  /* 0x78e000000c057fae */ /* 0x0005e8000a121844 */
[----:B------:R2:W-:Y:S01]  /*296a0*/  LDGSTS.E [R4+0x79e00], [R10.64], P4 ;  /* 0x79e000000a047fae */ /* 0x0005e2000a121844 */
[----:B-1----:R-:W-:-:S03]  /*296b0*/  IMAD.WIDE R6, R3, 0x4, R180 ;  /* 0x0000000403067825 */ /* 0x002fc600078e02b4 */
[----:B------:R1:W-:Y:S01]  /*296c0*/  LDGSTS.E [R0+0x7ae00], [R8.64], P4 ;  /* 0x7ae0000008007fae */ /* 0x0003e2000a121844 */
[----:B--2---:R-:W-:-:S03]  /*296d0*/  IMAD.WIDE R10, R3, 0x4, R196 ;  /* 0x00000004030a7825 */ /* 0x004fc600078e02c4 */
[----:B------:R2:W-:Y:S01]  /*296e0*/  STL.64 [R1+0x840], R6 ;  /* 0x0008400601007387 */ /* 0x0005e20000100a00 */
[----:B-1----:R-:W-:-:S03]  /*296f0*/  IMAD.WIDE R8, R3, 0x4, R212 ;  /* 0x0000000403087825 */ /* 0x002fc600078e02d4 */
[----:B------:R2:W-:Y:S04]  /*29700*/  LDGSTS.E [R0+0x7be00], [R6.64], P4 ;  /* 0x7be0000006007fae */ /* 0x0005e8000a121844 */
[----:B------:R-:W-:Y:S04]  /*29710*/  STL.64 [R1+0x838], R10 ;  /* 0x0008380a01007387 */ /* 0x000fe80000100a00 */
[----:B------:R1:W-:Y:S01]  /*29720*/  LDGSTS.E [R5+0x7ce00], [R10.64], P4 ;  /* 0x7ce000000a057fae */ /* 0x0003e2000a121844 */
[----:B--2---:R-:W-:-:S03]  /*29730*/  IMAD.WIDE R6, R3, 0x4, R228 ;  /* 0x0000000403067825 */ /* 0x004fc600078e02e4 */
[----:B------:R5:W-:Y:S04]  /*29740*/  STL.64 [R1+0x830], R8 ;  /* 0x0008300801007387 */ /* 0x000be80000100a00 */
[----:B------:R5:W-:Y:S01]  /*29750*/  LDGSTS.E [R4+0x7de00], [R8.64], P4 ;  /* 0x7de0000008047fae */ /* 0x000be2000a121844 */
[----:B------:R-:W-:-:S03]  /*29760*/  MOV R2, c[0x0][0x188] ;  /* 0x0000620000027a02 */ /* 0x000fc60000000f00 */
[----:B------:R3:W-:Y:S02]  /*29770*/  STL.64 [R1+0x828], R6 ;  /* 0x0008280601007387 */ /* 0x0007e40000100a00 */
[----:B------:R-:W-:Y:S02]  /*29780*/  IMAD.SHL.U32 R2, R2, 0x80, RZ ;  /* 0x0000008002027824 */ /* 0x000fe400078e00ff */
[----:B------:R3:W-:Y:S01]  /*29790*/  LDGSTS.E [R0+0x7ee00], [R6.64], P4 ;  /* 0x7ee0000006007fae */ /* 0x0007e2000a121844 */
[----:B-----5:R-:W-:-:S05]  /*297a0*/  IMAD.WIDE R8, R3, 0x4, R118 ;  /* 0x0000000403087825 */ /* 0x020fca00078e0276 */
[----:B------:R2:W-:Y:S04]  /*297b0*/  STL.64 [R1+0x820], R8 ;  /* 0x0008200801007387 */ /* 0x0005e80000100a00 */
[----:B------:R-:W5:Y:S04]  /*297c0*/  LDL.LU.64 R150, [R1+0x1e50] ;  /* 0x001e500001967983 */ /* 0x000f680000300a00 */
[----:B------:R-:W5:Y:S04]  /*297d0*/  LDL.LU.64 R134, [R1+0x1e48] ;  /* 0x001e480001867983 */ /* 0x000f680000300a00 */
[----:B------:R-:W5:Y:S04]  /*297e0*/  LDL.LU.64 R118, [R1+0x1e40] ;  /* 0x001e400001767983 */ /* 0x000f680000300a00 */
[----:B------:R2:W-:Y:S04]  /*297f0*/  LDGSTS.E [R4+0x7fe00], [R8.64], P4 ;  /* 0x7fe0000008047fae */ /* 0x0005e8000a121844 */
[----:B------:R-:W0:Y:S01]  /*29800*/  LDGDEPBAR ;  /* 0x00000000000079af */ /* 0x000e220000000000 */
[----:B---3--:R-:W-:-:S05]  /*29810*/  IMAD.WIDE R6, R2, 0x4, R102 ;  /* 0x0000000402067825 */ /* 0x008fca00078e0266 */
[----:B------:R3:W-:Y:S04]  /*29820*/  STL.64 [R1+0x818], R6 ;  /* 0x0008180601007387 */ /* 0x0007e80000100a00 */
[----:B------:R-:W5:Y:S01]  /*29830*/  LDL.LU.64 R102, [R1+0x1dd8] ;  /* 0x001dd80001667983 */ /* 0x000f620000300a00 */
[----:B----4-:R-:W-:-:S04]  /*29840*/  IMAD.WIDE R14, R2, 0x4, R166 ;  /* 0x00000004020e7825 */ /* 0x010fc800078e02a6 */
[C---:B------:R-:W-:Y:S01]  /*29850*/  IMAD.WIDE R12, R2.reuse, 0x4, R86 ;  /* 0x00000004020c7825 */ /* 0x040fe200078e0256 */
[----:B------:R5:W-:Y:S03]  /*29860*/  STL.64 [R1+0x810], R14 ;  /* 0x0008100e01007387 */ /* 0x000be60000100a00 */
[C---:B-1----:R-:W-:Y:S01]  /*29870*/  IMAD.WIDE R10, R2.reuse, 0x4, R70 ;  /* 0x00000004020a7825 */ /* 0x042fe200078e0246 */
[----:B------:R1:W-:Y:S04]  /*29880*/  STL.64 [R1+0x808], R12 ;  /* 0x0008080c01007387 */ /* 0x0003e80000100a00 */
[----:B------:R-:W4:Y:S04]  /*29890*/  LDL.LU.64 R166, [R1+0x1dd0] ;  /* 0x001dd00001a67983 */ /* 0x000f280000300a00 */
[----:B------:R1:W-:Y:S04]  /*298a0*/  STL.64 [R1+0x800], R10 ;  /* 0x0008000a01007387 */ /* 0x0003e80000100a00 */
[----:B------:R-:W4:Y:S04]  /*298b0*/  LDL.LU.64 R86, [R1+0x1dc8] ;  /* 0x001dc80001567983 */ /* 0x000f280000300a00 */
[----:B------:R-:W4:Y:S01]  /*298c0*/  LDL.LU.64 R70, [R1+0x1dc0] ;  /* 0x001dc00001467983 */ /* 0x000f220000300a00 */
[----:B--2---:R-:W-:-:S05]  /*298d0*/  IMAD.WIDE R8, R2, 0x4, R38 ;  /* 0x0000000402087825 */ /* 0x004fca00078e0226 */
[----:B------:R2:W-:Y:S04]  /*298e0*/  STL.64 [R1+0x7b8], R8 ;  /* 0x0007b80801007387 */ /* 0x0005e80000100a00 */
[----:B------:R-:W4:Y:S01]  /*298f0*/  LDL.LU.64 R38, [R1+0x1d58] ;  /* 0x001d580001267983 */ /* 0x000f220000300a00 */
[----:B------:R-:W-:Y:S02]  /*29900*/  MOV R54, c[0x0][0x180] ;  /* 0x0000600000367a02 */ /* 0x000fe40000000f00 */
[----:B------:R-:W-:Y:S01]  /*29910*/  IADD3 R0, R55, 0x100000, RZ ;  /* 0x0010000037007810 */ /* 0x000fe20007ffe0ff */
[----:B------:R-:W-:Y:S01]  /*29920*/  BAR.SYNC.DEFER_BLOCKING 0x0 ;  /* 0x0000000000007b1d */ /* 0x000fe20000010000 */
[----:B------:R-:W-:-:S04]  /*29930*/  IADD3 R5, R54, -0x119, RZ ;  /* 0xfffffee736057810 */ /* 0x000fc80007ffe0ff */
[----:B------:R-:W-:Y:S02]  /*29940*/  ISETP.GE.U32.AND P4, PT, R5, 0x7ffffe68, PT ;  /* 0x7ffffe680500780c */ /* 0x000fe40003f86070 */
[C---:B------:R-:W-:Y:S02]  /*29950*/  IADD3 R5, R55.reuse, 0x100000, RZ ;  /* 0x0010000037057810 */ /* 0x040fe40007ffe0ff */
[C---:B------:R-:W-:Y:S01]  /*29960*/  IADD3 R4, R55.reuse, 0x100000, RZ ;  /* 0x0010000037047810 */ /* 0x040fe20007ffe0ff */
[----:B------:R-:W-:Y:S01]  /*29970*/  @!PT LDS RZ, [RZ] ;  /* 0x00000000fffff984 */ /* 0x000fe20000000800 */
[----:B------:R-:W-:Y:S01]  /*29980*/  @!PT LDS RZ, [RZ] ;  /* 0x00000000fffff984 */ /* 0x000fe20000000800 */
[----:B------:R-:W-:Y:S01]  /*29990*/  @!PT LDS RZ, [RZ] ;  /* 0x00000000fffff984 */ /* 0x000fe20000000800 */
[----:B------:R3:W-:Y:S02]  /*299a0*/  LDGSTS.E [R0+-0x80000], [R6.64], !P0 ;  /* 0x8000000006007fae */ /* 0x0007e4000c121844 */
[----:B---3--:R-:W-:-:S05]  /*299b0*/  IADD3 R6, R55, 0x100000, RZ ;  /* 0x0010000037067810 */ /* 0x008fca0007ffe0ff */
[----:B------:R5:W-:Y:S04]  /*299c0*/  LDGSTS.E [R6+-0x7fe00], [R14.64], !P0 ;  /* 0x802000000e067fae */ /* 0x000be8000c121844 */
[----:B------:R1:W-:Y:S04]  /*299d0*/  LDGSTS.E [R5+-0x7fc00], [R12.64], !P0 ;  /* 0x804000000c057fae */ /* 0x0003e8000c121844 */
[----:B------:R3:W-:Y:S04]  /*299e0*/  LDGSTS.E [R4+-0x7fa00], [R10.64], !P0 ;  /* 0x806000000a047fae */ /* 0x0007e8000c121844 */
[----:B------:R2:W-:Y:S01]  /*299f0*/  LDGSTS.E [R0+-0x7e000], [R8.64], !P5 ;  /* 0x8200000008007fae */ /* 0x0005e2000e921844 */
[----:B-----5:R-:W-:-:S04]  /*29a00*/  IMAD.WIDE R14, R2, 0x4, R150 ;  /* 0x00000004020e7825 */ /* 0x020fc800078e0296 */
[C---:B-1----:R-:W-:Y:S01]  /*29a10*/  IMAD.WIDE R12, R2.reuse, 0x4, R134 ;  /* 0x00000004020c7825 */ /* 0x042fe200078e0286 */
[----:B------:R4:W-:Y:S03]  /*29a20*/  STL.64 [R1+0x7b0], R14 ;  /* 0x0007b00e01007387 */ /* 0x0009e60000100a00 */
[C---:B---3--:R-:W-:Y:S01]  /*29a30*/  IMAD.WIDE R10, R2.reuse, 0x4, R118 ;  /* 0x00000004020a7825 */ /* 0x048fe200078e0276 */
[----:B------:R1:W-:Y:S04]  /*29a40*/  STL.64 [R1+0x7a8], R12 ;  /* 0x0007a80c01007387 */ /* 0x0003e80000100a00 */
[----:B------:R-:W3:Y:S04]  /*29a50*/  LDL.LU.64 R150, [R1+0x1d50] ;  /* 0x001d500001967983 */ /* 0x000ee80000300a00 */
[----:B------:R5:W-:Y:S04]  /*29a60*/  STL.64 [R1+0x7a0], R10 ;  /* 0x0007a00a01007387 */ /* 0x000be80000100a00 */
[----:B------:R-:W3:Y:S04]  /*29a70*/  LDL.LU.64 R134, [R1+0x1d48] ;  /* 0x001d480001867983 */ /* 0x000ee80000300a00 */
[----:B------:R-:W3:Y:S01]  /*29a80*/  LDL.LU.64 R118, [R1+0x1d40] ;  /* 0x001d400001767983 */ /* 0x000ee20000300a00 */
[----:B--2---:R-:W-:-:S03]  /*29a90*/  IMAD.WIDE R8, R2, 0x4, R102 ;  /* 0x0000000402087825 */ /* 0x004fc600078e0266 */
[----:B------:R4:W-:Y:S04]  /*29aa0*/  LDGSTS.E [R6+-0x7de00], [R14.64], !P5 ;  /* 0x822000000e067fae */ /* 0x0009e8000e921844 */
[----:B------:R1:W-:Y:S04]  /*29ab0*/  LDGSTS.E [R5+-0x7dc00], [R12.64], !P5 ;  /* 0x824000000c057fae */ /* 0x0003e8000e921844 */
[----:B------:R5:W-:Y:S04]  /*29ac0*/  LDGSTS.E [R4+-0x7da00], [R10.64], !P5 ;  /* 0x826000000a047fae */ /* 0x000be8000e921844 */
[----:B------:R2:W-:Y:S04]  /*29ad0*/  STL.64 [R1+0x758], R8 ;  /* 0x0007580801007387 */ /* 0x0005e80000100a00 */
[----:B------:R-:W3:Y:S04]  /*29ae0*/  LDL.LU.64 R102, [R1+0x1cd8] ;  /* 0x001cd80001667983 */ /* 0x000ee80000300a00 */
[----:B------:R2:W-:Y:S01]  /*29af0*/  LDGSTS.E [R0+-0x7c000], [R8.64], !P6 ;  /* 0x8400000008007fae */ /* 0x0005e2000f121844 */
[----:B----4-:R-:W-:-:S04]  /*29b00*/  IMAD.WIDE R14, R2, 0x4, R166 ;  /* 0x00000004020e7825 */ /* 0x010fc800078e02a6 */
[C---:B-1----:R-:W-:Y:S01]  /*29b10*/  IMAD.WIDE R12, R2.reuse, 0x4, R86 ;  /* 0x00000004020c7825 */ /* 0x042fe200078e0256 */
[----:B------:R3:W-:Y:S03]  /*29b20*/  STL.64 [R1+0x750], R14 ;  /* 0x0007500e01007387 */ /* 0x0007e60000100a00 */
[C---:B-----5:R-:W-:Y:S01]  /*29b30*/  IMAD.WIDE R10, R2.reuse, 0x4, R70 ;  /* 0x00000004020a7825 */ /* 0x060fe200078e0246 */
[----:B------:R1:W-:Y:S04]  /*29b40*/  STL.64 [R1+0x748], R12 ;  /* 0x0007480c01007387 */ /* 0x0003e80000100a00 */
[----:B------:R-:W4:Y:S04]  /*29b50*/  LDL.LU.64 R166, [R1+0x1cd0] ;  /* 0x001cd00001a67983 */ /* 0x000f280000300a00 */
[----:B------:R5:W-:Y:S04]  /*29b60*/  STL.64 [R1+0x740], R10 ;  /* 0x0007400a01007387 */ /* 0x000be80000100a00 */
[----:B------:R-:W4:Y:S04]  /*29b70*/  LDL.LU.64 R86, [R1+0x1cc8] ;  /* 0x001cc80001567983 */ /* 0x000f280000300a00 */
[----:B------:R-:W4:Y:S01]  /*29b80*/  LDL.LU.64 R70, [R1+0x1cc0] ;  /* 0x001cc00001467983 */ /* 0x000f220000300a00 */
[----:B--2---:R-:W-:-:S03]  /*29b90*/  IMAD.WIDE R8, R2, 0x4, R38 ;  /* 0x0000000402087825 */ /* 0x004fc600078e0226 */
[----:B------:R3:W-:Y:S04]  /*29ba0*/  LDGSTS.E [R6+-0x7be00], [R14.64], !P6 ;  /* 0x842000000e067fae */ /* 0x0007e8000f121844 */
[----:B------:R2:W-:Y:S04]  /*29bb0*/  STL.64 [R1+0x6f8], R8 ;  /* 0x0006f80801007387 */ /* 0x0005e80000100a00 */
[----:B------:R-:W4:Y:S04]  /*29bc0*/  LDL.LU.64 R38, [R1+0x1c58] ;  /* 0x001c580001267983 */ /* 0x000f280000300a00 */
[----:B------:R1:W-:Y:S04]  /*29bd0*/  LDGSTS.E [R5+-0x7bc00], [R12.64], !P6 ;  /* 0x844000000c057fae */ /* 0x0003e8000f121844 */
[----:B------:R5:W-:Y:S04]  /*29be0*/  LDGSTS.E [R4+-0x7ba00], [R10.64], !P6 ;  /* 0x846000000a047fae */ /* 0x000be8000f121844 */
[----:B------:R2:W-:Y:S01]  /*29bf0*/  LDGSTS.E [R0+-0x7a000], [R8.64], !P3 ;  /* 0x8600000008007fae */ /* 0x0005e2000d921844 */
[----:B---3--:R-:W-:-:S04]  /*29c00*/  IMAD.WIDE R14, R2, 0x4, R150 ;  /* 0x00000004020e7825 */ /* 0x008fc800078e0296 */
[C---:B-1----:R-:W-:Y:S01]  /*29c10*/  IMAD.WIDE R12, R2.reuse, 0x4, R134 ;  /* 0x00000004020c7825 */ /* 0x042fe200078e0286 */
[----:B------:R4:W-:Y:S03]  /*29c20*/  STL.64 [R1+0x6f0], R14 ;  /* 0x0006f00e01007387 */ /* 0x0009e60000100a00 */
[C---:B-----5:R-:W-:Y:S01]  /*29c30*/  IMAD.WIDE R10, R2.reuse, 0x4, R118 ;  /* 0x00000004020a7825 */ /* 0x060fe200078e0276 */
        /* <DEDUP_REMOVED lines=53> */
[----:B--2---:R-:W-:Y:S01]  /*29f90*/  IMAD.WIDE R8, R2, 0x4, R38 ;  /* 0x0000000402087825 */ /* 0x004fe200078e0226 */
[----:B------:R-:W-:-:S02]  /*29fa0*/  IADD3 R7, R54, -0x11d, RZ ;  /* 0xfffffee336077810 */ /* 0x000fc40007ffe0ff */
[----:B------:R3:W-:Y:S04]  /*29fb0*/  LDGSTS.E [R6+-0x73e00], [R14.64], !P4 ;  /* 0x8c2000000e067fae */ /* 0x0007e8000e121844 */
[----:B------:R2:W-:Y:S04]  /*29fc0*/  STL.64 [R1+0x578], R8 ;  /* 0x0005780801007387 */ /* 0x0005e80000100a00 */
[----:B------:R-:W4:Y:S01]  /*29fd0*/  LDL.LU.64 R38, [R1+0x1a58] ;  /* 0x001a580001267983 */ /* 0x000f220000300a00 */
[----:B------:R-:W-:-:S03]  /*29fe0*/  ISETP.GE.U32.AND P0, PT, R7, 0x7ffffe64, PT ;  /* 0x7ffffe640700780c */ /* 0x000fc60003f06070 */
[----:B------:R1:W-:Y:S04]  /*29ff0*/  LDGSTS.E [R5+-0x73c00], [R12.64], !P4 ;  /* 0x8c4000000c057fae */ /* 0x0003e8000e121844 */
[----:B------:R5:W-:Y:S01]  /*2a000*/  LDGSTS.E [R4+-0x73a00], [R10.64], !P4 ;  /* 0x8c6000000a047fae */ /* 0x000be2000e121844 */
[----:B------:R-:W-:-:S05]  /*2a010*/  IADD3 R7, R54, -0x121, RZ ;  /* 0xfffffedf36077810 */ /* 0x000fca0007ffe0ff */
[----:B------:R2:W-:Y:S01]  /*2a020*/  LDGSTS.E [R0+-0x72000], [R8.64], !P0 ;  /* 0x8e00000008007fae */ /* 0x0005e2000c121844 */
[----:B------:R-:W-:Y:S01]  /*2a030*/  ISETP.GE.U32.AND P5, PT, R7, 0x7ffffe60, PT ;  /* 0x7ffffe600700780c */ /* 0x000fe20003fa6070 */
        /* <DEDUP_REMOVED lines=95> */
[----:B------:R-:W4:Y:S01]  /*2a630*/  LDL.LU.64 R86, [R1+0x17f0] ;  /* 0x0017f00001567983 */ /* 0x000f220000300a00 */
[----:B--2---:R-:W-:-:S03]  /*2a640*/  IMAD.WIDE R8, R2, 0x4, R38 ;  /* 0x0000000402087825 */ /* 0x004fc600078e0226 */
[----:B------:R-:W2:Y:S04]  /*2a650*/  LDL.LU.64 R70, [R1+0x17e8] ;  /* 0x0017e80001467983 */ /* 0x000ea80000300a00 */
[----:B------:R1:W-:Y:S04]  /*2a660*/  STL.64 [R1+0x330], R8 ;  /* 0x0003300801007387 */ /* 0x0003e80000100a00 */
[----:B------:R-:W2:Y:S01]  /*2a670*/  LDL.LU.64 R38, [R1+0x1760] ;  /* 0x0017600001267983 */ /* 0x000ea20000300a00 */
[----:B------:R-:W-:-:S03]  /*2a680*/  IADD3 R7, R54, -0x135, RZ ;  /* 0xfffffecb36077810 */ /* 0x000fc60007ffe0ff */
[----:B------:R3:W-:Y:S01]  /*2a690*/  LDGSTS.E [R6+-0x67e00], [R14.64], !P1 ;  /* 0x982000000e067fae */ /* 0x0007e2000c921844 */
        /* <DEDUP_REMOVED lines=13> */
[----:B------:R-:W5:Y:S04]  /*2a770*/  LDL.LU.64 R134, [R1+0x1750] ;  /* 0x0017500001867983 */ /* 0x000f680000300a00 */
[----:B------:R-:W5:Y:S01]  /*2a780*/  LDL.LU.64 R118, [R1+0x1748] ;  /* 0x0017480001767983 */ /* 0x000f620000300a00 */
[----:B------:R-:W-:-:S03]  /*2a790*/  IMAD.WIDE R8, R2, 0x4, R102 ;  /* 0x0000000402087825 */ /* 0x000fc600078e0266 */
[----:B------:R4:W-:Y:S04]  /*2a7a0*/  LDGSTS.E [R6+-0x65e00], [R14.64], !P4 ;  /* 0x9a2000000e067fae */ /* 0x0009e8000e121844 */
[----:B------:R1:W-:Y:S04]  /*2a7b0*/  LDGSTS.E [R5+-0x65c00], [R12.64], !P4 ;  /* 0x9a4000000c057fae */ /* 0x0003e8000e121844 */
[----:B------:R1:W-:Y:S04]  /*2a7c0*/  STL.64 [R1+0x2d0], R8 ;  /* 0x0002d00801007387 */ /* 0x0003e80000100a00 */
[----:B------:R-:W5:Y:S04]  /*2a7d0*/  LDL.LU.64 R102, [R1+0x16e0] ;  /* 0x0016e00001667983 */ /* 0x000f680000300a00 */
[----:B------:R2:W-:Y:S04]  /*2a7e0*/  LDGSTS.E [R4+-0x65a00], [R10.64], !P4 ;  /* 0x9a6000000a047fae */ /* 0x0005e8000e121844 */
[----:B------:R1:W-:Y:S01]  /*2a7f0*/  LDGSTS.E [R0+-0x64000], [R8.64], !P0 ;  /* 0x9c00000008007fae */ /* 0x0003e2000c121844 */
[----:B----4-:R-:W-:-:S04]  /*2a800*/  IMAD.WIDE R14, R2, 0x4, R166 ;  /* 0x00000004020e7825 */ /* 0x010fc800078e02a6 */
[C---:B-1----:R-:W-:Y:S01]  /*2a810*/  IMAD.WIDE R12, R2.reuse, 0x4, R86 ;  /* 0x00000004020c7825 */ /* 0x042fe200078e0256 */
[----:B------:R3:W-:Y:S03]  /*2a820*/  STL.64 [R1+0x2c8], R14 ;  /* 0x0002c80e01007387 */ /* 0x0007e60000100a00 */
[C---:B--2---:R-:W-:Y:S01]  /*2a830*/  IMAD.WIDE R10, R2.reuse, 0x4, R70 ;  /* 0x00000004020a7825 */ /* 0x044fe200078e0246 */
[----:B------:R5:W-:Y:S04]  /*2a840*/  STL.64 [R1+0x2c0], R12 ;  /* 0x0002c00c01007387 */ /* 0x000be80000100a00 */
[----:B------:R-:W2:Y:S04]  /*2a850*/  LDL.LU.64 R166, [R1+0x16d8] ;  /* 0x0016d80001a67983 */ /* 0x000ea80000300a00 */
[----:B------:R1:W-:Y:S01]  /*2a860*/  STL.64 [R1+0x2b8], R10 ;  /* 0x0002b80a01007387 */ /* 0x0003e20000100a00 */
[----:B------:R-:W-:-:S03]  /*2a870*/  IMAD.WIDE R8, R2, 0x4, R38 ;  /* 0x0000000402087825 */ /* 0x000fc600078e0226 */
[----:B------:R-:W4:Y:S04]  /*2a880*/  LDL.LU.64 R86, [R1+0x16d0] ;  /* 0x0016d00001567983 */ /* 0x000f280000300a00 */
[----:B------:R-:W4:Y:S04]  /*2a890*/  LDL.LU.64 R70, [R1+0x16c8] ;  /* 0x0016c80001467983 */ /* 0x000f280000300a00 */
[----:B------:R1:W-:Y:S04]  /*2a8a0*/  STL.64 [R1+0x270], R8 ;  /* 0x0002700801007387 */ /* 0x0003e80000100a00 */
[----:B------:R-:W4:Y:S01]  /*2a8b0*/  LDL.LU.64 R38, [R1+0x1660] ;  /* 0x0016600001267983 */ /* 0x000f220000300a00 */
        /* <DEDUP_REMOVED lines=9> */
[C---:B-----5:R-:W-:Y:S01]  /*2a950*/  IMAD.WIDE R12, R2.reuse, 0x4, R134 ;  /* 0x00000004020c7825 */ /* 0x060fe200078e0286 */
[----:B------:R2:W-:Y:S03]  /*2a960*/  STL.64 [R1+0x268], R14 ;  /* 0x0002680e01007387 */ /* 0x0005e60000100a00 */
[C---:B-1----:R-:W-:Y:S01]  /*2a970*/  IMAD.WIDE R10, R2.reuse, 0x4, R118 ;  /* 0x00000004020a7825 */ /* 0x042fe200078e0276 */
[----:B------:R4:W-:Y:S04]  /*2a980*/  STL.64 [R1+0x260], R12 ;  /* 0x0002600c01007387 */ /* 0x0009e80000100a00 */
[----:B------:R-:W3:Y:S04]  /*2a990*/  LDL.LU.64 R150, [R1+0x1658] ;  /* 0x0016580001967983 */ /* 0x000ee80000300a00 */
[----:B------:R1:W-:Y:S04]  /*2a9a0*/  STL.64 [R1+0x258], R10 ;  /* 0x0002580a01007387 */ /* 0x0003e80000100a00 */
[----:B------:R-:W5:Y:S01]  /*2a9b0*/  LDL.LU.64 R134, [R1+0x1650] ;  /* 0x0016500001867983 */ /* 0x000f620000300a00 */
[----:B------:R-:W-:-:S03]  /*2a9c0*/  IMAD.WIDE R8, R2, 0x4, R102 ;  /* 0x0000000402087825 */ /* 0x000fc600078e0266 */
[----:B------:R-:W5:Y:S04]  /*2a9d0*/  LDL.LU.64 R118, [R1+0x1648] ;  /* 0x0016480001767983 */ /* 0x000f680000300a00 */
[----:B------:R1:W-:Y:S04]  /*2a9e0*/  STL.64 [R1+0x210], R8 ;  /* 0x0002100801007387 */ /* 0x0003e80000100a00 */
[----:B------:R2:W-:Y:S04]  /*2a9f0*/  LDGSTS.E [R6+-0x61e00], [R14.64], !P5 ;  /* 0x9e2000000e067fae */ /* 0x0005e8000e921844 */
[----:B------:R4:W-:Y:S04]  /*2aa00*/  LDGSTS.E [R5+-0x61c00], [R12.64], !P5 ;  /* 0x9e4000000c057fae */ /* 0x0009e8000e921844 */
[----:B------:R-:W5:Y:S04]  /*2aa10*/  LDL.LU.64 R102, [R1+0x15e0] ;  /* 0x0015e00001667983 */ /* 0x000f680000300a00 */
[----:B------:R1:W-:Y:S04]  /*2aa20*/  LDGSTS.E [R4+-0x61a00], [R10.64], !P5 ;  /* 0x9e6000000a047fae */ /* 0x0003e8000e921844 */
[----:B------:R1:W-:Y:S01]  /*2aa30*/  LDGSTS.E [R0+-0x60000], [R8.64], !P6 ;  /* 0xa000000008007fae */ /* 0x0003e2000f121844 */
[----:B--2---:R-:W-:-:S04]  /*2aa40*/  IMAD.WIDE R14, R2, 0x4, R166 ;  /* 0x00000004020e7825 */ /* 0x004fc800078e02a6 */
[C---:B----4-:R-:W-:Y:S01]  /*2aa50*/  IMAD.WIDE R12, R2.reuse, 0x4, R86 ;  /* 0x00000004020c7825 */ /* 0x050fe200078e0256 */
[----:B------:R3:W-:Y:S03]  /*2aa60*/  STL.64 [R1+0x208], R14 ;  /* 0x0002080e01007387 */ /* 0x0007e60000100a00 */
[C---:B-1----:R-:W-:Y:S01]  /*2aa70*/  IMAD.WIDE R10, R2.reuse, 0x4, R70 ;  /* 0x00000004020a7825 */ /* 0x042fe200078e0246 */
[----:B------:R5:W-:Y:S04]  /*2aa80*/  STL.64 [R1+0x200], R12 ;  /* 0x0002000c01007387 */ /* 0x000be80000100a00 */
[----:B------:R-:W2:Y:S01]  /*2aa90*/  LDL.LU.64 R166, [R1+0x15d8] ;  /* 0x0015d80001a67983 */ /* 0x000ea20000300a00 */
[----:B------:R-:W-:-:S03]  /*2aaa0*/  IMAD.WIDE R8, R2, 0x4, R38 ;  /* 0x0000000402087825 */ /* 0x000fc600078e0226 */
[----:B------:R1:W-:Y:S04]  /*2aab0*/  STL.64 [R1+0x1f8], R10 ;  /* 0x0001f80a01007387 */ /* 0x0003e80000100a00 */
[----:B------:R-:W4:Y:S04]  /*2aac0*/  LDL.LU.64 R86, [R1+0x15d0] ;  /* 0x0015d00001567983 */ /* 0x000f280000300a00 */
[----:B------:R-:W4:Y:S04]  /*2aad0*/  LDL.LU.64 R70, [R1+0x15c8] ;  /* 0x0015c80001467983 */ /* 0x000f280000300a00 */
[----:B------:R1:W-:Y:S04]  /*2aae0*/  STL.64 [R1+0x1b0], R8 ;  /* 0x0001b00801007387 */ /* 0x0003e80000100a00 */
[----:B------:R-:W4:Y:S01]  /*2aaf0*/  LDL.LU.64 R38, [R1+0x1560] ;  /* 0x0015600001267983 */ /* 0x000f220000300a00 */
[----:B------:R-:W-:-:S03]  /*2ab00*/  IADD3 R7, R54, -0x145, RZ ;  /* 0xfffffebb36077810 */ /* 0x000fc60007ffe0ff */
[----:B------:R3:W-:Y:S01]  /*2ab10*/  LDGSTS.E [R6+-0x5fe00], [R14.64], !P6 ;  /* 0xa02000000e067fae */ /* 0x0007e2000f121844 */
[----:B------:R-:W-:-:S03]  /*2ab20*/  ISETP.GE.U32.AND P3, PT, R7, 0x7ffffe3c, PT ;  /* 0x7ffffe3c0700780c */ /* 0x000fc60003f66070 */
[----:B------:R5:W-:Y:S01]  /*2ab30*/  LDGSTS.E [R5+-0x5fc00], [R12.64], !P6 ;  /* 0xa04000000c057fae */ /* 0x000be2000f121844 */
[----:B------:R-:W-:-:S03]  /*2ab40*/  IADD3 R7, R54, -0x149, RZ ;  /* 0xfffffeb736077810 */ /* 0x000fc60007ffe0ff */
[----:B------:R1:W-:Y:S01]  /*2ab50*/  LDGSTS.E [R4+-0x5fa00], [R10.64], !P6 ;  /* 0xa06000000a047fae */ /* 0x0003e2000f121844 */
[----:B------:R-:W-:-:S05]  /*2ab60*/  ISETP.GE.U32.AND P2, PT, R7, 0x7ffffe38, PT ;  /* 0x7ffffe380700780c */ /* 0x000fca0003f46070 */
[----:B------:R1:W-:Y:S01]  /*2ab70*/  LDGSTS.E [R0+-0x5e000], [R8.64], !P3 ;  /* 0xa200000008007fae */ /* 0x0003e2000d921844 */
        /* <DEDUP_REMOVED lines=11> */
[----:B------:R-:W5:Y:S04]  /*2ac30*/  LDL.LU.64 R102, [R1+0x1500] ;  /* 0x0015000001667983 */ /* 0x000f680000300a00 */
[----:B------:R2:W-:Y:S04]  /*2ac40*/  LDGSTS.E [R6+-0x5de00], [R14.64], !P3 ;  /* 0xa22000000e067fae */ /* 0x0005e8000d921844 */
[----:B------:R4:W-:Y:S04]  /*2ac50*/  LDGSTS.E [R5+-0x5dc00], [R12.64], !P3 ;  /* 0xa24000000c057fae */ /* 0x0009e8000d921844 */
        /* <DEDUP_REMOVED lines=27> */
[----:B------:R-:W3:Y:S01]  /*2ae10*/  LDL.LU.64 R150, [R1+0x1498] ;  /* 0x0014980001967983 */ /* 0x000ee20000300a00 */
[----:B------:R-:W-:-:S03]  /*2ae20*/  IMAD.WIDE R8, R2, 0x4, R102 ;  /* 0x0000000402087825 */ /* 0x000fc600078e0266 */
[----:B------:R1:W-:Y:S04]  /*2ae30*/  STL.64 [R1+0xd8], R10 ;  /* 0x0000d80a01007387 */ /* 0x0003e80000100a00 */
[----:B------:R-:W5:Y:S04]  /*2ae40*/  LDL.LU.64 R134, [R1+0x1490] ;  /* 0x0014900001867983 */ /* 0x000f680000300a00 */
        /* <DEDUP_REMOVED lines=9> */
[----:B------:R-:W-:Y:S03]  /*2aee0*/  STL.64 [R1+0x88], R14 ;  /* 0x0000880e01007387 */ /* 0x000fe60000100a00 */
[C---:B-1----:R-:W-:Y:S01]  /*2aef0*/  IMAD.WIDE R10, R2.reuse, 0x4, R70 ;  /* 0x00000004020a7825 */ /* 0x042fe200078e0246 */
[----:B------:R-:W-:Y:S04]  /*2af00*/  STL.64 [R1+0x80], R12 ;  /* 0x0000800c01007387 */ /* 0x000fe80000100a00 */
[----:B------:R-:W-:Y:S01]  /*2af10*/  STL.64 [R1+0x78], R10 ;  /* 0x0000780a01007387 */ /* 0x000fe20000100a00 */
[----:B------:R-:W-:-:S03]  /*2af20*/  IMAD.WIDE R8, R2, 0x4, R38 ;  /* 0x0000000402087825 */ /* 0x000fc600078e0226 */
[----:B------:R-:W2:Y:S04]  /*2af30*/  LDL.LU.64 R166, [R1+0x1438] ;  /* 0x0014380001a67983 */ /* 0x000ea80000300a00 */
[----:B------:R-:W4:Y:S04]  /*2af40*/  LDL.LU.64 R86, [R1+0x1430] ;  /* 0x0014300001567983 */ /* 0x000f280000300a00 */
[----:B------:R1:W-:Y:S04]  /*2af50*/  STL.64 [R1+0x30], R8 ;  /* 0x0000300801007387 */ /* 0x0003e80000100a00 */
[----:B------:R-:W2:Y:S04]  /*2af60*/  LDL.LU.64 R70, [R1+0x1428] ;  /* 0x0014280001467983 */ /* 0x000ea80000300a00 */
[----:B------:R-:W2:Y:S01]  /*2af70*/  LDL.LU.64 R38, [R1+0x1400] ;  /* 0x0014000001267983 */ /* 0x000ea20000300a00 */
[----:B------:R-:W-:-:S03]  /*2af80*/  IADD3 R7, R54, -0x155, RZ ;  /* 0xfffffeab36077810 */ /* 0x000fc60007ffe0ff */
[----:B------:R3:W-:Y:S01]  /*2af90*/  LDGSTS.E [R6+-0x57e00], [R14.64], !P4 ;  /* 0xa82000000e067fae */ /* 0x0007e2000e121844 */
[----:B------:R-:W-:Y:S02]  /*2afa0*/  ISETP.GE.U32.AND P0, PT, R7, 0x7ffffe2c, PT ;  /* 0x7ffffe2c0700780c */ /* 0x000fe40003f06070 */
[C---:B------:R-:W-:Y:S01]  /*2afb0*/  IADD3 R7, R54.reuse, -0x159, RZ ;  /* 0xfffffea736077810 */ /* 0x040fe20007ffe0ff */
[----:B------:R5:W-:Y:S03]  /*2afc0*/  LDGSTS.E [R5+-0x57c00], [R12.64], !P4 ;  /* 0xa84000000c057fae */ /* 0x000be6000e121844 */
[----:B------:R-:W-:Y:S01]  /*2afd0*/  ISETP.GE.U32.AND P5, PT, R7, 0x7ffffe28, PT ;  /* 0x7ffffe280700780c */ /* 0x000fe20003fa6070 */
[----:B------:R1:W-:Y:S01]  /*2afe0*/  LDGSTS.E [R4+-0x57a00], [R10.64], !P4 ;  /* 0xa86000000a047fae */ /* 0x0003e2000e121844 */
[----:B------:R-:W-:-:S04]  /*2aff0*/  IADD3 R7, R54, -0x15d, RZ ;  /* 0xfffffea336077810 */ /* 0x000fc80007ffe0ff */
[----:B------:R-:W-:Y:S01]  /*2b000*/  ISETP.GE.U32.AND P6, PT, R7, 0x7ffffe24, PT ;  /* 0x7ffffe240700780c */ /* 0x000fe20003fc6070 */
[----:B------:R1:W-:Y:S01]  /*2b010*/  LDGSTS.E [R0+-0x56000], [R8.64], !P0 ;  /* 0xaa00000008007fae */ /* 0x0003e2000c121844 */
[----:B------:R-:W-:-:S04]  /*2b020*/  IADD3 R7, R54, -0x161, RZ ;  /* 0xfffffe9f36077810 */ /* 0x000fc80007ffe0ff */
[----:B------:R-:W-:Y:S02]  /*2b030*/  ISETP.GE.U32.AND P3, PT, R7, 0x7ffffe20, PT ;  /* 0x7ffffe200700780c */ /* 0x000fe40003f66070 */
[----:B------:R-:W-:-:S04]  /*2b040*/  IADD3 R7, R54, -0x165, RZ ;  /* 0xfffffe9b36077810 */ /* 0x000fc80007ffe0ff */
[----:B------:R-:W-:Y:S02]  /*2b050*/  ISETP.GE.U32.AND P2, PT, R7, 0x7ffffe1c, PT ;  /* 0x7ffffe1c0700780c */ /* 0x000fe40003f46070 */
[----:B------:R-:W-:-:S04]  /*2b060*/  IADD3 R7, R54, -0x169, RZ ;  /* 0xfffffe9736077810 */ /* 0x000fc80007ffe0ff */
[----:B------:R-:W-:Y:S02]  /*2b070*/  ISETP.GE.U32.AND P1, PT, R7, 0x7ffffe18, PT ;  /* 0x7ffffe180700780c */ /* 0x000fe40003f26070 */
[C---:B------:R-:W-:Y:S02]  /*2b080*/  IADD3 R7, R54.reuse, -0x16d, RZ ;  /* 0xfffffe9336077810 */ /* 0x040fe40007ffe0ff */
[----:B-1----:R-:W-:Y:S02]  /*2b090*/  IADD3 R8, R55, 0x100000, RZ ;  /* 0x0010000037087810 */ /* 0x002fe40007ffe0ff */
[----:B------:R-:W-:Y:S02]  /*2b0a0*/  ISETP.GE.U32.AND P4, PT, R7, 0x7ffffe14, PT ;  /* 0x7ffffe140700780c */ /* 0x000fe40003f86070 */
[----:B------:R-:W-:Y:S02]  /*2b0b0*/  IADD3 R7, R55, 0x100000, RZ ;  /* 0x0010000037077810 */ /* 0x000fe40007ffe0ff */
[----:B------:R-:W-:-:S02]  /*2b0c0*/  IADD3 R9, R54, -0x171, RZ ;  /* 0xfffffe8f36097810 */ /* 0x000fc40007ffe0ff */
[----:B------:R-:W-:Y:S02]  /*2b0d0*/  IADD3 R17, R54, -0x175, RZ ;  /* 0xfffffe8b36117810 */ /* 0x000fe40007ffe0ff */
[----:B------:R-:W-:Y:S01]  /*2b0e0*/  IADD3 R16, R55, 0x100000, RZ ;  /* 0x0010000037107810 */ /* 0x000fe20007ffe0ff */
[----:B---3--:R-:W-:-:S04]  /*2b0f0*/  IMAD.WIDE R14, R2, 0x4, R150 ;  /* 0x00000004020e7825 */ /* 0x008fc800078e0296 */
[C---:B-----5:R-:W-:Y:S01]  /*2b100*/  IMAD.WIDE R12, R2.reuse, 0x4, R134 ;  /* 0x00000004020c7825 */ /* 0x060fe200078e0286 */
[----:B------:R1:W-:Y:S03]  /*2b110*/  STL.64 [R1+0x28], R14 ;  /* 0x0000280e01007387 */ /* 0x0003e60000100a00 */
[C---:B------:R-:W-:Y:S01]  /*2b120*/  IMAD.WIDE R10, R2.reuse, 0x4, R118 ;  /* 0x00000004020a7825 */ /* 0x040fe200078e0276 */
[----:B------:R3:W-:Y:S03]  /*2b130*/  STL.64 [R1+0x20], R12 ;  /* 0x0000200c01007387 */ /* 0x0007e60000100a00 */
[----:B------:R-:W-:Y:S01]  /*2b140*/  IMAD.WIDE R4, R2, 0x4, R102 ;  /* 0x0000000402047825 */ /* 0x000fe200078e0266 */
[----:B------:R2:W-:Y:S04]  /*2b150*/  STL.64 [R1+0x18], R10 ;  /* 0x0000180a01007387 */ /* 0x0005e80000100a00 */
[----:B------:R-:W-:Y:S04]  /*2b160*/  STL.64 [R1+0x3698], R4 ;  /* 0x0036980401007387 */ /* 0x000fe80000100a00 */
[----:B------:R-:W5:Y:S04]  /*2b170*/  LDL.LU.64 R150, [R1+0x13f8] ;  /* 0x0013f80001967983 */ /* 0x000f680000300a00 */
[----:B------:R-:W5:Y:S04]  /*2b180*/  LDL.LU.64 R134, [R1+0x13f0] ;  /* 0x0013f00001867983 */ /* 0x000f680000300a00 */
[----:B------:R-:W5:Y:S04]  /*2b190*/  LDL.LU.64 R118, [R1+0x13e8] ;  /* 0x0013e80001767983 */ /* 0x000f680000300a00 */
[----:B------:R-:W5:Y:S04]  /*2b1a0*/  LDL.LU.64 R102, [R1+0x13c0] ;  /* 0x0013c00001667983 */ /* 0x000f680000300a00 */
[----:B------:R1:W-:Y:S04]  /*2b1b0*/  LDGSTS.E [R8+-0x55e00], [R14.64], !P0 ;  /* 0xaa2000000e087fae */ /* 0x0003e8000c121844 */
[----:B------:R4:W-:Y:S04]  /*2b1c0*/  LDGSTS.E [R7+-0x55c00], [R12.64], !P0 ;  /* 0xaa4000000c077fae */ /* 0x0009e8000c121844 */
[----:B------:R4:W-:Y:S01]  /*2b1d0*/  LDGSTS.E [R6+-0x55a00], [R10.64], !P0 ;  /* 0xaa6000000a067fae */ /* 0x0009e2000c121844 */
[----:B------:R-:W-:-:S02]  /*2b1e0*/  ISETP.GE.U32.AND P0, PT, R9, 0x7ffffe10, PT ;  /* 0x7ffffe100900780c */ /* 0x000fc40003f06070 */
[C---:B-1----:R-:W-:Y:S01]  /*2b1f0*/  IADD3 R15, R55.reuse, 0x100000, RZ ;  /* 0x00100000370f7810 */ /* 0x042fe20007ffe0ff */
[----:B------:R1:W-:Y:S01]  /*2b200*/  LDGSTS.E [R0+-0x54000], [R4.64], !P5 ;  /* 0xac00000004007fae */ /* 0x0003e2000e921844 */
[----:B------:R-:W-:Y:S01]  /*2b210*/  IADD3 R14, R55, 0x100000, RZ ;  /* 0x00100000370e7810 */ /* 0x000fe20007ffe0ff */
[C---:B----4-:R-:W-:Y:S02]  /*2b220*/  IMAD.WIDE R6, R2.reuse, 0x4, R86 ;  /* 0x0000000402067825 */ /* 0x050fe400078e0256 */
[----:B------:R-:W4:Y:S02]  /*2b230*/  LDL.LU.64 R86, [R1+0x13b8] ;  /* 0x0013b80001567983 */ /* 0x000f240000300a00 */
[C---:B--2---:R-:W-:Y:S02]  /*2b240*/  IMAD.WIDE R8, R2.reuse, 0x4, R70 ;  /* 0x0000000402087825 */ /* 0x044fe400078e0246 */
[----:B------:R-:W2:Y:S02]  /*2b250*/  LDL.LU.64 R70, [R1+0x13b0] ;  /* 0x0013b00001467983 */ /* 0x000ea40000300a00 */
[----:B---3--:R-:W-:-:S02]  /*2b260*/  IMAD.WIDE R12, R2, 0x4, R38 ;  /* 0x00000004020c7825 */ /* 0x008fc400078e0226 */
[----:B------:R-:W3:Y:S04]  /*2b270*/  LDL.LU.64 R54, [R1+0x13a8] ;  /* 0x0013a80001367983 */ /* 0x000ee80000300a00 */
[----:B------:R-:W3:Y:S01]  /*2b280*/  LDL.LU.64 R38, [R1+0x1380] ;  /* 0x0013800001267983 */ /* 0x000ee20000300a00 */
[----:B------:R-:W-:-:S05]  /*2b290*/  IMAD.WIDE R10, R2, 0x4, R166 ;  /* 0x00000004020a7825 */ /* 0x000fca00078e02a6 */
[----:B------:R1:W-:Y:S04]  /*2b2a0*/  LDGSTS.E [R16+-0x53e00], [R10.64], !P5 ;  /* 0xac2000000a107fae */ /* 0x0003e8000e921844 */
[----:B------:R1:W-:Y:S04]  /*2b2b0*/  STL.64 [R1+0x3688], R10 ;  /* 0x0036880a01007387 */ /* 0x0003e80000100a00 */
[----:B------:R1:W-:Y:S04]  /*2b2c0*/  LDGSTS.E [R15+-0x53c00], [R6.64], !P5 ;  /* 0xac400000060f7fae */ /* 0x0003e8000e921844 */
[----:B-1----:R-:W1:Y:S04]  /*2b2d0*/  S2R R11, SR_TID.X ;  /* 0x00000000000b7919 */ /* 0x002e680000002100 */
[----:B------:R1:W-:Y:S04]  /*2b2e0*/  STL.64 [R1+0x3690], R6 ;  /* 0x0036900601007387 */ /* 0x0003e80000100a00 */
[----:B------:R1:W-:Y:S04]  /*2b2f0*/  STL.64 [R1+0x36a0], R8 ;  /* 0x0036a00801007387 */ /* 0x0003e80000100a00 */
[----:B------:R-:W-:Y:S04]  /*2b300*/  STL.64 [R1+0x36a8], R12 ;  /* 0x0036a80c01007387 */ /* 0x000fe80000100a00 */
[----:B------:R1:W-:Y:S02]  /*2b310*/  LDGSTS.E [R14+-0x53a00], [R8.64], !P5 ;  /* 0xac600000080e7fae */ /* 0x0003e4000e921844 */
[----:B-1----:R-:W-:-:S02]  /*2b320*/  LOP3.LUT R6, R11, 0x7f, RZ, 0xc0, !PT ;  /* 0x0000007f0b067812 */ /* 0x002fc400078ec0ff */
[----:B------:R-:W3:Y:S03]  /*2b330*/  LDL.LU.64 R166, [R1+0x1378] ;  /* 0x0013780001a67983 */ /* 0x000ee60000300a00 */
[----:B------:R-:W-:Y:S01]  /*2b340*/  IMAD.SHL.U32 R7, R6, 0x4, RZ ;  /* 0x0000000406077824 */ /* 0x000fe200078e00ff */
[----:B------:R-:W-:Y:S01]  /*2b350*/  ISETP.GE.U32.AND P5, PT, R17, 0x7ffffe0c, PT ;  /* 0x7ffffe0c1100780c */ /* 0x000fe20003fa6070 */
[----:B------:R-:W-:Y:S01]  /*2b360*/  IMAD.MOV.U32 R9, RZ, RZ, c[0x0][0x180] ;  /* 0x00006000ff097624 */ /* 0x000fe200078e00ff */
[----:B------:R1:W-:Y:S02]  /*2b370*/  LDGSTS.E [R0+-0x52000], [R12.64], !P6 ;  /* 0xae0000000c007fae */ /* 0x0003e4000f121844 */
[C---:B------:R-:W-:Y:S02]  /*2b380*/  IADD3 R24, R7.reuse, 0x100000, RZ ;  /* 0x0010000007187810 */ /* 0x040fe40007ffe0ff */
[----:B------:R-:W-:-:S02]  /*2b390*/  IADD3 R23, R7, 0x100000, RZ ;  /* 0x0010000007177810 */ /* 0x000fc40007ffe0ff */
[----:B------:R-:W-:Y:S02]  /*2b3a0*/  IADD3 R22, R7, 0x100000, RZ ;  /* 0x0010000007167810 */ /* 0x000fe40007ffe0ff */
[----:B------:R-:W-:Y:S01]  /*2b3b0*/  IADD3 R25, R9, -0x179, RZ ;  /* 0xfffffe8709197810 */ /* 0x000fe20007ffe0ff */
[C---:B-----5:R-:W-:Y:S02]  /*2b3c0*/  IMAD.WIDE R18, R2.reuse, 0x4, R150 ;  /* 0x0000000402127825 */ /* 0x060fe400078e0296 */
[----:B------:R-:W5:Y:S02]  /*2b3d0*/  LDL.LU.64 R150, [R1+0x1370] ;  /* 0x0013700001967983 */ /* 0x000f640000300a00 */
[C---:B------:R-:W-:Y:S02]  /*2b3e0*/  IMAD.WIDE R14, R2.reuse, 0x4, R134 ;  /* 0x00000004020e7825 */ /* 0x040fe400078e0286 */
[----:B------:R-:W5:Y:S02]  /*2b3f0*/  LDL.LU.64 R134, [R1+0x1368] ;  /* 0x0013680001867983 */ /* 0x000f640000300a00 */
[----:B------:R-:W-:-:S02]  /*2b400*/  IMAD.WIDE R16, R2, 0x4, R118 ;  /* 0x0000000402107825 */ /* 0x000fc400078e0276 */
[----:B------:R-:W5:Y:S02]  /*2b410*/  LDL.LU.64 R118, [R1+0x1340] ;  /* 0x0013400001767983 */ /* 0x000f640000300a00 */
[----:B------:R-:W-:Y:S02]  /*2b420*/  IMAD.WIDE R20, R2, 0x4, R102 ;  /* 0x0000000402147825 */ /* 0x000fe400078e0266 */
[----:B------:R1:W-:Y:S04]  /*2b430*/  STL.64 [R1+0x3670], R18 ;  /* 0x0036701201007387 */ /* 0x0003e80000100a00 */
[----:B------:R3:W-:Y:S04]  /*2b440*/  LDGSTS.E [R24+-0x51e00], [R18.64], !P6 ;  /* 0xae20000012187fae */ /* 0x0007e8000f121844 */
[----:B------:R-:W-:Y:S04]  /*2b450*/  STL.64 [R1+0x3678], R14 ;  /* 0x0036780e01007387 */ /* 0x000fe80000100a00 */
[----:B------:R2:W-:Y:S04]  /*2b460*/  LDGSTS.E [R23+-0x51c00], [R14.64], !P6 ;  /* 0xae4000000e177fae */ /* 0x0005e8000f121844 */
[----:B------:R-:W-:Y:S04]  /*2b470*/  STL.64 [R1+0x3680], R16 ;  /* 0x0036801001007387 */ /* 0x000fe80000100a00 */
[----:B------:R2:W-:Y:S01]  /*2b480*/  LDGSTS.E [R22+-0x51a00], [R16.64], !P6 ;  /* 0xae60000010167fae */ /* 0x0005e2000f121844 */
[----:B------:R-:W-:-:S03]  /*2b490*/  ISETP.GE.U32.AND P6, PT, R25, 0x7ffffe08, PT ;  /* 0x7ffffe081900780c */ /* 0x000fc60003fc6070 */
[----:B------:R-:W-:Y:S01]  /*2b4a0*/  STL.64 [R1+0x36b0], R20 ;  /* 0x0036b01401007387 */ /* 0x000fe20000100a00 */
[----:B----4-:R-:W-:-:S03]  /*2b4b0*/  IMAD.WIDE R26, R2, 0x4, R86 ;  /* 0x00000004021a7825 */ /* 0x010fc600078e0256 */
[----:B------:R-:W4:Y:S04]  /*2b4c0*/  LDL.LU.64 R102, [R1+0x1338] ;  /* 0x0013380001667983 */ /* 0x000f280000300a00 */
[----:B------:R-:W4:Y:S01]  /*2b4d0*/  LDL.LU.64 R86, [R1+0x1330] ;  /* 0x0013300001567983 */ /* 0x000f220000300a00 */
[----:B--2---:R-:W-:-:S03]  /*2b4e0*/  IMAD.WIDE R22, R2, 0x4, R70 ;  /* 0x0000000402167825 */ /* 0x004fc600078e0246 */
[----:B------:R-:W2:Y:S01]  /*2b4f0*/  LDL.LU.64 R70, [R1+0x1328] ;  /* 0x0013280001467983 */ /* 0x000ea20000300a00 */
[----:B---3--:R-:W-:-:S03]  /*2b500*/  IMAD.WIDE R24, R2, 0x4, R54 ;  /* 0x0000000402187825 */ /* 0x008fc600078e0236 */
[----:B------:R-:W3:Y:S01]  /*2b510*/  LDL.LU.64 R54, [R1+0x1300] ;  /* 0x0013000001367983 */ /* 0x000ee20000300a00 */
[----:B------:R-:W-:-:S03]  /*2b520*/  IMAD.WIDE R28, R2, 0x4, R38 ;  /* 0x00000004021c7825 */ /* 0x000fc600078e0226 */
[----:B------:R-:W-:Y:S04]  /*2b530*/  STL.64 [R1+0x36b8], R26 ;  /* 0x0036b81a01007387 */ /* 0x000fe80000100a00 */
[----:B------:R-:W-:Y:S04]  /*2b540*/  STL.64 [R1+0x36c0], R22 ;  /* 0x0036c01601007387 */ /* 0x000fe80000100a00 */
[----:B------:R-:W-:Y:S04]  /*2b550*/  STL [R1+0x36c8], R25 ;  /* 0x0036c81901007387 */ /* 0x000fe80000100800 */
[----:B------:R-:W-:Y:S04]  /*2b560*/  STL [R1+0x36d8], R24 ;  /* 0x0036d81801007387 */ /* 0x000fe80000100800 */
[----:B------:R-:W-:Y:S04]  /*2b570*/  STL.64 [R1+0x36d0], R28 ;  /* 0x0036d01c01007387 */ /* 0x000fe80000100a00 */
[----:B------:R-:W2:Y:S01]  /*2b580*/  LDL.LU.64 R182, [R1+0x12f8] ;  /* 0x0012f80001b67983 */ /* 0x000ea20000300a00 */
[----:B-1----:R-:W-:Y:S01]  /*2b590*/  IMAD.SHL.U32 R18, R6, 0x4, RZ ;  /* 0x0000000406127824 */ /* 0x002fe200078e00ff */
[----:B------:R-:W-:-:S02]  /*2b5a0*/  IADD3 R0, R7, 0x100000, RZ ;  /* 0x0010000007007810 */ /* 0x000fc40007ffe0ff */
[----:B------:R-:W-:Y:S02]  /*2b5b0*/  MOV R19, c[0x0][0x180] ;  /* 0x0000600000137a02 */ /* 0x000fe40000000f00 */
[C---:B------:R-:W-:Y:S01]  /*2b5c0*/  IADD3 R32, R18.reuse, 0x100000, RZ ;  /* 0x0010000012207810 */ /* 0x040fe20007ffe0ff */
[----:B------:R1:W-:Y:S01]  /*2b5d0*/  LDGSTS.E [R0+-0x50000], [R20.64], !P3 ;  /* 0xb000000014007fae */ /* 0x0003e2000d921844 */
[C---:B------:R-:W-:Y:S02]  /*2b5e0*/  IADD3 R31, R18.reuse, 0x100000, RZ ;  /* 0x00100000121f7810 */ /* 0x040fe40007ffe0ff */
[----:B------:R-:W-:Y:S01]  /*2b5f0*/  IADD3 R30, R18, 0x100000, RZ ;  /* 0x00100000121e7810 */ /* 0x000fe20007ffe0ff */
[----:B------:R5:W-:Y:S01]  /*2b600*/  LDGSTS.E [R32+-0x4fe00], [R26.64], !P3 ;  /* 0xb02000001a207fae */ /* 0x000be2000d921844 */
[----:B------:R-:W-:-:S03]  /*2b610*/  IADD3 R33, R19, -0x17d, RZ ;  /* 0xfffffe8313217810 */ /* 0x000fc60007ffe0ff */
[----:B------:R5:W-:Y:S04]  /*2b620*/  LDGSTS.E [R31+-0x4fc00], [R22.64], !P3 ;  /* 0xb0400000161f7fae */ /* 0x000be8000d921844 */
[----:B------:R5:W-:Y:S01]  /*2b630*/  LDGSTS.E [R30+-0x4fa00], [R24.64], !P3 ;  /* 0xb0600000181e7fae */ /* 0x000be2000d921844 */
[----:B------:R-:W-:Y:S02]  /*2b640*/  ISETP.GE.U32.AND P3, PT, R33, 0x7ffffe04, PT ;  /* 0x7ffffe042100780c */ /* 0x000fe40003f66070 */
[----:B-1----:R-:W-:Y:S01]  /*2b650*/  IADD3 R0, R18, 0x100000, RZ ;  /* 0x0010000012007810 */ /* 0x002fe20007ffe0ff */
[----:B------:R-:W-:Y:S02]  /*2b660*/  IMAD.WIDE R34, R2, 0x4, R166 ;  /* 0x0000000402227825 */ /* 0x000fe400078e02a6 */
[----:B------:R-:W3:Y:S01]  /*2b670*/  LDL.LU.64 R166, [R1+0x12f0] ;  /* 0x0012f00001a67983 */ /* 0x000ee20000300a00 */
[----:B------:R-:W-:-:S02]  /*2b680*/  IADD3 R40, R18, 0x100000, RZ ;  /* 0x0010000012287810 */ /* 0x000fc40007ffe0ff */
[C---:B------:R-:W-:Y:S01]  /*2b690*/  IADD3 R39, R18.reuse, 0x100000, RZ ;  /* 0x0010000012277810 */ /* 0x040fe20007ffe0ff */
[----:B------:R1:W-:Y:S01]  /*2b6a0*/  LDGSTS.E [R0+-0x4e000], [R28.64], !P2 ;  /* 0xb20000001c007fae */ /* 0x0003e2000d121844 */
[----:B------:R-:W-:Y:S02]  /*2b6b0*/  IADD3 R38, R18, 0x100000, RZ ;  /* 0x0010000012267810 */ /* 0x000fe40007ffe0ff */
[----:B------:R-:W-:Y:S01]  /*2b6c0*/  IADD3 R41, R19, -0x102, RZ ;  /* 0xfffffefe13297810 */ /* 0x000fe20007ffe0ff */
[----:B------:R1:W-:Y:S01]  /*2b6d0*/  LDGSTS.E [R40+-0x4de00], [R34.64], !P2 ;  /* 0xb220000022287fae */ /* 0x0003e2000d121844 */
[----:B-----5:R-:W-:-:S03]  /*2b6e0*/  IMAD.WIDE R30, R2, 0x4, R150 ;  /* 0x00000004021e7825 */ /* 0x020fc600078e0296 */
[----:B------:R-:W5:Y:S01]  /*2b6f0*/  LDL.LU.64 R150, [R1+0x12e8] ;  /* 0x0012e80001967983 */ /* 0x000f620000300a00 */
[----:B------:R-:W-:-:S03]  /*2b700*/  IMAD.WIDE R32, R2, 0x4, R134 ;  /* 0x0000000402207825 */ /* 0x000fc600078e0286 */
[----:B------:R-:W5:Y:S01]  /*2b710*/  LDL.LU.64 R134, [R1+0x12c0] ;  /* 0x0012c00001867983 */ /* 0x000f620000300a00 */
[----:B------:R-:W-:-:S03]  /*2b720*/  IMAD.WIDE R36, R2, 0x4, R118 ;  /* 0x0000000402247825 */ /* 0x000fc600078e0276 */
[----:B------:R1:W-:Y:S04]  /*2b730*/  STL.64 [R1+0x36e0], R34 ;  /* 0x0036e02201007387 */ /* 0x0003e80000100a00 */
[----:B------:R-:W-:Y:S04]  /*2b740*/  STL.64 [R1+0x36e8], R30 ;  /* 0x0036e81e01007387 */ /* 0x000fe80000100a00 */
[----:B------:R-:W-:Y:S04]  /*2b750*/  STL.64 [R1+0x36f0], R32 ;  /* 0x0036f02001007387 */ /* 0x000fe80000100a00 */
[----:B------:R-:W-:Y:S04]  /*2b760*/  STL.64 [R1+0x36f8], R36 ;  /* 0x0036f82401007387 */ /* 0x000fe80000100a00 */
[----:B------:R-:W5:Y:S04]  /*2b770*/  LDL.LU.64 R118, [R1+0x12b8] ;  /* 0x0012b80001767983 */ /* 0x000f680000300a00 */
[----:B------:R1:W-:Y:S04]  /*2b780*/  LDGSTS.E [R39+-0x4dc00], [R30.64], !P2 ;  /* 0xb24000001e277fae */ /* 0x0003e8000d121844 */
[----:B------:R1:W-:Y:S01]  /*2b790*/  LDGSTS.E [R38+-0x4da00], [R32.64], !P2 ;  /* 0xb260000020267fae */ /* 0x0003e2000d121844 */
[----:B------:R-:W-:Y:S01]  /*2b7a0*/  ISETP.GE.U32.AND P2, PT, R41, 0x7ffffe7f, PT ;  /* 0x7ffffe7f2900780c */ /* 0x000fe20003f46070 */
[----:B----4-:R-:W-:-:S04]  /*2b7b0*/  IMAD.WIDE R42, R2, 0x4, R102 ;  /* 0x00000004022a7825 */ /* 0x010fc800078e0266 */
[C---:B--2---:R-:W-:Y:S01]  /*2b7c0*/  IMAD.WIDE R50, R2.reuse, 0x4, R182 ;  /* 0x0000000402327825 */ /* 0x044fe200078e02b6 */
[----:B------:R-:W2:Y:S03]  /*2b7d0*/  LDL.LU.64 R102, [R1+0x12b0] ;  /* 0x0012b00001667983 */ /* 0x000ea60000300a00 */
[----:B-1----:R-:W-:Y:S01]  /*2b7e0*/  IMAD.WIDE R38, R2, 0x4, R86 ;  /* 0x0000000402267825 */ /* 0x002fe200078e0256 */
[----:B------:R-:W-:Y:S01]  /*2b7f0*/  IADD3 R48, R18, 0x100000, RZ ;  /* 0x0010000012307810 */ /* 0x000fe20007ffe0ff */
[----:B------:R-:W4:Y:S02]  /*2b800*/  LDL.LU.64 R86, [R1+0x12a8] ;  /* 0x0012a80001567983 */ /* 0x000f240000300a00 */
[----:B------:R-:W-:Y:S02]  /*2b810*/  IMAD.WIDE R40, R2, 0x4, R70 ;  /* 0x0000000402287825 */ /* 0x000fe400078e0246 */
[----:B------:R-:W4:Y:S04]  /*2b820*/  LDL.LU.64 R70, [R1+0x1280] ;  /* 0x0012800001467983 */ /* 0x000f280000300a00 */
[----:B------:R-:W-:Y:S04]  /*2b830*/  STL.64 [R1+0x3700], R42 ;  /* 0x0037002a01007387 */ /* 0x000fe80000100a00 */
[----:B------:R-:W-:Y:S04]  /*2b840*/  STL.64 [R1+0x3708], R38 ;  /* 0x0037082601007387 */ /* 0x000fe80000100a00 */
[----:B------:R-:W4:Y:S04]  /*2b850*/  LDL.LU.64 R198, [R1+0x1278] ;  /* 0x0012780001c67983 */ /* 0x000f280000300a00 */
[----:B------:R-:W4:Y:S01]  /*2b860*/  LDL.LU.64 R182, [R1+0x1270] ;  /* 0x0012700001b67983 */ /* 0x000f220000300a00 */
[----:B------:R-:W-:-:S02]  /*2b870*/  IADD3 R47, R18, 0x100000, RZ ;  /* 0x00100000122f7810 */ /* 0x000fc40007ffe0ff */
[----:B------:R-:W-:Y:S01]  /*2b880*/  IADD3 R46, R18, 0x100000, RZ ;  /* 0x00100000122e7810 */ /* 0x000fe20007ffe0ff */
[----:B------:R1:W-:Y:S01]  /*2b890*/  LDGSTS.E [R0+-0x4c000], [R36.64], !P1 ;  /* 0xb400000024007fae */ /* 0x0003e2000c921844 */
[----:B------:R-:W-:-:S03]  /*2b8a0*/  IADD3 R49, R19, -0x106, RZ ;  /* 0xfffffefa13317810 */ /* 0x000fc60007ffe0ff */
[----:B------:R5:W-:Y:S01]  /*2b8b0*/  LDGSTS.E [R48+-0x4be00], [R42.64], !P1 ;  /* 0xb42000002a307fae */ /* 0x000be2000c921844 */
[----:B---3--:R-:W-:-:S03]  /*2b8c0*/  IMAD.WIDE R44, R2, 0x4, R54 ;  /* 0x00000004022c7825 */ /* 0x008fc600078e0236 */
[----:B------:R3:W-:Y:S01]  /*2b8d0*/  LDGSTS.E [R47+-0x4bc00], [R38.64], !P1 ;  /* 0xb4400000262f7fae */ /* 0x0007e2000c921844 */
[----:B------:R-:W-:-:S03]  /*2b8e0*/  IADD3 R56, R18, 0x100000, RZ ;  /* 0x0010000012387810 */ /* 0x000fc60007ffe0ff */
[----:B------:R3:W-:Y:S01]  /*2b8f0*/  LDGSTS.E [R46+-0x4ba00], [R40.64], !P1 ;  /* 0xb4600000282e7fae */ /* 0x0007e2000c921844 */
[----:B------:R-:W-:Y:S02]  /*2b900*/  ISETP.GE.U32.AND P1, PT, R49, 0x7ffffe7b, PT ;  /* 0x7ffffe7b3100780c */ /* 0x000fe40003f26070 */
[C---:B------:R-:W-:Y:S01]  /*2b910*/  IADD3 R55, R18.reuse, 0x100000, RZ ;  /* 0x0010000012377810 */ /* 0x040fe20007ffe0ff */
[----:B------:R1:W-:Y:S01]  /*2b920*/  LDGSTS.E [R0+-0x4a000], [R44.64], !P4 ;  /* 0xb60000002c007fae */ /* 0x0003e2000e121844 */
[----:B------:R-:W-:Y:S02]  /*2b930*/  IADD3 R54, R18, 0x100000, RZ ;  /* 0x0010000012367810 */ /* 0x000fe40007ffe0ff */
[----:B------:R-:W-:Y:S01]  /*2b940*/  IADD3 R57, R19, -0x10a, RZ ;  /* 0xfffffef613397810 */ /* 0x000fe20007ffe0ff */
[----:B------:R4:W-:Y:S01]  /*2b950*/  LDGSTS.E [R56+-0x49e00], [R50.64], !P4 ;  /* 0xb620000032387fae */ /* 0x0009e2000e121844 */
[----:B---3--:R-:W-:-:S03]  /*2b960*/  IMAD.WIDE R46, R2, 0x4, R166 ;  /* 0x00000004022e7825 */ /* 0x008fc600078e02a6 */
[----:B------:R-:W3:Y:S01]  /*2b970*/  LDL.LU.64 R166, [R1+0x1268] ;  /* 0x0012680001a67983 */ /* 0x000ee20000300a00 */
[----:B------:R-:W-:-:S03]  /*2b980*/  IADD3 R64, R18, 0x100000, RZ ;  /* 0x0010000012407810 */ /* 0x000fc60007ffe0ff */
[----:B------:R2:W-:Y:S01]  /*2b990*/  LDGSTS.E [R55+-0x49c00], [R46.64], !P4 ;  /* 0xb64000002e377fae */ /* 0x0005e2000e121844 */
[C---:B------:R-:W-:Y:S02]  /*2b9a0*/  IADD3 R63, R18.reuse, 0x100000, RZ ;  /* 0x00100000123f7810 */ /* 0x040fe40007ffe0ff */
[----:B------:R-:W-:Y:S01]  /*2b9b0*/  IADD3 R62, R18, 0x100000, RZ ;  /* 0x00100000123e7810 */ /* 0x000fe20007ffe0ff */
[C---:B-----5:R-:W-:Y:S02]  /*2b9c0*/  IMAD.WIDE R48, R2.reuse, 0x4, R150 ;  /* 0x0000000402307825 */ /* 0x060fe400078e0296 */
[----:B------:R-:W5:Y:S02]  /*2b9d0*/  LDL.LU.64 R150, [R1+0x1240] ;  /* 0x0012400001967983 */ /* 0x000f640000300a00 */
[----:B------:R-:W-:Y:S02]  /*2b9e0*/  IMAD.WIDE R52, R2, 0x4, R134 ;  /* 0x0000000402347825 */ /* 0x000fe400078e0286 */
[----:B------:R-:W5:Y:S04]  /*2b9f0*/  LDL.LU.64 R134, [R1+0x1238] ;  /* 0x0012380001867983 */ /* 0x000f680000300a00 */
[----:B------:R2:W-:Y:S01]  /*2ba00*/  LDGSTS.E [R54+-0x49a00], [R48.64], !P4 ;  /* 0xb660000030367fae */ /* 0x0005e2000e121844 */
[----:B------:R-:W-:-:S03]  /*2ba10*/  ISETP.GE.U32.AND P4, PT, R57, 0x7ffffe77, PT ;  /* 0x7ffffe773900780c */ /* 0x000fc60003f86070 */
[----:B------:R1:W-:Y:S01]  /*2ba20*/  LDGSTS.E [R0+-0x48000], [R52.64], !P0 ;  /* 0xb800000034007fae */ /* 0x0003e2000c121844 */
[----:B------:R-:W-:-:S03]  /*2ba30*/  IMAD.WIDE R58, R2, 0x4, R118 ;  /* 0x00000004023a7825 */ /* 0x000fc600078e0276 */
[----:B------:R-:W5:Y:S04]  /*2ba40*/  LDL.LU.64 R118, [R1+0x1230] ;  /* 0x0012300001767983 */ /* 0x000f680000300a00 */
[----:B------:R3:W-:Y:S01]  /*2ba50*/  LDGSTS.E [R64+-0x47e00], [R58.64], !P0 ;  /* 0xb82000003a407fae */ /* 0x0007e2000c121844 */
[----:B--2---:R-:W-:-:S03]  /*2ba60*/  IMAD.WIDE R54, R2, 0x4, R102 ;  /* 0x0000000402367825 */ /* 0x004fc600078e0266 */
[----:B------:R-:W2:Y:S01]  /*2ba70*/  LDL.LU.64 R102, [R1+0x1228] ;  /* 0x0012280001667983 */ /* 0x000ea20000300a00 */
[----:B----4-:R-:W-:-:S03]  /*2ba80*/  IMAD.WIDE R56, R2, 0x4, R86 ;  /* 0x0000000402387825 */ /* 0x010fc600078e0256 */
[----:B------:R4:W-:Y:S04]  /*2ba90*/  LDGSTS.E [R63+-0x47c00], [R54.64], !P0 ;  /* 0xb8400000363f7fae */ /* 0x0009e8000c121844 */
[----:B------:R-:W2:Y:S04]  /*2baa0*/  LDL.LU.64 R86, [R1+0x1200] ;  /* 0x0012000001567983 */ /* 0x000ea80000300a00 */
[----:B------:R4:W-:Y:S01]  /*2bab0*/  LDGSTS.E [R62+-0x47a00], [R56.64], !P0 ;  /* 0xb8600000383e7fae */ /* 0x0009e2000c121844 */
[----:B------:R-:W-:-:S03]  /*2bac0*/  IMAD.WIDE R66, R2, 0x4, R198 ;  /* 0x0000000402427825 */ /* 0x000fc600078e02c6 */
[----:B------:R-:W2:Y:S01]  /*2bad0*/  LDL.LU.64 R198, [R1+0x11f8] ;  /* 0x0011f80001c67983 */ /* 0x000ea20000300a00 */
[----:B----4-:R-:W-:-:S03]  /*2bae0*/  IMAD.WIDE R62, R2, 0x4, R182 ;  /* 0x00000004023e7825 */ /* 0x010fc600078e02b6 */
[----:B------:R-:W4:Y:S01]  /*2baf0*/  LDL.LU.64 R182, [R1+0x11f0] ;  /* 0x0011f00001b67983 */ /* 0x000f220000300a00 */
[----:B------:R-:W-:Y:S01]  /*2bb00*/  IADD3 R65, R19, -0x10e, RZ ;  /* 0xfffffef213417810 */ /* 0x000fe20007ffe0ff */
[----:B------:R-:W-:Y:S01]  /*2bb10*/  IMAD.WIDE R60, R2, 0x4, R70 ;  /* 0x00000004023c7825 */ /* 0x000fe200078e0246 */
[C---:B------:R-:W-:Y:S02]  /*2bb20*/  IADD3 R72, R18.reuse, 0x100000, RZ ;  /* 0x0010000012487810 */ /* 0x040fe40007ffe0ff */
[----:B------:R-:W-:Y:S02]  /*2bb30*/  ISETP.GE.U32.AND P0, PT, R65, 0x7ffffe73, PT ;  /* 0x7ffffe734100780c */ /* 0x000fe40003f06070 */
[C---:B------:R-:W-:Y:S01]  /*2bb40*/  IADD3 R71, R18.reuse, 0x100000, RZ ;  /* 0x0010000012477810 */ /* 0x040fe20007ffe0ff */
[----:B------:R1:W-:Y:S01]  /*2bb50*/  LDGSTS.E [R0+-0x46000], [R60.64], !P5 ;  /* 0xba0000003c007fae */ /* 0x0003e2000e921844 */
[----:B------:R-:W-:-:S03]  /*2bb60*/  IADD3 R70, R18, 0x100000, RZ ;  /* 0x0010000012467810 */ /* 0x000fc60007ffe0ff */
[----:B------:R2:W-:Y:S01]  /*2bb70*/  LDGSTS.E [R72+-0x45e00], [R66.64], !P5 ;  /* 0xba20000042487fae */ /* 0x0005e2000e921844 */
[----:B------:R-:W-:-:S03]  /*2bb80*/  IADD3 R73, R19, -0x112, RZ ;  /* 0xfffffeee13497810 */ /* 0x000fc60007ffe0ff */
[----:B------:R1:W-:Y:S01]  /*2bb90*/  LDGSTS.E [R71+-0x45c00], [R62.64], !P5 ;  /* 0xba4000003e477fae */ /* 0x0003e2000e921844 */
[----:B------:R-:W-:Y:S01]  /*2bba0*/  IADD3 R80, R18, 0x100000, RZ ;  /* 0x0010000012507810 */ /* 0x000fe20007ffe0ff */
[----:B---3--:R-:W-:Y:S02]  /*2bbb0*/  IMAD.WIDE R64, R2, 0x4, R166 ;  /* 0x0000000402407825 */ /* 0x008fe400078e02a6 */
[----:B------:R-:W3:Y:S04]  /*2bbc0*/  LDL.LU.64 R166, [R1+0x1eb8] ;  /* 0x001eb80001a67983 */ /* 0x000ee80000300a00 */
[----:B------:R1:W-:Y:S01]  /*2bbd0*/  LDGSTS.E [R70+-0x45a00], [R64.64], !P5 ;  /* 0xba60000040467fae */ /* 0x0003e2000e921844 */
[----:B------:R-:W-:Y:S02]  /*2bbe0*/  ISETP.GE.U32.AND P5, PT, R73, 0x7ffffe6f, PT ;  /* 0x7ffffe6f4900780c */ /* 0x000fe40003fa6070 */
[----:B------:R-:W-:-:S02]  /*2bbf0*/  IADD3 R79, R18, 0x100000, RZ ;  /* 0x00100000124f7810 */ /* 0x000fc40007ffe0ff */
[----:B------:R-:W-:Y:S01]  /*2bc00*/  IADD3 R78, R18, 0x100000, RZ ;  /* 0x00100000124e7810 */ /* 0x000fe20007ffe0ff */
[C---:B-----5:R-:W-:Y:S02]  /*2bc10*/  IMAD.WIDE R68, R2.reuse, 0x4, R150 ;  /* 0x0000000402447825 */ /* 0x060fe400078e0296 */
[----:B------:R-:W5:Y:S02]  /*2bc20*/  LDL.LU.64 R150, [R1+0x1eb0] ;  /* 0x001eb00001967983 */ /* 0x000f640000300a00 */
[C---:B------:R-:W-:Y:S02]  /*2bc30*/  IMAD.WIDE R74, R2.reuse, 0x4, R134 ;  /* 0x00000004024a7825 */ /* 0x040fe400078e0286 */
[----:B------:R-:W5:Y:S04]  /*2bc40*/  LDL.LU.64 R134, [R1+0x1ea8] ;  /* 0x001ea80001867983 */ /* 0x000f680000300a00 */
[----:B------:R1:W-:Y:S04]  /*2bc50*/  LDGSTS.E [R0+-0x44000], [R68.64], !P6 ;  /* 0xbc00000044007fae */ /* 0x0003e8000f121844 */
[----:B------:R2:W-:Y:S01]  /*2bc60*/  LDGSTS.E [R80+-0x43e00], [R74.64], !P6 ;  /* 0xbc2000004a507fae */ /* 0x0005e2000f121844 */
[----:B-1----:R-:W-:-:S03]  /*2bc70*/  IMAD.WIDE R70, R2, 0x4, R118 ;  /* 0x0000000402467825 */ /* 0x002fc600078e0276 */
[----:B------:R-:W5:Y:S04]  /*2bc80*/  LDL.LU.64 R118, [R1+0x1ea0] ;  /* 0x001ea00001767983 */ /* 0x000f680000300a00 */
[----:B------:R4:W-:Y:S01]  /*2bc90*/  LDGSTS.E [R79+-0x43c00], [R70.64], !P6 ;  /* 0xbc400000464f7fae */ /* 0x0009e2000f121844 */
[----:B--2---:R-:W-:-:S03]  /*2bca0*/  IMAD.WIDE R72, R2, 0x4, R102 ;  /* 0x0000000402487825 */ /* 0x004fc600078e0266 */
[----:B------:R-:W2:Y:S04]  /*2bcb0*/  LDL.LU.64 R102, [R1+0x1e38] ;  /* 0x001e380001667983 */ /* 0x000ea80000300a00 */
[----:B------:R-:W2:Y:S04]  /*2bcc0*/  LDL.LU.64 R214, [R1+0x1e30] ;  /* 0x001e300001d67983 */ /* 0x000ea80000300a00 */
[----:B------:R4:W-:Y:S01]  /*2bcd0*/  LDGSTS.E [R78+-0x43a00], [R72.64], !P6 ;  /* 0xbc600000484e7fae */ /* 0x0009e2000f121844 */
[----:B------:R-:W-:-:S03]  /*2bce0*/  IMAD.WIDE R82, R2, 0x4, R198 ;  /* 0x0000000402527825 */ /* 0x000fc600078e02c6 */
[----:B------:R-:W2:Y:S01]  /*2bcf0*/  LDL.LU.64 R198, [R1+0x1e28] ;  /* 0x001e280001c67983 */ /* 0x000ea20000300a00 */
[----:B----4-:R-:W-:-:S03]  /*2bd00*/  IMAD.WIDE R78, R2, 0x4, R182 ;  /* 0x00000004024e7825 */ /* 0x010fc600078e02b6 */
[----:B------:R-:W4:Y:S04]  /*2bd10*/  LDL.LU.64 R182, [R1+0x1e20] ;  /* 0x001e200001b67983 */ /* 0x000f280000300a00 */
[----:B------:R-:W1:Y:S01]  /*2bd20*/  S2R R252, SR_TID.X ;  /* 0x0000000000fc7919 */ /* 0x000e620000002100 */
[----:B------:R-:W-:Y:S01]  /*2bd30*/  IADD3 R81, R19, -0x116, RZ ;  /* 0xfffffeea13517810 */ /* 0x000fe20007ffe0ff */
[----:B------:R-:W-:Y:S01]  /*2bd40*/  IMAD.WIDE R76, R2, 0x4, R86 ;  /* 0x00000004024c7825 */ /* 0x000fe200078e0256 */
[C---:B------:R-:W-:Y:S02]  /*2bd50*/  IADD3 R86, R18.reuse, 0x100000, RZ ;  /* 0x0010000012567810 */ /* 0x040fe40007ffe0ff */
[C---:B------:R-:W-:Y:S02]  /*2bd60*/  IADD3 R85, R18.reuse, 0x100000, RZ ;  /* 0x0010000012557810 */ /* 0x040fe40007ffe0ff */
[----:B------:R-:W-:Y:S01]  /*2bd70*/  ISETP.GE.U32.AND P6, PT, R81, 0x7ffffe6b, PT ;  /* 0x7ffffe6b5100780c */ /* 0x000fe20003fc6070 */
[----:B------:R1:W-:Y:S01]  /*2bd80*/  LDGSTS.E [R0+-0x42000], [R76.64], !P3 ;  /* 0xbe0000004c007fae */ /* 0x0003e2000d921844 */
[----:B------:R-:W-:Y:S01]  /*2bd90*/  IADD3 R84, R18, 0x100000, RZ ;  /* 0x0010000012547810 */ /* 0x000fe20007ffe0ff */
[----:B------:R-:W-:-:S02]  /*2bda0*/  IMAD.WIDE R80, R2, 0x4, R250 ;  /* 0x0000000402507825 */ /* 0x000fc400078e02fa */
[----:B------:R1:W-:Y:S04]  /*2bdb0*/  LDGSTS.E [R86+-0x41e00], [R82.64], !P3 ;  /* 0xbe20000052567fae */ /* 0x0003e8000d921844 */
[----:B------:R3:W-:Y:S04]  /*2bdc0*/  LDGSTS.E [R85+-0x41c00], [R78.64], !P3 ;  /* 0xbe4000004e557fae */ /* 0x0007e8000d921844 */
[----:B------:R3:W-:Y:S01]  /*2bdd0*/  LDGSTS.E [R84+-0x41a00], [R80.64], !P3 ;  /* 0xbe60000050547fae */ /* 0x0007e2000d921844 */
[----:B-1----:R-:W-:Y:S01]  /*2bde0*/  LOP3.LUT R252, R252, 0x7f, RZ, 0xc0, !PT ;  /* 0x0000007ffcfc7812 */ /* 0x002fe200078ec0ff */
[----:B---3--:R-:W-:-:S04]  /*2bdf0*/  IMAD.WIDE R4, R2, 0x4, R166 ;  /* 0x0000000402047825 */ /* 0x008fc800078e02a6 */
[----:B------:R-:W-:Y:S01]  /*2be00*/  IMAD.SHL.U32 R13, R252, 0x4, RZ ;  /* 0x00000004fc0d7824 */ /* 0x000fe200078e00ff */
[----:B------:R2:W-:Y:S04]  /*2be10*/  STL.64 [R1+0x7f8], R4 ;  /* 0x0007f80401007387 */ /* 0x0005e80000100a00 */
[----:B------:R-:W-:Y:S01]  /*2be20*/  LOP3.LUT R34, R13, 0x20, RZ, 0x3c, !PT ;  /* 0x000000200d227812 */ /* 0x000fe200078e3cff */
[----:B------:R-:W4:Y:S03]  /*2be30*/  LDL.LU.64 R166, [R1+0x1db8] ;  /* 0x001db80001a67983 */ /* 0x000f260000300a00 */
[C---:B------:R-:W-:Y:S02]  /*2be40*/  IADD3 R0, R34.reuse, 0x100000, RZ ;  /* 0x0010000022007810 */ /* 0x040fe40007ffe0ff */
[----:B------:R-:W-:-:S02]  /*2be50*/  IADD3 R86, R34, 0x100000, RZ ;  /* 0x0010000022567810 */ /* 0x000fc40007ffe0ff */
[C---:B------:R-:W-:Y:S01]  /*2be60*/  IADD3 R85, R34.reuse, 0x100000, RZ ;  /* 0x0010000022557810 */ /* 0x040fe20007ffe0ff */
[----:B------:R2:W-:Y:S01]  /*2be70*/  LDGSTS.E [R0+-0x7f800], [R4.64], !P2 ;  /* 0x8080000004007fae */ /* 0x0005e2000d121844 */
[----:B------:R-:W-:Y:S01]  /*2be80*/  IADD3 R84, R34, 0x100000, RZ ;  /* 0x0010000022547810 */ /* 0x000fe20007ffe0ff */
[----:B-----5:R-:W-:-:S04]  /*2be90*/  IMAD.WIDE R20, R2, 0x4, R150 ;  /* 0x0000000402147825 */ /* 0x020fc800078e0296 */
[C---:B------:R-:W-:Y:S01]  /*2bea0*/  IMAD.WIDE R16, R2.reuse, 0x4, R134 ;  /* 0x0000000402107825 */ /* 0x040fe200078e0286 */
[----:B------:R1:W-:Y:S04]  /*2beb0*/  STL.64 [R1+0x7f0], R20 ;  /* 0x0007f01401007387 */ /* 0x0003e80000100a00 */
[----:B------:R5:W-:Y:S04]  /*2bec0*/  STL.64 [R1+0x7e8], R16 ;  /* 0x0007e81001007387 */ /* 0x000be80000100a00 */
[----:B------:R-:W3:Y:S04]  /*2bed0*/  LDL.LU.64 R150, [R1+0x1db0] ;  /* 0x001db00001967983 */ /* 0x000ee80000300a00 */
[----:B------:R1:W-:Y:S04]  /*2bee0*/  LDGSTS.E [R86+-0x7f600], [R20.64], !P2 ;  /* 0x80a0000014567fae */ /* 0x0003e8000d121844 */
[----:B------:R5:W-:Y:S01]  /*2bef0*/  LDGSTS.E [R85+-0x7f400], [R16.64], !P2 ;  /* 0x80c0000010557fae */ /* 0x000be2000d121844 */
[----:B------:R-:W-:-:S05]  /*2bf00*/  IMAD.WIDE R14, R2, 0x4, R118 ;  /* 0x00000004020e7825 */ /* 0x000fca00078e0276 */
[----:B------:R4:W-:Y:S04]  /*2bf10*/  STL.64 [R1+0x7e0], R14 ;  /* 0x0007e00e01007387 */ /* 0x0009e80000100a00 */
[----:B------:R-:W3:Y:S04]  /*2bf20*/  LDL.LU.64 R134, [R1+0x1da8] ;  /* 0x001da80001867983 */ /* 0x000ee80000300a00 */
[----:B------:R-:W3:Y:S04]  /*2bf30*/  LDL.LU.64 R118, [R1+0x1da0] ;  /* 0x001da00001767983 */ /* 0x000ee80000300a00 */
[----:B------:R4:W-:Y:S01]  /*2bf40*/  LDGSTS.E [R84+-0x7f200], [R14.64], !P2 ;  /* 0x80e000000e547fae */ /* 0x0009e2000d121844 */
[----:B--2---:R-:W-:-:S04]  /*2bf50*/  IMAD.WIDE R4, R2, 0x4, R102 ;  /* 0x0000000402047825 */ /* 0x004fc800078e0266 */
[C---:B-1----:R-:W-:Y:S01]  /*2bf60*/  IMAD.WIDE R20, R2.reuse, 0x4, R214 ;  /* 0x0000000402147825 */ /* 0x042fe200078e02d6 */
[----:B------:R1:W-:Y:S04]  /*2bf70*/  STL.64 [R1+0x798], R4 ;  /* 0x0007980401007387 */ /* 0x0003e80000100a00 */
[----:B------:R-:W2:Y:S04]  /*2bf80*/  LDL.LU.64 R102, [R1+0x1d38] ;  /* 0x001d380001667983 */ /* 0x000ea80000300a00 */
[----:B------:R3:W-:Y:S04]  /*2bf90*/  STL.64 [R1+0x790], R20 ;  /* 0x0007901401007387 */ /* 0x0007e80000100a00 */
[----:B------:R1:W-:Y:S01]  /*2bfa0*/  LDGSTS.E [R0+-0x7d800], [R4.64], !P1 ;  /* 0x8280000004007fae */ /* 0x0003e2000c921844 */
[----:B-----5:R-:W-:-:S03]  /*2bfb0*/  IMAD.WIDE R16, R2, 0x4, R198 ;  /* 0x0000000402107825 */ /* 0x020fc600078e02c6 */
[----:B------:R3:W-:Y:S01]  /*2bfc0*/  LDGSTS.E [R86+-0x7d600], [R20.64], !P1 ;  /* 0x82a0000014567fae */ /* 0x0007e2000c921844 */
[----:B----4-:R-:W-:-:S03]  /*2bfd0*/  IMAD.WIDE R14, R2, 0x4, R182 ;  /* 0x00000004020e7825 */ /* 0x010fc600078e02b6 */
[----:B------:R4:W-:Y:S04]  /*2bfe0*/  STL.64 [R1+0x788], R16 ;  /* 0x0007881001007387 */ /* 0x0009e80000100a00 */
[----:B------:R-:W5:Y:S04]  /*2bff0*/  LDL.LU.64 R214, [R1+0x1d30] ;  /* 0x001d300001d67983 */ /* 0x000f680000300a00 */
[----:B------:R1:W-:Y:S04]  /*2c000*/  STL.64 [R1+0x780], R14 ;  /* 0x0007800e01007387 */ /* 0x0003e80000100a00 */
[----:B------:R-:W5:Y:S04]  /*2c010*/  LDL.LU.64 R198, [R1+0x1d28] ;  /* 0x001d280001c67983 */ /* 0x000f680000300a00 */
[----:B------:R-:W5:Y:S04]  /*2c020*/  LDL.LU.64 R182, [R1+0x1d20] ;  /* 0x001d200001b67983 */ /* 0x000f680000300a00 */
[----:B------:R4:W-:Y:S04]  /*2c030*/  LDGSTS.E [R85+-0x7d400], [R16.64], !P1 ;  /* 0x82c0000010557fae */ /* 0x0009e8000c921844 */
[----:B------:R1:W-:Y:S02]  /*2c040*/  LDGSTS.E [R84+-0x7d200], [R14.64], !P1 ;  /* 0x82e000000e547fae */ /* 0x0003e4000c921844 */
[----:B-1----:R-:W-:-:S05]  /*2c050*/  IMAD.WIDE R4, R2, 0x4, R166 ;  /* 0x0000000402047825 */ /* 0x002fca00078e02a6 */
[----:B------:R2:W-:Y:S04]  /*2c060*/  STL.64 [R1+0x738], R4 ;  /* 0x0007380401007387 */ /* 0x0005e80000100a00 */
[----:B------:R-:W5:Y:S04]  /*2c070*/  LDL.LU.64 R166, [R1+0x1cb8] ;  /* 0x001cb80001a67983 */ /* 0x000f680000300a00 */
[----:B------:R2:W-:Y:S01]  /*2c080*/  LDGSTS.E [R0+-0x7b800], [R4.64], !P4 ;  /* 0x8480000004007fae */ /* 0x0005e2000e121844 */
[----:B---3--:R-:W-:-:S05]  /*2c090*/  IMAD.WIDE R20, R2, 0x4, R150 ;  /* 0x0000000402147825 */ /* 0x008fca00078e0296 */
[----:B------:R5:W-:Y:S04]  /*2c0a0*/  STL.64 [R1+0x730], R20 ;  /* 0x0007301401007387 */ /* 0x000be80000100a00 */
[----:B------:R5:W-:Y:S01]  /*2c0b0*/  LDGSTS.E [R86+-0x7b600], [R20.64], !P4 ;  /* 0x84a0000014567fae */ /* 0x000be2000e121844 */
[----:B----4-:R-:W-:-:S04]  /*2c0c0*/  IMAD.WIDE R16, R2, 0x4, R134 ;  /* 0x0000000402107825 */ /* 0x010fc800078e0286 */
[C---:B------:R-:W-:Y:S01]  /*2c0d0*/  IMAD.WIDE R14, R2.reuse, 0x4, R118 ;  /* 0x00000004020e7825 */ /* 0x040fe200078e0276 */
[----:B------:R1:W-:Y:S04]  /*2c0e0*/  STL.64 [R1+0x728], R16 ;  /* 0x0007281001007387 */ /* 0x0003e80000100a00 */
[----:B------:R-:W3:Y:S04]  /*2c0f0*/  LDL.LU.64 R150, [R1+0x1cb0] ;  /* 0x001cb00001967983 */ /* 0x000ee80000300a00 */
[----:B------:R4:W-:Y:S04]  /*2c100*/  STL.64 [R1+0x720], R14 ;  /* 0x0007200e01007387 */ /* 0x0009e80000100a00 */
[----:B------:R-:W3:Y:S04]  /*2c110*/  LDL.LU.64 R134, [R1+0x1ca8] ;  /* 0x001ca80001867983 */ /* 0x000ee80000300a00 */
[----:B------:R-:W3:Y:S04]  /*2c120*/  LDL.LU.64 R118, [R1+0x1ca0] ;  /* 0x001ca00001767983 */ /* 0x000ee80000300a00 */
[----:B------:R1:W-:Y:S04]  /*2c130*/  LDGSTS.E [R85+-0x7b400], [R16.64], !P4 ;  /* 0x84c0000010557fae */ /* 0x0003e8000e121844 */
[----:B------:R4:W-:Y:S01]  /*2c140*/  LDGSTS.E [R84+-0x7b200], [R14.64], !P4 ;  /* 0x84e000000e547fae */ /* 0x0009e2000e121844 */
[----:B--2---:R-:W-:-:S05]  /*2c150*/  IMAD.WIDE R4, R2, 0x4, R102 ;  /* 0x0000000402047825 */ /* 0x004fca00078e0266 */
[----:B------:R2:W-:Y:S04]  /*2c160*/  STL.64 [R1+0x6d8], R4 ;  /* 0x0006d80401007387 */ /* 0x0005e80000100a00 */
[----:B------:R-:W3:Y:S04]  /*2c170*/  LDL.LU.64 R102, [R1+0x1c38] ;  /* 0x001c380001667983 */ /* 0x000ee80000300a00 */
[----:B------:R2:W-:Y:S01]  /*2c180*/  LDGSTS.E [R0+-0x79800], [R4.64], !P0 ;  /* 0x8680000004007fae */ /* 0x0005e2000c121844 */
[----:B-----5:R-:W-:-:S04]  /*2c190*/  IMAD.WIDE R20, R2, 0x4, R214 ;  /* 0x0000000402147825 */ /* 0x020fc800078e02d6 */
[C---:B-1----:R-:W-:Y:S01]  /*2c1a0*/  IMAD.WIDE R16, R2.reuse, 0x4, R198 ;  /* 0x0000000402107825 */ /* 0x042fe200078e02c6 */
[----:B------:R3:W-:Y:S03]  /*2c1b0*/  STL.64 [R1+0x6d0], R20 ;  /* 0x0006d01401007387 */ /* 0x0007e60000100a00 */
[C---:B----4-:R-:W-:Y:S01]  /*2c1c0*/  IMAD.WIDE R14, R2.reuse, 0x4, R182 ;  /* 0x00000004020e7825 */ /* 0x050fe200078e02b6 */
[----:B------:R1:W-:Y:S04]  /*2c1d0*/  STL.64 [R1+0x6c8], R16 ;  /* 0x0006c81001007387 */ /* 0x0003e80000100a00 */
[----:B------:R-:W4:Y:S04]  /*2c1e0*/  LDL.LU.64 R214, [R1+0x1c30] ;  /* 0x001c300001d67983 */ /* 0x000f280000300a00 */
[----:B------:R5:W-:Y:S04]  /*2c1f0*/  STL.64 [R1+0x6c0], R14 ;  /* 0x0006c00e01007387 */ /* 0x000be80000100a00 */
[----:B------:R-:W4:Y:S04]  /*2c200*/  LDL.LU.64 R198, [R1+0x1c28] ;  /* 0x001c280001c67983 */ /* 0x000f280000300a00 */
[----:B------:R-:W4:Y:S04]  /*2c210*/  LDL.LU.64 R182, [R1+0x1c20] ;  /* 0x001c200001b67983 */ /* 0x000f280000300a00 */
[----:B------:R3:W-:Y:S04]  /*2c220*/  LDGSTS.E [R86+-0x79600], [R20.64], !P0 ;  /* 0x86a0000014567fae */ /* 0x0007e8000c121844 */
[----:B------:R1:W-:Y:S04]  /*2c230*/  LDGSTS.E [R85+-0x79400], [R16.64], !P0 ;  /* 0x86c0000010557fae */ /* 0x0003e8000c121844 */
[----:B------:R5:W-:Y:S01]  /*2c240*/  LDGSTS.E [R84+-0x79200], [R14.64], !P0 ;  /* 0x86e000000e547fae */ /* 0x000be2000c121844 */
[----:B--2---:R-:W-:-:S05]  /*2c250*/  IMAD.WIDE R4, R2, 0x4, R166 ;  /* 0x0000000402047825 */ /* 0x004fca00078e02a6 */
[----:B------:R2:W-:Y:S04]  /*2c260*/  STL.64 [R1+0x678], R4 ;  /* 0x0006780401007387 */ /* 0x0005e80000100a00 */
[----:B------:R-:W4:Y:S04]  /*2c270*/  LDL.LU.64 R166, [R1+0x1bb8] ;  /* 0x001bb80001a67983 */ /* 0x000f280000300a00 */
        /* <DEDUP_REMOVED lines=9> */
[----:B------:R4:W-:Y:S04]  /*2c310*/  LDGSTS.E [R86+-0x77600], [R20.64], !P5 ;  /* 0x88a0000014567fae */ /* 0x0009e8000e921844 */
[----:B------:R-:W3:Y:S04]  /*2c320*/  LDL.LU.64 R118, [R1+0x1ba0] ;  /* 0x001ba00001767983 */ /* 0x000ee80000300a00 */
[----:B------:R1:W-:Y:S04]  /*2c330*/  LDGSTS.E [R85+-0x77400], [R16.64], !P5 ;  /* 0x88c0000010557fae */ /* 0x0003e8000e921844 */
[----:B------:R5:W-:Y:S01]  /*2c340*/  LDGSTS.E [R84+-0x77200], [R14.64], !P5 ;  /* 0x88e000000e547fae */ /* 0x000be2000e921844 */
[----:B--2---:R-:W-:-:S05]  /*2c350*/  IMAD.WIDE R4, R2, 0x4, R102 ;  /* 0x0000000402047825 */ /* 0x004fca00078e0266 */
[----:B------:R2:W-:Y:S04]  /*2c360*/  STL.64 [R1+0x618], R4 ;  /* 0x0006180401007387 */ /* 0x0005e80000100a00 */
[----:B------:R-:W3:Y:S01]  /*2c370*/  LDL.LU.64 R102, [R1+0x1b38] ;  /* 0x001b380001667983 */ /* 0x000ee20000300a00 */
[----:B------:R-:W-:-:S03]  /*2c380*/  IADD3 R87, R19, -0x11a, RZ ;  /* 0xfffffee613577810 */ /* 0x000fc60007ffe0ff */
[----:B------:R2:W-:Y:S01]  /*2c390*/  LDGSTS.E [R0+-0x75800], [R4.64], !P6 ;  /* 0x8a80000004007fae */ /* 0x0005e2000f121844 */
[----:B----4-:R-:W-:-:S04]  /*2c3a0*/  IMAD.WIDE R20, R2, 0x4, R214 ;  /* 0x0000000402147825 */ /* 0x010fc800078e02d6 */
[C---:B-1----:R-:W-:Y:S01]  /*2c3b0*/  IMAD.WIDE R16, R2.reuse, 0x4, R198 ;  /* 0x0000000402107825 */ /* 0x042fe200078e02c6 */
[----:B------:R3:W-:Y:S03]  /*2c3c0*/  STL.64 [R1+0x610], R20 ;  /* 0x0006101401007387 */ /* 0x0007e60000100a00 */
[----:B-----5:R-:W-:Y:S01]  /*2c3d0*/  IMAD.WIDE R14, R2, 0x4, R182 ;  /* 0x00000004020e7825 */ /* 0x020fe200078e02b6 */
[----:B------:R1:W-:Y:S04]  /*2c3e0*/  STL.64 [R1+0x608], R16 ;  /* 0x0006081001007387 */ /* 0x0003e80000100a00 */
[----:B------:R-:W4:Y:S04]  /*2c3f0*/  LDL.LU.64 R214, [R1+0x1b30] ;  /* 0x001b300001d67983 */ /* 0x000f280000300a00 */
[----:B------:R5:W-:Y:S04]  /*2c400*/  STL.64 [R1+0x600], R14 ;  /* 0x0006000e01007387 */ /* 0x000be80000100a00 */
[----:B------:R-:W4:Y:S04]  /*2c410*/  LDL.LU.64 R198, [R1+0x1b28] ;  /* 0x001b280001c67983 */ /* 0x000f280000300a00 */
[----:B------:R-:W4:Y:S01]  /*2c420*/  LDL.LU.64 R182, [R1+0x1b20] ;  /* 0x001b200001b67983 */ /* 0x000f220000300a00 */
[----:B------:R-:W-:-:S03]  /*2c430*/  ISETP.GE.U32.AND P3, PT, R87, 0x7ffffe67, PT ;  /* 0x7ffffe675700780c */ /* 0x000fc60003f66070 */
[----:B------:R3:W-:Y:S01]  /*2c440*/  LDGSTS.E [R86+-0x75600], [R20.64], !P6 ;  /* 0x8aa0000014567fae */ /* 0x0007e2000f121844 */
[----:B--2---:R-:W-:-:S03]  /*2c450*/  IMAD.WIDE R4, R2, 0x4, R166 ;  /* 0x0000000402047825 */ /* 0x004fc600078e02a6 */
[----:B------:R1:W-:Y:S04]  /*2c460*/  LDGSTS.E [R85+-0x75400], [R16.64], !P6 ;  /* 0x8ac0000010557fae */ /* 0x0003e8000f121844 */
[----:B------:R5:W-:Y:S04]  /*2c470*/  LDGSTS.E [R84+-0x75200], [R14.64], !P6 ;  /* 0x8ae000000e547fae */ /* 0x000be8000f121844 */
[----:B------:R2:W-:Y:S04]  /*2c480*/  STL.64 [R1+0x5b8], R4 ;  /* 0x0005b80401007387 */ /* 0x0005e80000100a00 */
[----:B------:R-:W4:Y:S04]  /*2c490*/  LDL.LU.64 R166, [R1+0x1ab8] ;  /* 0x001ab80001a67983 */ /* 0x000f280000300a00 */
[----:B------:R2:W-:Y:S01]  /*2c4a0*/  LDGSTS.E [R0+-0x73800], [R4.64], !P3 ;  /* 0x8c80000004007fae */ /* 0x0005e2000d921844 */
[----:B---3--:R-:W-:-:S04]  /*2c4b0*/  IMAD.WIDE R20, R2, 0x4, R150 ;  /* 0x0000000402147825 */ /* 0x008fc800078e0296 */
[C---:B-1----:R-:W-:Y:S01]  /*2c4c0*/  IMAD.WIDE R16, R2.reuse, 0x4, R134 ;  /* 0x0000000402107825 */ /* 0x042fe200078e0286 */
[----:B------:R4:W-:Y:S04]  /*2c4d0*/  STL.64 [R1+0x5b0], R20 ;  /* 0x0005b01401007387 */ /* 0x0009e80000100a00 */
[----:B------:R1:W-:Y:S01]  /*2c4e0*/  STL.64 [R1+0x5a8], R16 ;  /* 0x0005a81001007387 */ /* 0x0003e20000100a00 */
[----:B-----5:R-:W-:-:S03]  /*2c4f0*/  IMAD.WIDE R14, R2, 0x4, R118 ;  /* 0x00000004020e7825 */ /* 0x020fc600078e0276 */
        /* <DEDUP_REMOVED lines=19> */
[----:B------:R-:W-:-:S04]  /*2c630*/  IADD3 R87, R19, -0x11e, RZ ;  /* 0xfffffee213577810 */ /* 0x000fc80007ffe0ff */
[----:B------:R-:W-:Y:S02]  /*2c640*/  ISETP.GE.U32.AND P2, PT, R87, 0x7ffffe63, PT ;  /* 0x7ffffe635700780c */ /* 0x000fe40003f46070 */
[----:B------:R-:W-:-:S04]  /*2c650*/  IADD3 R87, R19, -0x122, RZ ;  /* 0xfffffede13577810 */ /* 0x000fc80007ffe0ff */
[----:B------:R-:W-:-:S07]  /*2c660*/  ISETP.GE.U32.AND P1, PT, R87, 0x7ffffe5f, PT ;  /* 0x7ffffe5f5700780c */ /* 0x000fce0003f26070 */
[----:B------:R2:W-:Y:S04]  /*2c670*/  LDGSTS.E [R0+-0x71800], [R4.64], !P2 ;  /* 0x8e80000004007fae */ /* 0x0005e8000d121844 */
[----:B------:R3:W-:Y:S04]  /*2c680*/  LDGSTS.E [R86+-0x71600], [R20.64], !P2 ;  /* 0x8ea0000014567fae */ /* 0x0007e8000d121844 */
[----:B------:R1:W-:Y:S01]  /*2c690*/  LDGSTS.E [R85+-0x71400], [R16.64], !P2 ;  /* 0x8ec0000010557fae */ /* 0x0003e2000d121844 */
[----:B--2---:R-:W-:-:S03]  /*2c6a0*/  IMAD.WIDE R4, R2, 0x4, R166 ;  /* 0x0000000402047825 */ /* 0x004fc600078e02a6 */
        /* <DEDUP_REMOVED lines=13> */
[----:B------:R-:W3:Y:S01]  /*2c780*/  LDL.LU.64 R118, [R1+0x19c0] ;  /* 0x0019c00001767983 */ /* 0x000ee20000300a00 */
[----:B--2---:R-:W-:-:S03]  /*2c790*/  IMAD.WIDE R4, R2, 0x4, R102 ;  /* 0x0000000402047825 */ /* 0x004fc600078e0266 */
[----:B------:R1:W-:Y:S04]  /*2c7a0*/  LDGSTS.E [R85+-0x6f400], [R16.64], !P1 ;  /* 0x90c0000010557fae */ /* 0x0003e8000c921844 */
[----:B------:R5:W-:Y:S04]  /*2c7b0*/  LDGSTS.E [R84+-0x6f200], [R14.64], !P1 ;  /* 0x90e000000e547fae */ /* 0x000be8000c921844 */
        /* <DEDUP_REMOVED lines=31> */
[----:B------:R4:W-:Y:S01]  /*2c9b0*/  LDGSTS.E [R86+-0x6b600], [R20.64], !P0 ;  /* 0x94a0000014567fae */ /* 0x0009e2000c121844 */
[----:B--2---:R-:W-:-:S03]  /*2c9c0*/  IMAD.WIDE R4, R2, 0x4, R102 ;  /* 0x0000000402047825 */ /* 0x004fc600078e0266 */
[----:B------:R-:W2:Y:S04]  /*2c9d0*/  LDL.LU.64 R118, [R1+0x18c8] ;  /* 0x0018c80001767983 */ /* 0x000ea80000300a00 */
[----:B------:R1:W-:Y:S04]  /*2c9e0*/  LDGSTS.E [R85+-0x6b400], [R16.64], !P0 ;  /* 0x94c0000010557fae */ /* 0x0003e8000c121844 */
[----:B------:R5:W-:Y:S04]  /*2c9f0*/  LDGSTS.E [R84+-0x6b200], [R14.64], !P0 ;  /* 0x94e000000e547fae */ /* 0x000be8000c121844 */
[----:B------:R1:W-:Y:S04]  /*2ca00*/  STL.64 [R1+0x3d0], R4 ;  /* 0x0003d00401007387 */ /* 0x0003e80000100a00 */
[----:B------:R-:W2:Y:S01]  /*2ca10*/  LDL.LU.64 R102, [R1+0x1860] ;  /* 0x0018600001667983 */ /* 0x000ea20000300a00 */
[----:B----4-:R-:W-:-:S04]  /*2ca20*/  IMAD.WIDE R20, R2, 0x4, R214 ;  /* 0x0000000402147825 */ /* 0x010fc800078e02d6 */
[C---:B-1----:R-:W-:Y:S01]  /*2ca30*/  IMAD.WIDE R16, R2.reuse, 0x4, R198 ;  /* 0x0000000402107825 */ /* 0x042fe200078e02c6 */
[----:B------:R3:W-:Y:S03]  /*2ca40*/  STL.64 [R1+0x3c8], R20 ;  /* 0x0003c81401007387 */ /* 0x0007e60000100a00 */
[----:B-----5:R-:W-:Y:S01]  /*2ca50*/  IMAD.WIDE R14, R2, 0x4, R182 ;  /* 0x00000004020e7825 */ /* 0x020fe200078e02b6 */
[----:B------:R1:W-:Y:S04]  /*2ca60*/  STL.64 [R1+0x3c0], R16 ;  /* 0x0003c01001007387 */ /* 0x0003e80000100a00 */
[----:B------:R-:W4:Y:S04]  /*2ca70*/  LDL.LU.64 R214, [R1+0x1858] ;  /* 0x0018580001d67983 */ /* 0x000f280000300a00 */
[----:B------:R2:W-:Y:S04]  /*2ca80*/  STL.64 [R1+0x3b8], R14 ;  /* 0x0003b80e01007387 */ /* 0x0005e80000100a00 */
[----:B------:R-:W5:Y:S04]  /*2ca90*/  LDL.LU.64 R198, [R1+0x1850] ;  /* 0x0018500001c67983 */ /* 0x000f680000300a00 */
[----:B------:R-:W5:Y:S01]  /*2caa0*/  LDL.LU.64 R182, [R1+0x1848] ;  /* 0x0018480001b67983 */ /* 0x000f620000300a00 */
[----:B------:R-:W-:-:S04]  /*2cab0*/  IADD3 R87, R19, -0x12e, RZ ;  /* 0xfffffed213577810 */ /* 0x000fc80007ffe0ff */
[----:B------:R-:W-:Y:S02]  /*2cac0*/  ISETP.GE.U32.AND P5, PT, R87, 0x7ffffe53, PT ;  /* 0x7ffffe535700780c */ /* 0x000fe40003fa6070 */
[----:B------:R-:W-:-:S04]  /*2cad0*/  IADD3 R87, R19, -0x132, RZ ;  /* 0xfffffece13577810 */ /* 0x000fc80007ffe0ff */
[----:B------:R-:W-:-:S07]  /*2cae0*/  ISETP.GE.U32.AND P6, PT, R87, 0x7ffffe4f, PT ;  /* 0x7ffffe4f5700780c */ /* 0x000fce0003fc6070 */
[----:B------:R1:W-:Y:S04]  /*2caf0*/  LDGSTS.E [R0+-0x69800], [R4.64], !P5 ;  /* 0x9680000004007fae */ /* 0x0003e8000e921844 */
[----:B------:R3:W-:Y:S04]  /*2cb00*/  LDGSTS.E [R86+-0x69600], [R20.64], !P5 ;  /* 0x96a0000014567fae */ /* 0x0007e8000e921844 */
[----:B------:R3:W-:Y:S01]  /*2cb10*/  LDGSTS.E [R85+-0x69400], [R16.64], !P5 ;  /* 0x96c0000010557fae */ /* 0x0007e2000e921844 */
[----:B-1----:R-:W-:-:S03]  /*2cb20*/  IMAD.WIDE R4, R2, 0x4, R166 ;  /* 0x0000000402047825 */ /* 0x002fc600078e02a6 */
[----:B------:R2:W-:Y:S04]  /*2cb30*/  LDGSTS.E [R84+-0x69200], [R14.64], !P5 ;  /* 0x96e000000e547fae */ /* 0x0005e8000e921844 */
[----:B------:R1:W-:Y:S04]  /*2cb40*/  STL.64 [R1+0x370], R4 ;  /* 0x0003700401007387 */ /* 0x0003e80000100a00 */
[----:B------:R-:W5:Y:S04]  /*2cb50*/  LDL.LU.64 R166, [R1+0x17e0] ;  /* 0x0017e00001a67983 */ /* 0x000f680000300a00 */
[----:B------:R1:W-:Y:S01]  /*2cb60*/  LDGSTS.E [R0+-0x67800], [R4.64], !P6 ;  /* 0x9880000004007fae */ /* 0x0003e2000f121844 */
[----:B---3--:R-:W-:-:S04]  /*2cb70*/  IMAD.WIDE R20, R2, 0x4, R150 ;  /* 0x0000000402147825 */ /* 0x008fc800078e0296 */
[C---:B------:R-:W-:Y:S01]  /*2cb80*/  IMAD.WIDE R16, R2.reuse, 0x4, R134 ;  /* 0x0000000402107825 */ /* 0x040fe200078e0286 */
[----:B------:R4:W-:Y:S04]  /*2cb90*/  STL.64 [R1+0x368], R20 ;  /* 0x0003681401007387 */ /* 0x0009e80000100a00 */
[----:B------:R5:W-:Y:S01]  /*2cba0*/  STL.64 [R1+0x360], R16 ;  /* 0x0003601001007387 */ /* 0x000be20000100a00 */
[----:B--2---:R-:W-:-:S03]  /*2cbb0*/  IMAD.WIDE R14, R2, 0x4, R118 ;  /* 0x00000004020e7825 */ /* 0x004fc600078e0276 */
[----:B------:R-:W2:Y:S04]  /*2cbc0*/  LDL.LU.64 R150, [R1+0x17d8] ;  /* 0x0017d80001967983 */ /* 0x000ea80000300a00 */
[----:B------:R3:W-:Y:S04]  /*2cbd0*/  STL.64 [R1+0x358], R14 ;  /* 0x0003580e01007387 */ /* 0x0007e80000100a00 */
[----:B------:R-:W2:Y:S04]  /*2cbe0*/  LDL.LU.64 R134, [R1+0x17d0] ;  /* 0x0017d00001867983 */ /* 0x000ea80000300a00 */
[----:B------:R4:W-:Y:S01]  /*2cbf0*/  LDGSTS.E [R86+-0x67600], [R20.64], !P6 ;  /* 0x98a0000014567fae */ /* 0x0009e2000f121844 */
[----:B-1----:R-:W-:-:S03]  /*2cc00*/  IMAD.WIDE R4, R2, 0x4, R102 ;  /* 0x0000000402047825 */ /* 0x002fc600078e0266 */
[----:B------:R-:W2:Y:S04]  /*2cc10*/  LDL.LU.64 R118, [R1+0x17c8] ;  /* 0x0017c80001767983 */ /* 0x000ea80000300a00 */
[----:B------:R5:W-:Y:S04]  /*2cc20*/  LDGSTS.E [R85+-0x67400], [R16.64], !P6 ;  /* 0x98c0000010557fae */ /* 0x000be8000f121844 */
[----:B------:R3:W-:Y:S04]  /*2cc30*/  LDGSTS.E [R84+-0x67200], [R14.64], !P6 ;  /* 0x98e000000e547fae */ /* 0x0007e8000f121844 */
[----:B------:R1:W-:Y:S04]  /*2cc40*/  STL.64 [R1+0x310], R4 ;  /* 0x0003100401007387 */ /* 0x0003e80000100a00 */
[----:B------:R-:W2:Y:S01]  /*2cc50*/  LDL.LU.64 R102, [R1+0x1740] ;  /* 0x0017400001667983 */ /* 0x000ea20000300a00 */
[----:B----4-:R-:W-:-:S04]  /*2cc60*/  IMAD.WIDE R20, R2, 0x4, R214 ;  /* 0x0000000402147825 */ /* 0x010fc800078e02d6 */
[C---:B-----5:R-:W-:Y:S01]  /*2cc70*/  IMAD.WIDE R16, R2.reuse, 0x4, R198 ;  /* 0x0000000402107825 */ /* 0x060fe200078e02c6 */
[----:B------:R2:W-:Y:S03]  /*2cc80*/  STL.64 [R1+0x308], R20 ;  /* 0x0003081401007387 */ /* 0x0005e60000100a00 */
[----:B---3--:R-:W-:Y:S01]  /*2cc90*/  IMAD.WIDE R14, R2, 0x4, R182 ;  /* 0x00000004020e7825 */ /* 0x008fe200078e02b6 */
        /* <DEDUP_REMOVED lines=15> */
[----:B------:R-:W4:Y:S04]  /*2cd90*/  LDL.LU.64 R166, [R1+0x16c0] ;  /* 0x0016c00001a67983 */ /* 0x000f280000300a00 */
[----:B------:R1:W-:Y:S01]  /*2cda0*/  LDGSTS.E [R0+-0x63800], [R4.64], !P2 ;  /* 0x9c80000004007fae */ /* 0x0003e2000d121844 */
[----:B--2---:R-:W-:-:S04]  /*2cdb0*/  IMAD.WIDE R20, R2, 0x4, R150 ;  /* 0x0000000402147825 */ /* 0x004fc800078e0296 */
[C---:B---3--:R-:W-:Y:S01]  /*2cdc0*/  IMAD.WIDE R16, R2.reuse, 0x4, R134 ;  /* 0x0000000402107825 */ /* 0x048fe200078e0286 */
[----:B------:R4:W-:Y:S04]  /*2cdd0*/  STL.64 [R1+0x2a8], R20 ;  /* 0x0002a81401007387 */ /* 0x0009e80000100a00 */
[----:B------:R2:W-:Y:S01]  /*2cde0*/  STL.64 [R1+0x2a0], R16 ;  /* 0x0002a01001007387 */ /* 0x0005e20000100a00 */
[----:B-----5:R-:W-:-:S03]  /*2cdf0*/  IMAD.WIDE R14, R2, 0x4, R118 ;  /* 0x00000004020e7825 */ /* 0x020fc600078e0276 */
[----:B------:R-:W3:Y:S04]  /*2ce00*/  LDL.LU.64 R150, [R1+0x16b8] ;  /* 0x0016b80001967983 */ /* 0x000ee80000300a00 */
[----:B------:R5:W-:Y:S04]  /*2ce10*/  STL.64 [R1+0x298], R14 ;  /* 0x0002980e01007387 */ /* 0x000be80000100a00 */
[----:B------:R-:W3:Y:S04]  /*2ce20*/  LDL.LU.64 R134, [R1+0x16b0] ;  /* 0x0016b00001867983 */ /* 0x000ee80000300a00 */
[----:B------:R4:W-:Y:S01]  /*2ce30*/  LDGSTS.E [R86+-0x63600], [R20.64], !P2 ;  /* 0x9ca0000014567fae */ /* 0x0009e2000d121844 */
[----:B-1----:R-:W-:-:S03]  /*2ce40*/  IMAD.WIDE R4, R2, 0x4, R102 ;  /* 0x0000000402047825 */ /* 0x002fc600078e0266 */
[----:B------:R-:W3:Y:S04]  /*2ce50*/  LDL.LU.64 R118, [R1+0x16a8] ;  /* 0x0016a80001767983 */ /* 0x000ee80000300a00 */
[----:B------:R2:W-:Y:S04]  /*2ce60*/  LDGSTS.E [R85+-0x63400], [R16.64], !P2 ;  /* 0x9cc0000010557fae */ /* 0x0005e8000d121844 */
[----:B------:R5:W-:Y:S04]  /*2ce70*/  LDGSTS.E [R84+-0x63200], [R14.64], !P2 ;  /* 0x9ce000000e547fae */ /* 0x000be8000d121844 */
[----:B------:R1:W-:Y:S04]  /*2ce80*/  STL.64 [R1+0x250], R4 ;  /* 0x0002500401007387 */ /* 0x0003e80000100a00 */
[----:B------:R-:W3:Y:S01]  /*2ce90*/  LDL.LU.64 R102, [R1+0x1640] ;  /* 0x0016400001667983 */ /* 0x000ee20000300a00 */
[----:B----4-:R-:W-:-:S04]  /*2cea0*/  IMAD.WIDE R20, R2, 0x4, R214 ;  /* 0x0000000402147825 */ /* 0x010fc800078e02d6 */
[C---:B--2---:R-:W-:Y:S01]  /*2ceb0*/  IMAD.WIDE R16, R2.reuse, 0x4, R198 ;  /* 0x0000000402107825 */ /* 0x044fe200078e02c6 */
        /* <DEDUP_REMOVED lines=19> */
[----:B---3--:R-:W-:-:S04]  /*2cff0*/  IMAD.WIDE R20, R2, 0x4, R150 ;  /* 0x0000000402147825 */ /* 0x008fc800078e0296 */
[C---:B--2---:R-:W-:Y:S01]  /*2d000*/  IMAD.WIDE R16, R2.reuse, 0x4, R134 ;  /* 0x0000000402107825 */ /* 0x044fe200078e0286 */
        /* <DEDUP_REMOVED lines=46> */
[----:B------:R1:W-:Y:S04]  /*2d2f0*/  STL.64 [R1+0xd0], R4 ;  /* 0x0000d00401007387 */ /* 0x0003e80000100a00 */
[----:B------:R5:W-:Y:S04]  /*2d300*/  LDGSTS.E [R84+-0x5b200], [R14.64], !P5 ;  /* 0xa4e000000e547fae */ /* 0x000be8000e921844 */
        /* <DEDUP_REMOVED lines=8> */
[----:B------:R-:W4:Y:S01]  /*2d390*/  LDL.LU.64 R198, [R1+0x1470] ;  /* 0x0014700001c67983 */ /* 0x000f220000300a00 */
[----:B------:R-:W-:-:S03]  /*2d3a0*/  IADD3 R87, R19, -0x14e, RZ ;  /* 0xfffffeb213577810 */ /* 0x000fc60007ffe0ff */
[----:B------:R-:W4:Y:S01]  /*2d3b0*/  LDL.LU.64 R182, [R1+0x1468] ;  /* 0x0014680001b67983 */ /* 0x000f220000300a00 */
[----:B------:R-:W-:Y:S02]  /*2d3c0*/  ISETP.GE.U32.AND P6, PT, R87, 0x7ffffe33, PT ;  /* 0x7ffffe335700780c */ /* 0x000fe40003fc6070 */
[----:B------:R-:W-:-:S04]  /*2d3d0*/  IADD3 R87, R19, -0x152, RZ ;  /* 0xfffffeae13577810 */ /* 0x000fc80007ffe0ff */
[----:B------:R-:W-:Y:S02]  /*2d3e0*/  ISETP.GE.U32.AND P3, PT, R87, 0x7ffffe2f, PT ;  /* 0x7ffffe2f5700780c */ /* 0x000fe40003f66070 */
[----:B------:R-:W-:-:S04]  /*2d3f0*/  IADD3 R87, R19, -0x156, RZ ;  /* 0xfffffeaa13577810 */ /* 0x000fc80007ffe0ff */
[----:B------:R-:W-:Y:S01]  /*2d400*/  ISETP.GE.U32.AND P2, PT, R87, 0x7ffffe2b, PT ;  /* 0x7ffffe2b5700780c */ /* 0x000fe20003f46070 */
        /* <DEDUP_REMOVED lines=10> */
[----:B------:R-:W-:Y:S04]  /*2d4b0*/  STL.64 [R1+0x68], R20 ;  /* 0x0000681401007387 */ /* 0x000fe80000100a00 */
[----:B------:R-:W-:Y:S01]  /*2d4c0*/  STL.64 [R1+0x60], R16 ;  /* 0x0000601001007387 */ /* 0x000fe20000100a00 */
[----:B-----5:R-:W-:-:S03]  /*2d4d0*/  IMAD.WIDE R14, R2, 0x4, R118 ;  /* 0x00000004020e7825 */ /* 0x020fc600078e0276 */
[----:B------:R-:W2:Y:S04]  /*2d4e0*/  LDL.LU.64 R150, [R1+0x7d0] ;  /* 0x0007d00001967983 */ /* 0x000ea80000300a00 */
[----:B------:R4:W-:Y:S04]  /*2d4f0*/  STL.64 [R1+0x58], R14 ;  /* 0x0000580e01007387 */ /* 0x0009e80000100a00 */
[----:B------:R3:W-:Y:S04]  /*2d500*/  LDGSTS.E [R86+-0x57600], [R20.64], !P3 ;  /* 0xa8a0000014567fae */ /* 0x0007e8000d921844 */
[----:B------:R-:W3:Y:S01]  /*2d510*/  LDL.LU.64 R134, [R1+0x7c8] ;  /* 0x0007c80001867983 */ /* 0x000ee20000300a00 */
[----:B-1----:R-:W-:-:S03]  /*2d520*/  IMAD.WIDE R4, R2, 0x4, R102 ;  /* 0x0000000402047825 */ /* 0x002fc600078e0266 */
[----:B------:R1:W-:Y:S04]  /*2d530*/  LDGSTS.E [R85+-0x57400], [R16.64], !P3 ;  /* 0xa8c0000010557fae */ /* 0x0003e8000d921844 */
[----:B------:R-:W5:Y:S04]  /*2d540*/  LDL.LU.64 R118, [R1+0x7c0] ;  /* 0x0007c00001767983 */ /* 0x000f680000300a00 */
[----:B------:R4:W-:Y:S04]  /*2d550*/  LDGSTS.E [R84+-0x57200], [R14.64], !P3 ;  /* 0xa8e000000e547fae */ /* 0x0009e8000d921844 */
[----:B------:R1:W-:Y:S04]  /*2d560*/  STL.64 [R1+0x10], R4 ;  /* 0x0000100401007387 */ /* 0x0003e80000100a00 */
[----:B------:R1:W-:Y:S04]  /*2d570*/  LDGSTS.E [R0+-0x55800], [R4.64], !P2 ;  /* 0xaa80000004007fae */ /* 0x0003e8000d121844 */
[----:B------:R-:W5:Y:S01]  /*2d580*/  LDL.LU.64 R102, [R1+0x778] ;  /* 0x0007780001667983 */ /* 0x000f620000300a00 */
[----:B----4-:R-:W-:-:S04]  /*2d590*/  IMAD.WIDE R14, R2, 0x4, R214 ;  /* 0x00000004020e7825 */ /* 0x010fc800078e02d6 */
[----:B-1----:R-:W-:Y:S01]  /*2d5a0*/  IMAD.WIDE R4, R2, 0x4, R198 ;  /* 0x0000000402047825 */ /* 0x002fe200078e02c6 */
[----:B------:R-:W-:Y:S04]  /*2d5b0*/  STL.64 [R1+0x8], R14 ;  /* 0x0000080e01007387 */ /* 0x000fe80000100a00 */
[----:B------:R1:W-:Y:S04]  /*2d5c0*/  STL.64 [R1], R4 ;  /* 0x0000000401007387 */ /* 0x0003e80000100a00 */
[----:B------:R-:W4:Y:S04]  /*2d5d0*/  LDL.LU.64 R230, [R1+0x770] ;  /* 0x0007700001e67983 */ /* 0x000f280000300a00 */
[----:B------:R-:W4:Y:S04]  /*2d5e0*/  LDL.LU.64 R214, [R1+0x768] ;  /* 0x0007680001d67983 */ /* 0x000f280000300a00 */
[----:B------:R-:W4:Y:S01]  /*2d5f0*/  LDL.LU.64 R198, [R1+0x760] ;  /* 0x0007600001c67983 */ /* 0x000f220000300a00 */
[----:B------:R-:W-:-:S04]  /*2d600*/  IADD3 R87, R19, -0x15a, RZ ;  /* 0xfffffea613577810 */ /* 0x000fc80007ffe0ff */
[----:B------:R-:W-:Y:S02]  /*2d610*/  ISETP.GE.U32.AND P1, PT, R87, 0x7ffffe27, PT ;  /* 0x7ffffe275700780c */ /* 0x000fe40003f26070 */
[----:B------:R-:W-:-:S04]  /*2d620*/  IADD3 R87, R19, -0x15e, RZ ;  /* 0xfffffea213577810 */ /* 0x000fc80007ffe0ff */
[----:B------:R-:W-:Y:S02]  /*2d630*/  ISETP.GE.U32.AND P4, PT, R87, 0x7ffffe23, PT ;  /* 0x7ffffe235700780c */ /* 0x000fe40003f86070 */
[----:B------:R-:W-:Y:S01]  /*2d640*/  IADD3 R87, R19, -0x162, RZ ;  /* 0xfffffe9e13577810 */ /* 0x000fe20007ffe0ff */
[----:B------:R-:W-:Y:S02]  /*2d650*/  IMAD.WIDE R250, R2, 0x4, R182 ;  /* 0x0000000402fa7825 */ /* 0x000fe400078e02b6 */
[----:B------:R-:W4:Y:S01]  /*2d660*/  LDL.LU.64 R182, [R1+0x718] ;  /* 0x0007180001b67983 */ /* 0x000f220000300a00 */
[----:B------:R-:W-:Y:S02]  /*2d670*/  ISETP.GE.U32.AND P0, PT, R87, 0x7ffffe1f, PT ;  /* 0x7ffffe1f5700780c */ /* 0x000fe40003f06070 */
[----:B------:R-:W-:-:S04]  /*2d680*/  IADD3 R87, R19, -0x166, RZ ;  /* 0xfffffe9a13577810 */ /* 0x000fc80007ffe0ff */
[----:B------:R-:W-:Y:S02]  /*2d690*/  ISETP.GE.U32.AND P5, PT, R87, 0x7ffffe1b, PT ;  /* 0x7ffffe1b5700780c */ /* 0x000fe40003fa6070 */
[----:B------:R-:W-:-:S04]  /*2d6a0*/  IADD3 R87, R19, -0x16a, RZ ;  /* 0xfffffe9613577810 */ /* 0x000fc80007ffe0ff */
[----:B------:R-:W-:Y:S02]  /*2d6b0*/  ISETP.GE.U32.AND P6, PT, R87, 0x7ffffe17, PT ;  /* 0x7ffffe175700780c */ /* 0x000fe40003fc6070 */
[----:B------:R-:W-:Y:S02]  /*2d6c0*/  IADD3 R87, R19, -0x16e, RZ ;  /* 0xfffffe9213577810 */ /* 0x000fe40007ffe0ff */
[C---:B------:R-:W-:Y:S02]  /*2d6d0*/  IADD3 R88, R34.reuse, 0x100000, RZ ;  /* 0x0010000022587810 */ /* 0x040fe40007ffe0ff */
[----:B------:R-:W-:Y:S02]  /*2d6e0*/  ISETP.GE.U32.AND P3, PT, R87, 0x7ffffe13, PT ;  /* 0x7ffffe135700780c */ /* 0x000fe40003f66070 */
[----:B------:R-:W-:Y:S01]  /*2d6f0*/  IADD3 R87, R34, 0x100000, RZ ;  /* 0x0010000022577810 */ /* 0x000fe20007ffe0ff */
[----:B------:R5:W-:Y:S01]  /*2d700*/  LDGSTS.E [R88+-0x55600], [R14.64], !P2 ;  /* 0xaaa000000e587fae */ /* 0x000be2000d121844 */
[----:B------:R-:W-:Y:S01]  /*2d710*/  IADD3 R89, R19, -0x172, RZ ;  /* 0xfffffe8e13597810 */ /* 0x000fe20007ffe0ff */
[----:B------:R-:W-:Y:S01]  /*2d720*/  IMAD.WIDE R84, R2, 0x4, R166 ;  /* 0x0000000402547825 */ /* 0x000fe200078e02a6 */
[C---:B------:R-:W-:Y:S01]  /*2d730*/  IADD3 R96, R34.reuse, 0x100000, RZ ;  /* 0x0010000022607810 */ /* 0x040fe20007ffe0ff */
[----:B------:R3:W-:Y:S01]  /*2d740*/  LDGSTS.E [R87+-0x55400], [R4.64], !P2 ;  /* 0xaac0000004577fae */ /* 0x0007e2000d121844 */
[----:B------:R-:W-:-:S03]  /*2d750*/  IADD3 R95, R34, 0x100000, RZ ;  /* 0x00100000225f7810 */ /* 0x000fc60007ffe0ff */
[----:B------:R3:W-:Y:S01]  /*2d760*/  LDGSTS.E [R86+-0x55200], [R250.64], !P2 ;  /* 0xaae00000fa567fae */ /* 0x0007e2000d121844 */
[----:B------:R-:W-:Y:S02]  /*2d770*/  ISETP.GE.U32.AND P2, PT, R89, 0x7ffffe0f, PT ;  /* 0x7ffffe0f5900780c */ /* 0x000fe40003f46070 */
[----:B------:R-:W-:Y:S01]  /*2d780*/  IADD3 R94, R34, 0x100000, RZ ;  /* 0x00100000225e7810 */ /* 0x000fe20007ffe0ff */
[----:B------:R-:W4:Y:S01]  /*2d790*/  LDL.LU.64 R166, [R1+0x710] ;  /* 0x0007100001a67983 */ /* 0x000f220000300a00 */
[----:B------:R-:W-:-:S03]  /*2d7a0*/  IADD3 R97, R19, -0x176, RZ ;  /* 0xfffffe8a13617810 */ /* 0x000fc60007ffe0ff */
[----:B------:R1:W-:Y:S01]  /*2d7b0*/  LDGSTS.E [R0+-0x53800], [R84.64], !P1 ;  /* 0xac80000054007fae */ /* 0x0003e2000c921844 */
[----:B--2---:R-:W-:-:S03]  /*2d7c0*/  IMAD.WIDE R90, R2, 0x4, R150 ;  /* 0x00000004025a7825 */ /* 0x004fc600078e0296 */
[----:B------:R-:W2:Y:S04]  /*2d7d0*/  LDL.LU.64 R150, [R1+0x708] ;  /* 0x0007080001967983 */ /* 0x000ea80000300a00 */
[----:B------:R1:W-:Y:S01]  /*2d7e0*/  LDGSTS.E [R96+-0x53600], [R90.64], !P1 ;  /* 0xaca000005a607fae */ /* 0x0003e2000c921844 */
[----:B---3--:R-:W-:-:S03]  /*2d7f0*/  IMAD.WIDE R86, R2, 0x4, R134 ;  /* 0x0000000402567825 */ /* 0x008fc600078e0286 */
[----:B------:R-:W3:Y:S04]  /*2d800*/  LDL.LU.64 R134, [R1+0x700] ;  /* 0x0007000001867983 */ /* 0x000ee80000300a00 */
[----:B------:R4:W-:Y:S01]  /*2d810*/  LDGSTS.E [R95+-0x53400], [R86.64], !P1 ;  /* 0xacc00000565f7fae */ /* 0x0009e2000c921844 */
[----:B-----5:R-:W-:-:S03]  /*2d820*/  IMAD.WIDE R88, R2, 0x4, R118 ;  /* 0x0000000402587825 */ /* 0x020fc600078e0276 */
[----:B------:R-:W5:Y:S04]  /*2d830*/  LDL.LU.64 R118, [R1+0x6b8] ;  /* 0x0006b80001767983 */ /* 0x000f680000300a00 */
[----:B------:R4:W-:Y:S01]  /*2d840*/  LDGSTS.E [R94+-0x53200], [R88.64], !P1 ;  /* 0xace00000585e7fae */ /* 0x0009e2000c921844 */
[----:B------:R-:W-:-:S03]  /*2d850*/  ISETP.GE.U32.AND P1, PT, R97, 0x7ffffe0b, PT ;  /* 0x7ffffe0b6100780c */ /* 0x000fc60003f26070 */
[----:B------:R-:W5:Y:S01]  /*2d860*/  LDL.LU.64 R136, [R1+0x6b0] ;  /* 0x0006b00001887983 */ /* 0x000f620000300a00 */
[----:B----4-:R-:W-:-:S03]  /*2d870*/  IMAD.WIDE R94, R2, 0x4, R214 ;  /* 0x00000004025e7825 */ /* 0x010fc600078e02d6 */
[----:B------:R-:W4:Y:S01]  /*2d880*/  LDL.LU.64 R214, [R1+0x6a8] ;  /* 0x0006a80001d67983 */ /* 0x000f220000300a00 */
[----:B-1----:R-:W-:-:S03]  /*2d890*/  IMAD.WIDE R96, R2, 0x4, R198 ;  /* 0x0000000402607825 */ /* 0x002fc600078e02c6 */
[----:B------:R-:W5:Y:S01]  /*2d8a0*/  LDL.LU.64 R198, [R1+0x6a0] ;  /* 0x0006a00001c67983 */ /* 0x000f620000300a00 */
[----:B------:R-:W-:-:S03]  /*2d8b0*/  IMAD.WIDE R100, R2, 0x4, R182 ;  /* 0x0000000402647825 */ /* 0x000fc600078e02b6 */
[----:B------:R-:W5:Y:S01]  /*2d8c0*/  LDL.LU.64 R182, [R1+0x658] ;  /* 0x0006580001b67983 */ /* 0x000f620000300a00 */
[----:B------:R-:W-:Y:S01]  /*2d8d0*/  IADD3 R104, R34, 0x100000, RZ ;  /* 0x0010000022687810 */ /* 0x000fe20007ffe0ff */
[----:B------:R-:W-:Y:S01]  /*2d8e0*/  IMAD.WIDE R92, R2, 0x4, R102 ;  /* 0x00000004025c7825 */ /* 0x000fe200078e0266 */
[----:B------:R-:W-:-:S03]  /*2d8f0*/  IADD3 R103, R34, 0x100000, RZ ;  /* 0x0010000022677810 */ /* 0x000fc60007ffe0ff */
[----:B------:R-:W-:Y:S01]  /*2d900*/  IMAD.WIDE R98, R2, 0x4, R230 ;  /* 0x0000000402627825 */ /* 0x000fe200078e02e6 */
[----:B------:R-:W-:Y:S01]  /*2d910*/  IADD3 R102, R34, 0x100000, RZ ;  /* 0x0010000022667810 */ /* 0x000fe20007ffe0ff */
[----:B------:R1:W-:Y:S01]  /*2d920*/  LDGSTS.E [R0+-0x51800], [R92.64], !P4 ;  /* 0xae8000005c007fae */ /* 0x0003e2000e121844 */
[----:B------:R-:W-:-:S03]  /*2d930*/  IADD3 R105, R19, -0x17a, RZ ;  /* 0xfffffe8613697810 */ /* 0x000fc60007ffe0ff */
[----:B------:R3:W-:Y:S01]  /*2d940*/  LDGSTS.E [R104+-0x51600], [R98.64], !P4 ;  /* 0xaea0000062687fae */ /* 0x0007e2000e121844 */
[----:B------:R-:W-:-:S03]  /*2d950*/  IADD3 R112, R34, 0x100000, RZ ;  /* 0x0010000022707810 */ /* 0x000fc60007ffe0ff */
[----:B------:R2:W-:Y:S01]  /*2d960*/  LDGSTS.E [R103+-0x51400], [R94.64], !P4 ;  /* 0xaec000005e677fae */ /* 0x0005e2000e121844 */
[----:B------:R-:W-:-:S03]  /*2d970*/  IADD3 R111, R34, 0x100000, RZ ;  /* 0x00100000226f7810 */ /* 0x000fc60007ffe0ff */
[----:B------:R2:W-:Y:S01]  /*2d980*/  LDGSTS.E [R102+-0x51200], [R96.64], !P4 ;  /* 0xaee0000060667fae */ /* 0x0005e2000e121844 */
[----:B------:R-:W-:Y:S02]  /*2d990*/  ISETP.GE.U32.AND P4, PT, R105, 0x7ffffe07, PT ;  /* 0x7ffffe076900780c */ /* 0x000fe40003f86070 */
[----:B------:R-:W-:Y:S01]  /*2d9a0*/  IADD3 R110, R34, 0x100000, RZ ;  /* 0x00100000226e7810 */ /* 0x000fe20007ffe0ff */
[----:B------:R-:W5:Y:S01]  /*2d9b0*/  LDL.LU.64 R230, [R1+0x650] ;  /* 0x0006500001e67983 */ /* 0x000f620000300a00 */
[----:B------:R-:W-:-:S03]  /*2d9c0*/  IADD3 R113, R19, -0x17e, RZ ;  /* 0xfffffe8213717810 */ /* 0x000fc60007ffe0ff */
[----:B------:R1:W-:Y:S01]  /*2d9d0*/  LDGSTS.E [R0+-0x4f800], [R100.64], !P0 ;  /* 0xb080000064007fae */ /* 0x0003e2000c121844 */
[----:B------:R-:W-:-:S03]  /*2d9e0*/  IMAD.WIDE R106, R2, 0x4, R166 ;  /* 0x00000004026a7825 */ /* 0x000fc600078e02a6 */
[----:B------:R-:W5:Y:S04]  /*2d9f0*/  LDL.LU.64 R166, [R1+0x648] ;  /* 0x0006480001a67983 */ /* 0x000f680000300a00 */
[----:B------:R5:W-:Y:S01]  /*2da00*/  LDGSTS.E [R112+-0x4f600], [R106.64], !P0 ;  /* 0xb0a000006a707fae */ /* 0x000be2000c121844 */
[----:B--2---:R-:W-:-:S03]  /*2da10*/  IMAD.WIDE R102, R2, 0x4, R150 ;  /* 0x0000000402667825 */ /* 0x004fc600078e0296 */
[----:B------:R-:W2:Y:S04]  /*2da20*/  LDL.LU.64 R150, [R1+0x640] ;  /* 0x0006400001967983 */ /* 0x000ea80000300a00 */
[----:B------:R4:W-:Y:S01]  /*2da30*/  LDGSTS.E [R111+-0x4f400], [R102.64], !P0 ;  /* 0xb0c00000666f7fae */ /* 0x0009e2000c121844 */
[----:B---3--:R-:W-:-:S03]  /*2da40*/  IMAD.WIDE R104, R2, 0x4, R134 ;  /* 0x0000000402687825 */ /* 0x008fc600078e0286 */
[----:B------:R-:W3:Y:S04]  /*2da50*/  LDL.LU.64 R134, [R1+0x5f8] ;  /* 0x0005f80001867983 */ /* 0x000ee80000300a00 */
[----:B------:R4:W-:Y:S01]  /*2da60*/  LDGSTS.E [R110+-0x4f200], [R104.64], !P0 ;  /* 0xb0e00000686e7fae */ /* 0x0009e2000c121844 */
[----:B------:R-:W-:-:S03]  /*2da70*/  ISETP.GE.U32.AND P0, PT, R113, 0x7ffffe03, PT ;  /* 0x7ffffe037100780c */ /* 0x000fc60003f06070 */
[----:B------:R-:W3:Y:S01]  /*2da80*/  LDL.LU.64 R168, [R1+0x5f0] ;  /* 0x0005f00001a87983 */ /* 0x000ee20000300a00 */
[----:B----4-:R-:W-:-:S03]  /*2da90*/  IMAD.WIDE R110, R2, 0x4, R214 ;  /* 0x00000004026e7825 */ /* 0x010fc600078e02d6 */
[----:B------:R-:W4:Y:S01]  /*2daa0*/  LDL.LU.64 R214, [R1+0x5e8] ;  /* 0x0005e80001d67983 */ /* 0x000f220000300a00 */
[----:B-----5:R-:W-:-:S03]  /*2dab0*/  IMAD.WIDE R112, R2, 0x4, R198 ;  /* 0x0000000402707825 */ /* 0x020fc600078e02c6 */
[----:B------:R-:W5:Y:S01]  /*2dac0*/  LDL.LU.64 R198, [R1+0x5e0] ;  /* 0x0005e00001c67983 */ /* 0x000f620000300a00 */
[----:B------:R-:W-:-:S03]  /*2dad0*/  IMAD.WIDE R116, R2, 0x4, R182 ;  /* 0x0000000402747825 */ /* 0x000fc600078e02b6 */
[----:B------:R-:W3:Y:S01]  /*2dae0*/  LDL.LU.64 R182, [R1+0x598] ;  /* 0x0005980001b67983 */ /* 0x000ee20000300a00 */
[----:B------:R-:W-:Y:S01]  /*2daf0*/  IADD3 R120, R34, 0x100000, RZ ;  /* 0x0010000022787810 */ /* 0x000fe20007ffe0ff */
[----:B------:R-:W-:Y:S01]  /*2db00*/  IMAD.WIDE R108, R2, 0x4, R118 ;  /* 0x00000004026c7825 */ /* 0x000fe200078e0276 */
[----:B------:R-:W-:Y:S01]  /*2db10*/  IADD3 R119, R34, 0x100000, RZ ;  /* 0x0010000022777810 */ /* 0x000fe20007ffe0ff */
[----:B------:R-:W3:Y:S02]  /*2db20*/  LDL.LU.64 R152, [R1+0x590] ;  /* 0x0005900001987983 */ /* 0x000ee40000300a00 */
        /* <DEDUP_REMOVED lines=9> */
[----:B------:R-:W-:Y:S01]  /*2dbc0*/  ISETP.GE.U32.AND P5, PT, R121, 0x7ffffe7e, PT ;  /* 0x7ffffe7e7900780c */ /* 0x000fe20003fa6070 */
[----:B------:R-:W-:Y:S01]  /*2dbd0*/  IMAD.WIDE R122, R2, 0x4, R230 ;  /* 0x00000004027a7825 */ /* 0x000fe200078e02e6 */
[----:B------:R-:W-:Y:S01]  /*2dbe0*/  IADD3 R126, R34, 0x100000, RZ ;  /* 0x00100000227e7810 */ /* 0x000fe20007ffe0ff */
[----:B------:R-:W3:Y:S01]  /*2dbf0*/  LDL.LU.64 R230, [R1+0x588] ;  /* 0x0005880001e67983 */ /* 0x000ee20000300a00 */
[----:B------:R-:W-:-:S03]  /*2dc00*/  IADD3 R129, R19, -0x107, RZ ;  /* 0xfffffef913817810 */ /* 0x000fc60007ffe0ff */
[----:B------:R2:W-:Y:S01]  /*2dc10*/  LDGSTS.E [R0+-0x4b800], [R116.64], !P6 ;  /* 0xb480000074007fae */ /* 0x0005e2000f121844 */
[----:B-1----:R-:W-:-:S03]  /*2dc20*/  IMAD.WIDE R118, R2, 0x4, R166 ;  /* 0x0000000402767825 */ /* 0x002fc600078e02a6 */
[----:B------:R5:W-:Y:S04]  /*2dc30*/  LDGSTS.E [R128+-0x4b600], [R122.64], !P6 ;  /* 0xb4a000007a807fae */ /* 0x000be8000f121844 */
[----:B------:R-:W3:Y:S04]  /*2dc40*/  LDL.LU.64 R166, [R1+0x580] ;  /* 0x0005800001a67983 */ /* 0x000ee80000300a00 */
[----:B------:R4:W-:Y:S01]  /*2dc50*/  LDGSTS.E [R127+-0x4b400], [R118.64], !P6 ;  /* 0xb4c00000767f7fae */ /* 0x0009e2000f121844 */
[----:B--2---:R-:W-:-:S03]  /*2dc60*/  IMAD.WIDE R120, R2, 0x4, R150 ;  /* 0x0000000402787825 */ /* 0x004fc600078e0296 */
[----:B------:R-:W2:Y:S04]  /*2dc70*/  LDL.LU.64 R150, [R1+0x538] ;  /* 0x0005380001967983 */ /* 0x000ea80000300a00 */
[----:B------:R4:W-:Y:S01]  /*2dc80*/  LDGSTS.E [R126+-0x4b200], [R120.64], !P6 ;  /* 0xb4e00000787e7fae */ /* 0x0009e2000f121844 */
[----:B------:R-:W-:-:S03]  /*2dc90*/  ISETP.GE.U32.AND P6, PT, R129, 0x7ffffe7a, PT ;  /* 0x7ffffe7a8100780c */ /* 0x000fc60003fc6070 */
[----:B------:R-:W2:Y:S01]  /*2dca0*/  LDL.LU.64 R200, [R1+0x530] ;  /* 0x0005300001c87983 */ /* 0x000ea20000300a00 */
[----:B----4-:R-:W-:-:S03]  /*2dcb0*/  IMAD.WIDE R126, R2, 0x4, R214 ;  /* 0x00000004027e7825 */ /* 0x010fc600078e02d6 */
[----:B------:R-:W4:Y:S01]  /*2dcc0*/  LDL.LU.64 R214, [R1+0x528] ;  /* 0x0005280001d67983 */ /* 0x000f220000300a00 */
[----:B-----5:R-:W-:-:S03]  /*2dcd0*/  IMAD.WIDE R128, R2, 0x4, R198 ;  /* 0x0000000402807825 */ /* 0x020fc600078e02c6 */
[----:B------:R-:W5:Y:S01]  /*2dce0*/  LDL.LU.64 R198, [R1+0x520] ;  /* 0x0005200001c67983 */ /* 0x000f620000300a00 */
[----:B---3--:R-:W-:-:S03]  /*2dcf0*/  IMAD.WIDE R132, R2, 0x4, R182 ;  /* 0x0000000402847825 */ /* 0x008fc600078e02b6 */
[----:B------:R-:W3:Y:S04]  /*2dd00*/  LDL.LU.64 R182, [R1+0x4d0] ;  /* 0x0004d00001b67983 */ /* 0x000ee80000300a00 */
[----:B------:R-:W3:Y:S01]  /*2dd10*/  LDL.LU.64 R184, [R1+0x4c8] ;  /* 0x0004c80001b87983 */ /* 0x000ee20000300a00 */
[----:B------:R-:W-:Y:S01]  /*2dd20*/  IMAD.WIDE R124, R2, 0x4, R134 ;  /* 0x00000004027c7825 */ /* 0x000fe200078e0286 */
[C---:B------:R-:W-:Y:S02]  /*2dd30*/  IADD3 R136, R34.reuse, 0x100000, RZ ;  /* 0x0010000022887810 */ /* 0x040fe40007ffe0ff */
[----:B------:R-:W-:Y:S01]  /*2dd40*/  IADD3 R135, R34, 0x100000, RZ ;  /* 0x0010000022877810 */ /* 0x000fe20007ffe0ff */
[----:B------:R-:W-:Y:S01]  /*2dd50*/  IMAD.WIDE R130, R2, 0x4, R168 ;  /* 0x0000000402827825 */ /* 0x000fe200078e02a8 */
[----:B------:R-:W-:Y:S01]  /*2dd60*/  IADD3 R134, R34, 0x100000, RZ ;  /* 0x0010000022867810 */ /* 0x000fe20007ffe0ff */
[----:B------:R1:W-:Y:S01]  /*2dd70*/  LDGSTS.E [R0+-0x49800], [R124.64], !P3 ;  /* 0xb68000007c007fae */ /* 0x0003e2000d921844 */
[----:B------:R-:W-:Y:S01]  /*2dd80*/  IADD3 R137, R19, -0x10b, RZ ;  /* 0xfffffef513897810 */ /* 0x000fe20007ffe0ff */
[----:B------:R-:W-:-:S02]  /*2dd90*/  IMAD.WIDE R138, R2, 0x4, R152 ;  /* 0x00000004028a7825 */ /* 0x000fc400078e0298 */
[----:B------:R1:W-:Y:S01]  /*2dda0*/  LDGSTS.E [R136+-0x49600], [R130.64], !P3 ;  /* 0xb6a0000082887fae */ /* 0x0003e2000d921844 */
[----:B------:R-:W-:-:S03]  /*2ddb0*/  IADD3 R144, R34, 0x100000, RZ ;  /* 0x0010000022907810 */ /* 0x000fc60007ffe0ff */
[----:B------:R1:W-:Y:S01]  /*2ddc0*/  LDGSTS.E [R135+-0x49400], [R126.64], !P3 ;  /* 0xb6c000007e877fae */ /* 0x0003e2000d921844 */
[----:B------:R-:W-:-:S03]  /*2ddd0*/  IADD3 R143, R34, 0x100000, RZ ;  /* 0x00100000228f7810 */ /* 0x000fc60007ffe0ff */
[----:B------:R1:W-:Y:S01]  /*2dde0*/  LDGSTS.E [R134+-0x49200], [R128.64], !P3 ;  /* 0xb6e0000080867fae */ /* 0x0003e2000d921844 */
[----:B------:R-:W-:Y:S02]  /*2ddf0*/  ISETP.GE.U32.AND P3, PT, R137, 0x7ffffe76, PT ;  /* 0x7ffffe768900780c */ /* 0x000fe40003f66070 */
[----:B------:R-:W-:Y:S01]  /*2de00*/  IADD3 R142, R34, 0x100000, RZ ;  /* 0x00100000228e7810 */ /* 0x000fe20007ffe0ff */
[----:B------:R2:W-:Y:S01]  /*2de10*/  LDGSTS.E [R0+-0x47800], [R132.64], !P2 ;  /* 0xb880000084007fae */ /* 0x0005e2000d121844 */
[----:B------:R-:W-:-:S03]  /*2de20*/  IADD3 R145, R19, -0x10f, RZ ;  /* 0xfffffef113917810 */ /* 0x000fc60007ffe0ff */
[----:B------:R-:W3:Y:S01]  /*2de30*/  LDL.LU.64 R168, [R1+0x4c0] ;  /* 0x0004c00001a87983 */ /* 0x000ee20000300a00 */
[----:B-1----:R-:W-:-:S03]  /*2de40*/  IMAD.WIDE R134, R2, 0x4, R230 ;  /* 0x0000000402867825 */ /* 0x002fc600078e02e6 */
[----:B------:R5:W-:Y:S01]  /*2de50*/  LDGSTS.E [R144+-0x47600], [R138.64], !P2 ;  /* 0xb8a000008a907fae */ /* 0x000be2000d121844 */
[----:B------:R-:W-:-:S03]  /*2de60*/  IMAD.WIDE R136, R2, 0x4, R166 ;  /* 0x0000000402887825 */ /* 0x000fc600078e02a6 */
[----:B------:R-:W3:Y:S04]  /*2de70*/  LDL.LU.64 R230, [R1+0x4b8] ;  /* 0x0004b80001e67983 */ /* 0x000ee80000300a00 */
[----:B------:R4:W-:Y:S04]  /*2de80*/  LDGSTS.E [R143+-0x47400], [R134.64], !P2 ;  /* 0xb8c00000868f7fae */ /* 0x0009e8000d121844 */
[----:B------:R4:W-:Y:S01]  /*2de90*/  LDGSTS.E [R142+-0x47200], [R136.64], !P2 ;  /* 0xb8e00000888e7fae */ /* 0x0009e2000d121844 */
[----:B------:R-:W-:-:S03]  /*2dea0*/  ISETP.GE.U32.AND P2, PT, R145, 0x7ffffe72, PT ;  /* 0x7ffffe729100780c */ /* 0x000fc60003f46070 */
[----:B------:R-:W3:Y:S01]  /*2deb0*/  LDL.LU.64 R166, [R1+0x470] ;  /* 0x0004700001a67983 */ /* 0x000ee20000300a00 */
[----:B----4-:R-:W-:-:S03]  /*2dec0*/  IMAD.WIDE R142, R2, 0x4, R214 ;  /* 0x00000004028e7825 */ /* 0x010fc600078e02d6 */
[----:B------:R-:W4:Y:S01]  /*2ded0*/  LDL.LU.64 R214, [R1+0x468] ;  /* 0x0004680001d67983 */ /* 0x000f220000300a00 */
[----:B-----5:R-:W-:-:S03]  /*2dee0*/  IMAD.WIDE R144, R2, 0x4, R198 ;  /* 0x0000000402907825 */ /* 0x020fc600078e02c6 */
[----:B------:R-:W5:Y:S01]  /*2def0*/  LDL.LU.64 R198, [R1+0x460] ;  /* 0x0004600001c67983 */ /* 0x000f620000300a00 */
[----:B--2---:R-:W-:-:S04]  /*2df00*/  IMAD.WIDE R146, R2, 0x4, R200 ;  /* 0x0000000402927825 */ /* 0x004fc800078e02c8 */
[C---:B---3--:R-:W-:Y:S02]  /*2df10*/  IMAD.WIDE R148, R2.reuse, 0x4, R182 ;  /* 0x0000000402947825 */ /* 0x048fe400078e02b6 */
[----:B------:R-:W2:Y:S02]  /*2df20*/  LDL.LU.64 R182, [R1+0x1e98] ;  /* 0x001e980001b67983 */ /* 0x000ea40000300a00 */
[C---:B------:R-:W-:Y:S02]  /*2df30*/  IMAD.WIDE R154, R2.reuse, 0x4, R184 ;  /* 0x00000004029a7825 */ /* 0x040fe400078e02b8 */
[----:B------:R-:W3:Y:S04]  /*2df40*/  LDL.LU.64 R216, [R1+0x1e90] ;  /* 0x001e900001d87983 */ /* 0x000ee80000300a00 */
[----:B------:R-:W3:Y:S04]  /*2df50*/  LDL.LU.64 R200, [R1+0x1e88] ;  /* 0x001e880001c87983 */ /* 0x000ee80000300a00 */
[----:B------:R-:W3:Y:S01]  /*2df60*/  LDL.LU.64 R184, [R1+0x1e80] ;  /* 0x001e800001b87983 */ /* 0x000ee20000300a00 */
[----:B------:R-:W-:Y:S01]  /*2df70*/  IMAD.WIDE R140, R2, 0x4, R150 ;  /* 0x00000004028c7825 */ /* 0x000fe200078e0296 */
[----:B------:R-:W-:-:S02]  /*2df80*/  IADD3 R152, R34, 0x100000, RZ ;  /* 0x0010000022987810 */ /* 0x000fc40007ffe0ff */
[C---:B------:R-:W-:Y:S02]  /*2df90*/  IADD3 R151, R34.reuse, 0x100000, RZ ;  /* 0x0010000022977810 */ /* 0x040fe40007ffe0ff */
        /* <DEDUP_REMOVED lines=11> */
[----:B-1----:R-:W-:-:S03]  /*2e050*/  IMAD.WIDE R152, R2, 0x4, R230 ;  /* 0x0000000402987825 */ /* 0x002fc600078e02e6 */
[----:B------:R1:W-:Y:S01]  /*2e060*/  LDGSTS.E [R160+-0x43600], [R154.64], !P4 ;  /* 0xbca000009aa07fae */ /* 0x0003e2000e121844 */
[----:B------:R-:W-:-:S03]  /*2e070*/  IMAD.WIDE R150, R2, 0x4, R168 ;  /* 0x0000000402967825 */ /* 0x000fc600078e02a8 */
[----:B------:R-:W3:Y:S04]  /*2e080*/  LDL.LU.64 R168, [R1+0x1e18] ;  /* 0x001e180001a87983 */ /* 0x000ee80000300a00 */
[----:B------:R5:W-:Y:S04]  /*2e090*/  LDGSTS.E [R159+-0x43400], [R150.64], !P4 ;  /* 0xbcc00000969f7fae */ /* 0x000be8000e121844 */
[----:B------:R-:W3:Y:S04]  /*2e0a0*/  LDL.LU.64 R230, [R1+0x1e10] ;  /* 0x001e100001e67983 */ /* 0x000ee80000300a00 */
[----:B------:R5:W-:Y:S01]  /*2e0b0*/  LDGSTS.E [R158+-0x43200], [R152.64], !P4 ;  /* 0xbce00000989e7fae */ /* 0x000be2000e121844 */
[----:B----4-:R-:W-:-:S03]  /*2e0c0*/  IMAD.WIDE R162, R2, 0x4, R214 ;  /* 0x0000000402a27825 */ /* 0x010fc600078e02d6 */
[----:B------:R-:W4:Y:S01]  /*2e0d0*/  LDL.LU.64 R214, [R1+0x1e08] ;  /* 0x001e080001d67983 */ /* 0x000f220000300a00 */
[----:B-----5:R-:W-:-:S03]  /*2e0e0*/  IMAD.WIDE R158, R2, 0x4, R198 ;  /* 0x00000004029e7825 */ /* 0x020fc600078e02c6 */
[----:B------:R-:W5:Y:S01]  /*2e0f0*/  LDL.LU.64 R198, [R1+0x1e00] ;  /* 0x001e000001c67983 */ /* 0x000f620000300a00 */
[----:B------:R-:W-:Y:S01]  /*2e100*/  SHF.L.U32 R10, R252, 0x2, RZ ;  /* 0x00000002fc0a7819 */ /* 0x000fe200000006ff */
[----:B--2---:R-:W-:-:S04]  /*2e110*/  IMAD.WIDE R4, R2, 0x4, R182 ;  /* 0x0000000402047825 */ /* 0x004fc800078e02b6 */
[C---:B---3--:R-:W-:Y:S01]  /*2e120*/  IMAD.WIDE R20, R2.reuse, 0x4, R216 ;  /* 0x0000000402147825 */ /* 0x048fe200078e02d8 */
[----:B------:R2:W-:Y:S03]  /*2e130*/  STL.64 [R1+0x7d8], R4 ;  /* 0x0007d80401007387 */ /* 0x0005e60000100a00 */
[C---:B------:R-:W-:Y:S01]  /*2e140*/  IMAD.WIDE R16, R2.reuse, 0x4, R200 ;  /* 0x0000000402107825 */ /* 0x040fe200078e02c8 */
[----:B------:R-:W3:Y:S03]  /*2e150*/  LDL.LU.64 R182, [R1+0x1d98] ;  /* 0x001d980001b67983 */ /* 0x000ee60000300a00 */
[----:B------:R-:W-:Y:S01]  /*2e160*/  IMAD.WIDE R14, R2, 0x4, R184 ;  /* 0x00000004020e7825 */ /* 0x000fe200078e02b8 */
[----:B------:R1:W-:Y:S04]  /*2e170*/  STL.64 [R1+0x7d0], R20 ;  /* 0x0007d01401007387 */ /* 0x0003e80000100a00 */
[----:B------:R4:W-:Y:S04]  /*2e180*/  STL.64 [R1+0x7c8], R16 ;  /* 0x0007c81001007387 */ /* 0x0009e80000100a00 */
[----:B------:R-:W3:Y:S04]  /*2e190*/  LDL.LU.64 R216, [R1+0x1d90] ;  /* 0x001d900001d87983 */ /* 0x000ee80000300a00 */
[----:B------:R5:W-:Y:S01]  /*2e1a0*/  STL.64 [R1+0x7c0], R14 ;  /* 0x0007c00e01007387 */ /* 0x000be20000100a00 */
[----:B------:R-:W-:-:S03]  /*2e1b0*/  IADD3 R161, R19, -0x117, RZ ;  /* 0xfffffee913a17810 */ /* 0x000fc60007ffe0ff */
[----:B------:R-:W3:Y:S01]  /*2e1c0*/  LDL.LU.64 R200, [R1+0x1d88] ;  /* 0x001d880001c87983 */ /* 0x000ee20000300a00 */
[----:B------:R-:W-:-:S03]  /*2e1d0*/  IMAD.WIDE R156, R2, 0x4, R166 ;  /* 0x00000004029c7825 */ /* 0x000fc600078e02a6 */
[----:B------:R-:W3:Y:S01]  /*2e1e0*/  LDL.LU.64 R184, [R1+0x1d80] ;  /* 0x001d800001b87983 */ /* 0x000ee20000300a00 */
[----:B------:R-:W-:Y:S02]  /*2e1f0*/  IADD3 R166, R34, 0x100000, RZ ;  /* 0x0010000022a67810 */ /* 0x000fe40007ffe0ff */
[----:B------:R-:W-:Y:S01]  /*2e200*/  LOP3.LUT R35, R10, 0x40, RZ, 0x3c, !PT ;  /* 0x000000400a237812 */ /* 0x000fe200078e3cff */
[----:B------:R2:W-:Y:S01]  /*2e210*/  LDGSTS.E [R0+-0x41800], [R156.64], !P0 ;  /* 0xbe8000009c007fae */ /* 0x0005e2000c121844 */
[----:B------:R-:W-:Y:S02]  /*2e220*/  IADD3 R165, R34, 0x100000, RZ ;  /* 0x0010000022a57810 */ /* 0x000fe40007ffe0ff */
[----:B------:R-:W-:Y:S01]  /*2e230*/  ISETP.GE.U32.AND P4, PT, R161, 0x7ffffe6a, PT ;  /* 0x7ffffe6aa100780c */ /* 0x000fe20003f86070 */
[----:B-1----:R-:W-:Y:S01]  /*2e240*/  IMAD.WIDE R160, R2, 0x4, R248 ;  /* 0x0000000402a07825 */ /* 0x002fe200078e02f8 */
[----:B------:R-:W-:Y:S01]  /*2e250*/  IADD3 R164, R34, 0x100000, RZ ;  /* 0x0010000022a47810 */ /* 0x000fe20007ffe0ff */
[----:B------:R1:W-:Y:S04]  /*2e260*/  LDGSTS.E [R166+-0x41600], [R162.64], !P0 ;  /* 0xbea00000a2a67fae */ /* 0x0003e8000c121844 */
[----:B------:R1:W-:Y:S01]  /*2e270*/  LDGSTS.E [R165+-0x41400], [R158.64], !P0 ;  /* 0xbec000009ea57fae */ /* 0x0003e2000c121844 */
[----:B--2---:R-:W-:-:S03]  /*2e280*/  IADD3 R0, R35, 0x100000, RZ ;  /* 0x0010000023007810 */ /* 0x004fc60007ffe0ff */
[----:B------:R2:W-:Y:S01]  /*2e290*/  LDGSTS.E [R164+-0x41200], [R160.64], !P0 ;  /* 0xbee00000a0a47fae */ /* 0x0005e2000c121844 */
[----:B-1----:R-:W-:-:S03]  /*2e2a0*/  IADD3 R166, R35, 0x100000, RZ ;  /* 0x0010000023a67810 */ /* 0x002fc60007ffe0ff */
[----:B------:R1:W-:Y:S01]  /*2e2b0*/  LDGSTS.E [R0+-0x7f000], [R4.64], !P5 ;  /* 0x8100000004007fae */ /* 0x0003e2000e921844 */
[----:B------:R-:W-:-:S03]  /*2e2c0*/  IADD3 R165, R35, 0x100000, RZ ;  /* 0x0010000023a57810 */ /* 0x000fc60007ffe0ff */
[----:B------:R1:W-:Y:S01]  /*2e2d0*/  LDGSTS.E [R166+-0x7ee00], [R20.64], !P5 ;  /* 0x8120000014a67fae */ /* 0x0003e2000e921844 */
[----:B--2---:R-:W-:-:S03]  /*2e2e0*/  IADD3 R164, R35, 0x100000, RZ ;  /* 0x0010000023a47810 */ /* 0x004fc60007ffe0ff */
[----:B------:R4:W-:Y:S01]  /*2e2f0*/  LDGSTS.E [R165+-0x7ec00], [R16.64], !P5 ;  /* 0x8140000010a57fae */ /* 0x0009e2000e921844 */
[----:B-1----:R-:W-:-:S03]  /*2e300*/  IMAD.WIDE R4, R2, 0x4, R168 ;  /* 0x0000000402047825 */ /* 0x002fc600078e02a8 */
[----:B------:R5:W-:Y:S01]  /*2e310*/  LDGSTS.E [R164+-0x7ea00], [R14.64], !P5 ;  /* 0x816000000ea47fae */ /* 0x000be2000e921844 */
[----:B------:R-:W-:-:S03]  /*2e320*/  IMAD.WIDE R20, R2, 0x4, R230 ;  /* 0x0000000402147825 */ /* 0x000fc600078e02e6 */
[----:B------:R3:W-:Y:S04]  /*2e330*/  STL.64 [R1+0x778], R4 ;  /* 0x0007780401007387 */ /* 0x0007e80000100a00 */
[----:B------:R-:W2:Y:S04]  /*2e340*/  LDL.LU.64 R168, [R1+0x1d18] ;  /* 0x001d180001a87983 */ /* 0x000ea80000300a00 */
[----:B------:R1:W-:Y:S04]  /*2e350*/  STL.64 [R1+0x770], R20 ;  /* 0x0007701401007387 */ /* 0x0003e80000100a00 */
[----:B------:R3:W-:Y:S04]  /*2e360*/  LDGSTS.E [R0+-0x7d000], [R4.64], !P6 ;  /* 0x8300000004007fae */ /* 0x0007e8000f121844 */
[----:B------:R1:W-:Y:S01]  /*2e370*/  LDGSTS.E [R166+-0x7ce00], [R20.64], !P6 ;  /* 0x8320000014a67fae */ /* 0x0003e2000f121844 */
[----:B----4-:R-:W-:-:S04]  /*2e380*/  IMAD.WIDE R16, R2, 0x4, R214 ;  /* 0x0000000402107825 */ /* 0x010fc800078e02d6 */
[C---:B-----5:R-:W-:Y:S01]  /*2e390*/  IMAD.WIDE R14, R2.reuse, 0x4, R198 ;  /* 0x00000004020e7825 */ /* 0x060fe200078e02c6 */
[----:B------:R4:W-:Y:S04]  /*2e3a0*/  STL.64 [R1+0x768], R16 ;  /* 0x0007681001007387 */ /* 0x0009e80000100a00 */
[----:B------:R-:W5:Y:S04]  /*2e3b0*/  LDL.LU.64 R230, [R1+0x1d10] ;  /* 0x001d100001e67983 */ /* 0x000f680000300a00 */
[----:B------:R1:W-:Y:S04]  /*2e3c0*/  STL.64 [R1+0x760], R14 ;  /* 0x0007600e01007387 */ /* 0x0003e80000100a00 */
[----:B------:R-:W5:Y:S04]  /*2e3d0*/  LDL.LU.64 R214, [R1+0x1d08] ;  /* 0x001d080001d67983 */ /* 0x000f680000300a00 */
[----:B------:R-:W5:Y:S04]  /*2e3e0*/  LDL.LU.64 R198, [R1+0x1d00] ;  /* 0x001d000001c67983 */ /* 0x000f680000300a00 */
[----:B------:R4:W-:Y:S01]  /*2e3f0*/  LDGSTS.E [R165+-0x7cc00], [R16.64], !P6 ;  /* 0x8340000010a57fae */ /* 0x0009e2000f121844 */
[----:B---3--:R-:W-:-:S03]  /*2e400*/  IMAD.WIDE R4, R2, 0x4, R182 ;  /* 0x0000000402047825 */ /* 0x008fc600078e02b6 */
[----:B------:R3:W-:Y:S04]  /*2e410*/  LDGSTS.E [R164+-0x7ca00], [R14.64], !P6 ;  /* 0x836000000ea47fae */ /* 0x0007e8000f121844 */
[----:B------:R2:W-:Y:S04]  /*2e420*/  STL.64 [R1+0x718], R4 ;  /* 0x0007180401007387 */ /* 0x0005e80000100a00 */
[----:B------:R-:W5:Y:S01]  /*2e430*/  LDL.LU.64 R182, [R1+0x1c98] ;  /* 0x001c980001b67983 */ /* 0x000f620000300a00 */
[----:B-1----:R-:W-:-:S03]  /*2e440*/  IMAD.WIDE R20, R2, 0x4, R216 ;  /* 0x0000000402147825 */ /* 0x002fc600078e02d8 */
[----:B------:R2:W-:Y:S01]  /*2e450*/  LDGSTS.E [R0+-0x7b000], [R4.64], !P3 ;  /* 0x8500000004007fae */ /* 0x0005e2000d921844 */
[----:B----4-:R-:W-:-:S03]  /*2e460*/  IMAD.WIDE R16, R2, 0x4, R200 ;  /* 0x0000000402107825 */ /* 0x010fc600078e02c8 */
[----:B------:R5:W-:Y:S01]  /*2e470*/  STL.64 [R1+0x710], R20 ;  /* 0x0007101401007387 */ /* 0x000be20000100a00 */
[----:B---3--:R-:W-:-:S03]  /*2e480*/  IMAD.WIDE R14, R2, 0x4, R184 ;  /* 0x00000004020e7825 */ /* 0x008fc600078e02b8 */
[----:B------:R1:W-:Y:S04]  /*2e490*/  STL.64 [R1+0x708], R16 ;  /* 0x0007081001007387 */ /* 0x0003e80000100a00 */
[----:B------:R-:W3:Y:S04]  /*2e4a0*/  LDL.LU.64 R216, [R1+0x1c90] ;  /* 0x001c900001d87983 */ /* 0x000ee80000300a00 */
[----:B------:R4:W-:Y:S04]  /*2e4b0*/  STL.64 [R1+0x700], R14 ;  /* 0x0007000e01007387 */ /* 0x0009e80000100a00 */
[----:B------:R-:W3:Y:S04]  /*2e4c0*/  LDL.LU.64 R200, [R1+0x1c88] ;  /* 0x001c880001c87983 */ /* 0x000ee80000300a00 */
[----:B------:R-:W3:Y:S04]  /*2e4d0*/  LDL.LU.64 R184, [R1+0x1c80] ;  /* 0x001c800001b87983 */ /* 0x000ee80000300a00 */
[----:B------:R5:W-:Y:S04]  /*2e4e0*/  LDGSTS.E [R166+-0x7ae00], [R20.64], !P3 ;  /* 0x8520000014a67fae */ /* 0x000be8000d921844 */
        /* <DEDUP_REMOVED lines=14> */
[----:B------:R-:W4:Y:S01]  /*2e5d0*/  LDL.LU.64 R198, [R1+0x1c00] ;  /* 0x001c000001c67983 */ /* 0x000f220000300a00 */
[----:B--2---:R-:W-:-:S03]  /*2e5e0*/  IMAD.WIDE R4, R2, 0x4, R182 ;  /* 0x0000000402047825 */ /* 0x004fc600078e02b6 */
[----:B------:R3:W-:Y:S04]  /*2e5f0*/  LDGSTS.E [R166+-0x78e00], [R20.64], !P2 ;  /* 0x8720000014a67fae */ /* 0x0007e8000d121844 */
[----:B------:R1:W-:Y:S04]  /*2e600*/  LDGSTS.E [R165+-0x78c00], [R16.64], !P2 ;  /* 0x8740000010a57fae */ /* 0x0003e8000d121844 */
[----:B------:R5:W-:Y:S04]  /*2e610*/  LDGSTS.E [R164+-0x78a00], [R14.64], !P2 ;  /* 0x876000000ea47fae */ /* 0x000be8000d121844 */
[----:B------:R2:W-:Y:S01]  /*2e620*/  STL.64 [R1+0x658], R4 ;  /* 0x0006580401007387 */ /* 0x0005e20000100a00 */
[----:B---3--:R-:W-:-:S03]  /*2e630*/  IMAD.WIDE R20, R2, 0x4, R216 ;  /* 0x0000000402147825 */ /* 0x008fc600078e02d8 */
[----:B------:R-:W3:Y:S01]  /*2e640*/  LDL.LU.64 R182, [R1+0x1b98] ;  /* 0x001b980001b67983 */ /* 0x000ee20000300a00 */
[----:B-1----:R-:W-:-:S03]  /*2e650*/  IMAD.WIDE R16, R2, 0x4, R200 ;  /* 0x0000000402107825 */ /* 0x002fc600078e02c8 */
[----:B------:R4:W-:Y:S01]  /*2e660*/  STL.64 [R1+0x650], R20 ;  /* 0x0006501401007387 */ /* 0x0009e20000100a00 */
[----:B-----5:R-:W-:-:S03]  /*2e670*/  IMAD.WIDE R14, R2, 0x4, R184 ;  /* 0x00000004020e7825 */ /* 0x020fc600078e02b8 */
[----:B------:R1:W-:Y:S04]  /*2e680*/  STL.64 [R1+0x648], R16 ;  /* 0x0006481001007387 */ /* 0x0003e80000100a00 */
[----:B------:R-:W5:Y:S04]  /*2e690*/  LDL.LU.64 R216, [R1+0x1b90] ;  /* 0x001b900001d87983 */ /* 0x000f680000300a00 */
[----:B------:R1:W-:Y:S04]  /*2e6a0*/  STL.64 [R1+0x640], R14 ;  /* 0x0006400e01007387 */ /* 0x0003e80000100a00 */
[----:B------:R-:W5:Y:S04]  /*2e6b0*/  LDL.LU.64 R200, [R1+0x1b88] ;  /* 0x001b880001c87983 */ /* 0x000f680000300a00 */
[----:B------:R-:W5:Y:S04]  /*2e6c0*/  LDL.LU.64 R184, [R1+0x1b80] ;  /* 0x001b800001b87983 */ /* 0x000f680000300a00 */
[----:B------:R2:W-:Y:S04]  /*2e6d0*/  LDGSTS.E [R0+-0x77000], [R4.64], !P1 ;  /* 0x8900000004007fae */ /* 0x0005e8000c921844 */
[----:B------:R4:W-:Y:S04]  /*2e6e0*/  LDGSTS.E [R166+-0x76e00], [R20.64], !P1 ;  /* 0x8920000014a67fae */ /* 0x0009e8000c921844 */
[----:B------:R1:W-:Y:S04]  /*2e6f0*/  LDGSTS.E [R165+-0x76c00], [R16.64], !P1 ;  /* 0x8940000010a57fae */ /* 0x0003e8000c921844 */
[----:B------:R1:W-:Y:S01]  /*2e700*/  LDGSTS.E [R164+-0x76a00], [R14.64], !P1 ;  /* 0x896000000ea47fae */ /* 0x0003e2000c921844 */
[----:B--2---:R-:W-:-:S05]  /*2e710*/  IMAD.WIDE R4, R2, 0x4, R168 ;  /* 0x0000000402047825 */ /* 0x004fca00078e02a8 */
[----:B------:R3:W-:Y:S04]  /*2e720*/  STL.64 [R1+0x5f8], R4 ;  /* 0x0005f80401007387 */ /* 0x0007e80000100a00 */
[----:B------:R-:W2:Y:S04]  /*2e730*/  LDL.LU.64 R168, [R1+0x1b18] ;  /* 0x001b180001a87983 */ /* 0x000ea80000300a00 */
[----:B------:R3:W-:Y:S01]  /*2e740*/  LDGSTS.E [R0+-0x75000], [R4.64], !P4 ;  /* 0x8b00000004007fae */ /* 0x0007e2000e121844 */
[----:B----4-:R-:W-:-:S04]  /*2e750*/  IMAD.WIDE R20, R2, 0x4, R230 ;  /* 0x0000000402147825 */ /* 0x010fc800078e02e6 */
[C---:B-1----:R-:W-:Y:S01]  /*2e760*/  IMAD.WIDE R16, R2.reuse, 0x4, R214 ;  /* 0x0000000402107825 */ /* 0x042fe200078e02d6 */
[----:B------:R5:W-:Y:S03]  /*2e770*/  STL.64 [R1+0x5f0], R20 ;  /* 0x0005f01401007387 */ /* 0x000be60000100a00 */
[C---:B------:R-:W-:Y:S01]  /*2e780*/  IMAD.WIDE R14, R2.reuse, 0x4, R198 ;  /* 0x00000004020e7825 */ /* 0x040fe200078e02c6 */
[----:B------:R1:W-:Y:S04]  /*2e790*/  STL.64 [R1+0x5e8], R16 ;  /* 0x0005e81001007387 */ /* 0x0003e80000100a00 */
[----:B------:R-:W4:Y:S04]  /*2e7a0*/  LDL.LU.64 R230, [R1+0x1b10] ;  /* 0x001b100001e67983 */ /* 0x000f280000300a00 */
[----:B------:R1:W-:Y:S04]  /*2e7b0*/  STL.64 [R1+0x5e0], R14 ;  /* 0x0005e00e01007387 */ /* 0x0003e80000100a00 */
[----:B------:R-:W4:Y:S04]  /*2e7c0*/  LDL.LU.64 R214, [R1+0x1b08] ;  /* 0x001b080001d67983 */ /* 0x000f280000300a00 */
[----:B------:R-:W4:Y:S01]  /*2e7d0*/  LDL.LU.64 R198, [R1+0x1b00] ;  /* 0x001b000001c67983 */ /* 0x000f220000300a00 */
[----:B---3--:R-:W-:-:S03]  /*2e7e0*/  IMAD.WIDE R4, R2, 0x4, R182 ;  /* 0x0000000402047825 */ /* 0x008fc600078e02b6 */
[----:B------:R5:W-:Y:S04]  /*2e7f0*/  LDGSTS.E [R166+-0x74e00], [R20.64], !P4 ;  /* 0x8b20000014a67fae */ /* 0x000be8000e121844 */
[----:B------:R1:W-:Y:S04]  /*2e800*/  LDGSTS.E [R165+-0x74c00], [R16.64], !P4 ;  /* 0x8b40000010a57fae */ /* 0x0003e8000e121844 */
[----:B------:R3:W-:Y:S01]  /*2e810*/  LDGSTS.E [R164+-0x74a00], [R14.64], !P4 ;  /* 0x8b6000000ea47fae */ /* 0x0007e2000e121844 */
[----:B-----5:R-:W-:-:S03]  /*2e820*/  IMAD.WIDE R20, R2, 0x4, R216 ;  /* 0x0000000402147825 */ /* 0x020fc600078e02d8 */
[----:B------:R2:W-:Y:S01]  /*2e830*/  STL.64 [R1+0x598], R4 ;  /* 0x0005980401007387 */ /* 0x0005e20000100a00 */
[----:B------:R-:W-:-:S03]  /*2e840*/  IADD3 R167, R19, -0x11b, RZ ;  /* 0xfffffee513a77810 */ /* 0x000fc60007ffe0ff */
[----:B------:R-:W5:Y:S01]  /*2e850*/  LDL.LU.64 R182, [R1+0x1a98] ;  /* 0x001a980001b67983 */ /* 0x000f620000300a00 */
[----:B-1----:R-:W-:-:S03]  /*2e860*/  IMAD.WIDE R16, R2, 0x4, R200 ;  /* 0x0000000402107825 */ /* 0x002fc600078e02c8 */
[----:B------:R4:W-:Y:S01]  /*2e870*/  STL.64 [R1+0x590], R20 ;  /* 0x0005901401007387 */ /* 0x0009e20000100a00 */
[----:B---3--:R-:W-:-:S03]  /*2e880*/  IMAD.WIDE R14, R2, 0x4, R184 ;  /* 0x00000004020e7825 */ /* 0x008fc600078e02b8 */
[----:B------:R1:W-:Y:S01]  /*2e890*/  STL.64 [R1+0x588], R16 ;  /* 0x0005881001007387 */ /* 0x0003e20000100a00 */
[----:B------:R-:W-:-:S03]  /*2e8a0*/  ISETP.GE.U32.AND P0, PT, R167, 0x7ffffe66, PT ;  /* 0x7ffffe66a700780c */ /* 0x000fc60003f06070 */
[----:B------:R-:W3:Y:S04]  /*2e8b0*/  LDL.LU.64 R216, [R1+0x1a90] ;  /* 0x001a900001d87983 */ /* 0x000ee80000300a00 */
[----:B------:R1:W-:Y:S04]  /*2e8c0*/  STL.64 [R1+0x580], R14 ;  /* 0x0005800e01007387 */ /* 0x0003e80000100a00 */
[----:B------:R-:W3:Y:S04]  /*2e8d0*/  LDL.LU.64 R200, [R1+0x1a88] ;  /* 0x001a880001c87983 */ /* 0x000ee80000300a00 */
[----:B------:R-:W3:Y:S04]  /*2e8e0*/  LDL.LU.64 R184, [R1+0x1a80] ;  /* 0x001a800001b87983 */ /* 0x000ee80000300a00 */
[----:B------:R2:W-:Y:S04]  /*2e8f0*/  LDGSTS.E [R0+-0x73000], [R4.64], !P0 ;  /* 0x8d00000004007fae */ /* 0x0005e8000c121844 */
[----:B------:R4:W-:Y:S04]  /*2e900*/  LDGSTS.E [R166+-0x72e00], [R20.64], !P0 ;  /* 0x8d20000014a67fae */ /* 0x0009e8000c121844 */
[----:B------:R1:W-:Y:S01]  /*2e910*/  LDGSTS.E [R165+-0x72c00], [R16.64], !P0 ;  /* 0x8d40000010a57fae */ /* 0x0003e2000c121844 */
[----:B--2---:R-:W-:-:S03]  /*2e920*/  IMAD.WIDE R4, R2, 0x4, R168 ;  /* 0x0000000402047825 */ /* 0x004fc600078e02a8 */
[----:B------:R2:W-:Y:S04]  /*2e930*/  LDGSTS.E [R164+-0x72a00], [R14.64], !P0 ;  /* 0x8d6000000ea47fae */ /* 0x0005e8000c121844 */
[----:B------:R5:W-:Y:S04]  /*2e940*/  STL.64 [R1+0x538], R4 ;  /* 0x0005380401007387 */ /* 0x000be80000100a00 */
[----:B------:R-:W3:Y:S01]  /*2e950*/  LDL.LU.64 R168, [R1+0x1a18] ;  /* 0x001a180001a87983 */ /* 0x000ee20000300a00 */
[----:B----4-:R-:W-:-:S04]  /*2e960*/  IMAD.WIDE R20, R2, 0x4, R230 ;  /* 0x0000000402147825 */ /* 0x010fc800078e02e6 */
[C---:B-1----:R-:W-:Y:S01]  /*2e970*/  IMAD.WIDE R16, R2.reuse, 0x4, R214 ;  /* 0x0000000402107825 */ /* 0x042fe200078e02d6 */
[----:B------:R3:W-:Y:S03]  /*2e980*/  STL.64 [R1+0x530], R20 ;  /* 0x0005301401007387 */ /* 0x0007e60000100a00 */
[----:B--2---:R-:W-:Y:S01]  /*2e990*/  IMAD.WIDE R14, R2, 0x4, R198 ;  /* 0x00000004020e7825 */ /* 0x004fe200078e02c6 */
[----:B------:R1:W-:Y:S04]  /*2e9a0*/  STL.64 [R1+0x528], R16 ;  /* 0x0005281001007387 */ /* 0x0003e80000100a00 */
[----:B------:R-:W2:Y:S04]  /*2e9b0*/  LDL.LU.64 R230, [R1+0x1a10] ;  /* 0x001a100001e67983 */ /* 0x000ea80000300a00 */
[----:B------:R4:W-:Y:S04]  /*2e9c0*/  STL.64 [R1+0x520], R14 ;  /* 0x0005200e01007387 */ /* 0x0009e80000100a00 */
[----:B------:R-:W2:Y:S04]  /*2e9d0*/  LDL.LU.64 R214, [R1+0x1a08] ;  /* 0x001a080001d67983 */ /* 0x000ea80000300a00 */
[----:B------:R-:W2:Y:S01]  /*2e9e0*/  LDL.LU.64 R198, [R1+0x458] ;  /* 0x0004580001c67983 */ /* 0x000ea20000300a00 */
[----:B------:R-:W-:-:S04]  /*2e9f0*/  IADD3 R167, R19, -0x11f, RZ ;  /* 0xfffffee113a77810 */ /* 0x000fc80007ffe0ff */
[----:B------:R-:W-:Y:S02]  /*2ea00*/  ISETP.GE.U32.AND P5, PT, R167, 0x7ffffe62, PT ;  /* 0x7ffffe62a700780c */ /* 0x000fe40003fa6070 */
[----:B------:R-:W-:-:S11]  /*2ea10*/  IADD3 R167, R19, -0x123, RZ ;  /* 0xfffffedd13a77810 */ /* 0x000fd60007ffe0ff */
[----:B------:R5:W-:Y:S04]  /*2ea20*/  LDGSTS.E [R0+-0x71000], [R4.64], !P5 ;  /* 0x8f00000004007fae */ /* 0x000be8000e921844 */
[----:B------:R3:W-:Y:S04]  /*2ea30*/  LDGSTS.E [R166+-0x70e00], [R20.64], !P5 ;  /* 0x8f20000014a67fae */ /* 0x0007e8000e921844 */
[----:B------:R1:W-:Y:S01]  /*2ea40*/  LDGSTS.E [R165+-0x70c00], [R16.64], !P5 ;  /* 0x8f40000010a57fae */ /* 0x0003e2000e921844 */
[----:B-----5:R-:W-:-:S03]  /*2ea50*/  IMAD.WIDE R4, R2, 0x4, R182 ;  /* 0x0000000402047825 */ /* 0x020fc600078e02b6 */
[----:B------:R4:W-:Y:S01]  /*2ea60*/  LDGSTS.E [R164+-0x70a00], [R14.64], !P5 ;  /* 0x8f6000000ea47fae */ /* 0x0009e2000e921844 */
[----:B---3--:R-:W-:-:S03]  /*2ea70*/  IMAD.WIDE R20, R2, 0x4, R216 ;  /* 0x0000000402147825 */ /* 0x008fc600078e02d8 */
[----:B------:R3:W-:Y:S01]  /*2ea80*/  STL.64 [R1+0x4d0], R4 ;  /* 0x0004d00401007387 */ /* 0x0007e20000100a00 */
[----:B-1----:R-:W-:-:S03]  /*2ea90*/  IMAD.WIDE R16, R2, 0x4, R200 ;  /* 0x0000000402107825 */ /* 0x002fc600078e02c8 */
[----:B------:R-:W5:Y:S01]  /*2eaa0*/  LDL.LU.64 R182, [R1+0x19b8] ;  /* 0x0019b80001b67983 */ /* 0x000f620000300a00 */
[----:B----4-:R-:W-:-:S03]  /*2eab0*/  IMAD.WIDE R14, R2, 0x4, R184 ;  /* 0x00000004020e7825 */ /* 0x010fc600078e02b8 */
[----:B------:R2:W-:Y:S04]  /*2eac0*/  STL.64 [R1+0x4c8], R20 ;  /* 0x0004c81401007387 */ /* 0x0005e80000100a00 */
[----:B------:R1:W-:Y:S01]  /*2ead0*/  STL.64 [R1+0x4c0], R16 ;  /* 0x0004c01001007387 */ /* 0x0003e20000100a00 */
[----:B------:R-:W-:-:S03]  /*2eae0*/  ISETP.GE.U32.AND P6, PT, R167, 0x7ffffe5e, PT ;  /* 0x7ffffe5ea700780c */ /* 0x000fc60003fc6070 */
[----:B------:R-:W4:Y:S04]  /*2eaf0*/  LDL.LU.64 R216, [R1+0x19b0] ;  /* 0x0019b00001d87983 */ /* 0x000f280000300a00 */
[----:B------:R1:W-:Y:S04]  /*2eb00*/  STL.64 [R1+0x4b8], R14 ;  /* 0x0004b80e01007387 */ /* 0x0003e80000100a00 */
[----:B------:R-:W4:Y:S04]  /*2eb10*/  LDL.LU.64 R200, [R1+0x19a8] ;  /* 0x0019a80001c87983 */ /* 0x000f280000300a00 */
[----:B------:R-:W4:Y:S04]  /*2eb20*/  LDL.LU.64 R184, [R1+0x19a0] ;  /* 0x0019a00001b87983 */ /* 0x000f280000300a00 */
[----:B------:R3:W-:Y:S04]  /*2eb30*/  LDGSTS.E [R0+-0x6f000], [R4.64], !P6 ;  /* 0x9100000004007fae */ /* 0x0007e8000f121844 */
[----:B------:R2:W-:Y:S04]  /*2eb40*/  LDGSTS.E [R166+-0x6ee00], [R20.64], !P6 ;  /* 0x9120000014a67fae */ /* 0x0005e8000f121844 */
[----:B------:R1:W-:Y:S01]  /*2eb50*/  LDGSTS.E [R165+-0x6ec00], [R16.64], !P6 ;  /* 0x9140000010a57fae */ /* 0x0003e2000f121844 */
[----:B---3--:R-:W-:-:S03]  /*2eb60*/  IMAD.WIDE R4, R2, 0x4, R168 ;  /* 0x0000000402047825 */ /* 0x008fc600078e02a8 */
[----:B------:R3:W-:Y:S04]  /*2eb70*/  LDGSTS.E [R164+-0x6ea00], [R14.64], !P6 ;  /* 0x916000000ea47fae */ /* 0x0007e8000f121844 */
[----:B------:R5:W-:Y:S04]  /*2eb80*/  STL.64 [R1+0x470], R4 ;  /* 0x0004700401007387 */ /* 0x000be80000100a00 */
[----:B------:R-:W4:Y:S01]  /*2eb90*/  LDL.LU.64 R168, [R1+0x1940] ;  /* 0x0019400001a87983 */ /* 0x000f220000300a00 */
[----:B--2---:R-:W-:-:S04]  /*2eba0*/  IMAD.WIDE R20, R2, 0x4, R230 ;  /* 0x0000000402147825 */ /* 0x004fc800078e02e6 */
[C---:B-1----:R-:W-:Y:S01]  /*2ebb0*/  IMAD.WIDE R16, R2.reuse, 0x4, R214 ;  /* 0x0000000402107825 */ /* 0x042fe200078e02d6 */
[----:B------:R4:W-:Y:S03]  /*2ebc0*/  STL.64 [R1+0x468], R20 ;  /* 0x0004681401007387 */ /* 0x0009e60000100a00 */
[----:B---3--:R-:W-:Y:S01]  /*2ebd0*/  IMAD.WIDE R14, R2, 0x4, R198 ;  /* 0x00000004020e7825 */ /* 0x008fe200078e02c6 */
        /* <DEDUP_REMOVED lines=13> */
[----:B----4-:R-:W-:-:S03]  /*2ecb0*/  IMAD.WIDE R20, R2, 0x4, R216 ;  /* 0x0000000402147825 */ /* 0x010fc600078e02d8 */
[----:B------:R4:W-:Y:S04]  /*2ecc0*/  STL.64 [R1+0x410], R4 ;  /* 0x0004100401007387 */ /* 0x0009e80000100a00 */
        /* <DEDUP_REMOVED lines=13> */
[----:B----4-:R-:W-:-:S03]  /*2eda0*/  IMAD.WIDE R4, R2, 0x4, R168 ;  /* 0x0000000402047825 */ /* 0x010fc600078e02a8 */
[----:B------:R4:W-:Y:S04]  /*2edb0*/  LDGSTS.E [R164+-0x6aa00], [R14.64], !P2 ;  /* 0x956000000ea47fae */ /* 0x0009e8000d121844 */
[----:B------:R5:W-:Y:S04]  /*2edc0*/  STL.64 [R1+0x3b0], R4 ;  /* 0x0003b00401007387 */ /* 0x000be80000100a00 */
[----:B------:R-:W3:Y:S01]  /*2edd0*/  LDL.LU.64 R168, [R1+0x1840] ;  /* 0x0018400001a87983 */ /* 0x000ee20000300a00 */
[----:B--2---:R-:W-:-:S04]  /*2ede0*/  IMAD.WIDE R20, R2, 0x4, R230 ;  /* 0x0000000402147825 */ /* 0x004fc800078e02e6 */
[C---:B-1----:R-:W-:Y:S01]  /*2edf0*/  IMAD.WIDE R16, R2.reuse, 0x4, R214 ;  /* 0x0000000402107825 */ /* 0x042fe200078e02d6 */
[----:B------:R3:W-:Y:S03]  /*2ee00*/  STL.64 [R1+0x3a8], R20 ;  /* 0x0003a81401007387 */ /* 0x0007e60000100a00 */
[----:B----4-:R-:W-:Y:S01]  /*2ee10*/  IMAD.WIDE R14, R2, 0x4, R198 ;  /* 0x00000004020e7825 */ /* 0x010fe200078e02c6 */
        /* <DEDUP_REMOVED lines=14> */
[----:B------:R3:W-:Y:S04]  /*2ef00*/  STL.64 [R1+0x350], R4 ;  /* 0x0003500401007387 */ /* 0x0007e80000100a00 */
[----:B------:R-:W5:Y:S01]  /*2ef10*/  LDL.LU.64 R182, [R1+0x17c0] ;  /* 0x0017c00001b67983 */ /* 0x000f620000300a00 */
[----:B-1----:R-:W-:-:S03]  /*2ef20*/  IMAD.WIDE R16, R2, 0x4, R200 ;  /* 0x0000000402107825 */ /* 0x002fc600078e02c8 */
[----:B------:R2:W-:Y:S01]  /*2ef30*/  STL.64 [R1+0x348], R20 ;  /* 0x0003481401007387 */ /* 0x0005e20000100a00 */
[----:B----4-:R-:W-:-:S03]  /*2ef40*/  IMAD.WIDE R14, R2, 0x4, R184 ;  /* 0x00000004020e7825 */ /* 0x010fc600078e02b8 */
        /* <DEDUP_REMOVED lines=123> */
[----:B------:R-:W-:Y:S04]  /*2f700*/  STL.64 [R1+0xa8], R20 ;  /* 0x0000a81401007387 */ /* 0x000fe80000100a00 */
[----:B------:R3:W-:Y:S04]  /*2f710*/  STL.64 [R1+0xa0], R16 ;  /* 0x0000a01001007387 */ /* 0x0007e80000100a00 */
[----:B------:R-:W2:Y:S01]  /*2f720*/  LDL.LU.64 R230, [R1+0x1458] ;  /* 0x0014580001e67983 */ /* 0x000ea20000300a00 */
[----:B----4-:R-:W-:-:S05]  /*2f730*/  IMAD.WIDE R14, R2, 0x4, R198 ;  /* 0x00000004020e7825 */ /* 0x010fca00078e02c6 */
[----:B------:R1:W-:Y:S04]  /*2f740*/  STL.64 [R1+0x98], R14 ;  /* 0x0000980e01007387 */ /* 0x0003e80000100a00 */
[----:B------:R-:W4:Y:S01]  /*2f750*/  LDL.LU.64 R214, [R1+0x1450] ;  /* 0x0014500001d67983 */ /* 0x000f220000300a00 */
[----:B------:R-:W-:-:S03]  /*2f760*/  IADD3 R167, R19, -0x14f, RZ ;  /* 0xfffffeb113a77810 */ /* 0x000fc60007ffe0ff */
[----:B------:R-:W4:Y:S01]  /*2f770*/  LDL.LU.64 R198, [R1+0x1448] ;  /* 0x0014480001c67983 */ /* 0x000f220000300a00 */
[----:B------:R-:W-:Y:S02]  /*2f780*/  ISETP.GE.U32.AND P4, PT, R167, 0x7ffffe32, PT ;  /* 0x7ffffe32a700780c */ /* 0x000fe40003f86070 */
[----:B------:R-:W-:-:S04]  /*2f790*/  IADD3 R167, R19, -0x153, RZ ;  /* 0xfffffead13a77810 */ /* 0x000fc80007ffe0ff */
[----:B------:R-:W-:-:S07]  /*2f7a0*/  ISETP.GE.U32.AND P0, PT, R167, 0x7ffffe2e, PT ;  /* 0x7ffffe2ea700780c */ /* 0x000fce0003f06070 */
[----:B------:R5:W-:Y:S04]  /*2f7b0*/  LDGSTS.E [R0+-0x59000], [R4.64], !P4 ;  /* 0xa700000004007fae */ /* 0x000be8000e121844 */
[----:B------:R4:W-:Y:S04]  /*2f7c0*/  LDGSTS.E [R166+-0x58e00], [R20.64], !P4 ;  /* 0xa720000014a67fae */ /* 0x0009e8000e121844 */
[----:B------:R3:W-:Y:S01]  /*2f7d0*/  LDGSTS.E [R165+-0x58c00], [R16.64], !P4 ;  /* 0xa740000010a57fae */ /* 0x0007e2000e121844 */
[----:B-----5:R-:W-:-:S03]  /*2f7e0*/  IMAD.WIDE R4, R2, 0x4, R182 ;  /* 0x0000000402047825 */ /* 0x020fc600078e02b6 */
[----:B------:R1:W-:Y:S04]  /*2f7f0*/  LDGSTS.E [R164+-0x58a00], [R14.64], !P4 ;  /* 0xa76000000ea47fae */ /* 0x0003e8000e121844 */
[----:B------:R5:W-:Y:S01]  /*2f800*/  STL.64 [R1+0x50], R4 ;  /* 0x0000500401007387 */ /* 0x000be20000100a00 */
[----:B---3--:R-:W-:-:S03]  /*2f810*/  IMAD.WIDE R16, R2, 0x4, R216 ;  /* 0x0000000402107825 */ /* 0x008fc600078e02d8 */
[----:B------:R5:W-:Y:S04]  /*2f820*/  LDGSTS.E [R0+-0x57000], [R4.64], !P0 ;  /* 0xa900000004007fae */ /* 0x000be8000c121844 */
[----:B------:R-:W3:Y:S01]  /*2f830*/  LDL.LU.64 R182, [R1+0x1420] ;  /* 0x0014200001b67983 */ /* 0x000ee20000300a00 */
[----:B-1----:R-:W-:-:S03]  /*2f840*/  IMAD.WIDE R14, R2, 0x4, R200 ;  /* 0x00000004020e7825 */ /* 0x002fc600078e02c8 */
[----:B------:R-:W-:Y:S01]  /*2f850*/  STL.64 [R1+0x48], R16 ;  /* 0x0000481001007387 */ /* 0x000fe20000100a00 */
[----:B-----5:R-:W-:-:S03]  /*2f860*/  IMAD.WIDE R4, R2, 0x4, R184 ;  /* 0x0000000402047825 */ /* 0x020fc600078e02b8 */
[----:B------:R1:W-:Y:S04]  /*2f870*/  STL.64 [R1+0x40], R14 ;  /* 0x0000400e01007387 */ /* 0x0003e80000100a00 */
[----:B------:R-:W5:Y:S04]  /*2f880*/  LDL.LU.64 R186, [R1+0x1418] ;  /* 0x0014180001ba7983 */ /* 0x000f680000300a00 */
[----:B------:R1:W-:Y:S04]  /*2f890*/  STL.64 [R1+0x38], R4 ;  /* 0x0000380401007387 */ /* 0x0003e80000100a00 */
[----:B------:R-:W5:Y:S01]  /*2f8a0*/  LDL.LU.64 R232, [R1+0x1410] ;  /* 0x0014100001e87983 */ /* 0x000f620000300a00 */
[----:B------:R-:W-:-:S03]  /*2f8b0*/  IADD3 R167, R19, -0x157, RZ ;  /* 0xfffffea913a77810 */ /* 0x000fc60007ffe0ff */
[----:B------:R-:W5:Y:S01]  /*2f8c0*/  LDL.LU.64 R216, [R1+0x1408] ;  /* 0x0014080001d87983 */ /* 0x000f620000300a00 */
[----:B------:R-:W-:-:S03]  /*2f8d0*/  ISETP.GE.U32.AND P5, PT, R167, 0x7ffffe2a, PT ;  /* 0x7ffffe2aa700780c */ /* 0x000fc60003fa6070 */
[----:B------:R4:W-:Y:S01]  /*2f8e0*/  LDGSTS.E [R166+-0x56e00], [R16.64], !P0 ;  /* 0xa920000010a67fae */ /* 0x0009e2000c121844 */
[----:B------:R-:W-:-:S03]  /*2f8f0*/  IADD3 R167, R19, -0x15b, RZ ;  /* 0xfffffea513a77810 */ /* 0x000fc60007ffe0ff */
[----:B------:R2:W-:Y:S04]  /*2f900*/  LDGSTS.E [R165+-0x56c00], [R14.64], !P0 ;  /* 0xa94000000ea57fae */ /* 0x0005e8000c121844 */
[----:B------:R-:W5:Y:S04]  /*2f910*/  LDL.LU.64 R200, [R1+0x13e0] ;  /* 0x0013e00001c87983 */ /* 0x000f680000300a00 */
[----:B------:R2:W-:Y:S01]  /*2f920*/  LDGSTS.E [R164+-0x56a00], [R4.64], !P0 ;  /* 0xa960000004a47fae */ /* 0x0005e2000c121844 */
[----:B------:R-:W-:-:S03]  /*2f930*/  ISETP.GE.U32.AND P6, PT, R167, 0x7ffffe26, PT ;  /* 0x7ffffe26a700780c */ /* 0x000fc60003fc6070 */
[----:B------:R-:W5:Y:S01]  /*2f940*/  LDL.LU.64 R184, [R1+0x13d8] ;  /* 0x0013d80001b87983 */ /* 0x000f620000300a00 */
[----:B------:R-:W-:-:S04]  /*2f950*/  IADD3 R167, R19, -0x15f, RZ ;  /* 0xfffffea113a77810 */ /* 0x000fc80007ffe0ff */
[----:B------:R-:W-:Y:S02]  /*2f960*/  ISETP.GE.U32.AND P3, PT, R167, 0x7ffffe22, PT ;  /* 0x7ffffe22a700780c */ /* 0x000fe40003f66070 */
[----:B------:R-:W-:-:S04]  /*2f970*/  IADD3 R167, R19, -0x163, RZ ;  /* 0xfffffe9d13a77810 */ /* 0x000fc80007ffe0ff */
[----:B------:R-:W-:Y:S02]  /*2f980*/  ISETP.GE.U32.AND P2, PT, R167, 0x7ffffe1e, PT ;  /* 0x7ffffe1ea700780c */ /* 0x000fe40003f46070 */
[----:B------:R-:W-:-:S04]  /*2f990*/  IADD3 R167, R19, -0x167, RZ ;  /* 0xfffffe9913a77810 */ /* 0x000fc80007ffe0ff */
[----:B------:R-:W-:Y:S02]  /*2f9a0*/  ISETP.GE.U32.AND P1, PT, R167, 0x7ffffe1a, PT ;  /* 0x7ffffe1aa700780c */ /* 0x000fe40003f26070 */
[----:B------:R-:W-:-:S04]  /*2f9b0*/  IADD3 R167, R19, -0x16b, RZ ;  /* 0xfffffe9513a77810 */ /* 0x000fc80007ffe0ff */
[----:B------:R-:W-:Y:S02]  /*2f9c0*/  ISETP.GE.U32.AND P4, PT, R167, 0x7ffffe16, PT ;  /* 0x7ffffe16a700780c */ /* 0x000fe40003f86070 */
[----:B------:R-:W-:-:S04]  /*2f9d0*/  IADD3 R167, R19, -0x16f, RZ ;  /* 0xfffffe9113a77810 */ /* 0x000fc80007ffe0ff */
[----:B------:R-:W-:Y:S01]  /*2f9e0*/  ISETP.GE.U32.AND P0, PT, R167, 0x7ffffe12, PT ;  /* 0x7ffffe12a700780c */ /* 0x000fe20003f06070 */
[C---:B--2---:R-:W-:Y:S02]  /*2f9f0*/  IMAD.WIDE R164, R2.reuse, 0x4, R230 ;  /* 0x0000000402a47825 */ /* 0x044fe400078e02e6 */
[----:B------:R-:W2:Y:S02]  /*2fa00*/  LDL.LU.64 R230, [R1+0x13d0] ;  /* 0x0013d00001e67983 */ /* 0x000ea40000300a00 */
[C---:B----4-:R-:W-:Y:S02]  /*2fa10*/  IMAD.WIDE R166, R2.reuse, 0x4, R214 ;  /* 0x0000000402a67825 */ /* 0x050fe400078e02d6 */
[----:B------:R-:W4:Y:S01]  /*2fa20*/  LDL.LU.64 R214, [R1+0x13c8] ;  /* 0x0013c80001d67983 */ /* 0x000f220000300a00 */
[C---:B------:R-:W-:Y:S01]  /*2fa30*/  IADD3 R174, R35.reuse, 0x100000, RZ ;  /* 0x0010000023ae7810 */ /* 0x040fe20007ffe0ff */
[----:B------:R-:W-:Y:S01]  /*2fa40*/  IMAD.WIDE R248, R2, 0x4, R168 ;  /* 0x0000000402f87825 */ /* 0x000fe200078e02a8 */
[----:B------:R-:W-:-:S02]  /*2fa50*/  IADD3 R173, R35, 0x100000, RZ ;  /* 0x0010000023ad7810 */ /* 0x000fc40007ffe0ff */
[----:B------:R-:W-:Y:S01]  /*2fa60*/  IADD3 R172, R35, 0x100000, RZ ;  /* 0x0010000023ac7810 */ /* 0x000fe20007ffe0ff */
[----:B------:R-:W-:Y:S01]  /*2fa70*/  IMAD.WIDE R168, R2, 0x4, R198 ;  /* 0x0000000402a87825 */ /* 0x000fe200078e02c6 */
[----:B------:R1:W-:Y:S01]  /*2fa80*/  LDGSTS.E [R0+-0x55000], [R248.64], !P5 ;  /* 0xab000000f8007fae */ /* 0x0003e2000e921844 */
[----:B------:R-:W-:-:S03]  /*2fa90*/  IADD3 R175, R19, -0x173, RZ ;  /* 0xfffffe8d13af7810 */ /* 0x000fc60007ffe0ff */
[----:B------:R1:W-:Y:S04]  /*2faa0*/  LDGSTS.E [R174+-0x54e00], [R164.64], !P5 ;  /* 0xab200000a4ae7fae */ /* 0x0003e8000e921844 */
[----:B------:R-:W4:Y:S04]  /*2fab0*/  LDL.LU.64 R198, [R1+0x13a0] ;  /* 0x0013a00001c67983 */ /* 0x000f280000300a00 */
[----:B------:R5:W-:Y:S04]  /*2fac0*/  LDGSTS.E [R173+-0x54c00], [R166.64], !P5 ;  /* 0xab400000a6ad7fae */ /* 0x000be8000e921844 */
[----:B------:R5:W-:Y:S01]  /*2fad0*/  LDGSTS.E [R172+-0x54a00], [R168.64], !P5 ;  /* 0xab600000a8ac7fae */ /* 0x000be2000e921844 */
[----:B------:R-:W-:-:S03]  /*2fae0*/  ISETP.GE.U32.AND P5, PT, R175, 0x7ffffe0e, PT ;  /* 0x7ffffe0eaf00780c */ /* 0x000fc60003fa6070 */
[----:B------:R-:W4:Y:S04]  /*2faf0*/  LDL.LU.64 R234, [R1+0x1398] ;  /* 0x0013980001ea7983 */ /* 0x000f280000300a00 */
[----:B------:R-:W4:Y:S04]  /*2fb00*/  LDL.LU.64 R218, [R1+0x1390] ;  /* 0x0013900001da7983 */ /* 0x000f280000300a00 */
[----:B------:R-:W4:Y:S01]  /*2fb10*/  LDL.LU.64 R202, [R1+0x1388] ;  /* 0x0013880001ca7983 */ /* 0x000f220000300a00 */
[C---:B------:R-:W-:Y:S02]  /*2fb20*/  IADD3 R181, R35.reuse, 0x100000, RZ ;  /* 0x0010000023b57810 */ /* 0x040fe40007ffe0ff */
[C---:B------:R-:W-:Y:S01]  /*2fb30*/  IADD3 R180, R35.reuse, 0x100000, RZ ;  /* 0x0010000023b47810 */ /* 0x040fe20007ffe0ff */
[----:B---3--:R-:W-:Y:S01]  /*2fb40*/  IMAD.WIDE R170, R2, 0x4, R182 ;  /* 0x0000000402aa7825 */ /* 0x008fe200078e02b6 */
[----:B------:R-:W-:-:S02]  /*2fb50*/  IADD3 R182, R35, 0x100000, RZ ;  /* 0x0010000023b67810 */ /* 0x000fc40007ffe0ff */
[----:B------:R-:W-:Y:S02]  /*2fb60*/  IADD3 R183, R19, -0x177, RZ ;  /* 0xfffffe8913b77810 */ /* 0x000fe40007ffe0ff */
[----:B------:R3:W-:Y:S01]  /*2fb70*/  LDGSTS.E [R0+-0x53000], [R170.64], !P6 ;  /* 0xad000000aa007fae */ /* 0x0007e2000f121844 */
[----:B-----5:R-:W-:-:S05]  /*2fb80*/  IMAD.WIDE R172, R2, 0x4, R186 ;  /* 0x0000000402ac7825 */ /* 0x020fca00078e02ba */
[----:B------:R2:W-:Y:S01]  /*2fb90*/  LDGSTS.E [R182+-0x52e00], [R172.64], !P6 ;  /* 0xad200000acb67fae */ /* 0x0005e2000f121844 */
[----:B-1----:R-:W-:-:S03]  /*2fba0*/  IMAD.WIDE R174, R2, 0x4, R232 ;  /* 0x0000000402ae7825 */ /* 0x002fc600078e02e8 */
[----:B------:R-:W5:Y:S01]  /*2fbb0*/  LDL.LU.64 R232, [R1+0x1360] ;  /* 0x0013600001e87983 */ /* 0x000f620000300a00 */
[----:B------:R-:W-:-:S03]  /*2fbc0*/  IMAD.WIDE R176, R2, 0x4, R216 ;  /* 0x0000000402b07825 */ /* 0x000fc600078e02d8 */
[----:B------:R-:W3:Y:S04]  /*2fbd0*/  LDL.LU.64 R216, [R1+0x1358] ;  /* 0x0013580001d87983 */ /* 0x000ee80000300a00 */
[----:B------:R1:W-:Y:S04]  /*2fbe0*/  LDGSTS.E [R181+-0x52c00], [R174.64], !P6 ;  /* 0xad400000aeb57fae */ /* 0x0003e8000f121844 */
[----:B------:R1:W-:Y:S01]  /*2fbf0*/  LDGSTS.E [R180+-0x52a00], [R176.64], !P6 ;  /* 0xad600000b0b47fae */ /* 0x0003e2000f121844 */
[----:B------:R-:W-:Y:S01]  /*2fc00*/  ISETP.GE.U32.AND P6, PT, R183, 0x7ffffe0a, PT ;  /* 0x7ffffe0ab700780c */ /* 0x000fe20003fc6070 */
[----:B------:R-:W-:-:S02]  /*2fc10*/  IMAD.WIDE R178, R2, 0x4, R200 ;  /* 0x0000000402b27825 */ /* 0x000fc400078e02c8 */
[----:B------:R-:W3:Y:S01]  /*2fc20*/  LDL.LU.64 R200, [R1+0x1350] ;  /* 0x0013500001c87983 */ /* 0x000ee20000300a00 */
[C---:B------:R-:W-:Y:S02]  /*2fc30*/  IADD3 R190, R35.reuse, 0x100000, RZ ;  /* 0x0010000023be7810 */ /* 0x040fe40007ffe0ff */
[C---:B------:R-:W-:Y:S01]  /*2fc40*/  IADD3 R189, R35.reuse, 0x100000, RZ ;  /* 0x0010000023bd7810 */ /* 0x040fe20007ffe0ff */
[----:B------:R2:W-:Y:S01]  /*2fc50*/  LDGSTS.E [R0+-0x51000], [R178.64], !P3 ;  /* 0xaf000000b2007fae */ /* 0x0005e2000d921844 */
[C---:B-1----:R-:W-:Y:S01]  /*2fc60*/  IMAD.WIDE R180, R2.reuse, 0x4, R184 ;  /* 0x0000000402b47825 */ /* 0x042fe200078e02b8 */
[----:B------:R-:W-:Y:S02]  /*2fc70*/  IADD3 R188, R35, 0x100000, RZ ;  /* 0x0010000023bc7810 */ /* 0x000fe40007ffe0ff */
[----:B------:R-:W-:Y:S02]  /*2fc80*/  IADD3 R191, R19, -0x17b, RZ ;  /* 0xfffffe8513bf7810 */ /* 0x000fe40007ffe0ff */
[----:B------:R1:W-:Y:S01]  /*2fc90*/  LDGSTS.E [R190+-0x50e00], [R180.64], !P3 ;  /* 0xaf200000b4be7fae */ /* 0x0003e2000d921844 */
[----:B--2---:R-:W-:-:S03]  /*2fca0*/  IMAD.WIDE R182, R2, 0x4, R230 ;  /* 0x0000000402b67825 */ /* 0x004fc600078e02e6 */
[----:B------:R-:W2:Y:S04]  /*2fcb0*/  LDL.LU.64 R230, [R1+0x1348] ;  /* 0x0013480001e67983 */ /* 0x000ea80000300a00 */
[----:B------:R1:W-:Y:S01]  /*2fcc0*/  LDGSTS.E [R189+-0x50c00], [R182.64], !P3 ;  /* 0xaf400000b6bd7fae */ /* 0x0003e2000d921844 */
[----:B----4-:R-:W-:-:S03]  /*2fcd0*/  IMAD.WIDE R184, R2, 0x4, R214 ;  /* 0x0000000402b87825 */ /* 0x010fc600078e02d6 */
[----:B------:R-:W4:Y:S04]  /*2fce0*/  LDL.LU.64 R214, [R1+0x1320] ;  /* 0x0013200001d67983 */ /* 0x000f280000300a00 */
[----:B------:R-:W4:Y:S04]  /*2fcf0*/  LDL.LU.64 R222, [R1+0x1318] ;  /* 0x0013180001de7983 */ /* 0x000f280000300a00 */
[----:B------:R-:W4:Y:S04]  /*2fd00*/  LDL.LU.64 R236, [R1+0x1310] ;  /* 0x0013100001ec7983 */ /* 0x000f280000300a00 */
[----:B------:R-:W4:Y:S04]  /*2fd10*/  LDL.LU.64 R220, [R1+0x1308] ;  /* 0x0013080001dc7983 */ /* 0x000f280000300a00 */
[----:B------:R1:W-:Y:S01]  /*2fd20*/  LDGSTS.E [R188+-0x50a00], [R184.64], !P3 ;  /* 0xaf600000b8bc7fae */ /* 0x0003e2000d921844 */
[----:B------:R-:W-:Y:S01]  /*2fd30*/  ISETP.GE.U32.AND P3, PT, R191, 0x7ffffe06, PT ;  /* 0x7ffffe06bf00780c */ /* 0x000fe20003f66070 */
[----:B------:R-:W-:Y:S01]  /*2fd40*/  IMAD.WIDE R186, R2, 0x4, R198 ;  /* 0x0000000402ba7825 */ /* 0x000fe200078e02c6 */
[----:B------:R-:W-:-:S02]  /*2fd50*/  IADD3 R198, R35, 0x100000, RZ ;  /* 0x0010000023c67810 */ /* 0x000fc40007ffe0ff */
[C---:B------:R-:W-:Y:S02]  /*2fd60*/  IADD3 R197, R35.reuse, 0x100000, RZ ;  /* 0x0010000023c57810 */ /* 0x040fe40007ffe0ff */
[----:B------:R-:W-:Y:S01]  /*2fd70*/  IADD3 R196, R35, 0x100000, RZ ;  /* 0x0010000023c47810 */ /* 0x000fe20007ffe0ff */
[----:B------:R2:W-:Y:S01]  /*2fd80*/  LDGSTS.E [R0+-0x4f000], [R186.64], !P2 ;  /* 0xb1000000ba007fae */ /* 0x0005e2000d121844 */
[----:B-1----:R-:W-:-:S03]  /*2fd90*/  IMAD.WIDE R188, R2, 0x4, R234 ;  /* 0x0000000402bc7825 */ /* 0x002fc600078e02ea */
[----:B------:R-:W4:Y:S01]  /*2fda0*/  LDL.LU.64 R234, [R1+0x12e0] ;  /* 0x0012e00001ea7983 */ /* 0x000f220000300a00 */
[----:B------:R-:W-:-:S03]  /*2fdb0*/  IMAD.WIDE R190, R2, 0x4, R218 ;  /* 0x0000000402be7825 */ /* 0x000fc600078e02da */
[----:B------:R-:W4:Y:S01]  /*2fdc0*/  LDL.LU.64 R218, [R1+0x12d8] ;  /* 0x0012d80001da7983 */ /* 0x000f220000300a00 */
[----:B------:R-:W-:-:S03]  /*2fdd0*/  IMAD.WIDE R192, R2, 0x4, R202 ;  /* 0x0000000402c07825 */ /* 0x000fc600078e02ca */
[----:B------:R1:W-:Y:S01]  /*2fde0*/  LDGSTS.E [R198+-0x4ee00], [R188.64], !P2 ;  /* 0xb1200000bcc67fae */ /* 0x0003e2000d121844 */
[----:B------:R-:W-:-:S03]  /*2fdf0*/  IADD3 R199, R19, -0x17f, RZ ;  /* 0xfffffe8113c77810 */ /* 0x000fc60007ffe0ff */
[----:B------:R3:W-:Y:S04]  /*2fe00*/  LDGSTS.E [R197+-0x4ec00], [R190.64], !P2 ;  /* 0xb1400000bec57fae */ /* 0x0007e8000d121844 */
[----:B------:R3:W-:Y:S01]  /*2fe10*/  LDGSTS.E [R196+-0x4ea00], [R192.64], !P2 ;  /* 0xb1600000c0c47fae */ /* 0x0007e2000d121844 */
[----:B------:R-:W-:Y:S01]  /*2fe20*/  ISETP.GE.U32.AND P2, PT, R199, 0x7ffffe02, PT ;  /* 0x7ffffe02c700780c */ /* 0x000fe20003f46070 */
[C---:B-----5:R-:W-:Y:S02]  /*2fe30*/  IMAD.WIDE R194, R2.reuse, 0x4, R232 ;  /* 0x0000000402c27825 */ /* 0x060fe400078e02e8 */
[----:B------:R-:W5:Y:S02]  /*2fe40*/  LDL.LU.64 R232, [R1+0x12d0] ;  /* 0x0012d00001e87983 */ /* 0x000f640000300a00 */
[----:B---3--:R-:W-:-:S02]  /*2fe50*/  IMAD.WIDE R196, R2, 0x4, R216 ;  /* 0x0000000402c47825 */ /* 0x008fc400078e02d8 */
[----:B------:R-:W3:Y:S01]  /*2fe60*/  LDL.LU.64 R216, [R1+0x12c8] ;  /* 0x0012c80001d87983 */ /* 0x000ee20000300a00 */
[C---:B------:R-:W-:Y:S02]  /*2fe70*/  IADD3 R206, R35.reuse, 0x100000, RZ ;  /* 0x0010000023ce7810 */ /* 0x040fe40007ffe0ff */
[C---:B------:R-:W-:Y:S01]  /*2fe80*/  IADD3 R205, R35.reuse, 0x100000, RZ ;  /* 0x0010000023cd7810 */ /* 0x040fe20007ffe0ff */
[----:B------:R2:W-:Y:S01]  /*2fe90*/  LDGSTS.E [R0+-0x4d000], [R194.64], !P1 ;  /* 0xb3000000c2007fae */ /* 0x0005e2000c921844 */
[----:B------:R-:W-:Y:S02]  /*2fea0*/  IADD3 R204, R35, 0x100000, RZ ;  /* 0x0010000023cc7810 */ /* 0x000fe40007ffe0ff */
[----:B------:R-:W-:Y:S01]  /*2feb0*/  IADD3 R207, R19, -0x104, RZ ;  /* 0xfffffefc13cf7810 */ /* 0x000fe20007ffe0ff */
[----:B------:R4:W-:Y:S01]  /*2fec0*/  LDGSTS.E [R206+-0x4ce00], [R196.64], !P1 ;  /* 0xb3200000c4ce7fae */ /* 0x0009e2000c921844 */
[----:B-1----:R-:W-:-:S05]  /*2fed0*/  IMAD.WIDE R198, R2, 0x4, R200 ;  /* 0x0000000402c67825 */ /* 0x002fca00078e02c8 */
[----:B------:R1:W-:Y:S01]  /*2fee0*/  LDGSTS.E [R205+-0x4cc00], [R198.64], !P1 ;  /* 0xb3400000c6cd7fae */ /* 0x0003e2000c921844 */
[----:B--2---:R-:W-:-:S03]  /*2fef0*/  IMAD.WIDE R200, R2, 0x4, R230 ;  /* 0x0000000402c87825 */ /* 0x004fc600078e02e6 */
[----:B------:R-:W2:Y:S04]  /*2ff00*/  LDL.LU.64 R230, [R1+0x12a0] ;  /* 0x0012a00001e67983 */ /* 0x000ea80000300a00 */
[----:B------:R-:W2:Y:S04]  /*2ff10*/  LDL.LU.64 R240, [R1+0x1298] ;  /* 0x0012980001f07983 */ /* 0x000ea80000300a00 */
[----:B------:R-:W2:Y:S04]  /*2ff20*/  LDL.LU.64 R224, [R1+0x1290] ;  /* 0x0012900001e07983 */ /* 0x000ea80000300a00 */
[----:B------:R-:W2:Y:S04]  /*2ff30*/  LDL.LU.64 R238, [R1+0x1288] ;  /* 0x0012880001ee7983 */ /* 0x000ea80000300a00 */
[----:B------:R1:W-:Y:S01]  /*2ff40*/  LDGSTS.E [R204+-0x4ca00], [R200.64], !P1 ;  /* 0xb3600000c8cc7fae */ /* 0x0003e2000c921844 */
[----:B------:R-:W-:Y:S01]  /*2ff50*/  ISETP.GE.U32.AND P1, PT, R207, 0x7ffffe7d, PT ;  /* 0x7ffffe7dcf00780c */ /* 0x000fe20003f26070 */
[----:B----4-:R-:W-:-:S02]  /*2ff60*/  IMAD.WIDE R206, R2, 0x4, R236 ;  /* 0x0000000402ce7825 */ /* 0x010fc400078e02ec */
[----:B------:R-:W4:Y:S04]  /*2ff70*/  LDL.LU.64 R236, [R1+0x1260] ;  /* 0x0012600001ec7983 */ /* 0x000f280000300a00 */
[----:B------:R-:W4:Y:S04]  /*2ff80*/  LDL.LU.64 R14, [R1+0x1258] ;  /* 0x00125800010e7983 */ /* 0x000f280000300a00 */
[----:B------:R-:W4:Y:S01]  /*2ff90*/  LDL.LU.64 R4, [R1+0x1250] ;  /* 0x0012500001047983 */ /* 0x000f220000300a00 */
[----:B------:R-:W-:Y:S01]  /*2ffa0*/  IMAD.WIDE R202, R2, 0x4, R214 ;  /* 0x0000000402ca7825 */ /* 0x000fe200078e02d6 */
[----:B------:R-:W-:-:S02]  /*2ffb0*/  IADD3 R214, R35, 0x100000, RZ ;  /* 0x0010000023d67810 */ /* 0x000fc40007ffe0ff */
[C---:B------:R-:W-:Y:S01]  /*2ffc0*/  IADD3 R213, R35.reuse, 0x100000, RZ ;  /* 0x0010000023d57810 */ /* 0x040fe20007ffe0ff */
[C---:B-1----:R-:W-:Y:S01]  /*2ffd0*/  IMAD.WIDE R204, R2.reuse, 0x4, R222 ;  /* 0x0000000402cc7825 */ /* 0x042fe200078e02de */
[----:B------:R-:W-:Y:S01]  /*2ffe0*/  IADD3 R212, R35, 0x100000, RZ ;  /* 0x0010000023d47810 */ /* 0x000fe20007ffe0ff */
[----:B------:R1:W-:Y:S02]  /*2fff0*/  LDGSTS.E [R0+-0x4b000], [R202.64], !P4 ;  /* 0xb5000000ca007fae */ /* 0x0003e4000e121844 */
[C---:B------:R-:W-:Y:S01]  /*30000*/  IMAD.WIDE R208, R2.reuse, 0x4, R220 ;  /* 0x0000000402d07825 */ /* 0x040fe200078e02dc */
[----:B------:R-:W-:Y:S01]  /*30010*/  IADD3 R215, R19, -0x108, RZ ;  /* 0xfffffef813d77810 */ /* 0x000fe20007ffe0ff */
[----:B------:R5:W-:Y:S04]  /*30020*/  LDGSTS.E [R214+-0x4ae00], [R204.64], !P4 ;  /* 0xb5200000ccd67fae */ /* 0x000be8000e121844 */
[----:B------:R1:W-:Y:S04]  /*30030*/  LDGSTS.E [R213+-0x4ac00], [R206.64], !P4 ;  /* 0xb5400000ced57fae */ /* 0x0003e8000e121844 */
[----:B------:R1:W-:Y:S01]  /*30040*/  LDGSTS.E [R212+-0x4aa00], [R208.64], !P4 ;  /* 0xb5600000d0d47fae */ /* 0x0003e2000e121844 */
[----:B------:R-:W-:Y:S01]  /*30050*/  ISETP.GE.U32.AND P4, PT, R215, 0x7ffffe79, PT ;  /* 0x7ffffe79d700780c */ /* 0x000fe20003f86070 */
[----:B------:R-:W-:Y:S01]  /*30060*/  IMAD.WIDE R210, R2, 0x4, R234 ;  /* 0x0000000402d27825 */ /* 0x000fe200078e02ea */
[----:B------:R-:W-:-:S02]  /*30070*/  IADD3 R222, R35, 0x100000, RZ ;  /* 0x0010000023de7810 */ /* 0x000fc40007ffe0ff */
[C---:B------:R-:W-:Y:S02]  /*30080*/  IADD3 R221, R35.reuse, 0x100000, RZ ;  /* 0x0010000023dd7810 */ /* 0x040fe40007ffe0ff */
[----:B------:R-:W-:Y:S01]  /*30090*/  IADD3 R220, R35, 0x100000, RZ ;  /* 0x0010000023dc7810 */ /* 0x000fe20007ffe0ff */
[----:B------:R2:W-:Y:S01]  /*300a0*/  LDGSTS.E [R0+-0x49000], [R210.64], !P0 ;  /* 0xb7000000d2007fae */ /* 0x0005e2000c121844 */
[----:B-1----:R-:W-:-:S05]  /*300b0*/  IMAD.WIDE R212, R2, 0x4, R218 ;  /* 0x0000000402d47825 */ /* 0x002fca00078e02da */
[----:B------:R1:W-:Y:S01]  /*300c0*/  LDGSTS.E [R222+-0x48e00], [R212.64], !P0 ;  /* 0xb7200000d4de7fae */ /* 0x0003e2000c121844 */
[----:B-----5:R-:W-:-:S03]  /*300d0*/  IMAD.WIDE R214, R2, 0x4, R232 ;  /* 0x0000000402d67825 */ /* 0x020fc600078e02e8 */
[----:B------:R-:W5:Y:S04]  /*300e0*/  LDL.LU.64 R232, [R1+0x1248] ;  /* 0x0012480001e87983 */ /* 0x000f680000300a00 */
[----:B------:R-:W5:Y:S04]  /*300f0*/  LDL.LU.64 R234, [R1+0x1220] ;  /* 0x0012200001ea7983 */ /* 0x000f680000300a00 */
[----:B------:R-:W5:Y:S01]  /*30100*/  LDL.LU.64 R26, [R1+0x1218] ;  /* 0x00121800011a7983 */ /* 0x000f620000300a00 */
[----:B---3--:R-:W-:-:S03]  /*30110*/  IMAD.WIDE R216, R2, 0x4, R216 ;  /* 0x0000000402d87825 */ /* 0x008fc600078e02d8 */
[----:B------:R2:W-:Y:S04]  /*30120*/  LDGSTS.E [R221+-0x48c00], [R214.64], !P0 ;  /* 0xb7400000d6dd7fae */ /* 0x0005e8000c121844 */
[----:B------:R2:W-:Y:S04]  /*30130*/  LDGSTS.E [R220+-0x48a00], [R216.64], !P0 ;  /* 0xb7600000d8dc7fae */ /* 0x0005e8000c121844 */
[----:B------:R-:W3:Y:S01]  /*30140*/  LDL.LU.64 R16, [R1+0x1210] ;  /* 0x0012100001107983 */ /* 0x000ee20000300a00 */
[----:B------:R-:W-:Y:S02]  /*30150*/  IADD3 R223, R19, -0x10c, RZ ;  /* 0xfffffef413df7810 */ /* 0x000fe40007ffe0ff */
[----:B------:R-:W-:-:S02]  /*30160*/  IADD3 R229, R35, 0x100000, RZ ;  /* 0x0010000023e57810 */ /* 0x000fc40007ffe0ff */
[----:B------:R-:W-:Y:S02]  /*30170*/  ISETP.GE.U32.AND P0, PT, R223, 0x7ffffe75, PT ;  /* 0x7ffffe75df00780c */ /* 0x000fe40003f06070 */
[C---:B------:R-:W-:Y:S01]  /*30180*/  IADD3 R228, R35.reuse, 0x100000, RZ ;  /* 0x0010000023e47810 */ /* 0x040fe20007ffe0ff */
[C---:B--2---:R-:W-:Y:S02]  /*30190*/  IMAD.WIDE R220, R2.reuse, 0x4, R240 ;  /* 0x0000000402dc7825 */ /* 0x044fe400078e02f0 */
[----:B------:R-:W2:Y:S04]  /*301a0*/  LDL.LU.64 R240, [R1+0x1208] ;  /* 0x0012080001f07983 */ /* 0x000ea80000300a00 */
[----:B------:R-:W2:Y:S04]  /*301b0*/  LDL.LU.64 R242, [R1+0x11e0] ;  /* 0x0011e00001f27983 */ /* 0x000ea80000300a00 */
[----:B------:R-:W2:Y:S01]  /*301c0*/  LDL.LU.64 R20, [R1+0x11d0] ;  /* 0x0011d00001147983 */ /* 0x000ea20000300a00 */
[----:B------:R-:W-:Y:S01]  /*301d0*/  IMAD.WIDE R218, R2, 0x4, R230 ;  /* 0x0000000402da7825 */ /* 0x000fe200078e02e6 */
[----:B------:R-:W-:-:S03]  /*301e0*/  IADD3 R230, R35, 0x100000, RZ ;  /* 0x0010000023e67810 */ /* 0x000fc60007ffe0ff */
[C---:B-1----:R-:W-:Y:S01]  /*301f0*/  IMAD.WIDE R222, R2.reuse, 0x4, R224 ;  /* 0x0000000402de7825 */ /* 0x042fe200078e02e0 */
[----:B------:R1:W-:Y:S01]  /*30200*/  LDGSTS.E [R0+-0x47000], [R218.64], !P5 ;  /* 0xb9000000da007fae */ /* 0x0003e2000e921844 */
[----:B------:R-:W-:Y:S02]  /*30210*/  IADD3 R231, R19, -0x110, RZ ;  /* 0xfffffef013e77810 */ /* 0x000fe40007ffe0ff */
[C---:B------:R-:W-:Y:S01]  /*30220*/  IMAD.WIDE R224, R2.reuse, 0x4, R238 ;  /* 0x0000000402e07825 */ /* 0x040fe200078e02ee */
[----:B------:R4:W-:Y:S04]  /*30230*/  LDGSTS.E [R230+-0x46e00], [R220.64], !P5 ;  /* 0xb9200000dce67fae */ /* 0x0009e8000e921844 */
[----:B------:R1:W-:Y:S04]  /*30240*/  LDGSTS.E [R229+-0x46c00], [R222.64], !P5 ;  /* 0xb9400000dee57fae */ /* 0x0003e8000e921844 */
[----:B------:R1:W-:Y:S01]  /*30250*/  LDGSTS.E [R228+-0x46a00], [R224.64], !P5 ;  /* 0xb9600000e0e47fae */ /* 0x0003e2000e921844 */
[----:B------:R-:W-:Y:S01]  /*30260*/  ISETP.GE.U32.AND P5, PT, R231, 0x7ffffe71, PT ;  /* 0x7ffffe71e700780c */ /* 0x000fe20003fa6070 */
[----:B----4-:R-:W-:-:S02]  /*30270*/  IMAD.WIDE R230, R2, 0x4, R4 ;  /* 0x0000000402e67825 */ /* 0x010fc400078e0204 */
[----:B------:R-:W4:Y:S01]  /*30280*/  LDL.LU.64 R4, [R1+0x1e78] ;  /* 0x001e780001047983 */ /* 0x000f220000300a00 */
[C---:B------:R-:W-:Y:S01]  /*30290*/  IADD3 R238, R35.reuse, 0x100000, RZ ;  /* 0x0010000023ee7810 */ /* 0x040fe20007ffe0ff */
[C---:B------:R-:W-:Y:S01]  /*302a0*/  IMAD.WIDE R226, R2.reuse, 0x4, R236 ;  /* 0x0000000402e27825 */ /* 0x040fe200078e02ec */
[C---:B------:R-:W-:Y:S01]  /*302b0*/  IADD3 R237, R35.reuse, 0x100000, RZ ;  /* 0x0010000023ed7810 */ /* 0x040fe20007ffe0ff */
[----:B------:R-:W4:Y:S02]  /*302c0*/  LDL.LU.64 R28, [R1+0x1e70] ;  /* 0x001e7000011c7983 */ /* 0x000f240000300a00 */
[C---:B-1----:R-:W-:Y:S01]  /*302d0*/  IMAD.WIDE R228, R2.reuse, 0x4, R14 ;  /* 0x0000000402e47825 */ /* 0x042fe200078e020e */
[----:B------:R-:W-:Y:S01]  /*302e0*/  IADD3 R236, R35, 0x100000, RZ ;  /* 0x0010000023ec7810 */ /* 0x000fe20007ffe0ff */
[----:B------:R1:W-:Y:S04]  /*302f0*/  LDGSTS.E [R0+-0x45000], [R226.64], !P6 ;  /* 0xbb000000e2007fae */ /* 0x0003e8000f121844 */
[----:B------:R3:W-:Y:S04]  /*30300*/  LDGSTS.E [R238+-0x44e00], [R228.64], !P6 ;  /* 0xbb200000e4ee7fae */ /* 0x0007e8000f121844 */
[----:B------:R1:W-:Y:S04]  /*30310*/  LDGSTS.E [R237+-0x44c00], [R230.64], !P6 ;  /* 0xbb400000e6ed7fae */ /* 0x0003e8000f121844 */
[----:B------:R-:W4:Y:S01]  /*30320*/  LDL.LU.64 R24, [R1+0x1e68] ;  /* 0x001e680001187983 */ /* 0x000f220000300a00 */
[----:B-----5:R-:W-:-:S05]  /*30330*/  IMAD.WIDE R232, R2, 0x4, R232 ;  /* 0x0000000402e87825 */ /* 0x020fca00078e02e8 */
[----:B------:R1:W-:Y:S01]  /*30340*/  LDGSTS.E [R236+-0x44a00], [R232.64], !P6 ;  /* 0xbb600000e8ec7fae */ /* 0x0003e2000f121844 */
[----:B------:R-:W-:Y:S01]  /*30350*/  IMAD.WIDE R234, R2, 0x4, R234 ;  /* 0x0000000402ea7825 */ /* 0x000fe200078e02ea */
[----:B------:R-:W-:-:S04]  /*30360*/  IADD3 R14, R35, 0x100000, RZ ;  /* 0x00100000230e7810 */ /* 0x000fc80007ffe0ff */
[----:B------:R5:W-:Y:S01]  /*30370*/  LDGSTS.E [R0+-0x43000], [R234.64], !P3 ;  /* 0xbd000000ea007fae */ /* 0x000be2000d921844 */
[----:B-1----:R-:W-:-:S03]  /*30380*/  IMAD.WIDE R236, R2, 0x4, R26 ;  /* 0x0000000402ec7825 */ /* 0x002fc600078e021a */
[----:B------:R-:W5:Y:S04]  /*30390*/  LDL.LU.64 R26, [R1+0x1e60] ;  /* 0x001e6000011a7983 */ /* 0x000f680000300a00 */
[----:B------:R1:W-:Y:S04]  /*303a0*/  LDGSTS.E [R14+-0x42e00], [R236.64], !P3 ;  /* 0xbd200000ec0e7fae */ /* 0x0003e8000d921844 */
[----:B-1----:R-:W5:Y:S04]  /*303b0*/  LDL.LU.64 R14, [R1+0x1df8] ;  /* 0x001df800010e7983 */ /* 0x002f680000300a00 */
[----:B------:R-:W5:Y:S01]  /*303c0*/  LDL.LU.64 R30, [R1+0x1df0] ;  /* 0x001df000011e7983 */ /* 0x000f620000300a00 */
[----:B------:R-:W-:-:S02]  /*303d0*/  IADD3 R239, R19, -0x114, RZ ;  /* 0xfffffeec13ef7810 */ /* 0x000fc40007ffe0ff */
[----:B------:R-:W-:Y:S02]  /*303e0*/  IADD3 R12, R35, 0x100000, RZ ;  /* 0x00100000230c7810 */ /* 0x000fe40007ffe0ff */
[----:B------:R-:W-:Y:S01]  /*303f0*/  ISETP.GE.U32.AND P6, PT, R239, 0x7ffffe6d, PT ;  /* 0x7ffffe6def00780c */ /* 0x000fe20003fc6070 */
[C---:B---3--:R-:W-:Y:S01]  /*30400*/  IMAD.WIDE R238, R2.reuse, 0x4, R16 ;  /* 0x0000000402ee7825 */ /* 0x048fe200078e0210 */
[C---:B------:R-:W-:Y:S02]  /*30410*/  IADD3 R252, R35.reuse, 0x100000, RZ ;  /* 0x0010000023fc7810 */ /* 0x040fe40007ffe0ff */
[C---:B------:R-:W-:Y:S01]  /*30420*/  IADD3 R17, R35.reuse, 0x100000, RZ ;  /* 0x0010000023117810 */ /* 0x040fe20007ffe0ff */
[C---:B------:R-:W-:Y:S01]  /*30430*/  IMAD.WIDE R244, R2.reuse, 0x4, R244 ;  /* 0x0000000402f47825 */ /* 0x040fe200078e02f4 */
[----:B------:R-:W-:Y:S01]  /*30440*/  IADD3 R16, R35, 0x100000, RZ ;  /* 0x0010000023107810 */ /* 0x000fe20007ffe0ff */
[----:B------:R1:W-:Y:S02]  /*30450*/  LDGSTS.E [R12+-0x42c00], [R238.64], !P3 ;  /* 0xbd400000ee0c7fae */ /* 0x0003e4000d921844 */
[----:B------:R-:W-:-:S04]  /*30460*/  IMAD.WIDE R246, R2, 0x4, R246 ;  /* 0x0000000402f67825 */ /* 0x000fc800078e02f6 */
[----:B--2---:R-:W-:-:S05]  /*30470*/  IMAD.WIDE R32, R2, 0x4, R20 ;  /* 0x0000000402207825 */ /* 0x004fca00078e0214 */
[----:B------:R2:W-:Y:S04]  /*30480*/  STL.64 [R1+0xcd8], R32 ;  /* 0x000cd82001007387 */ /* 0x0005e80000100a00 */
[----:B------:R-:W3:Y:S04]  /*30490*/  LDL.LU.64 R22, [R1+0x1de8] ;  /* 0x001de80001167983 */ /* 0x000ee80000300a00 */
[----:B------:R-:W3:Y:S01]  /*304a0*/  LDL.LU.64 R20, [R1+0x1de0] ;  /* 0x001de00001147983 */ /* 0x000ee20000300a00 */
[----:B------:R-:W-:-:S04]  /*304b0*/  IMAD.WIDE R240, R2, 0x4, R240 ;  /* 0x0000000402f07825 */ /* 0x000fc800078e02f0 */
[C---:B------:R-:W-:Y:S01]  /*304c0*/  IMAD.WIDE R242, R2.reuse, 0x4, R242 ;  /* 0x0000000402f27825 */ /* 0x040fe200078e02f2 */
[----:B------:R1:W-:Y:S04]  /*304d0*/  LDGSTS.E [R252+-0x42a00], [R240.64], !P3 ;  /* 0xbd600000f0fc7fae */ /* 0x0003e8000d921844 */
[----:B------:R5:W-:Y:S01]  /*304e0*/  LDGSTS.E [R0+-0x41000], [R242.64], !P2 ;  /* 0xbf000000f2007fae */ /* 0x000be2000d121844 */
[----:B----4-:R-:W-:-:S03]  /*304f0*/  IMAD.WIDE R4, R2, 0x4, R4 ;  /* 0x0000000402047825 */ /* 0x010fc600078e0204 */
[----:B------:R4:W-:Y:S04]  /*30500*/  LDGSTS.E [R17+-0x40e00], [R244.64], !P2 ;  /* 0xbf200000f4117fae */ /* 0x0009e8000d121844 */
[----:B------:R1:W-:Y:S04]  /*30510*/  STL.64 [R1+0x11d0], R4 ;  /* 0x0011d00401007387 */ /* 0x0003e80000100a00 */
[----:B------:R4:W-:Y:S01]  /*30520*/  LDGSTS.E [R16+-0x40c00], [R246.64], !P2 ;  /* 0xbf400000f6107fae */ /* 0x0009e2000d121844 */
[----:B------:R-:W-:-:S03]  /*30530*/  IMAD.WIDE R38, R2, 0x4, R28 ;  /* 0x0000000402267825 */ /* 0x000fc600078e021c */
[----:B------:R2:W-:Y:S04]  /*30540*/  LDGSTS.E [R252+-0x40a00], [R32.64], !P2 ;  /* 0xbf60000020fc7fae */ /* 0x0005e8000d121844 */
[----:B----4-:R-:W4:Y:S01]  /*30550*/  LDL.LU.64 R16, [R1+0x1d78] ;  /* 0x001d780001107983 */ /* 0x010f220000300a00 */
[----:B------:R-:W-:Y:S01]  /*30560*/  IMAD.WIDE R36, R2, 0x4, R24 ;  /* 0x0000000402247825 */ /* 0x000fe200078e0218 */
[----:B-1----:R-:W-:Y:S02]  /*30570*/  LOP3.LUT R12, R7, 0x60, RZ, 0x3c, !PT ;  /* 0x00000060070c7812 */ /* 0x002fe400078e3cff */
[----:B------:R1:W-:Y:S04]  /*30580*/  STL.64 [R1+0x11e0], R38 ;  /* 0x0011e02601007387 */ /* 0x0003e80000100a00 */
[----:B------:R-:W-:Y:S01]  /*30590*/  STL.64 [R1+0x11f0], R36 ;  /* 0x0011f02401007387 */ /* 0x000fe20000100a00 */
[----:B-----5:R-:W-:-:S03]  /*305a0*/  IADD3 R0, R12, 0x100000, RZ ;  /* 0x001000000c007810 */ /* 0x020fc60007ffe0ff */
[----:B------:R-:W5:Y:S04]  /*305b0*/  LDL.LU.64 R28, [R1+0x1d70] ;  /* 0x001d7000011c7983 */ /* 0x000f680000300a00 */
[----:B------:R1:W-:Y:S01]  /*305c0*/  LDGSTS.E [R0+-0x7e800], [R4.64], !P1 ;  /* 0x8180000004007fae */ /* 0x0003e2000c921844 */
[----:B--2---:R-:W-:Y:S01]  /*305d0*/  IADD3 R252, R12, 0x100000, RZ ;  /* 0x001000000cfc7810 */ /* 0x004fe20007ffe0ff */
[----:B------:R-:W-:-:S05]  /*305e0*/  IMAD.WIDE R32, R2, 0x4, R26 ;  /* 0x0000000402207825 */ /* 0x000fca00078e021a */
[----:B------:R-:W-:Y:S04]  /*305f0*/  STL.64 [R1+0x1200], R32 ;  /* 0x0012002001007387 */ /* 0x000fe80000100a00 */
[----:B------:R-:W2:Y:S04]  /*30600*/  LDL.LU.64 R24, [R1+0x1d68] ;  /* 0x001d680001187983 */ /* 0x000ea80000300a00 */
[----:B------:R-:W2:Y:S01]  /*30610*/  LDL.LU.64 R26, [R1+0x1d60] ;  /* 0x001d6000011a7983 */ /* 0x000ea20000300a00 */
[C---:B-1----:R-:W-:Y:S02]  /*30620*/  IADD3 R5, R12.reuse, 0x100000, RZ ;  /* 0x001000000c057810 */ /* 0x042fe40007ffe0ff */
[----:B------:R-:W-:Y:S01]  /*30630*/  IADD3 R4, R12, 0x100000, RZ ;  /* 0x001000000c047810 */ /* 0x000fe20007ffe0ff */
[----:B------:R-:W-:-:S02]  /*30640*/  IMAD.WIDE R14, R2, 0x4, R14 ;  /* 0x00000004020e7825 */ /* 0x000fc400078e020e */
[----:B------:R1:W-:Y:S04]  /*30650*/  LDGSTS.E [R5+-0x7e600], [R38.64], !P1 ;  /* 0x81a0000026057fae */ /* 0x0003e8000c921844 */
[----:B------:R1:W-:Y:S04]  /*30660*/  LDGSTS.E [R4+-0x7e400], [R36.64], !P1 ;  /* 0x81c0000024047fae */ /* 0x0003e8000c921844 */
[----:B------:R3:W-:Y:S01]  /*30670*/  LDGSTS.E [R252+-0x7e200], [R32.64], !P1 ;  /* 0x81e0000020fc7fae */ /* 0x0007e2000c921844 */
[----:B-1----:R-:W-:-:S03]  /*30680*/  IMAD.WIDE R38, R2, 0x4, R30 ;  /* 0x0000000402267825 */ /* 0x002fc600078e021e */
[----:B------:R1:W-:Y:S04]  /*30690*/  STL.64 [R1+0x1210], R14 ;  /* 0x0012100e01007387 */ /* 0x0003e80000100a00 */
[----:B------:R-:W2:Y:S04]  /*306a0*/  LDL.LU.64 R4, [R1+0x1cf8] ;  /* 0x001cf80001047983 */ /* 0x000ea80000300a00 */
[----:B------:R5:W-:Y:S04]  /*306b0*/  STL.64 [R1+0x1218], R38 ;  /* 0x0012182601007387 */ /* 0x000be80000100a00 */
[----:B------:R1:W-:Y:S02]  /*306c0*/  LDGSTS.E [R0+-0x7c800], [R14.64], !P4 ;  /* 0x838000000e007fae */ /* 0x0003e4000e121844 */
[----:B-1----:R-:W-:-:S02]  /*306d0*/  IADD3 R15, R12, 0x100000, RZ ;  /* 0x001000000c0f7810 */ /* 0x002fc40007ffe0ff */
[----:B------:R-:W-:-:S03]  /*306e0*/  IADD3 R14, R12, 0x100000, RZ ;  /* 0x001000000c0e7810 */ /* 0x000fc60007ffe0ff */
[----:B------:R1:W-:Y:S01]  /*306f0*/  LDGSTS.E [R15+-0x7c600], [R38.64], !P4 ;  /* 0x83a00000260f7fae */ /* 0x0003e2000e121844 */
[----:B---3--:R-:W-:-:S04]  /*30700*/  IMAD.WIDE R36, R2, 0x4, R22 ;  /* 0x0000000402247825 */ /* 0x008fc800078e0216 */
[C---:B------:R-:W-:Y:S01]  /*30710*/  IMAD.WIDE R32, R2.reuse, 0x4, R20 ;  /* 0x0000000402207825 */ /* 0x040fe200078e0214 */
[----:B------:R-:W-:Y:S04]  /*30720*/  STL.64 [R1+0x1220], R36 ;  /* 0x0012202401007387 */ /* 0x000fe80000100a00 */
[----:B------:R-:W3:Y:S04]  /*30730*/  LDL.LU.64 R30, [R1+0x1cf0] ;  /* 0x001cf000011e7983 */ /* 0x000ee80000300a00 */
[----:B------:R-:W-:Y:S04]  /*30740*/  STL.64 [R1+0x1228], R32 ;  /* 0x0012282001007387 */ /* 0x000fe80000100a00 */
[----:B------:R-:W3:Y:S04]  /*30750*/  LDL.LU.64 R22, [R1+0x1ce8] ;  /* 0x001ce80001167983 */ /* 0x000ee80000300a00 */
[----:B------:R-:W3:Y:S04]  /*30760*/  LDL.LU.64 R20, [R1+0x1ce0] ;  /* 0x001ce00001147983 */ /* 0x000ee80000300a00 */
[----:B------:R1:W-:Y:S04]  /*30770*/  LDGSTS.E [R14+-0x7c400], [R36.64], !P4 ;  /* 0x83c00000240e7fae */ /* 0x0003e8000e121844 */
[----:B------:R1:W-:Y:S01]  /*30780*/  LDGSTS.E [R252+-0x7c200], [R32.64], !P4 ;  /* 0x83e0000020fc7fae */ /* 0x0003e2000e121844 */
[----:B----4-:R-:W-:-:S05]  /*30790*/  IMAD.WIDE R16, R2, 0x4, R16 ;  /* 0x0000000402107825 */ /* 0x010fca00078e0210 */
[----:B------:R4:W-:Y:S04]  /*307a0*/  STL.64 [R1+0x1230], R16 ;  /* 0x0012301001007387 */ /* 0x0009e80000100a00 */
[----:B-1----:R-:W3:Y:S01]  /*307b0*/  LDL.LU.64 R14, [R1+0x1c78] ;  /* 0x001c7800010e7983 */ /* 0x002ee20000300a00 */
[----:B-----5:R-:W-:-:S03]  /*307c0*/  IMAD.WIDE R38, R2, 0x4, R28 ;  /* 0x0000000402267825 */ /* 0x020fc600078e021c */
[----:B------:R4:W-:Y:S04]  /*307d0*/  LDGSTS.E [R0+-0x7a800], [R16.64], !P0 ;  /* 0x8580000010007fae */ /* 0x0009e8000c121844 */
[----:B------:R-:W-:Y:S01]  /*307e0*/  STL.64 [R1+0x1238], R38 ;  /* 0x0012382601007387 */ /* 0x000fe20000100a00 */
[----:B----4-:R-:W-:Y:S01]  /*307f0*/  IADD3 R17, R12, 0x100000, RZ ;  /* 0x001000000c117810 */ /* 0x010fe20007ffe0ff */
[----:B--2---:R-:W-:-:S04]  /*30800*/  IMAD.WIDE R36, R2, 0x4, R24 ;  /* 0x0000000402247825 */ /* 0x004fc800078e0218 */
[----:B------:R-:W-:Y:S01]  /*30810*/  IMAD.WIDE R32, R2, 0x4, R26 ;  /* 0x0000000402207825 */ /* 0x000fe200078e021a */
[----:B------:R-:W-:Y:S04]  /*30820*/  STL.64 [R1+0x1240], R36 ;  /* 0x0012402401007387 */ /* 0x000fe80000100a00 */
[----:B------:R-:W2:Y:S04]  /*30830*/  LDL.LU.64 R28, [R1+0x1c70] ;  /* 0x001c7000011c7983 */ /* 0x000ea80000300a00 */
[----:B------:R-:W-:Y:S04]  /*30840*/  STL.64 [R1+0x1248], R32 ;  /* 0x0012482001007387 */ /* 0x000fe80000100a00 */
[----:B------:R-:W4:Y:S04]  /*30850*/  LDL.LU.64 R24, [R1+0x1c68] ;  /* 0x001c680001187983 */ /* 0x000f280000300a00 */
[----:B------:R-:W5:Y:S01]  /*30860*/  LDL.LU.64 R26, [R1+0x1c60] ;  /* 0x001c6000011a7983 */ /* 0x000f620000300a00 */
[----:B------:R-:W-:-:S03]  /*30870*/  IADD3 R16, R12, 0x100000, RZ ;  /* 0x001000000c107810 */ /* 0x000fc60007ffe0ff */
[----:B------:R1:W-:Y:S01]  /*30880*/  LDGSTS.E [R17+-0x7a600], [R38.64], !P0 ;  /* 0x85a0000026117fae */ /* 0x0003e2000c121844 */
[----:B------:R-:W-:-:S03]  /*30890*/  IMAD.WIDE R4, R2, 0x4, R4 ;  /* 0x0000000402047825 */ /* 0x000fc600078e0204 */
[----:B------:R1:W-:Y:S04]  /*308a0*/  LDGSTS.E [R16+-0x7a400], [R36.64], !P0 ;  /* 0x85c0000024107fae */ /* 0x0003e8000c121844 */
[----:B------:R3:W-:Y:S04]  /*308b0*/  LDGSTS.E [R252+-0x7a200], [R32.64], !P0 ;  /* 0x85e0000020fc7fae */ /* 0x0007e8000c121844 */
[----:B------:R1:W-:Y:S04]  /*308c0*/  STL.64 [R1+0x1250], R4 ;  /* 0x0012500401007387 */ /* 0x0003e80000100a00 */
[----:B-1----:R-:W5:Y:S04]  /*308d0*/  LDL.LU.64 R16, [R1+0x1bf8] ;  /* 0x001bf80001107983 */ /* 0x002f680000300a00 */
[----:B------:R1:W-:Y:S02]  /*308e0*/  LDGSTS.E [R0+-0x78800], [R4.64], !P5 ;  /* 0x8780000004007fae */ /* 0x0003e4000e921844 */
[----:B-1----:R-:W-:-:S02]  /*308f0*/  IADD3 R5, R12, 0x100000, RZ ;  /* 0x001000000c057810 */ /* 0x002fc40007ffe0ff */
[----:B------:R-:W-:Y:S01]  /*30900*/  IADD3 R4, R12, 0x100000, RZ ;  /* 0x001000000c047810 */ /* 0x000fe20007ffe0ff */
[----:B---3--:R-:W-:-:S04]  /*30910*/  IMAD.WIDE R38, R2, 0x4, R30 ;  /* 0x0000000402267825 */ /* 0x008fc800078e021e */
[C---:B------:R-:W-:Y:S01]  /*30920*/  IMAD.WIDE R36, R2.reuse, 0x4, R22 ;  /* 0x0000000402247825 */ /* 0x040fe200078e0216 */
[----:B------:R2:W-:Y:S03]  /*30930*/  STL.64 [R1+0x1258], R38 ;  /* 0x0012582601007387 */ /* 0x0005e60000100a00 */
        /* <DEDUP_REMOVED lines=8> */
[----:B------:R-:W-:-:S03]  /*309c0*/  IMAD.WIDE R14, R2, 0x4, R14 ;  /* 0x00000004020e7825 */ /* 0x000fc600078e020e */
[----:B------:R5:W-:Y:S04]  /*309d0*/  LDGSTS.E [R252+-0x78200], [R32.64], !P5 ;  /* 0x87e0000020fc7fae */ /* 0x000be8000e921844 */
[----:B------:R2:W-:Y:S04]  /*309e0*/  STL.64 [R1+0x1270], R14 ;  /* 0x0012700e01007387 */ /* 0x0005e80000100a00 */
[----:B-1----:R-:W3:Y:S04]  /*309f0*/  LDL.LU.64 R4, [R1+0x1b78] ;  /* 0x001b780001047983 */ /* 0x002ee80000300a00 */
[----:B------:R1:W-:Y:S01]  /*30a00*/  LDGSTS.E [R0+-0x76800], [R14.64], !P6 ;  /* 0x898000000e007fae */ /* 0x0003e2000f121844 */
[----:B--2---:R-:W-:-:S04]  /*30a10*/  IMAD.WIDE R38, R2, 0x4, R28 ;  /* 0x0000000402267825 */ /* 0x004fc800078e021c */
[C---:B----4-:R-:W-:Y:S01]  /*30a20*/  IMAD.WIDE R36, R2.reuse, 0x4, R24 ;  /* 0x0000000402247825 */ /* 0x050fe200078e0218 */
[----:B------:R-:W-:Y:S03]  /*30a30*/  STL.64 [R1+0x1278], R38 ;  /* 0x0012782601007387 */ /* 0x000fe60000100a00 */
[----:B-----5:R-:W-:Y:S01]  /*30a40*/  IMAD.WIDE R32, R2, 0x4, R26 ;  /* 0x0000000402207825 */ /* 0x020fe200078e021a */
[----:B------:R-:W-:Y:S04]  /*30a50*/  STL.64 [R1+0x1280], R36 ;  /* 0x0012802401007387 */ /* 0x000fe80000100a00 */
[----:B------:R-:W2:Y:S04]  /*30a60*/  LDL.LU.64 R28, [R1+0x1b70] ;  /* 0x001b7000011c7983 */ /* 0x000ea80000300a00 */
[----:B------:R-:W-:Y:S04]  /*30a70*/  STL.64 [R1+0x1288], R32 ;  /* 0x0012882001007387 */ /* 0x000fe80000100a00 */
[----:B------:R-:W4:Y:S04]  /*30a80*/  LDL.LU.64 R24, [R1+0x1b68] ;  /* 0x001b680001187983 */ /* 0x000f280000300a00 */
[----:B------:R-:W5:Y:S01]  /*30a90*/  LDL.LU.64 R26, [R1+0x1b60] ;  /* 0x001b6000011a7983 */ /* 0x000f620000300a00 */
[----:B-1----:R-:W-:-:S02]  /*30aa0*/  IADD3 R15, R12, 0x100000, RZ ;  /* 0x001000000c0f7810 */ /* 0x002fc40007ffe0ff */
[----:B------:R-:W-:Y:S01]  /*30ab0*/  IADD3 R14, R12, 0x100000, RZ ;  /* 0x001000000c0e7810 */ /* 0x000fe20007ffe0ff */
[----:B------:R-:W-:Y:S02]  /*30ac0*/  IMAD.WIDE R16, R2, 0x4, R16 ;  /* 0x0000000402107825 */ /* 0x000fe400078e0210 */
[----:B------:R1:W-:Y:S04]  /*30ad0*/  LDGSTS.E [R15+-0x76600], [R38.64], !P6 ;  /* 0x89a00000260f7fae */ /* 0x0003e8000f121844 */
[----:B------:R1:W-:Y:S04]  /*30ae0*/  LDGSTS.E [R14+-0x76400], [R36.64], !P6 ;  /* 0x89c00000240e7fae */ /* 0x0003e8000f121844 */
[----:B------:R3:W-:Y:S04]  /*30af0*/  LDGSTS.E [R252+-0x76200], [R32.64], !P6 ;  /* 0x89e0000020fc7fae */ /* 0x0007e8000f121844 */
[----:B------:R1:W-:Y:S04]  /*30b00*/  STL.64 [R1+0x1290], R16 ;  /* 0x0012901001007387 */ /* 0x0003e80000100a00 */
[----:B-1----:R-:W5:Y:S01]  /*30b10*/  LDL.LU.64 R14, [R1+0x1af8] ;  /* 0x001af800010e7983 */ /* 0x002f620000300a00 */
[----:B------:R-:W-:-:S04]  /*30b20*/  IADD3 R8, R19, -0x118, RZ ;  /* 0xfffffee813087810 */ /* 0x000fc80007ffe0ff */
[----:B------:R-:W-:-:S13]  /*30b30*/  ISETP.GE.U32.AND P3, PT, R8, 0x7ffffe69, PT ;  /* 0x7ffffe690800780c */ /* 0x000fda0003f66070 */
[----:B------:R1:W-:Y:S02]  /*30b40*/  LDGSTS.E [R0+-0x74800], [R16.64], !P3 ;  /* 0x8b80000010007fae */ /* 0x0003e4000d921844 */
[C---:B-1----:R-:W-:Y:S02]  /*30b50*/  IADD3 R17, R12.reuse, 0x100000, RZ ;  /* 0x001000000c117810 */ /* 0x042fe40007ffe0ff */
        /* <DEDUP_REMOVED lines=9> */
[----:B------:R-:W3:Y:S01]  /*30bf0*/  LDL.LU.64 R20, [R1+0x1ae0] ;  /* 0x001ae00001147983 */ /* 0x000ee20000300a00 */
[----:B------:R-:W-:-:S03]  /*30c00*/  IMAD.WIDE R4, R2, 0x4, R4 ;  /* 0x0000000402047825 */ /* 0x000fc600078e0204 */
[----:B------:R1:W-:Y:S04]  /*30c10*/  LDGSTS.E [R17+-0x74600], [R38.64], !P3 ;  /* 0x8ba0000026117fae */ /* 0x0003e8000d921844 */
[----:B------:R1:W-:Y:S04]  /*30c20*/  STL.64 [R1+0x12b0], R4 ;  /* 0x0012b00401007387 */ /* 0x0003e80000100a00 */
[----:B------:R1:W-:Y:S01]  /*30c30*/  LDGSTS.E [R16+-0x74400], [R36.64], !P3 ;  /* 0x8bc0000024107fae */ /* 0x0003e2000d921844 */
[----:B------:R-:W-:-:S03]  /*30c40*/  IADD3 R8, R19, -0x11c, RZ ;  /* 0xfffffee413087810 */ /* 0x000fc60007ffe0ff */
[----:B------:R5:W-:Y:S04]  /*30c50*/  LDGSTS.E [R252+-0x74200], [R32.64], !P3 ;  /* 0x8be0000020fc7fae */ /* 0x000be8000d921844 */
[----:B-1----:R-:W3:Y:S01]  /*30c60*/  LDL.LU.64 R16, [R1+0x1a78] ;  /* 0x001a780001107983 */ /* 0x002ee20000300a00 */
[----:B------:R-:W-:-:S13]  /*30c70*/  ISETP.GE.U32.AND P2, PT, R8, 0x7ffffe65, PT ;  /* 0x7ffffe650800780c */ /* 0x000fda0003f46070 */
        /* <DEDUP_REMOVED lines=15> */
[----:B------:R3:W-:Y:S01]  /*30d70*/  LDGSTS.E [R252+-0x72200], [R32.64], !P2 ;  /* 0x8de0000020fc7fae */ /* 0x0007e2000d121844 */
[----:B------:R-:W-:-:S03]  /*30d80*/  IADD3 R8, R19, -0x120, RZ ;  /* 0xfffffee013087810 */ /* 0x000fc60007ffe0ff */
[----:B------:R1:W-:Y:S04]  /*30d90*/  STL.64 [R1+0x12d0], R14 ;  /* 0x0012d00e01007387 */ /* 0x0003e80000100a00 */
[----:B-1----:R-:W5:Y:S01]  /*30da0*/  LDL.LU.64 R4, [R1+0x1a00] ;  /* 0x001a000001047983 */ /* 0x002f620000300a00 */
        /* <DEDUP_REMOVED lines=13> */
[----:B------:R1:W-:Y:S01]  /*30e80*/  LDGSTS.E [R15+-0x70600], [R38.64], !P1 ;  /* 0x8fa00000260f7fae */ /* 0x0003e2000c921844 */
[----:B------:R-:W-:-:S03]  /*30e90*/  IMAD.WIDE R16, R2, 0x4, R16 ;  /* 0x0000000402107825 */ /* 0x000fc600078e0210 */
[----:B------:R1:W-:Y:S04]  /*30ea0*/  LDGSTS.E [R14+-0x70400], [R36.64], !P1 ;  /* 0x8fc00000240e7fae */ /* 0x0003e8000c921844 */
[----:B------:R2:W-:Y:S01]  /*30eb0*/  STL.64 [R1+0x12f0], R16 ;  /* 0x0012f01001007387 */ /* 0x0005e20000100a00 */
[----:B------:R-:W-:-:S03]  /*30ec0*/  IADD3 R8, R19, -0x124, RZ ;  /* 0xfffffedc13087810 */ /* 0x000fc60007ffe0ff */
[----:B------:R5:W-:Y:S04]  /*30ed0*/  LDGSTS.E [R252+-0x70200], [R32.64], !P1 ;  /* 0x8fe0000020fc7fae */ /* 0x000be8000c921844 */
[----:B-1----:R-:W3:Y:S01]  /*30ee0*/  LDL.LU.64 R14, [R1+0x1ee8] ;  /* 0x001ee800010e7983 */ /* 0x002ee20000300a00 */
[----:B------:R-:W-:Y:S02]  /*30ef0*/  ISETP.GE.U32.AND P4, PT, R8, 0x7ffffe5d, PT ;  /* 0x7ffffe5d0800780c */ /* 0x000fe40003f86070 */
[----:B------:R-:W-:-:S11]  /*30f00*/  IADD3 R8, R19, -0x128, RZ ;  /* 0xfffffed813087810 */ /* 0x000fd60007ffe0ff */
        /* <DEDUP_REMOVED lines=56> */
[----:B------:R-:W-:-:S03]  /*31290*/  ISETP.GE.U32.AND P6, PT, R8, 0x7ffffe51, PT ;  /* 0x7ffffe510800780c */ /* 0x000fc60003fc6070 */
[----:B------:R1:W-:Y:S04]  /*312a0*/  STL.64 [R1+0x1370], R16 ;  /* 0x0013701001007387 */ /* 0x0003e80000100a00 */
[----:B-1----:R-:W5:Y:S06]  /*312b0*/  LDL.LU.64 R14, [R1+0x1820] ;  /* 0x00182000010e7983 */ /* 0x002f6c0000300a00 */
        /* <DEDUP_REMOVED lines=35> */
[----:B------:R1:W-:Y:S01]  /*314f0*/  LDGSTS.E [R4+-0x66400], [R36.64], !P3 ;  /* 0x99c0000024047fae */ /* 0x0003e2000d921844 */
[----:B------:R-:W-:-:S03]  /*31500*/  ISETP.GE.U32.AND P2, PT, R8, 0x7ffffe49, PT ;  /* 0x7ffffe490800780c */ /* 0x000fc60003f46070 */
        /* <DEDUP_REMOVED lines=37> */
[----:B------:R1:W-:Y:S01]  /*31760*/  LDGSTS.E [R17+-0x62600], [R38.64], !P1 ;  /* 0x9da0000026117fae */ /* 0x0003e2000c921844 */
[----:B------:R-:W-:-:S03]  /*31770*/  ISETP.GE.U32.AND P4, PT, R8, 0x7ffffe41, PT ;  /* 0x7ffffe410800780c */ /* 0x000fc60003f86070 */
        /* <DEDUP_REMOVED lines=24> */
[----:B------:R-:W-:-:S04]  /*31900*/  IADD3 R8, R19, -0x148, RZ ;  /* 0xfffffeb813087810 */ /* 0x000fc80007ffe0ff */
[----:B------:R-:W-:-:S07]  /*31910*/  ISETP.GE.U32.AND P5, PT, R8, 0x7ffffe39, PT ;  /* 0x7ffffe390800780c */ /* 0x000fce0003fa6070 */
        /* <DEDUP_REMOVED lines=41> */
[----:B------:R3:W-:Y:S03]  /*31bb0*/  STL.64 [R1+0x1540], R38 ;  /* 0x0015402601007387 */ /* 0x0007e60000100a00 */
[----:B-----5:R-:W-:Y:S01]  /*31bc0*/  IMAD.WIDE R32, R2, 0x4, R26 ;  /* 0x0000000402207825 */ /* 0x020fe200078e021a */
[----:B------:R2:W-:Y:S04]  /*31bd0*/  STL.64 [R1+0x1550], R36 ;  /* 0x0015502401007387 */ /* 0x0005e80000100a00 */
[----:B------:R-:W4:Y:S04]  /*31be0*/  LDL.LU.64 R28, [R1+0x1198] ;  /* 0x00119800011c7983 */ /* 0x000f280000300a00 */
[----:B------:R5:W-:Y:S04]  /*31bf0*/  STL.64 [R1+0x16c0], R32 ;  /* 0x0016c02001007387 */ /* 0x000be80000100a00 */
[----:B------:R-:W4:Y:S04]  /*31c00*/  LDL.LU.64 R24, [R1+0x1190] ;  /* 0x0011900001187983 */ /* 0x000f280000300a00 */
[----:B------:R-:W4:Y:S01]  /*31c10*/  LDL.LU.64 R26, [R1+0x1188] ;  /* 0x00118800011a7983 */ /* 0x000f220000300a00 */
[----:B-1----:R-:W-:-:S02]  /*31c20*/  IADD3 R5, R12, 0x100000, RZ ;  /* 0x001000000c057810 */ /* 0x002fc40007ffe0ff */
[----:B------:R-:W-:Y:S01]  /*31c30*/  IADD3 R4, R12, 0x100000, RZ ;  /* 0x001000000c047810 */ /* 0x000fe20007ffe0ff */
[C---:B------:R-:W-:Y:S02]  /*31c40*/  IMAD.WIDE R14, R2.reuse, 0x4, R14 ;  /* 0x00000004020e7825 */ /* 0x040fe400078e020e */
[----:B------:R1:W-:Y:S04]  /*31c50*/  LDGSTS.E [R5+-0x5a600], [R38.64], !P6 ;  /* 0xa5a0000026057fae */ /* 0x0003e8000f121844 */
[----:B------:R1:W-:Y:S04]  /*31c60*/  LDGSTS.E [R4+-0x5a400], [R36.64], !P6 ;  /* 0xa5c0000024047fae */ /* 0x0003e8000f121844 */
[----:B------:R5:W-:Y:S04]  /*31c70*/  LDGSTS.E [R252+-0x5a200], [R32.64], !P6 ;  /* 0xa5e0000020fc7fae */ /* 0x000be8000f121844 */
[----:B------:R2:W-:Y:S04]  /*31c80*/  STL.64 [R1+0x16b8], R14 ;  /* 0x0016b80e01007387 */ /* 0x0005e80000100a00 */
[----:B-1----:R-:W4:Y:S01]  /*31c90*/  LDL.LU.64 R4, [R1+0x1180] ;  /* 0x0011800001047983 */ /* 0x002f220000300a00 */
[----:B---3--:R-:W-:-:S04]  /*31ca0*/  IMAD.WIDE R38, R2, 0x4, R30 ;  /* 0x0000000402267825 */ /* 0x008fc800078e021e */
[C---:B--2---:R-:W-:Y:S01]  /*31cb0*/  IMAD.WIDE R36, R2.reuse, 0x4, R22 ;  /* 0x0000000402247825 */ /* 0x044fe200078e0216 */
[----:B------:R4:W-:Y:S03]  /*31cc0*/  STL.64 [R1+0x16b0], R38 ;  /* 0x0016b02601007387 */ /* 0x0009e60000100a00 */
[C---:B-----5:R-:W-:Y:S01]  /*31cd0*/  IMAD.WIDE R32, R2.reuse, 0x4, R20 ;  /* 0x0000000402207825 */ /* 0x060fe200078e0214 */
[----:B------:R1:W-:Y:S04]  /*31ce0*/  STL.64 [R1+0x16a8], R36 ;  /* 0x0016a82401007387 */ /* 0x0003e80000100a00 */
[----:B------:R-:W2:Y:S04]  /*31cf0*/  LDL.LU.64 R22, [R1+0x1178] ;  /* 0x0011780001167983 */ /* 0x000ea80000300a00 */
[----:B------:R-:W-:Y:S04]  /*31d00*/  STL.64 [R1+0x16a0], R32 ;  /* 0x0016a02001007387 */ /* 0x000fe80000100a00 */
[----:B------:R-:W3:Y:S01]  /*31d10*/  LDL.LU.64 R20, [R1+0x1170] ;  /* 0x0011700001147983 */ /* 0x000ee20000300a00 */
[----:B------:R-:W-:-:S03]  /*31d20*/  IMAD.WIDE R30, R2, 0x4, R16 ;  /* 0x00000004021e7825 */ /* 0x000fc600078e0210 */
[----:B------:R-:W5:Y:S01]  /*31d30*/  LDL.LU.64 R16, [R1+0x1168] ;  /* 0x0011680001107983 */ /* 0x000f620000300a00 */
[----:B------:R-:W-:-:S04]  /*31d40*/  IADD3 R8, R19, -0x150, RZ ;  /* 0xfffffeb013087810 */ /* 0x000fc80007ffe0ff */
[----:B------:R-:W-:Y:S02]  /*31d50*/  ISETP.GE.U32.AND P3, PT, R8, 0x7ffffe31, PT ;  /* 0x7ffffe310800780c */ /* 0x000fe40003f66070 */
[----:B------:R-:W-:-:S04]  /*31d60*/  IADD3 R8, R19, -0x154, RZ ;  /* 0xfffffeac13087810 */ /* 0x000fc80007ffe0ff */
[----:B------:R-:W-:-:S07]  /*31d70*/  ISETP.GE.U32.AND P2, PT, R8, 0x7ffffe2d, PT ;  /* 0x7ffffe2d0800780c */ /* 0x000fce0003f46070 */
[----:B------:R1:W-:Y:S04]  /*31d80*/  LDGSTS.E [R0+-0x58800], [R14.64], !P3 ;  /* 0xa78000000e007fae */ /* 0x0003e8000d921844 */
[----:B------:R4:W-:Y:S01]  /*31d90*/  STL.64 [R1+0x1698], R30 ;  /* 0x0016981e01007387 */ /* 0x0009e20000100a00 */
[C---:B-1----:R-:W-:Y:S02]  /*31da0*/  IADD3 R15, R12.reuse, 0x100000, RZ ;  /* 0x001000000c0f7810 */ /* 0x042fe40007ffe0ff */
[----:B------:R-:W-:-:S03]  /*31db0*/  IADD3 R14, R12, 0x100000, RZ ;  /* 0x001000000c0e7810 */ /* 0x000fc60007ffe0ff */
[----:B------:R4:W-:Y:S04]  /*31dc0*/  LDGSTS.E [R15+-0x58600], [R38.64], !P3 ;  /* 0xa7a00000260f7fae */ /* 0x0009e8000d921844 */
[----:B------:R1:W-:Y:S04]  /*31dd0*/  LDGSTS.E [R14+-0x58400], [R36.64], !P3 ;  /* 0xa7c00000240e7fae */ /* 0x0003e8000d921844 */
[----:B------:R4:W-:Y:S02]  /*31de0*/  LDGSTS.E [R252+-0x58200], [R32.64], !P3 ;  /* 0xa7e0000020fc7fae */ /* 0x0009e4000d921844 */
[----:B----4-:R-:W-:-:S02]  /*31df0*/  IMAD.WIDE R38, R2, 0x4, R28 ;  /* 0x0000000402267825 */ /* 0x010fc400078e021c */
[----:B------:R4:W-:Y:S02]  /*31e00*/  LDGSTS.E [R0+-0x56800], [R30.64], !P2 ;  /* 0xa98000001e007fae */ /* 0x0009e4000d121844 */
[----:B-1----:R-:W-:Y:S02]  /*31e10*/  IMAD.WIDE R36, R2, 0x4, R24 ;  /* 0x0000000402247825 */ /* 0x002fe400078e0218 */
[----:B------:R-:W5:Y:S01]  /*31e20*/  LDL.LU.64 R14, [R1+0x1160] ;  /* 0x00116000010e7983 */ /* 0x000f620000300a00 */
[----:B------:R-:W-:-:S03]  /*31e30*/  IADD3 R8, R19, -0x158, RZ ;  /* 0xfffffea813087810 */ /* 0x000fc60007ffe0ff */
[----:B------:R-:W-:Y:S01]  /*31e40*/  STL.64 [R1+0x1690], R38 ;  /* 0x0016902601007387 */ /* 0x000fe20000100a00 */
[----:B----4-:R-:W-:-:S03]  /*31e50*/  IMAD.WIDE R30, R2, 0x4, R26 ;  /* 0x00000004021e7825 */ /* 0x010fc600078e021a */
[----:B------:R-:W-:Y:S04]  /*31e60*/  STL.64 [R1+0x1688], R36 ;  /* 0x0016882401007387 */ /* 0x000fe80000100a00 */
[----:B------:R-:W4:Y:S01]  /*31e70*/  LDL.LU.64 R28, [R1+0x1158] ;  /* 0x00115800011c7983 */ /* 0x000f220000300a00 */
[----:B------:R-:W-:-:S03]  /*31e80*/  ISETP.GE.U32.AND P1, PT, R8, 0x7ffffe29, PT ;  /* 0x7ffffe290800780c */ /* 0x000fc60003f26070 */
[----:B------:R-:W-:Y:S04]  /*31e90*/  STL.64 [R1+0x1680], R30 ;  /* 0x0016801e01007387 */ /* 0x000fe80000100a00 */
[----:B------:R-:W4:Y:S01]  /*31ea0*/  LDL.LU.64 R24, [R1+0x1150] ;  /* 0x0011500001187983 */ /* 0x000f220000300a00 */
[----:B------:R-:W-:-:S03]  /*31eb0*/  IADD3 R33, R12, 0x100000, RZ ;  /* 0x001000000c217810 */ /* 0x000fc60007ffe0ff */
[----:B------:R-:W4:Y:S01]  /*31ec0*/  LDL.LU.64 R26, [R1+0x1148] ;  /* 0x00114800011a7983 */ /* 0x000f220000300a00 */
[----:B------:R-:W-:Y:S01]  /*31ed0*/  IADD3 R32, R12, 0x100000, RZ ;  /* 0x001000000c207810 */ /* 0x000fe20007ffe0ff */
[C---:B------:R-:W-:Y:S02]  /*31ee0*/  IMAD.WIDE R4, R2.reuse, 0x4, R4 ;  /* 0x0000000402047825 */ /* 0x040fe400078e0204 */
[----:B------:R2:W-:Y:S04]  /*31ef0*/  LDGSTS.E [R33+-0x56600], [R38.64], !P2 ;  /* 0xa9a0000026217fae */ /* 0x0005e8000d121844 */
[----:B------:R3:W-:Y:S04]  /*31f00*/  LDGSTS.E [R32+-0x56400], [R36.64], !P2 ;  /* 0xa9c0000024207fae */ /* 0x0007e8000d121844 */
[----:B------:R1:W-:Y:S04]  /*31f10*/  LDGSTS.E [R252+-0x56200], [R30.64], !P2 ;  /* 0xa9e000001efc7fae */ /* 0x0003e8000d121844 */
[----:B------:R1:W-:Y:S04]  /*31f20*/  STL.64 [R1+0x1678], R4 ;  /* 0x0016780401007387 */ /* 0x0003e80000100a00 */
[----:B------:R1:W-:Y:S04]  /*31f30*/  LDGSTS.E [R0+-0x54800], [R4.64], !P1 ;  /* 0xab80000004007fae */ /* 0x0003e8000c921844 */
[----:B-1----:R-:W4:Y:S01]  /*31f40*/  LDL.LU.64 R4, [R1+0x1140] ;  /* 0x0011400001047983 */ /* 0x002f220000300a00 */
[----:B--2---:R-:W-:-:S04]  /*31f50*/  IMAD.WIDE R38, R2, 0x4, R22 ;  /* 0x0000000402267825 */ /* 0x004fc800078e0216 */
[C---:B---3--:R-:W-:Y:S01]  /*31f60*/  IMAD.WIDE R36, R2.reuse, 0x4, R20 ;  /* 0x0000000402247825 */ /* 0x048fe200078e0214 */
[----:B------:R-:W-:Y:S04]  /*31f70*/  STL.64 [R1+0x1670], R38 ;  /* 0x0016702601007387 */ /* 0x000fe80000100a00 */
[----:B------:R1:W-:Y:S04]  /*31f80*/  STL.64 [R1+0x1668], R36 ;  /* 0x0016682401007387 */ /* 0x0003e80000100a00 */
[----:B------:R-:W2:Y:S01]  /*31f90*/  LDL.LU.64 R30, [R1+0x1138] ;  /* 0x00113800011e7983 */ /* 0x000ea20000300a00 */
[----:B-----5:R-:W-:Y:S01]  /*31fa0*/  IMAD.WIDE R22, R2, 0x4, R16 ;  /* 0x0000000402167825 */ /* 0x020fe200078e0210 */
[----:B------:R-:W-:-:S02]  /*31fb0*/  IADD3 R8, R19, -0x15c, RZ ;  /* 0xfffffea413087810 */ /* 0x000fc40007ffe0ff */
[----:B------:R3:W-:Y:S04]  /*31fc0*/  LDGSTS.E [R33+-0x54600], [R38.64], !P1 ;  /* 0xaba0000026217fae */ /* 0x0007e8000c921844 */
[----:B------:R5:W-:Y:S04]  /*31fd0*/  STL.64 [R1+0x1660], R22 ;  /* 0x0016601601007387 */ /* 0x000be80000100a00 */
[----:B------:R-:W2:Y:S04]  /*31fe0*/  LDL.LU.64 R20, [R1+0x1130] ;  /* 0x0011300001147983 */ /* 0x000ea80000300a00 */
[----:B------:R-:W2:Y:S01]  /*31ff0*/  LDL.LU.64 R16, [R1+0x1128] ;  /* 0x0011280001107983 */ /* 0x000ea20000300a00 */
[----:B------:R-:W-:-:S03]  /*32000*/  ISETP.GE.U32.AND P4, PT, R8, 0x7ffffe25, PT ;  /* 0x7ffffe250800780c */ /* 0x000fc60003f86070 */
[----:B------:R1:W-:Y:S04]  /*32010*/  LDGSTS.E [R32+-0x54400], [R36.64], !P1 ;  /* 0xabc0000024207fae */ /* 0x0003e8000c921844 */
[----:B------:R5:W-:Y:S01]  /*32020*/  LDGSTS.E [R252+-0x54200], [R22.64], !P1 ;  /* 0xabe0000016fc7fae */ /* 0x000be2000c921844 */
[----:B-1----:R-:W-:Y:S01]  /*32030*/  IADD3 R36, R12, 0x100000, RZ ;  /* 0x001000000c247810 */ /* 0x002fe20007ffe0ff */
[----:B------:R-:W-:-:S05]  /*32040*/  IMAD.WIDE R14, R2, 0x4, R14 ;  /* 0x00000004020e7825 */ /* 0x000fca00078e020e */
[----:B------:R1:W-:Y:S04]  /*32050*/  STL.64 [R1+0x1658], R14 ;  /* 0x0016580e01007387 */ /* 0x0003e80000100a00 */
[----:B-----5:R-:W5:Y:S01]  /*32060*/  LDL.LU.64 R22, [R1+0x1120] ;  /* 0x0011200001167983 */ /* 0x020f620000300a00 */
[----:B----4-:R-:W-:-:S03]  /*32070*/  IMAD.WIDE R42, R2, 0x4, R28 ;  /* 0x00000004022a7825 */ /* 0x010fc600078e021c */
[----:B------:R1:W-:Y:S04]  /*32080*/  LDGSTS.E [R0+-0x52800], [R14.64], !P4 ;  /* 0xad8000000e007fae */ /* 0x0003e8000e121844 */
[----:B------:R-:W4:Y:S01]  /*32090*/  LDL.LU.64 R28, [R1+0x1118] ;  /* 0x00111800011c7983 */ /* 0x000f220000300a00 */
[----:B---3--:R-:W-:-:S03]  /*320a0*/  IMAD.WIDE R38, R2, 0x4, R24 ;  /* 0x0000000402267825 */ /* 0x008fc600078e0218 */
[----:B------:R-:W-:Y:S01]  /*320b0*/  STL.64 [R1+0x1650], R42 ;  /* 0x0016502a01007387 */ /* 0x000fe20000100a00 */
[----:B------:R-:W-:Y:S01]  /*320c0*/  IMAD.WIDE R32, R2, 0x4, R26 ;  /* 0x0000000402207825 */ /* 0x000fe200078e021a */
[----:B-1----:R-:W-:Y:S02]  /*320d0*/  IADD3 R14, R12, 0x100000, RZ ;  /* 0x001000000c0e7810 */ /* 0x002fe40007ffe0ff */
[----:B------:R-:W3:Y:S04]  /*320e0*/  LDL.LU.64 R24, [R1+0x1110] ;  /* 0x0011100001187983 */ /* 0x000ee80000300a00 */
[----:B------:R2:W-:Y:S04]  /*320f0*/  STL.64 [R1+0x1648], R38 ;  /* 0x0016482601007387 */ /* 0x0005e80000100a00 */
[----:B------:R-:W3:Y:S04]  /*32100*/  LDL.LU.64 R26, [R1+0x1108] ;  /* 0x00110800011a7983 */ /* 0x000ee80000300a00 */
[----:B------:R1:W-:Y:S04]  /*32110*/  STL.64 [R1+0x1640], R32 ;  /* 0x0016402001007387 */ /* 0x0003e80000100a00 */
[----:B------:R1:W-:Y:S04]  /*32120*/  LDGSTS.E [R14+-0x52600], [R42.64], !P4 ;  /* 0xada000002a0e7fae */ /* 0x0003e8000e121844 */
[----:B------:R2:W-:Y:S04]  /*32130*/  LDGSTS.E [R36+-0x52400], [R38.64], !P4 ;  /* 0xadc0000026247fae */ /* 0x0005e8000e121844 */
[----:B------:R2:W-:Y:S04]  /*32140*/  LDGSTS.E [R252+-0x52200], [R32.64], !P4 ;  /* 0xade0000020fc7fae */ /* 0x0005e8000e121844 */
[----:B-1----:R-:W3:Y:S01]  /*32150*/  LDL.LU.64 R14, [R1+0x1100] ;  /* 0x00110000010e7983 */ /* 0x002ee20000300a00 */
[----:B------:R-:W-:-:S05]  /*32160*/  IMAD.WIDE R4, R2, 0x4, R4 ;  /* 0x0000000402047825 */ /* 0x000fca00078e0204 */
[----:B------:R1:W-:Y:S01]  /*32170*/  STL.64 [R1+0x1638], R4 ;  /* 0x0016380401007387 */ /* 0x0003e20000100a00 */
[----:B--2---:R-:W-:-:S03]  /*32180*/  IMAD.WIDE R38, R2, 0x4, R30 ;  /* 0x0000000402267825 */ /* 0x004fc600078e021e */
[----:B------:R-:W2:Y:S04]  /*32190*/  LDL.LU.64 R30, [R1+0x10f8] ;  /* 0x0010f800011e7983 */ /* 0x000ea80000300a00 */
[----:B------:R1:W-:Y:S01]  /*321a0*/  STL.64 [R1+0x1630], R38 ;  /* 0x0016302601007387 */ /* 0x0003e20000100a00 */
[----:B------:R-:W-:-:S03]  /*321b0*/  IMAD.WIDE R42, R2, 0x4, R20 ;  /* 0x00000004022a7825 */ /* 0x000fc600078e0214 */
[----:B------:R-:W2:Y:S01]  /*321c0*/  LDL.LU.64 R20, [R1+0x10f0] ;  /* 0x0010f00001147983 */ /* 0x000ea20000300a00 */
[----:B------:R-:W-:-:S03]  /*321d0*/  IMAD.WIDE R32, R2, 0x4, R16 ;  /* 0x0000000402207825 */ /* 0x000fc600078e0210 */
[----:B------:R4:W-:Y:S04]  /*321e0*/  STL.64 [R1+0x1628], R42 ;  /* 0x0016282a01007387 */ /* 0x0009e80000100a00 */
[----:B------:R-:W2:Y:S01]  /*321f0*/  LDL.LU.64 R16, [R1+0x10e8] ;  /* 0x0010e80001107983 */ /* 0x000ea20000300a00 */
[----:B------:R-:W-:-:S04]  /*32200*/  IADD3 R8, R19, -0x160, RZ ;  /* 0xfffffea013087810 */ /* 0x000fc80007ffe0ff */
[----:B------:R-:W-:Y:S02]  /*32210*/  ISETP.GE.U32.AND P0, PT, R8, 0x7ffffe21, PT ;  /* 0x7ffffe210800780c */ /* 0x000fe40003f06070 */
[----:B------:R-:W-:-:S04]  /*32220*/  IADD3 R8, R19, -0x164, RZ ;  /* 0xfffffe9c13087810 */ /* 0x000fc80007ffe0ff */
[----:B------:R-:W-:Y:S02]  /*32230*/  ISETP.GE.U32.AND P5, PT, R8, 0x7ffffe1d, PT ;  /* 0x7ffffe1d0800780c */ /* 0x000fe40003fa6070 */
[----:B------:R-:W-:-:S04]  /*32240*/  IADD3 R8, R19, -0x168, RZ ;  /* 0xfffffe9813087810 */ /* 0x000fc80007ffe0ff */
[----:B------:R-:W-:Y:S01]  /*32250*/  ISETP.GE.U32.AND P6, PT, R8, 0x7ffffe19, PT ;  /* 0x7ffffe190800780c */ /* 0x000fe20003fc6070 */
[----:B------:R1:W-:Y:S01]  /*32260*/  LDGSTS.E [R0+-0x50800], [R4.64], !P0 ;  /* 0xaf80000004007fae */ /* 0x0003e2000c121844 */
[----:B------:R-:W-:-:S03]  /*32270*/  IADD3 R8, R19, -0x16c, RZ ;  /* 0xfffffe9413087810 */ /* 0x000fc60007ffe0ff */
[----:B------:R3:W-:Y:S01]  /*32280*/  STL.64 [R1+0x1620], R32 ;  /* 0x0016202001007387 */ /* 0x0007e20000100a00 */
[----:B------:R-:W-:Y:S02]  /*32290*/  ISETP.GE.U32.AND P3, PT, R8, 0x7ffffe15, PT ;  /* 0x7ffffe150800780c */ /* 0x000fe40003f66070 */
[----:B------:R-:W-:Y:S02]  /*322a0*/  IADD3 R8, R19, -0x170, RZ ;  /* 0xfffffe9013087810 */ /* 0x000fe40007ffe0ff */
[----:B-1----:R-:W-:-:S05]  /*322b0*/  IADD3 R4, R12, 0x100000, RZ ;  /* 0x001000000c047810 */ /* 0x002fca0007ffe0ff */
[----:B------:R1:W-:Y:S01]  /*322c0*/  LDGSTS.E [R4+-0x50600], [R38.64], !P0 ;  /* 0xafa0000026047fae */ /* 0x0003e2000c121844 */
[----:B------:R-:W-:Y:S02]  /*322d0*/  ISETP.GE.U32.AND P2, PT, R8, 0x7ffffe11, PT ;  /* 0x7ffffe110800780c */ /* 0x000fe40003f46070 */
[----:B------:R-:W-:Y:S01]  /*322e0*/  IADD3 R8, R19, -0x174, RZ ;  /* 0xfffffe8c13087810 */ /* 0x000fe20007ffe0ff */
[----:B------:R4:W-:Y:S04]  /*322f0*/  LDGSTS.E [R36+-0x50400], [R42.64], !P0 ;  /* 0xafc000002a247fae */ /* 0x0009e8000c121844 */
[----:B-1----:R-:W2:Y:S04]  /*32300*/  LDL.LU.64 R38, [R1+0x3708] ;  /* 0x0037080001267983 */ /* 0x002ea80000300a00 */
[----:B------:R-:W2:Y:S01]  /*32310*/  LDL.LU.64 R4, [R1+0x10e0] ;  /* 0x0010e00001047983 */ /* 0x000ea20000300a00 */
[----:B------:R-:W-:-:S02]  /*32320*/  ISETP.GE.U32.AND P1, PT, R8, 0x7ffffe0d, PT ;  /* 0x7ffffe0d0800780c */ /* 0x000fc40003f26070 */
[C---:B------:R-:W-:Y:S01]  /*32330*/  IADD3 R8, R19.reuse, -0x178, RZ ;  /* 0xfffffe8813087810 */ /* 0x040fe20007ffe0ff */
[----:B-----5:R-:W-:Y:S01]  /*32340*/  IMAD.WIDE R22, R2, 0x4, R22 ;  /* 0x0000000402167825 */ /* 0x020fe200078e0216 */
[----:B------:R1:W-:Y:S02]  /*32350*/  LDGSTS.E [R252+-0x50200], [R32.64], !P0 ;  /* 0xafe0000020fc7fae */ /* 0x0003e4000c121844 */
[----:B------:R-:W-:Y:S01]  /*32360*/  ISETP.GE.U32.AND P4, PT, R8, 0x7ffffe09, PT ;  /* 0x7ffffe090800780c */ /* 0x000fe20003f86070 */
[----:B----4-:R-:W-:Y:S01]  /*32370*/  IMAD.WIDE R42, R2, 0x4, R28 ;  /* 0x00000004022a7825 */ /* 0x010fe200078e021c */
[----:B------:R-:W-:-:S03]  /*32380*/  IADD3 R8, R19, -0x17c, RZ ;  /* 0xfffffe8413087810 */ /* 0x000fc60007ffe0ff */
[----:B---3--:R-:W-:Y:S01]  /*32390*/  IMAD.WIDE R36, R2, 0x4, R24 ;  /* 0x0000000402247825 */ /* 0x008fe200078e0218 */
[----:B------:R3:W-:Y:S01]  /*323a0*/  STL.64 [R1+0x1618], R22 ;  /* 0x0016181601007387 */ /* 0x0007e20000100a00 */
[----:B------:R-:W-:Y:S02]  /*323b0*/  ISETP.GE.U32.AND P0, PT, R8, 0x7ffffe05, PT ;  /* 0x7ffffe050800780c */ /* 0x000fe40003f06070 */
[----:B-1----:R-:W-:Y:S01]  /*323c0*/  IMAD.WIDE R32, R2, 0x4, R26 ;  /* 0x0000000402207825 */ /* 0x002fe200078e021a */
[----:B------:R3:W-:Y:S01]  /*323d0*/  LDGSTS.E [R0+-0x4e800], [R22.64], !P5 ;  /* 0xb180000016007fae */ /* 0x0007e2000e921844 */
[----:B------:R-:W-:-:S03]  /*323e0*/  IADD3 R8, R12, 0x100000, RZ ;  /* 0x001000000c087810 */ /* 0x000fc60007ffe0ff */
[----:B------:R1:W-:Y:S04]  /*323f0*/  STL.64 [R1+0x1610], R42 ;  /* 0x0016102a01007387 */ /* 0x0003e80000100a00 */
[----:B------:R-:W-:Y:S01]  /*32400*/  STL.64 [R1+0x1608], R36 ;  /* 0x0016082401007387 */ /* 0x000fe20000100a00 */
[----:B---3--:R-:W-:-:S03]  /*32410*/  IADD3 R22, R12, 0x100000, RZ ;  /* 0x001000000c167810 */ /* 0x008fc60007ffe0ff */
[----:B------:R-:W3:Y:S01]  /*32420*/  LDL.LU.64 R26, [R1+0x10d8] ;  /* 0x0010d800011a7983 */ /* 0x000ee20000300a00 */
[----:B------:R-:W-:-:S03]  /*32430*/  IMAD.WIDE R14, R2, 0x4, R14 ;  /* 0x00000004020e7825 */ /* 0x000fc600078e020e */
[----:B------:R2:W-:Y:S01]  /*32440*/  STL.64 [R1+0x1600], R32 ;  /* 0x0016002001007387 */ /* 0x0005e20000100a00 */
[----:B------:R-:W-:-:S03]  /*32450*/  IADD3 R23, R9, -0x100, RZ ;  /* 0xffffff0009177810 */ /* 0x000fc60007ffe0ff */
[----:B------:R-:W4:Y:S04]  /*32460*/  LDL.LU.64 R28, [R1+0x10d0] ;  /* 0x0010d000011c7983 */ /* 0x000f280000300a00 */
[----:B------:R-:W4:Y:S04]  /*32470*/  LDL.LU.64 R24, [R1+0x10c8] ;  /* 0x0010c80001187983 */ /* 0x000f280000300a00 */
[----:B------:R1:W-:Y:S04]  /*32480*/  STL.64 [R1+0x15f8], R14 ;  /* 0x0015f80e01007387 */ /* 0x0003e80000100a00 */
[----:B------:R1:W-:Y:S04]  /*32490*/  LDGSTS.E [R22+-0x4e600], [R42.64], !P5 ;  /* 0xb1a000002a167fae */ /* 0x0003e8000e921844 */
[----:B------:R1:W-:Y:S04]  /*324a0*/  LDGSTS.E [R8+-0x4e400], [R36.64], !P5 ;  /* 0xb1c0000024087fae */ /* 0x0003e8000e921844 */
[----:B------:R2:W-:Y:S04]  /*324b0*/  LDGSTS.E [R252+-0x4e200], [R32.64], !P5 ;  /* 0xb1e0000020fc7fae */ /* 0x0005e8000e921844 */
[----:B-1----:R-:W4:Y:S04]  /*324c0*/  LDL.LU.64 R42, [R1+0x3700] ;  /* 0x00370000012a7983 */ /* 0x002f280000300a00 */
[----:B------:R-:W4:Y:S04]  /*324d0*/  LDL.LU.64 R8, [R1+0x10c0] ;  /* 0x0010c00001087983 */ /* 0x000f280000300a00 */
[----:B------:R1:W-:Y:S01]  /*324e0*/  LDGSTS.E [R0+-0x4c800], [R14.64], !P6 ;  /* 0xb38000000e007fae */ /* 0x0003e2000f121844 */
[----:B--2---:R-:W-:-:S05]  /*324f0*/  IMAD.WIDE R32, R2, 0x4, R30 ;  /* 0x0000000402207825 */ /* 0x004fca00078e021e */
[----:B------:R2:W-:Y:S01]  /*32500*/  STL.64 [R1+0x15f0], R32 ;  /* 0x0015f02001007387 */ /* 0x0005e20000100a00 */
[----:B------:R-:W-:-:S05]  /*32510*/  IMAD.WIDE R30, R2, 0x4, R20 ;  /* 0x00000004021e7825 */ /* 0x000fca00078e0214 */
[----:B------:R-:W-:Y:S01]  /*32520*/  STL.64 [R1+0x15e8], R30 ;  /* 0x0015e81e01007387 */ /* 0x000fe20000100a00 */
[----:B------:R-:W-:-:S03]  /*32530*/  IMAD.WIDE R20, R2, 0x4, R16 ;  /* 0x0000000402147825 */ /* 0x000fc600078e0210 */
[----:B------:R-:W5:Y:S01]  /*32540*/  LDL.LU.64 R16, [R1+0x10b8] ;  /* 0x0010b80001107983 */ /* 0x000f620000300a00 */
[----:B-1----:R-:W-:Y:S02]  /*32550*/  IADD3 R14, R12, 0x100000, RZ ;  /* 0x001000000c0e7810 */ /* 0x002fe40007ffe0ff */
[----:B------:R-:W-:Y:S01]  /*32560*/  ISETP.GE.AND P5, PT, R6, R23, PT ;  /* 0x000000170600720c */ /* 0x000fe20003fa6270 */
[----:B------:R1:W-:Y:S01]  /*32570*/  STL.64 [R1+0x15e0], R20 ;  /* 0x0015e01401007387 */ /* 0x0003e20000100a00 */
[----:B------:R-:W-:-:S03]  /*32580*/  IADD3 R23, R12, 0x100000, RZ ;  /* 0x001000000c177810 */ /* 0x000fc60007ffe0ff */
[----:B------:R2:W-:Y:S04]  /*32590*/  LDGSTS.E [R14+-0x4c600], [R32.64], !P6 ;  /* 0xb3a00000200e7fae */ /* 0x0005e8000f121844 */
[----:B------:R1:W-:Y:S04]  /*325a0*/  LDGSTS.E [R23+-0x4c400], [R30.64], !P6 ;  /* 0xb3c000001e177fae */ /* 0x0003e8000f121844 */
[----:B------:R1:W-:Y:S04]  /*325b0*/  LDGSTS.E [R252+-0x4c200], [R20.64], !P6 ;  /* 0xb3e0000014fc7fae */ /* 0x0003e8000f121844 */
[----:B--2---:R-:W2:Y:S01]  /*325c0*/  LDL.LU.64 R32, [R1+0x10b0] ;  /* 0x0010b00001207983 */ /* 0x004ea20000300a00 */
[----:B------:R-:W-:-:S05]  /*325d0*/  IMAD.WIDE R4, R2, 0x4, R4 ;  /* 0x0000000402047825 */ /* 0x000fca00078e0204 */
[----:B------:R3:W-:Y:S04]  /*325e0*/  STL.64 [R1+0x15d8], R4 ;  /* 0x0015d80401007387 */ /* 0x0007e80000100a00 */
[----:B------:R-:W2:Y:S04]  /*325f0*/  LDL.LU.64 R14, [R1+0x10a8] ;  /* 0x0010a800010e7983 */ /* 0x000ea80000300a00 */
[----:B-1----:R-:W2:Y:S04]  /*32600*/  LDL.LU.64 R20, [R1+0x10a0] ;  /* 0x0010a00001147983 */ /* 0x002ea80000300a00 */
[----:B------:R1:W-:Y:S01]  /*32610*/  LDGSTS.E [R0+-0x4a800], [R4.64], !P3 ;  /* 0xb580000004007fae */ /* 0x0003e2000d921844 */
[----:B---3--:R-:W-:Y:S01]  /*32620*/  IMAD.WIDE R26, R2, 0x4, R26 ;  /* 0x00000004021a7825 */ /* 0x008fe200078e021a */
[----:B-1----:R-:W-:-:S04]  /*32630*/  IADD3 R4, R12, 0x100000, RZ ;  /* 0x001000000c047810 */ /* 0x002fc80007ffe0ff */
[----:B------:R1:W-:Y:S04]  /*32640*/  STL.64 [R1+0x15d0], R26 ;  /* 0x0015d01a01007387 */ /* 0x0003e80000100a00 */
[----:B------:R1:W-:Y:S01]  /*32650*/  LDGSTS.E [R4+-0x4a600], [R26.64], !P3 ;  /* 0xb5a000001a047fae */ /* 0x0003e2000d921844 */
[----:B----4-:R-:W-:-:S04]  /*32660*/  IMAD.WIDE R28, R2, 0x4, R28 ;  /* 0x00000004021c7825 */ /* 0x010fc800078e021c */
[C---:B------:R-:W-:Y:S01]  /*32670*/  IMAD.WIDE R24, R2.reuse, 0x4, R24 ;  /* 0x0000000402187825 */ /* 0x040fe200078e0218 */
[----:B------:R-:W-:Y:S04]  /*32680*/  STL.64 [R1+0x15c8], R28 ;  /* 0x0015c81c01007387 */ /* 0x000fe80000100a00 */
[----:B------:R-:W-:Y:S04]  /*32690*/  STL.64 [R1+0x15c0], R24 ;  /* 0x0015c01801007387 */ /* 0x000fe80000100a00 */
[----:B------:R-:W3:Y:S04]  /*326a0*/  LDL.LU.64 R30, [R1+0x1098] ;  /* 0x00109800011e7983 */ /* 0x000ee80000300a00 */
[----:B-1----:R-:W4:Y:S04]  /*326b0*/  LDL.LU.64 R26, [R1+0x1090] ;  /* 0x00109000011a7983 */ /* 0x002f280000300a00 */
[----:B------:R5:W-:Y:S04]  /*326c0*/  LDGSTS.E [R23+-0x4a400], [R28.64], !P3 ;  /* 0xb5c000001c177fae */ /* 0x000be8000d921844 */
[----:B------:R1:W-:Y:S01]  /*326d0*/  LDGSTS.E [R252+-0x4a200], [R24.64], !P3 ;  /* 0xb5e0000018fc7fae */ /* 0x0003e2000d921844 */
[----:B------:R-:W-:-:S05]  /*326e0*/  IMAD.WIDE R8, R2, 0x4, R8 ;  /* 0x0000000402087825 */ /* 0x000fca00078e0208 */
[----:B------:R1:W-:Y:S04]  /*326f0*/  STL.64 [R1+0x15b8], R8 ;  /* 0x0015b80801007387 */ /* 0x0003e80000100a00 */
[----:B------:R-:W4:Y:S04]  /*32700*/  LDL.LU.64 R4, [R1+0x1088] ;  /* 0x0010880001047983 */ /* 0x000f280000300a00 */
[----:B------:R1:W-:Y:S04]  /*32710*/  LDGSTS.E [R0+-0x48800], [R8.64], !P2 ;  /* 0xb780000008007fae */ /* 0x0003e8000d121844 */
[----:B-1----:R-:W4:Y:S01]  /*32720*/  LDL.LU.64 R8, [R1+0x1078] ;  /* 0x0010780001087983 */ /* 0x002f220000300a00 */
[----:B-----5:R-:W-:-:S03]  /*32730*/  IMAD.WIDE R28, R2, 0x4, R16 ;  /* 0x00000004021c7825 */ /* 0x020fc600078e0210 */
[----:B------:R-:W5:Y:S01]  /*32740*/  LDL.LU.64 R16, [R1+0x1070] ;  /* 0x0010700001107983 */ /* 0x000f620000300a00 */
[----:B------:R-:W-:-:S03]  /*32750*/  IADD3 R24, R12, 0x100000, RZ ;  /* 0x001000000c187810 */ /* 0x000fc60007ffe0ff */
[----:B------:R1:W-:Y:S04]  /*32760*/  STL.64 [R1+0x15b0], R28 ;  /* 0x0015b01c01007387 */ /* 0x0003e80000100a00 */
[----:B------:R1:W-:Y:S01]  /*32770*/  LDGSTS.E [R24+-0x48600], [R28.64], !P2 ;  /* 0xb7a000001c187fae */ /* 0x0003e2000d121844 */
[----:B--2---:R-:W-:-:S05]  /*32780*/  IMAD.WIDE R32, R2, 0x4, R32 ;  /* 0x0000000402207825 */ /* 0x004fca00078e0220 */
[----:B------:R-:W-:Y:S04]  /*32790*/  STL.64 [R1+0x15a8], R32 ;  /* 0x0015a82001007387 */ /* 0x000fe80000100a00 */
[----:B------:R2:W-:Y:S01]  /*327a0*/  LDGSTS.E [R23+-0x48400], [R32.64], !P2 ;  /* 0xb7c0000020177fae */ /* 0x0005e2000d121844 */
[----:B------:R-:W-:-:S04]  /*327b0*/  IADD3 R22, R19, -0x181, RZ ;  /* 0xfffffe7f13167810 */ /* 0x000fc80007ffe0ff */
[----:B------:R-:W-:Y:S02]  /*327c0*/  ISETP.GE.U32.AND P6, PT, R22, 0x7ffffe00, PT ;  /* 0x7ffffe001600780c */ /* 0x000fe40003fc6070 */
[----:B------:R-:W-:Y:S01]  /*327d0*/  IADD3 R22, R19, -0x185, RZ ;  /* 0xfffffe7b13167810 */ /* 0x000fe20007ffe0ff */
[----:B------:R-:W-:-:S04]  /*327e0*/  IMAD.WIDE R14, R2, 0x4, R14 ;  /* 0x00000004020e7825 */ /* 0x000fc800078e020e */
[----:B------:R-:W-:Y:S01]  /*327f0*/  IMAD.WIDE R20, R2, 0x4, R20 ;  /* 0x0000000402147825 */ /* 0x000fe200078e0214 */
[----:B------:R2:W-:Y:S04]  /*32800*/  STL.64 [R1+0x15a0], R14 ;  /* 0x0015a00e01007387 */ /* 0x0005e80000100a00 */
[----:B-1----:R-:W5:Y:S04]  /*32810*/  LDL.LU.64 R28, [R1+0x1068] ;  /* 0x00106800011c7983 */ /* 0x002f680000300a00 */
[----:B------:R-:W5:Y:S04]  /*32820*/  LDL.LU.64 R24, [R1+0x1060] ;  /* 0x0010600001187983 */ /* 0x000f680000300a00 */
[----:B------:R1:W-:Y:S04]  /*32830*/  STL.64 [R1+0x1598], R20 ;  /* 0x0015981401007387 */ /* 0x0003e80000100a00 */
[----:B------:R2:W-:Y:S04]  /*32840*/  LDGSTS.E [R252+-0x48200], [R14.64], !P2 ;  /* 0xb7e000000efc7fae */ /* 0x0005e8000d121844 */
[----:B------:R1:W-:Y:S04]  /*32850*/  LDGSTS.E [R0+-0x46800], [R20.64], !P1 ;  /* 0xb980000014007fae */ /* 0x0003e8000c921844 */
[----:B--2---:R-:W2:Y:S04]  /*32860*/  LDL.LU.64 R14, [R1+0x1ee0] ;  /* 0x001ee000010e7983 */ /* 0x004ea80000300a00 */
[----:B-1----:R-:W2:Y:S01]  /*32870*/  LDL.LU.64 R20, [R1+0x1058] ;  /* 0x0010580001147983 */ /* 0x002ea20000300a00 */
[----:B------:R-:W-:-:S02]  /*32880*/  ISETP.GE.U32.AND P3, PT, R22, 0x7ffffdfc, PT ;  /* 0x7ffffdfc1600780c */ /* 0x000fc40003f66070 */
[----:B------:R-:W-:Y:S02]  /*32890*/  IADD3 R22, R19, -0x189, RZ ;  /* 0xfffffe7713167810 */ /* 0x000fe40007ffe0ff */
[----:B------:R-:W-:Y:S01]  /*328a0*/  IADD3 R32, R12, 0x100000, RZ ;  /* 0x001000000c207810 */ /* 0x000fe20007ffe0ff */
[----:B---3--:R-:W-:Y:S01]  /*328b0*/  IMAD.WIDE R36, R2, 0x4, R30 ;  /* 0x0000000402247825 */ /* 0x008fe200078e021e */
[----:B------:R-:W-:-:S03]  /*328c0*/  ISETP.GE.U32.AND P2, PT, R22, 0x7ffffdf8, PT ;  /* 0x7ffffdf81600780c */ /* 0x000fc60003f46070 */
[C---:B----4-:R-:W-:Y:S01]  /*328d0*/  IMAD.WIDE R30, R2.reuse, 0x4, R26 ;  /* 0x00000004021e7825 */ /* 0x050fe200078e021a */
[----:B------:R-:W-:Y:S01]  /*328e0*/  IADD3 R22, R19, -0x18d, RZ ;  /* 0xfffffe7313167810 */ /* 0x000fe20007ffe0ff */
[----:B------:R1:W-:Y:S04]  /*328f0*/  LDGSTS.E [R32+-0x46600], [R36.64], !P1 ;  /* 0xb9a0000024207fae */ /* 0x0003e8000c921844 */
[----:B------:R3:W-:Y:S01]  /*32900*/  LDGSTS.E [R23+-0x46400], [R30.64], !P1 ;  /* 0xb9c000001e177fae */ /* 0x0007e2000c921844 */
[----:B------:R-:W-:-:S03]  /*32910*/  IMAD.WIDE R26, R2, 0x4, R4 ;  /* 0x00000004021a7825 */ /* 0x000fc600078e0204 */
[----:B------:R-:W4:Y:S04]  /*32920*/  LDL.LU.64 R4, [R1+0x1050] ;  /* 0x0010500001047983 */ /* 0x000f280000300a00 */
[----:B------:R-:W-:Y:S04]  /*32930*/  STL.64 [R1+0x1590], R36 ;  /* 0x0015902401007387 */ /* 0x000fe80000100a00 */
[----:B------:R-:W-:Y:S01]  /*32940*/  STL.64 [R1+0x1588], R30 ;  /* 0x0015881e01007387 */ /* 0x000fe20000100a00 */
[----:B------:R-:W-:-:S03]  /*32950*/  IMAD.WIDE R8, R2, 0x4, R8 ;  /* 0x0000000402087825 */ /* 0x000fc600078e0208 */
[----:B------:R-:W-:Y:S04]  /*32960*/  STL.64 [R1+0x1580], R26 ;  /* 0x0015801a01007387 */ /* 0x000fe80000100a00 */
[----:B------:R1:W-:Y:S01]  /*32970*/  LDGSTS.E [R252+-0x46200], [R26.64], !P1 ;  /* 0xb9e000001afc7fae */ /* 0x0003e2000c921844 */
[----:B------:R-:W-:-:S03]  /*32980*/  ISETP.GE.U32.AND P1, PT, R22, 0x7ffffdf4, PT ;  /* 0x7ffffdf41600780c */ /* 0x000fc60003f26070 */
[----:B------:R1:W-:Y:S04]  /*32990*/  STL.64 [R1+0x1578], R8 ;  /* 0x0015780801007387 */ /* 0x0003e80000100a00 */
[----:B------:R1:W-:Y:S04]  /*329a0*/  LDGSTS.E [R0+-0x44800], [R8.64], !P4 ;  /* 0xbb80000008007fae */ /* 0x0003e8000e121844 */
[----:B-1----:R-:W4:Y:S04]  /*329b0*/  LDL.LU.64 R8, [R1+0x1048] ;  /* 0x0010480001087983 */ /* 0x002f280000300a00 */
[----:B---3--:R-:W3:Y:S01]  /*329c0*/  LDL.LU.64 R22, [R1+0x1040] ;  /* 0x0010400001167983 */ /* 0x008ee20000300a00 */
[----:B-----5:R-:W-:-:S03]  /*329d0*/  IMAD.WIDE R30, R2, 0x4, R16 ;  /* 0x00000004021e7825 */ /* 0x020fc600078e0210 */
[----:B------:R-:W5:Y:S01]  /*329e0*/  LDL.LU.64 R16, [R1+0x1038] ;  /* 0x0010380001107983 */ /* 0x000f620000300a00 */
[----:B------:R-:W-:-:S03]  /*329f0*/  IADD3 R26, R12, 0x100000, RZ ;  /* 0x001000000c1a7810 */ /* 0x000fc60007ffe0ff */
[----:B------:R1:W-:Y:S04]  /*32a00*/  STL.64 [R1+0x1570], R30 ;  /* 0x0015701e01007387 */ /* 0x0003e80000100a00 */
[----:B------:R1:W-:Y:S01]  /*32a10*/  LDGSTS.E [R0+-0x44600], [R30.64], !P4 ;  /* 0xbba000001e007fae */ /* 0x0003e2000e121844 */
[----:B------:R-:W-:-:S04]  /*32a20*/  IMAD.WIDE R28, R2, 0x4, R28 ;  /* 0x00000004021c7825 */ /* 0x000fc800078e021c */
[C---:B------:R-:W-:Y:S01]  /*32a30*/  IMAD.WIDE R24, R2.reuse, 0x4, R24 ;  /* 0x0000000402187825 */ /* 0x040fe200078e0218 */
[----:B------:R-:W-:Y:S04]  /*32a40*/  STL.64 [R1+0x1568], R28 ;  /* 0x0015681c01007387 */ /* 0x000fe80000100a00 */
[----:B------:R1:W-:Y:S04]  /*32a50*/  LDGSTS.E [R26+-0x44400], [R28.64], !P4 ;  /* 0xbbc000001c1a7fae */ /* 0x0003e8000e121844 */
[----:B------:R-:W-:Y:S04]  /*32a60*/  STL.64 [R1+0x1560], R24 ;  /* 0x0015601801007387 */ /* 0x000fe80000100a00 */
[----:B------:R1:W-:Y:S01]  /*32a70*/  LDGSTS.E [R252+-0x44200], [R24.64], !P4 ;  /* 0xbbe0000018fc7fae */ /* 0x0003e2000e121844 */
[----:B--2---:R-:W-:-:S04]  /*32a80*/  IMAD.WIDE R14, R2, 0x4, R14 ;  /* 0x00000004020e7825 */ /* 0x004fc800078e020e */
[----:B-1----:R-:W-:Y:S01]  /*32a90*/  IMAD.WIDE R30, R2, 0x4, R20 ;  /* 0x00000004021e7825 */ /* 0x002fe200078e0214 */
[----:B------:R1:W-:Y:S04]  /*32aa0*/  STL.64 [R1+0x2058], R14 ;  /* 0x0020580e01007387 */ /* 0x0003e80000100a00 */
[----:B------:R1:W-:Y:S04]  /*32ab0*/  LDGSTS.E [R0+-0x42800], [R14.64], !P0 ;  /* 0xbd8000000e007fae */ /* 0x0003e8000c121844 */
[----:B------:R-:W2:Y:S04]  /*32ac0*/  LDL.LU.64 R26, [R1+0x1030] ;  /* 0x00103000011a7983 */ /* 0x000ea80000300a00 */
[----:B------:R-:W2:Y:S01]  /*32ad0*/  LDL.LU.64 R20, [R1+0x1028] ;  /* 0x0010280001147983 */ /* 0x000ea20000300a00 */
[----:B-1----:R-:W-:-:S03]  /*32ae0*/  IMAD.MOV.U32 R15, RZ, RZ, c[0x0][0x180] ;  /* 0x00006000ff0f7624 */ /* 0x002fc600078e00ff */
[----:B------:R-:W-:Y:S02]  /*32af0*/  STL.64 [R1+0x2050], R30 ;  /* 0x0020501e01007387 */ /* 0x000fe40000100a00 */
[----:B------:R-:W-:Y:S02]  /*32b00*/  IADD3 R25, R15, 0x7f, RZ ;  /* 0x0000007f0f197810 */ /* 0x000fe40007ffe0ff */
[----:B------:R-:W2:Y:S01]  /*32b10*/  LDL.LU.64 R14, [R1+0x1020] ;  /* 0x00102000010e7983 */ /* 0x000ea20000300a00 */
[----:B------:R-:W-:-:S05]  /*32b20*/  IADD3 R28, R12, 0x100000, RZ ;  /* 0x001000000c1c7810 */ /* 0x000fca0007ffe0ff */
[----:B------:R3:W-:Y:S01]  /*32b30*/  LDGSTS.E [R28+-0x42600], [R30.64], !P0 ;  /* 0xbda000001e1c7fae */ /* 0x0007e2000c121844 */
[----:B----4-:R-:W-:-:S05]  /*32b40*/  IMAD.WIDE R4, R2, 0x4, R4 ;  /* 0x0000000402047825 */ /* 0x010fca00078e0204 */
[----:B------:R1:W-:Y:S04]  /*32b50*/  STL.64 [R1+0x2048], R4 ;  /* 0x0020480401007387 */ /* 0x0003e80000100a00 */
[----:B------:R1:W-:Y:S02]  /*32b60*/  LDGSTS.E [R252+-0x42400], [R4.64], !P0 ;  /* 0xbdc0000004fc7fae */ /* 0x0003e4000c121844 */
[----:B-1----:R-:W-:Y:S02]  /*32b70*/  IADD3 R5, R12, 0x100000, RZ ;  /* 0x001000000c057810 */ /* 0x002fe40007ffe0ff */
[----:B------:R-:W-:Y:S01]  /*32b80*/  IADD3 R4, R19, -0x191, RZ ;  /* 0xfffffe6f13047810 */ /* 0x000fe20007ffe0ff */
[----:B------:R-:W-:-:S04]  /*32b90*/  IMAD.WIDE R8, R2, 0x4, R8 ;  /* 0x0000000402087825 */ /* 0x000fc800078e0208 */
[----:B---3--:R-:W-:Y:S01]  /*32ba0*/  IMAD.WIDE R30, R2, 0x4, R22 ;  /* 0x00000004021e7825 */ /* 0x008fe200078e0216 */
[----:B------:R1:W-:Y:S04]  /*32bb0*/  STL.64 [R1+0x2040], R8 ;  /* 0x0020400801007387 */ /* 0x0003e80000100a00 */
[----:B------:R-:W3:Y:S04]  /*32bc0*/  LDL.LU.64 R32, [R1+0x1018] ;  /* 0x0010180001207983 */ /* 0x000ee80000300a00 */
[----:B------:R-:W-:Y:S04]  /*32bd0*/  STL.64 [R1+0x2038], R30 ;  /* 0x0020381e01007387 */ /* 0x000fe80000100a00 */
[----:B------:R-:W3:Y:S04]  /*32be0*/  LDL.LU.64 R28, [R1+0x1010] ;  /* 0x00101000011c7983 */ /* 0x000ee80000300a00 */
[----:B------:R1:W-:Y:S01]  /*32bf0*/  LDGSTS.E [R5+-0x42200], [R8.64], !P0 ;  /* 0xbde0000008057fae */ /* 0x0003e2000c121844 */
[----:B------:R-:W-:Y:S01]  /*32c00*/  ISETP.GE.U32.AND P0, PT, R4, 0x7ffffdf0, PT ;  /* 0x7ffffdf00400780c */ /* 0x000fe20003f06070 */
[----:B-----5:R-:W-:-:S05]  /*32c10*/  IMAD.WIDE R16, R2, 0x4, R16 ;  /* 0x0000000402107825 */ /* 0x020fca00078e0210 */
[----:B------:R5:W-:Y:S04]  /*32c20*/  STL.64 [R1+0x2030], R16 ;  /* 0x0020301001007387 */ /* 0x000be80000100a00 */
[----:B------:R-:W4:Y:S04]  /*32c30*/  LDL.LU.64 R22, [R1+0x1008] ;  /* 0x0010080001167983 */ /* 0x000f280000300a00 */
[----:B-1----:R-:W4:Y:S04]  /*32c40*/  LDL.LU.64 R8, [R1+0x1000] ;  /* 0x0010000001087983 */ /* 0x002f280000300a00 */
[----:B------:R-:W4:Y:S01]  /*32c50*/  LDL.LU.64 R4, [R1+0xff8] ;  /* 0x000ff80001047983 */ /* 0x000f220000300a00 */
[----:B------:R-:W-:-:S02]  /*32c60*/  IADD3 R24, R19, -0x180, RZ ;  /* 0xfffffe8013187810 */ /* 0x000fc40007ffe0ff */
[----:B------:R-:W-:Y:S02]  /*32c70*/  SEL R0, RZ, 0x4, P5 ;  /* 0x00000004ff007807 */ /* 0x000fe40002800000 */
[----:B------:R-:W-:Y:S02]  /*32c80*/  ISETP.GE.U32.AND P5, PT, R24, 0x7ffffe01, PT ;  /* 0x7ffffe011800780c */ /* 0x000fe40003fa6070 */
[----:B------:R-:W-:Y:S02]  /*32c90*/  ISETP.GT.AND P4, PT, R25, 0x17f, PT ;  /* 0x0000017f1900780c */ /* 0x000fe40003f84270 */
[----:B------:R-:W-:Y:S02]  /*32ca0*/  IADD3 R24, R12, 0x100000, RZ ;  /* 0x001000000c187810 */ /* 0x000fe40007ffe0ff */
[----:B------:R-:W-:-:S04]  /*32cb0*/  SEL R0, R0, RZ, P4 ;  /* 0x000000ff00007207 */ /* 0x000fc80002000000 */
[----:B------:R-:W-:-:S03]  /*32cc0*/  ISETP.NE.U32.AND P4, PT, R0, RZ, PT ;  /* 0x000000ff0000720c */ /* 0x000fc60003f85070 */
[----:B------:R1:W-:Y:S04]  /*32cd0*/  LDGSTS.E [R24+-0x40800], [R30.64], !P5 ;  /* 0xbf8000001e187fae */ /* 0x0003e8000e921844 */
[----:B------:R5:W-:Y:S01]  /*32ce0*/  LDGSTS.E [R252+-0x40600], [R16.64], !P5 ;  /* 0xbfa0000010fc7fae */ /* 0x000be2000e921844 */
[----:B------:R-:W-:Y:S02]  /*32cf0*/  IADD3 R0, R18, 0x200000, RZ ;  /* 0x0020000012007810 */ /* 0x000fe40007ffe0ff */
[----:B-----5:R-:W-:Y:S02]  /*32d00*/  IADD3 R17, R12, 0x100000, RZ ;  /* 0x001000000c117810 */ /* 0x020fe40007ffe0ff */
[----:B------:R-:W-:Y:S02]  /*32d10*/  IADD3 R16, R19, -0x195, RZ ;  /* 0xfffffe6b13107810 */ /* 0x000fe40007ffe0ff */
[----:B-1----:R-:W-:Y:S01]  /*32d20*/  IADD3 R30, R18, 0x200000, RZ ;  /* 0x00200000121e7810 */ /* 0x002fe20007ffe0ff */
[----:B--2---:R-:W-:-:S04]  /*32d30*/  IMAD.WIDE R24, R2, 0x4, R26 ;  /* 0x0000000402187825 */ /* 0x004fc800078e021a */
[----:B------:R-:W-:Y:S01]  /*32d40*/  IMAD.WIDE R20, R2, 0x4, R20 ;  /* 0x0000000402147825 */ /* 0x000fe200078e0214 */
[----:B------:R1:W-:Y:S04]  /*32d50*/  STL.64 [R1+0x2028], R24 ;  /* 0x0020281801007387 */ /* 0x0003e80000100a00 */
[----:B------:R-:W-:Y:S04]  /*32d60*/  STL.64 [R1+0x2020], R20 ;  /* 0x0020201401007387 */ /* 0x000fe80000100a00 */
[----:B------:R1:W-:Y:S01]  /*32d70*/  LDGSTS.E [R17+-0x40400], [R24.64], !P5 ;  /* 0xbfc0000018117fae */ /* 0x0003e2000e921844 */
[----:B------:R-:W-:-:S03]  /*32d80*/  IMAD.WIDE R14, R3, 0x4, R14 ;  /* 0x00000004030e7825 */ /* 0x000fc600078e020e */
[----:B------:R2:W-:Y:S01]  /*32d90*/  LDGSTS.E [R252+-0x40200], [R20.64], !P5 ;  /* 0xbfe0000014fc7fae */ /* 0x0005e2000e921844 */
[----:B------:R-:W-:-:S03]  /*32da0*/  ISETP.GE.U32.AND P5, PT, R16, 0x7ffffdec, PT ;  /* 0x7ffffdec1000780c */ /* 0x000fc60003fa6070 */
[----:B------:R5:W-:Y:S04]  /*32db0*/  STL.64 [R1+0x2018], R14 ;  /* 0x0020180e01007387 */ /* 0x000be80000100a00 */
[----:B------:R-:W4:Y:S04]  /*32dc0*/  LDL.LU.64 R36, [R1+0xff0] ;  /* 0x000ff00001247983 */ /* 0x000f280000300a00 */
[----:B------:R-:W4:Y:S04]  /*32dd0*/  LDL.LU.64 R26, [R1+0xfe8] ;  /* 0x000fe800011a7983 */ /* 0x000f280000300a00 */
[----:B-1----:R-:W4:Y:S04]  /*32de0*/  LDL.LU.64 R24, [R1+0xfe0] ;  /* 0x000fe00001187983 */ /* 0x002f280000300a00 */
[----:B------:R-:W0:Y:S04]  /*32df0*/  LDGDEPBAR ;  /* 0x00000000000079af */ /* 0x000e280000000000 */
[----:B------:R-:W4:Y:S04]  /*32e00*/  LDL.LU.64 R16, [R1+0xfd8] ;  /* 0x000fd80001107983 */ /* 0x000f280000300a00 */
[----:B------:R5:W-:Y:S04]  /*32e10*/  LDGSTS.E [R0+-0x80000], [R14.64], P4 ;  /* 0x800000000e007fae */ /* 0x000be8000a121844 */
[----:B-----5:R-:W4:Y:S01]  /*32e20*/  LDL.LU.64 R14, [R1+0xfd0] ;  /* 0x000fd000010e7983 */ /* 0x020f220000300a00 */
[----:B--2---:R-:W-:-:S02]  /*32e30*/  IADD3 R21, R18, 0x200000, RZ ;  /* 0x0020000012157810 */ /* 0x004fc40007ffe0ff */
[C---:B------:R-:W-:Y:S02]  /*32e40*/  IADD3 R20, R18.reuse, 0x200000, RZ ;  /* 0x0020000012147810 */ /* 0x040fe40007ffe0ff */
[----:B------:R-:W-:Y:S01]  /*32e50*/  IADD3 R252, R18, 0x200000, RZ ;  /* 0x0020000012fc7810 */ /* 0x000fe20007ffe0ff */
[----:B---3--:R-:W-:-:S04]  /*32e60*/  IMAD.WIDE R32, R3, 0x4, R32 ;  /* 0x0000000403207825 */ /* 0x008fc800078e0220 */
[C---:B------:R-:W-:Y:S01]  /*32e70*/  IMAD.WIDE R28, R3.reuse, 0x4, R28 ;  /* 0x00000004031c7825 */ /* 0x040fe200078e021c */
[----:B------:R1:W-:Y:S04]  /*32e80*/  STL.64 [R1+0x1fd8], R32 ;  /* 0x001fd82001007387 */ /* 0x0003e80000100a00 */
[----:B------:R2:W-:Y:S04]  /*32e90*/  STL.64 [R1+0x1f88], R28 ;  /* 0x001f881c01007387 */ /* 0x0005e80000100a00 */
[----:B------:R1:W-:Y:S04]  /*32ea0*/  LDGSTS.E [R30+-0x7f000], [R32.64], P4 ;  /* 0x81000000201e7fae */ /* 0x0003e8000a121844 */
[----:B------:R2:W-:Y:S01]  /*32eb0*/  LDGSTS.E [R21+-0x7e000], [R28.64], P4 ;  /* 0x820000001c157fae */ /* 0x0005e2000a121844 */
[----:B----4-:R-:W-:-:S04]  /*32ec0*/  IMAD.WIDE R22, R3, 0x4, R22 ;  /* 0x0000000403167825 */ /* 0x010fc800078e0216 */
[C---:B------:R-:W-:Y:S01]  /*32ed0*/  IMAD.WIDE R8, R3.reuse, 0x4, R8 ;  /* 0x0000000403087825 */ /* 0x040fe200078e0208 */
[----:B------:R3:W-:Y:S03]  /*32ee0*/  STL.64 [R1+0x1f48], R22 ;  /* 0x001f481601007387 */ /* 0x0007e60000100a00 */
[C---:B------:R-:W-:Y:S01]  /*32ef0*/  IMAD.WIDE R4, R3.reuse, 0x4, R4 ;  /* 0x0000000403047825 */ /* 0x040fe200078e0204 */
[----:B------:R4:W-:Y:S04]  /*32f00*/  STL.64 [R1+0x1f08], R8 ;  /* 0x001f080801007387 */ /* 0x0009e80000100a00 */
[----:B------:R2:W-:Y:S04]  /*32f10*/  STL.64 [R1+0x1ec8], R4 ;  /* 0x001ec80401007387 */ /* 0x0005e80000100a00 */
[----:B-1----:R-:W5:Y:S04]  /*32f20*/  LDL.LU.64 R32, [R1+0xfc8] ;  /* 0x000fc80001207983 */ /* 0x002f680000300a00 */
[----:B------:R3:W-:Y:S04]  /*32f30*/  LDGSTS.E [R20+-0x7d000], [R22.64], P4 ;  /* 0x8300000016147fae */ /* 0x0007e8000a121844 */
[----:B--2---:R-:W2:Y:S04]  /*32f40*/  LDL.LU.64 R28, [R1+0xfc0] ;  /* 0x000fc000011c7983 */ /* 0x004ea80000300a00 */
[----:B------:R4:W-:Y:S04]  /*32f50*/  LDGSTS.E [R252+-0x7c000], [R8.64], P4 ;  /* 0x8400000008fc7fae */ /* 0x0009e8000a121844 */
[----:B---3--:R-:W3:Y:S04]  /*32f60*/  LDL.LU.64 R22, [R1+0xfb8] ;  /* 0x000fb80001167983 */ /* 0x008ee80000300a00 */
[----:B------:R1:W-:Y:S04]  /*32f70*/  LDGSTS.E [R0+-0x7b000], [R4.64], P4 ;  /* 0x8500000004007fae */ /* 0x0003e8000a121844 */
[----:B----4-:R-:W3:Y:S04]  /*32f80*/  LDL.LU.64 R8, [R1+0xfb0] ;  /* 0x000fb00001087983 */ /* 0x010ee80000300a00 */
[----:B-1----:R-:W3:Y:S01]  /*32f90*/  LDL.LU.64 R4, [R1+0xfa8] ;  /* 0x000fa80001047983 */ /* 0x002ee20000300a00 */
[----:B------:R-:W-:-:S04]  /*32fa0*/  IMAD.WIDE R36, R3, 0x4, R36 ;  /* 0x0000000403247825 */ /* 0x000fc800078e0224 */
[C---:B------:R-:W-:Y:S01]  /*32fb0*/  IMAD.WIDE R26, R3.reuse, 0x4, R26 ;  /* 0x00000004031a7825 */ /* 0x040fe200078e021a */
[----:B------:R1:W-:Y:S03]  /*32fc0*/  STL.64 [R1+0x1e88], R36 ;  /* 0x001e882401007387 */ /* 0x0003e60000100a00 */
[C---:B------:R-:W-:Y:S01]  /*32fd0*/  IMAD.WIDE R24, R3.reuse, 0x4, R24 ;  /* 0x0000000403187825 */ /* 0x040fe200078e0218 */
[----:B------:R1:W-:Y:S03]  /*32fe0*/  STL.64 [R1+0x1e48], R26 ;  /* 0x001e481a01007387 */ /* 0x0003e60000100a00 */
[C---:B------:R-:W-:Y:S01]  /*32ff0*/  IMAD.WIDE R16, R3.reuse, 0x4, R16 ;  /* 0x0000000403107825 */ /* 0x040fe200078e0210 */
[----:B------:R1:W-:Y:S04]  /*33000*/  STL.64 [R1+0x1e08], R24 ;  /* 0x001e081801007387 */ /* 0x0003e80000100a00 */
[----:B------:R1:W-:Y:S04]  /*33010*/  STL.64 [R1+0x1dc8], R16 ;  /* 0x001dc81001007387 */ /* 0x0003e80000100a00 */
[----:B------:R1:W-:Y:S04]  /*33020*/  LDGSTS.E [R30+-0x7a000], [R36.64], P4 ;  /* 0x86000000241e7fae */ /* 0x0003e8000a121844 */
[----:B------:R1:W-:Y:S01]  /*33030*/  LDGSTS.E [R21+-0x79000], [R26.64], P4 ;  /* 0x870000001a157fae */ /* 0x0003e2000a121844 */
[----:B------:R-:W-:-:S03]  /*33040*/  IMAD.WIDE R14, R3, 0x4, R14 ;  /* 0x00000004030e7825 */ /* 0x000fc600078e020e */
[----:B------:R1:W-:Y:S04]  /*33050*/  LDGSTS.E [R20+-0x78000], [R24.64], P4 ;  /* 0x8800000018147fae */ /* 0x0003e8000a121844 */
[----:B------:R1:W-:Y:S04]  /*33060*/  STL.64 [R1+0x1d88], R14 ;  /* 0x001d880e01007387 */ /* 0x0003e80000100a00 */
[----:B-1----:R-:W5:Y:S04]  /*33070*/  LDL.LU.64 R36, [R1+0xfa0] ;  /* 0x000fa00001247983 */ /* 0x002f680000300a00 */
[----:B------:R-:W5:Y:S04]  /*33080*/  LDL.LU.64 R26, [R1+0xf98] ;  /* 0x000f9800011a7983 */ /* 0x000f680000300a00 */
[----:B------:R1:W-:Y:S04]  /*33090*/  LDGSTS.E [R252+-0x77000], [R16.64], P4 ;  /* 0x8900000010fc7fae */ /* 0x0003e8000a121844 */
[----:B------:R-:W5:Y:S04]  /*330a0*/  LDL.LU.64 R24, [R1+0xf90] ;  /* 0x000f900001187983 */ /* 0x000f680000300a00 */
[----:B------:R1:W-:Y:S04]  /*330b0*/  LDGSTS.E [R0+-0x76000], [R14.64], P4 ;  /* 0x8a0000000e007fae */ /* 0x0003e8000a121844 */
[----:B-1----:R-:W5:Y:S04]  /*330c0*/  LDL.LU.64 R16, [R1+0xf88] ;  /* 0x000f880001107983 */ /* 0x002f680000300a00 */
[----:B------:R-:W5:Y:S02]  /*330d0*/  LDL.LU.64 R14, [R1+0xf80] ;  /* 0x000f8000010e7983 */ /* 0x000f640000300a00 */
[----:B-----5:R-:W-:-:S04]  /*330e0*/  IMAD.WIDE R32, R3, 0x4, R32 ;  /* 0x0000000403207825 */ /* 0x020fc800078e0220 */
[C---:B--2---:R-:W-:Y:S01]  /*330f0*/  IMAD.WIDE R28, R3.reuse, 0x4, R28 ;  /* 0x00000004031c7825 */ /* 0x044fe200078e021c */
[----:B------:R1:W-:Y:S03]  /*33100*/  STL.64 [R1+0x1d48], R32 ;  /* 0x001d482001007387 */ /* 0x0003e60000100a00 */
[C---:B---3--:R-:W-:Y:S01]  /*33110*/  IMAD.WIDE R22, R3.reuse, 0x4, R22 ;  /* 0x0000000403167825 */ /* 0x048fe200078e0216 */
[----:B------:R2:W-:Y:S03]  /*33120*/  STL.64 [R1+0x1d08], R28 ;  /* 0x001d081c01007387 */ /* 0x0005e60000100a00 */
[C---:B------:R-:W-:Y:S01]  /*33130*/  IMAD.WIDE R8, R3.reuse, 0x4, R8 ;  /* 0x0000000403087825 */ /* 0x040fe200078e0208 */
[----:B------:R3:W-:Y:S03]  /*33140*/  STL.64 [R1+0x1cc8], R22 ;  /* 0x001cc81601007387 */ /* 0x0007e60000100a00 */
[C---:B------:R-:W-:Y:S01]  /*33150*/  IMAD.WIDE R4, R3.reuse, 0x4, R4 ;  /* 0x0000000403047825 */ /* 0x040fe200078e0204 */
[----:B------:R5:W-:Y:S04]  /*33160*/  STL.64 [R1+0x1c88], R8 ;  /* 0x001c880801007387 */ /* 0x000be80000100a00 */
[----:B------:R1:W-:Y:S04]  /*33170*/  LDGSTS.E [R30+-0x75000], [R32.64], P4 ;  /* 0x8b000000201e7fae */ /* 0x0003e8000a121844 */
[----:B------:R2:W-:Y:S04]  /*33180*/  STL.64 [R1+0x1c48], R4 ;  /* 0x001c480401007387 */ /* 0x0005e80000100a00 */
[----:B------:R2:W-:Y:S04]  /*33190*/  LDGSTS.E [R21+-0x74000], [R28.64], P4 ;  /* 0x8c0000001c157fae */ /* 0x0005e8000a121844 */
[----:B-1----:R-:W4:Y:S04]  /*331a0*/  LDL.LU.64 R32, [R1+0xf78] ;  /* 0x000f780001207983 */ /* 0x002f280000300a00 */
[----:B------:R3:W-:Y:S04]  /*331b0*/  LDGSTS.E [R20+-0x73000], [R22.64], P4 ;  /* 0x8d00000016147fae */ /* 0x0007e8000a121844 */
[----:B--2---:R-:W2:Y:S04]  /*331c0*/  LDL.LU.64 R28, [R1+0xf70] ;  /* 0x000f7000011c7983 */ /* 0x004ea80000300a00 */
[----:B------:R5:W-:Y:S04]  /*331d0*/  LDGSTS.E [R252+-0x72000], [R8.64], P4 ;  /* 0x8e00000008fc7fae */ /* 0x000be8000a121844 */
[----:B---3--:R-:W3:Y:S04]  /*331e0*/  LDL.LU.64 R22, [R1+0xf68] ;  /* 0x000f680001167983 */ /* 0x008ee80000300a00 */
[----:B------:R1:W-:Y:S04]  /*331f0*/  LDGSTS.E [R0+-0x71000], [R4.64], P4 ;  /* 0x8f00000004007fae */ /* 0x0003e8000a121844 */
[----:B-----5:R-:W3:Y:S04]  /*33200*/  LDL.LU.64 R8, [R1+0xf60] ;  /* 0x000f600001087983 */ /* 0x020ee80000300a00 */
[----:B-1----:R-:W3:Y:S01]  /*33210*/  LDL.LU.64 R4, [R1+0xf58] ;  /* 0x000f580001047983 */ /* 0x002ee20000300a00 */
[----:B------:R-:W-:-:S04]  /*33220*/  IMAD.WIDE R36, R3, 0x4, R36 ;  /* 0x0000000403247825 */ /* 0x000fc800078e0224 */
[C---:B------:R-:W-:Y:S01]  /*33230*/  IMAD.WIDE R26, R3.reuse, 0x4, R26 ;  /* 0x00000004031a7825 */ /* 0x040fe200078e021a */
[----:B------:R1:W-:Y:S03]  /*33240*/  STL.64 [R1+0x1c08], R36 ;  /* 0x001c082401007387 */ /* 0x0003e60000100a00 */
[C---:B------:R-:W-:Y:S01]  /*33250*/  IMAD.WIDE R24, R3.reuse, 0x4, R24 ;  /* 0x0000000403187825 */ /* 0x040fe200078e0218 */
        /* <DEDUP_REMOVED lines=10> */
[----:B------:R-:W4:Y:S04]  /*33300*/  LDL.LU.64 R26, [R1+0xf48] ;  /* 0x000f4800011a7983 */ /* 0x000f280000300a00 */
[----:B------:R1:W-:Y:S04]  /*33310*/  LDGSTS.E [R252+-0x6d000], [R16.64], P4 ;  /* 0x9300000010fc7fae */ /* 0x0003e8000a121844 */
[----:B-1----:R-:W4:Y:S04]  /*33320*/  LDL.LU.64 R24, [R1+0xf40] ;  /* 0x000f400001187983 */ /* 0x002f280000300a00 */
[----:B------:R1:W-:Y:S04]  /*33330*/  LDGSTS.E [R0+-0x6c000], [R14.64], P4 ;  /* 0x940000000e007fae */ /* 0x0003e8000a121844 */
[----:B------:R-:W4:Y:S04]  /*33340*/  LDL.LU.64 R16, [R1+0xf38] ;  /* 0x000f380001107983 */ /* 0x000f280000300a00 */
[----:B-1----:R-:W4:Y:S02]  /*33350*/  LDL.LU.64 R14, [R1+0xf30] ;  /* 0x000f3000010e7983 */ /* 0x002f240000300a00 */
[----:B----4-:R-:W-:-:S04]  /*33360*/  IMAD.WIDE R32, R3, 0x4, R32 ;  /* 0x0000000403207825 */ /* 0x010fc800078e0220 */
[C---:B--2---:R-:W-:Y:S01]  /*33370*/  IMAD.WIDE R28, R3.reuse, 0x4, R28 ;  /* 0x00000004031c7825 */ /* 0x044fe200078e021c */
[----:B------:R1:W-:Y:S03]  /*33380*/  STL.64 [R1+0x1ac8], R32 ;  /* 0x001ac82001007387 */ /* 0x0003e60000100a00 */
[C---:B---3--:R-:W-:Y:S01]  /*33390*/  IMAD.WIDE R22, R3.reuse, 0x4, R22 ;  /* 0x0000000403167825 */ /* 0x048fe200078e0216 */
[----:B------:R2:W-:Y:S03]  /*333a0*/  STL.64 [R1+0x1a88], R28 ;  /* 0x001a881c01007387 */ /* 0x0005e60000100a00 */
[C---:B------:R-:W-:Y:S01]  /*333b0*/  IMAD.WIDE R8, R3.reuse, 0x4, R8 ;  /* 0x0000000403087825 */ /* 0x040fe200078e0208 */
[----:B------:R3:W-:Y:S03]  /*333c0*/  STL.64 [R1+0x1a48], R22 ;  /* 0x001a481601007387 */ /* 0x0007e60000100a00 */
[----:B------:R-:W-:Y:S01]  /*333d0*/  IMAD.WIDE R4, R3, 0x4, R4 ;  /* 0x0000000403047825 */ /* 0x000fe200078e0204 */
[----:B------:R4:W-:Y:S04]  /*333e0*/  STL.64 [R1+0x1a08], R8 ;  /* 0x001a080801007387 */ /* 0x0009e80000100a00 */
[----:B------:R1:W-:Y:S04]  /*333f0*/  LDGSTS.E [R30+-0x6b000], [R32.64], P4 ;  /* 0x95000000201e7fae */ /* 0x0003e8000a121844 */
[----:B------:R2:W-:Y:S04]  /*33400*/  STL.64 [R1+0x19c8], R4 ;  /* 0x0019c80401007387 */ /* 0x0005e80000100a00 */
[----:B------:R2:W-:Y:S04]  /*33410*/  LDGSTS.E [R21+-0x6a000], [R28.64], P4 ;  /* 0x960000001c157fae */ /* 0x0005e8000a121844 */
        /* <DEDUP_REMOVED lines=8> */
[----:B------:R-:W-:Y:S01]  /*334a0*/  LOP3.LUT R13, R13, 0x10, RZ, 0x3c, !PT ;  /* 0x000000100d0d7812 */ /* 0x000fe200078e3cff */
[----:B------:R-:W-:-:S04]  /*334b0*/  IMAD.WIDE R36, R3, 0x4, R36 ;  /* 0x0000000403247825 */ /* 0x000fc800078e0224 */
[C---:B------:R-:W-:Y:S01]  /*334c0*/  IMAD.WIDE R26, R3.reuse, 0x4, R26 ;  /* 0x00000004031a7825 */ /* 0x040fe200078e021a */
[----:B------:R1:W-:Y:S03]  /*334d0*/  STL.64 [R1+0x1988], R36 ;  /* 0x0019882401007387 */ /* 0x0003e60000100a00 */
[C---:B------:R-:W-:Y:S01]  /*334e0*/  IMAD.WIDE R24, R3.reuse, 0x4, R24 ;  /* 0x0000000403187825 */ /* 0x040fe200078e0218 */
        /* <DEDUP_REMOVED lines=10> */
[----:B------:R-:W5:Y:S04]  /*33590*/  LDL.LU.64 R26, [R1+0xef8] ;  /* 0x000ef800011a7983 */ /* 0x000f680000300a00 */
[----:B------:R1:W-:Y:S04]  /*335a0*/  LDGSTS.E [R252+-0x63000], [R16.64], P4 ;  /* 0x9d00000010fc7fae */ /* 0x0003e8000a121844 */
[----:B-1----:R-:W5:Y:S04]  /*335b0*/  LDL.LU.64 R24, [R1+0xef0] ;  /* 0x000ef00001187983 */ /* 0x002f680000300a00 */
[----:B------:R1:W-:Y:S04]  /*335c0*/  LDGSTS.E [R0+-0x62000], [R14.64], P4 ;  /* 0x9e0000000e007fae */ /* 0x0003e8000a121844 */
[----:B------:R-:W5:Y:S04]  /*335d0*/  LDL.LU.64 R16, [R1+0xee8] ;  /* 0x000ee80001107983 */ /* 0x000f680000300a00 */
[----:B-1----:R-:W5:Y:S01]  /*335e0*/  LDL.LU.64 R14, [R1+0xee0] ;  /* 0x000ee000010e7983 */ /* 0x002f620000300a00 */
[----:B------:R-:W-:-:S02]  /*335f0*/  IADD3 R21, R13, 0x200000, RZ ;  /* 0x002000000d157810 */ /* 0x000fc40007ffe0ff */
[C---:B------:R-:W-:Y:S02]  /*33600*/  IADD3 R20, R13.reuse, 0x200000, RZ ;  /* 0x002000000d147810 */ /* 0x040fe40007ffe0ff */
[C---:B------:R-:W-:Y:S02]  /*33610*/  IADD3 R252, R13.reuse, 0x200000, RZ ;  /* 0x002000000dfc7810 */ /* 0x040fe40007ffe0ff */
[----:B------:R-:W-:Y:S01]  /*33620*/  IADD3 R0, R13, 0x200000, RZ ;  /* 0x002000000d007810 */ /* 0x000fe20007ffe0ff */
[----:B-----5:R-:W-:-:S04]  /*33630*/  IMAD.WIDE R32, R3, 0x4, R32 ;  /* 0x0000000403207825 */ /* 0x020fc800078e0220 */
        /* <DEDUP_REMOVED lines=19> */
[----:B------:R-:W-:Y:S01]  /*33770*/  IADD3 R30, R13, 0x200000, RZ ;  /* 0x002000000d1e7810 */ /* 0x000fe20007ffe0ff */
        /* <DEDUP_REMOVED lines=48> */
[----:B------:R-:W-:Y:S04]  /*33a80*/  STL.64 [R1+0x1bc0], R16 ;  /* 0x001bc01001007387 */ /* 0x000fe80000100a00 */
        /* <DEDUP_REMOVED lines=8> */
[----:B------:R-:W5:Y:S04]  /*33b10*/  LDL.LU.64 R20, [R1+0xe48] ;  /* 0x000e480001147983 */ /* 0x000f680000300a00 */
[----:B------:R1:W-:Y:S04]  /*33b20*/  LDGSTS.E [R0+-0x6de00], [R14.64], P4 ;  /* 0x922000000e007fae */ /* 0x0003e8000a121844 */
[----:B-1----:R-:W5:Y:S01]  /*33b30*/  LDL.LU.64 R14, [R1+0xe40] ;  /* 0x000e4000010e7983 */ /* 0x002f620000300a00 */
[----:B------:R-:W-:-:S02]  /*33b40*/  IADD3 R17, R13, 0x200000, RZ ;  /* 0x002000000d117810 */ /* 0x000fc40007ffe0ff */
[----:B------:R-:W-:Y:S01]  /*33b50*/  IADD3 R16, R13, 0x200000, RZ ;  /* 0x002000000d107810 */ /* 0x000fe20007ffe0ff */
[----:B-----5:R-:W-:-:S04]  /*33b60*/  IMAD.WIDE R32, R3, 0x4, R32 ;  /* 0x0000000403207825 */ /* 0x020fc800078e0220 */
[C---:B--2---:R-:W-:Y:S01]  /*33b70*/  IMAD.WIDE R28, R3.reuse, 0x4, R28 ;  /* 0x00000004031c7825 */ /* 0x044fe200078e021c */
[----:B------:R1:W-:Y:S03]  /*33b80*/  STL.64 [R1+0x1b40], R32 ;  /* 0x001b402001007387 */ /* 0x0003e60000100a00 */
[C---:B---3--:R-:W-:Y:S01]  /*33b90*/  IMAD.WIDE R22, R3.reuse, 0x4, R22 ;  /* 0x0000000403167825 */ /* 0x048fe200078e0216 */
[----:B------:R2:W-:Y:S03]  /*33ba0*/  STL.64 [R1+0x1b00], R28 ;  /* 0x001b001c01007387 */ /* 0x0005e60000100a00 */
[C---:B------:R-:W-:Y:S01]  /*33bb0*/  IMAD.WIDE R8, R3.reuse, 0x4, R8 ;  /* 0x0000000403087825 */ /* 0x040fe200078e0208 */
[----:B------:R-:W-:Y:S03]  /*33bc0*/  STL.64 [R1+0x1ac0], R22 ;  /* 0x001ac01601007387 */ /* 0x000fe60000100a00 */
        /* <DEDUP_REMOVED lines=9> */
[----:B-1----:R-:W2:Y:S04]  /*33c60*/  LDL.LU.64 R16, [R1+0xe28] ;  /* 0x000e280001107983 */ /* 0x002ea80000300a00 */
[----:B------:R5:W-:Y:S04]  /*33c70*/  LDGSTS.E [R0+-0x68e00], [R4.64], P4 ;  /* 0x9720000004007fae */ /* 0x000be8000a121844 */
[----:B---3--:R-:W3:Y:S04]  /*33c80*/  LDL.LU.64 R8, [R1+0xe20] ;  /* 0x000e200001087983 */ /* 0x008ee80000300a00 */
[----:B-----5:R-:W5:Y:S01]  /*33c90*/  LDL.LU.64 R4, [R1+0xe18] ;  /* 0x000e180001047983 */ /* 0x020f620000300a00 */
[----:B------:R-:W-:-:S02]  /*33ca0*/  IADD3 R23, R13, 0x200000, RZ ;  /* 0x002000000d177810 */ /* 0x000fc40007ffe0ff */
[----:B------:R-:W-:Y:S01]  /*33cb0*/  IADD3 R22, R13, 0x200000, RZ ;  /* 0x002000000d167810 */ /* 0x000fe20007ffe0ff */
[----:B------:R-:W-:-:S04]  /*33cc0*/  IMAD.WIDE R36, R3, 0x4, R36 ;  /* 0x0000000403247825 */ /* 0x000fc800078e0224 */
[C---:B------:R-:W-:Y:S01]  /*33cd0*/  IMAD.WIDE R26, R3.reuse, 0x4, R26 ;  /* 0x00000004031a7825 */ /* 0x040fe200078e021a */
[----:B------:R1:W-:Y:S04]  /*33ce0*/  STL.64 [R1+0x1a00], R36 ;  /* 0x001a002401007387 */ /* 0x0003e80000100a00 */
[----:B------:R1:W-:Y:S01]  /*33cf0*/  STL.64 [R1+0x19c0], R26 ;  /* 0x0019c01a01007387 */ /* 0x0003e20000100a00 */
[----:B------:R-:W-:-:S03]  /*33d00*/  IMAD.WIDE R24, R3, 0x4, R24 ;  /* 0x0000000403187825 */ /* 0x000fc600078e0218 */
[----:B------:R1:W-:Y:S01]  /*33d10*/  LDGSTS.E [R30+-0x67e00], [R36.64], P4 ;  /* 0x98200000241e7fae */ /* 0x0003e2000a121844 */
[----:B------:R-:W-:-:S03]  /*33d20*/  IMAD.WIDE R20, R3, 0x4, R20 ;  /* 0x0000000403147825 */ /* 0x000fc600078e0214 */
[----:B------:R1:W-:Y:S04]  /*33d30*/  LDGSTS.E [R23+-0x66e00], [R26.64], P4 ;  /* 0x992000001a177fae */ /* 0x0003e8000a121844 */
[----:B------:R1:W-:Y:S04]  /*33d40*/  LDGSTS.E [R22+-0x65e00], [R24.64], P4 ;  /* 0x9a20000018167fae */ /* 0x0003e8000a121844 */
[----:B-1----:R-:W5:Y:S04]  /*33d50*/  LDL.LU.64 R36, [R1+0x36f8] ;  /* 0x0036f80001247983 */ /* 0x002f680000300a00 */
[----:B------:R-:W-:Y:S01]  /*33d60*/  STL.64 [R1+0x1980], R24 ;  /* 0x0019801801007387 */ /* 0x000fe20000100a00 */
[----:B------:R-:W-:-:S03]  /*33d70*/  IMAD.WIDE R14, R3, 0x4, R14 ;  /* 0x00000004030e7825 */ /* 0x000fc600078e020e */
[----:B------:R1:W-:Y:S04]  /*33d80*/  STL.64 [R1+0x1940], R20 ;  /* 0x0019401401007387 */ /* 0x0003e80000100a00 */
[----:B------:R1:W-:Y:S04]  /*33d90*/  STL.64 [R1+0x1900], R14 ;  /* 0x0019000e01007387 */ /* 0x0003e80000100a00 */
[----:B------:R-:W5:Y:S04]  /*33da0*/  LDL.LU.64 R30, [R1+0xe10] ;  /* 0x000e1000011e7983 */ /* 0x000f680000300a00 */
[----:B------:R-:W5:Y:S04]  /*33db0*/  LDL.LU.64 R26, [R1+0xe08] ;  /* 0x000e0800011a7983 */ /* 0x000f680000300a00 */
[----:B------:R1:W-:Y:S04]  /*33dc0*/  LDGSTS.E [R252+-0x64e00], [R20.64], P4 ;  /* 0x9b20000014fc7fae */ /* 0x0003e8000a121844 */
[----:B------:R-:W5:Y:S04]  /*33dd0*/  LDL.LU.64 R22, [R1+0xe00] ;  /* 0x000e000001167983 */ /* 0x000f680000300a00 */
[----:B------:R1:W-:Y:S04]  /*33de0*/  LDGSTS.E [R0+-0x63e00], [R14.64], P4 ;  /* 0x9c2000000e007fae */ /* 0x0003e8000a121844 */
[----:B-1----:R-:W5:Y:S04]  /*33df0*/  LDL.LU.64 R20, [R1+0xdf8] ;  /* 0x000df80001147983 */ /* 0x002f680000300a00 */
[----:B------:R-:W5:Y:S01]  /*33e00*/  LDL.LU.64 R14, [R1+0xdf0] ;  /* 0x000df000010e7983 */ /* 0x000f620000300a00 */
[----:B------:R-:W-:-:S02]  /*33e10*/  IADD3 R25, R13, 0x200000, RZ ;  /* 0x002000000d197810 */ /* 0x000fc40007ffe0ff */
[C---:B------:R-:W-:Y:S02]  /*33e20*/  IADD3 R24, R13.reuse, 0x200000, RZ ;  /* 0x002000000d187810 */ /* 0x040fe40007ffe0ff */
[----:B------:R-:W-:Y:S02]  /*33e30*/  IADD3 R13, R13, 0x200000, RZ ;  /* 0x002000000d0d7810 */ /* 0x000fe40007ffe0ff */
[C---:B------:R-:W-:Y:S02]  /*33e40*/  IADD3 R252, R34.reuse, 0x200000, RZ ;  /* 0x0020000022fc7810 */ /* 0x040fe40007ffe0ff */
[----:B------:R-:W-:Y:S01]  /*33e50*/  IADD3 R0, R34, 0x200000, RZ ;  /* 0x0020000022007810 */ /* 0x000fe20007ffe0ff */
[----:B----4-:R-:W-:-:S04]  /*33e60*/  IMAD.WIDE R32, R3, 0x4, R32 ;  /* 0x0000000403207825 */ /* 0x010fc800078e0220 */
[C---:B--2---:R-:W-:Y:S01]  /*33e70*/  IMAD.WIDE R28, R3.reuse, 0x4, R28 ;  /* 0x00000004031c7825 */ /* 0x044fe200078e021c */
[----:B------:R1:W-:Y:S03]  /*33e80*/  STL.64 [R1+0x18c0], R32 ;  /* 0x0018c02001007387 */ /* 0x0003e60000100a00 */
[C---:B------:R-:W-:Y:S01]  /*33e90*/  IMAD.WIDE R16, R3.reuse, 0x4, R16 ;  /* 0x0000000403107825 */ /* 0x040fe200078e0210 */
[----:B------:R2:W-:Y:S03]  /*33ea0*/  STL.64 [R1+0x1880], R28 ;  /* 0x0018801c01007387 */ /* 0x0005e60000100a00 */
[C---:B---3--:R-:W-:Y:S01]  /*33eb0*/  IMAD.WIDE R8, R3.reuse, 0x4, R8 ;  /* 0x0000000403087825 */ /* 0x048fe200078e0208 */
[----:B------:R3:W-:Y:S03]  /*33ec0*/  STL.64 [R1+0x1840], R16 ;  /* 0x0018401001007387 */ /* 0x0007e60000100a00 */
[----:B-----5:R-:W-:Y:S01]  /*33ed0*/  IMAD.WIDE R4, R3, 0x4, R4 ;  /* 0x0000000403047825 */ /* 0x020fe200078e0204 */
        /* <DEDUP_REMOVED lines=10> */
[----:B----4-:R-:W4:Y:S04]  /*33f80*/  LDL.LU.64 R8, [R1+0xdd0] ;  /* 0x000dd00001087983 */ /* 0x010f280000300a00 */
[----:B-1----:R-:W4:Y:S01]  /*33f90*/  LDL.LU.64 R4, [R1+0xdc8] ;  /* 0x000dc80001047983 */ /* 0x002f220000300a00 */
[----:B------:R-:W-:-:S02]  /*33fa0*/  IADD3 R25, R34, 0x200000, RZ ;  /* 0x0020000022197810 */ /* 0x000fc40007ffe0ff */
[C---:B------:R-:W-:Y:S02]  /*33fb0*/  IADD3 R24, R34.reuse, 0x200000, RZ ;  /* 0x0020000022187810 */ /* 0x040fe40007ffe0ff */
        /* <DEDUP_REMOVED lines=20> */
[----:B-1----:R-:W4:Y:S01]  /*34100*/  LDL.LU.64 R14, [R1+0xda0] ;  /* 0x000da000010e7983 */ /* 0x002f220000300a00 */
[----:B-----5:R-:W-:-:S04]  /*34110*/  IMAD.WIDE R32, R3, 0x4, R32 ;  /* 0x0000000403207825 */ /* 0x020fc800078e0220 */
[C---:B--2---:R-:W-:Y:S01]  /*34120*/  IMAD.WIDE R28, R3.reuse, 0x4, R28 ;  /* 0x00000004031c7825 */ /* 0x044fe200078e021c */
[----:B------:R1:W-:Y:S03]  /*34130*/  STL.64 [R1+0x1e38], R32 ;  /* 0x001e382001007387 */ /* 0x0003e60000100a00 */
[C---:B---3--:R-:W-:Y:S01]  /*34140*/  IMAD.WIDE R16, R3.reuse, 0x4, R16 ;  /* 0x0000000403107825 */ /* 0x048fe200078e0210 */
[----:B------:R2:W-:Y:S03]  /*34150*/  STL.64 [R1+0x1df8], R28 ;  /* 0x001df81c01007387 */ /* 0x0005e60000100a00 */
[C---:B----4-:R-:W-:Y:S01]  /*34160*/  IMAD.WIDE R8, R3.reuse, 0x4, R8 ;  /* 0x0000000403087825 */ /* 0x050fe200078e0208 */
        /* <DEDUP_REMOVED lines=12> */
[----:B-1----:R-:W3:Y:S04]  /*34230*/  LDL.LU.64 R8, [R1+0xd80] ;  /* 0x000d800001087983 */ /* 0x002ee80000300a00 */
[----:B-----5:R-:W5:Y:S01]  /*34240*/  LDL.LU.64 R4, [R1+0xd78] ;  /* 0x000d780001047983 */ /* 0x020f620000300a00 */
        /* <DEDUP_REMOVED lines=20> */
[----:B----4-:R-:W-:-:S04]  /*34390*/  IMAD.WIDE R32, R3, 0x4, R32 ;  /* 0x0000000403207825 */ /* 0x010fc800078e0220 */
[C---:B--2---:R-:W-:Y:S01]  /*343a0*/  IMAD.WIDE R28, R3.reuse, 0x4, R28 ;  /* 0x00000004031c7825 */ /* 0x044fe200078e021c */
[----:B------:R1:W-:Y:S03]  /*343b0*/  STL.64 [R1+0x1bb8], R32 ;  /* 0x001bb82001007387 */ /* 0x0003e60000100a00 */
[C---:B---3--:R-:W-:Y:S01]  /*343c0*/  IMAD.WIDE R16, R3.reuse, 0x4, R16 ;  /* 0x0000000403107825 */ /* 0x048fe200078e0210 */
[----:B------:R2:W-:Y:S03]  /*343d0*/  STL.64 [R1+0x1b78], R28 ;  /* 0x001b781c01007387 */ /* 0x0005e60000100a00 */
[C---:B------:R-:W-:Y:S01]  /*343e0*/  IMAD.WIDE R8, R3.reuse, 0x4, R8 ;  /* 0x0000000403087825 */ /* 0x040fe200078e0208 */
[----:B------:R3:W-:Y:S03]  /*343f0*/  STL.64 [R1+0x1b38], R16 ;  /* 0x001b381001007387 */ /* 0x0007e60000100a00 */
[C---:B-----5:R-:W-:Y:S01]  /*34400*/  IMAD.WIDE R4, R3.reuse, 0x4, R4 ;  /* 0x0000000403047825 */ /* 0x060fe200078e0204 */
        /* <DEDUP_REMOVED lines=52> */
[----:B------:R-:W-:-:S04]  /*34750*/  LOP3.LUT R10, R10, 0x30, RZ, 0x3c, !PT ;  /* 0x000000300a0a7812 */ /* 0x000fc800078e3cff */
[C---:B------:R-:W-:Y:S02]  /*34760*/  IADD3 R25, R10.reuse, 0x200000, RZ ;  /* 0x002000000a197810 */ /* 0x040fe40007ffe0ff */
[C---:B------:R-:W-:Y:S02]  /*34770*/  IADD3 R24, R10.reuse, 0x200000, RZ ;  /* 0x002000000a187810 */ /* 0x040fe40007ffe0ff */
[C---:B------:R-:W-:Y:S02]  /*34780*/  IADD3 R13, R10.reuse, 0x200000, RZ ;  /* 0x002000000a0d7810 */ /* 0x040fe40007ffe0ff */
        /* <DEDUP_REMOVED lines=106> */
[----:B------:R-:W-:Y:S03]  /*34e30*/  STL.64 [R1+0x1970], R28 ;  /* 0x0019701c01007387 */ /* 0x000fe60000100a00 */
[C---:B------:R-:W-:Y:S01]  /*34e40*/  IMAD.WIDE R8, R3.reuse, 0x4, R8 ;  /* 0x0000000403087825 */ /* 0x040fe200078e0208 */
        /* <DEDUP_REMOVED lines=10> */
[----:B-1----:R-:W2:Y:S04]  /*34ef0*/  LDL.LU.64 R16, [R1+0xbf0] ;  /* 0x000bf00001107983 */ /* 0x002ea80000300a00 */
[----:B------:R4:W-:Y:S04]  /*34f00*/  LDGSTS.E [R0+-0x62a00], [R4.64], P4 ;  /* 0x9d60000004007fae */ /* 0x0009e8000a121844 */
[----:B---3--:R-:W3:Y:S04]  /*34f10*/  LDL.LU.64 R8, [R1+0xbe8] ;  /* 0x000be80001087983 */ /* 0x008ee80000300a00 */
[----:B----4-:R-:W4:Y:S01]  /*34f20*/  LDL.LU.64 R4, [R1+0xbe0] ;  /* 0x000be00001047983 */ /* 0x010f220000300a00 */
[----:B------:R-:W-:-:S02]  /*34f30*/  IADD3 R28, R10, 0x200000, RZ ;  /* 0x002000000a1c7810 */ /* 0x000fc40007ffe0ff */
        /* <DEDUP_REMOVED lines=23> */
[----:B------:R-:W-:-:S02]  /*350b0*/  IADD3 R28, R35, 0x200000, RZ ;  /* 0x00200000231c7810 */ /* 0x000fc40007ffe0ff */
[----:B------:R-:W-:Y:S01]  /*350c0*/  IADD3 R13, R35, 0x200000, RZ ;  /* 0x00200000230d7810 */ /* 0x000fe20007ffe0ff */
[----:B-----5:R-:W-:-:S04]  /*350d0*/  IMAD.WIDE R32, R3, 0x4, R32 ;  /* 0x0000000403207825 */ /* 0x020fc800078e0220 */
[C---:B--2---:R-:W-:Y:S01]  /*350e0*/  IMAD.WIDE R24, R3.reuse, 0x4, R24 ;  /* 0x0000000403187825 */ /* 0x044fe200078e0218 */
[----:B------:R1:W-:Y:S03]  /*350f0*/  STL.64 [R1+0x1f28], R32 ;  /* 0x001f282001007387 */ /* 0x0003e60000100a00 */
[C---:B------:R-:W-:Y:S01]  /*35100*/  IMAD.WIDE R16, R3.reuse, 0x4, R16 ;  /* 0x0000000403107825 */ /* 0x040fe200078e0210 */
[----:B------:R2:W-:Y:S03]  /*35110*/  STL.64 [R1+0x1ee8], R24 ;  /* 0x001ee81801007387 */ /* 0x0005e60000100a00 */
[C---:B---3--:R-:W-:Y:S01]  /*35120*/  IMAD.WIDE R8, R3.reuse, 0x4, R8 ;  /* 0x0000000403087825 */ /* 0x048fe200078e0208 */
[----:B------:R3:W-:Y:S03]  /*35130*/  STL.64 [R1+0x1ea8], R16 ;  /* 0x001ea81001007387 */ /* 0x0007e60000100a00 */
[C---:B----4-:R-:W-:Y:S01]  /*35140*/  IMAD.WIDE R4, R3.reuse, 0x4, R4 ;  /* 0x0000000403047825 */ /* 0x050fe200078e0204 */
        /* <DEDUP_REMOVED lines=34> */
[----:B------:R1:W-:Y:S04]  /*35370*/  STL.64 [R1+0x1ca8], R32 ;  /* 0x001ca82001007387 */ /* 0x0003e80000100a00 */
[----:B------:R2:W-:Y:S01]  /*35380*/  STL.64 [R1+0x1c68], R24 ;  /* 0x001c681801007387 */ /* 0x0005e20000100a00 */
[----:B---3--:R-:W-:-:S03]  /*35390*/  IMAD.WIDE R16, R3, 0x4, R16 ;  /* 0x0000000403107825 */ /* 0x008fc600078e0210 */
[----:B------:R1:W-:Y:S04]  /*353a0*/  LDGSTS.E [R28+-0x72800], [R32.64], P4 ;  /* 0x8d800000201c7fae */ /* 0x0003e8000a121844 */
[----:B------:R2:W-:Y:S01]  /*353b0*/  LDGSTS.E [R13+-0x71800], [R24.64], P4 ;  /* 0x8e800000180d7fae */ /* 0x0005e2000a121844 */
[----:B------:R-:W-:-:S03]  /*353c0*/  IMAD.WIDE R8, R3, 0x4, R8 ;  /* 0x0000000403087825 */ /* 0x000fc600078e0208 */
[----:B------:R3:W-:Y:S04]  /*353d0*/  LDGSTS.E [R10+-0x70800], [R16.64], P4 ;  /* 0x8f800000100a7fae */ /* 0x0007e8000a121844 */
[----:B-1----:R-:W4:Y:S01]  /*353e0*/  LDL.LU.64 R32, [R1+0x36f0] ;  /* 0x0036f00001207983 */ /* 0x002f220000300a00 */
[----:B-----5:R-:W-:-:S03]  /*353f0*/  IMAD.WIDE R4, R3, 0x4, R4 ;  /* 0x0000000403047825 */ /* 0x020fc600078e0204 */
[----:B------:R3:W-:Y:S04]  /*35400*/  STL.64 [R1+0x1c28], R16 ;  /* 0x001c281001007387 */ /* 0x0007e80000100a00 */
[----:B------:R1:W-:Y:S04]  /*35410*/  STL.64 [R1+0x1be8], R8 ;  /* 0x001be80801007387 */ /* 0x0003e80000100a00 */
[----:B------:R5:W-:Y:S04]  /*35420*/  STL.64 [R1+0x1ba8], R4 ;  /* 0x001ba80401007387 */ /* 0x000be80000100a00 */
[----:B------:R-:W4:Y:S04]  /*35430*/  LDL.LU.64 R28, [R1+0xb60] ;  /* 0x000b6000011c7983 */ /* 0x000f280000300a00 */
[----:B--2---:R-:W2:Y:S04]  /*35440*/  LDL.LU.64 R24, [R1+0xb58] ;  /* 0x000b580001187983 */ /* 0x004ea80000300a00 */
[----:B------:R1:W-:Y:S04]  /*35450*/  LDGSTS.E [R252+-0x6f800], [R8.64], P4 ;  /* 0x9080000008fc7fae */ /* 0x0003e8000a121844 */
[----:B---3--:R-:W3:Y:S04]  /*35460*/  LDL.LU.64 R16, [R1+0xb50] ;  /* 0x000b500001107983 */ /* 0x008ee80000300a00 */
[----:B------:R5:W-:Y:S04]  /*35470*/  LDGSTS.E [R0+-0x6e800], [R4.64], P4 ;  /* 0x9180000004007fae */ /* 0x000be8000a121844 */
[----:B-1----:R-:W3:Y:S04]  /*35480*/  LDL.LU.64 R8, [R1+0xb48] ;  /* 0x000b480001087983 */ /* 0x002ee80000300a00 */
[----:B-----5:R-:W5:Y:S01]  /*35490*/  LDL.LU.64 R4, [R1+0xb40] ;  /* 0x000b400001047983 */ /* 0x020f620000300a00 */
[----:B------:R-:W-:-:S02]  /*354a0*/  IADD3 R34, R35, 0x200000, RZ ;  /* 0x0020000023227810 */ /* 0x000fc40007ffe0ff */
[----:B------:R-:W-:-:S05]  /*354b0*/  LOP3.LUT R11, R11, 0x7f, RZ, 0xc0, !PT ;  /* 0x0000007f0b0b7812 */ /* 0x000fca00078ec0ff */
[----:B------:R-:W-:Y:S02]  /*354c0*/  IMAD.SHL.U32 R11, R11, 0x4, RZ ;  /* 0x000000040b0b7824 */ /* 0x000fe400078e00ff */
[----:B------:R-:W-:-:S04]  /*354d0*/  IMAD.WIDE R30, R3, 0x4, R30 ;  /* 0x00000004031e7825 */ /* 0x000fc800078e021e */
[C---:B------:R-:W-:Y:S01]  /*354e0*/  IMAD.WIDE R26, R3.reuse, 0x4, R26 ;  /* 0x00000004031a7825 */ /* 0x040fe200078e021a */
[----:B------:R1:W-:Y:S04]  /*354f0*/  STL.64 [R1+0x1b68], R30 ;  /* 0x001b681e01007387 */ /* 0x0003e80000100a00 */
[----:B------:R1:W-:Y:S01]  /*35500*/  STL.64 [R1+0x1b28], R26 ;  /* 0x001b281a01007387 */ /* 0x0003e20000100a00 */
[----:B------:R-:W-:-:S03]  /*35510*/  IMAD.WIDE R22, R3, 0x4, R22 ;  /* 0x0000000403167825 */ /* 0x000fc600078e0216 */
[----:B------:R1:W-:Y:S04]  /*35520*/  LDGSTS.E [R34+-0x6d800], [R30.64], P4 ;  /* 0x928000001e227fae */ /* 0x0003e8000a121844 */
[----:B------:R1:W-:Y:S01]  /*35530*/  LDGSTS.E [R13+-0x6c800], [R26.64], P4 ;  /* 0x938000001a0d7fae */ /* 0x0003e2000a121844 */
[----:B------:R-:W-:-:S03]  /*35540*/  IMAD.WIDE R20, R3, 0x4, R20 ;  /* 0x0000000403147825 */ /* 0x000fc600078e0214 */
[----:B------:R1:W-:Y:S04]  /*35550*/  LDGSTS.E [R10+-0x6b800], [R22.64], P4 ;  /* 0x94800000160a7fae */ /* 0x0003e8000a121844 */
[----:B-1----:R-:W5:Y:S01]  /*35560*/  LDL.LU.64 R30, [R1+0x36e8] ;  /* 0x0036e800011e7983 */ /* 0x002f620000300a00 */
[----:B------:R-:W-:-:S03]  /*35570*/  IMAD.WIDE R14, R3, 0x4, R14 ;  /* 0x00000004030e7825 */ /* 0x000fc600078e020e */
[----:B------:R-:W-:Y:S04]  /*35580*/  STL.64 [R1+0x1ae8], R22 ;  /* 0x001ae81601007387 */ /* 0x000fe80000100a00 */
[----:B------:R1:W-:Y:S04]  /*35590*/  STL.64 [R1+0x1aa8], R20 ;  /* 0x001aa81401007387 */ /* 0x0003e80000100a00 */
[----:B------:R1:W-:Y:S04]  /*355a0*/  STL.64 [R1+0x1a68], R14 ;  /* 0x001a680e01007387 */ /* 0x0003e80000100a00 */
[----:B------:R-:W5:Y:S04]  /*355b0*/  LDL.LU.64 R34, [R1+0xb38] ;  /* 0x000b380001227983 */ /* 0x000f680000300a00 */
[----:B------:R1:W-:Y:S04]  /*355c0*/  LDGSTS.E [R252+-0x6a800], [R20.64], P4 ;  /* 0x9580000014fc7fae */ /* 0x0003e8000a121844 */
[----:B------:R-:W5:Y:S04]  /*355d0*/  LDL.LU.64 R26, [R1+0xb30] ;  /* 0x000b3000011a7983 */ /* 0x000f680000300a00 */
[----:B------:R1:W-:Y:S04]  /*355e0*/  LDGSTS.E [R0+-0x69800], [R14.64], P4 ;  /* 0x968000000e007fae */ /* 0x0003e8000a121844 */
[----:B-1----:R-:W5:Y:S01]  /*355f0*/  LDL.LU.64 R20, [R1+0xb28] ;  /* 0x000b280001147983 */ /* 0x002f620000300a00 */
[----:B------:R-:W-:-:S03]  /*35600*/  LOP3.LUT R0, R11, 0x40, RZ, 0x3c, !PT ;  /* 0x000000400b007812 */ /* 0x000fc600078e3cff */
[----:B------:R-:W5:Y:S04]  /*35610*/  LDL.LU.64 R14, [R1+0xb20] ;  /* 0x000b2000010e7983 */ /* 0x000f680000300a00 */
[----:B------:R-:W5:Y:S01]  /*35620*/  LDL.LU.64 R10, [R1+0xb18] ;  /* 0x000b1800010a7983 */ /* 0x000f620000300a00 */
[C---:B------:R-:W-:Y:S02]  /*35630*/  IADD3 R23, R0.reuse, 0x200000, RZ ;  /* 0x0020000000177810 */ /* 0x040fe40007ffe0ff */
[C---:B------:R-:W-:Y:S02]  /*35640*/  IADD3 R22, R0.reuse, 0x200000, RZ ;  /* 0x0020000000167810 */ /* 0x040fe40007ffe0ff */
[C---:B------:R-:W-:Y:S02]  /*35650*/  IADD3 R13, R0.reuse, 0x200000, RZ ;  /* 0x00200000000d7810 */ /* 0x040fe40007ffe0ff */
[----:B------:R-:W-:-:S02]  /*35660*/  IADD3 R252, R0, 0x200000, RZ ;  /* 0x0020000000fc7810 */ /* 0x000fc40007ffe0ff */
[----:B------:R-:W-:Y:S01]  /*35670*/  IADD3 R0, R0, 0x200000, RZ ;  /* 0x0020000000007810 */ /* 0x000fe20007ffe0ff */
[----:B----4-:R-:W-:-:S04]  /*35680*/  IMAD.WIDE R28, R3, 0x4, R28 ;  /* 0x00000004031c7825 */ /* 0x010fc800078e021c */
[C---:B--2---:R-:W-:Y:S01]  /*35690*/  IMAD.WIDE R24, R3.reuse, 0x4, R24 ;  /* 0x0000000403187825 */ /* 0x044fe200078e0218 */
[----:B------:R1:W-:Y:S03]  /*356a0*/  STL.64 [R1+0x1a28], R28 ;  /* 0x001a281c01007387 */ /* 0x0003e60000100a00 */
[C---:B---3--:R-:W-:Y:S01]  /*356b0*/  IMAD.WIDE R16, R3.reuse, 0x4, R16 ;  /* 0x0000000403107825 */ /* 0x048fe200078e0210 */
[----:B------:R2:W-:Y:S03]  /*356c0*/  STL.64 [R1+0x19e8], R24 ;  /* 0x0019e81801007387 */ /* 0x0005e60000100a00 */
        /* <DEDUP_REMOVED lines=15> */
[----:B------:R-:W-:-:S04]  /*357c0*/  SHF.L.U32 R6, R6, 0x2, RZ ;  /* 0x0000000206067819 */ /* 0x000fc800000006ff */
[C---:B------:R-:W-:Y:S02]  /*357d0*/  LOP3.LUT R252, R6.reuse, 0x40, RZ, 0x3c, !PT ;  /* 0x0000004006fc7812 */ /* 0x040fe400078e3cff */
[----:B------:R-:W-:Y:S02]  /*357e0*/  LOP3.LUT R6, R6, 0x50, RZ, 0x3c, !PT ;  /* 0x0000005006067812 */ /* 0x000fe400078e3cff */
[C---:B------:R-:W-:Y:S02]  /*357f0*/  IADD3 R23, R252.reuse, 0x200000, RZ ;  /* 0x00200000fc177810 */ /* 0x040fe40007ffe0ff */
[C---:B------:R-:W-:Y:S02]  /*35800*/  IADD3 R22, R252.reuse, 0x200000, RZ ;  /* 0x00200000fc167810 */ /* 0x040fe40007ffe0ff */
[C---:B------:R-:W-:Y:S02]  /*35810*/  IADD3 R13, R252.reuse, 0x200000, RZ ;  /* 0x00200000fc0d7810 */ /* 0x040fe40007ffe0ff */
[----:B------:R-:W-:-:S02]  /*35820*/  IADD3 R252, R252, 0x200000, RZ ;  /* 0x00200000fcfc7810 */ /* 0x000fc40007ffe0ff */
[----:B------:R-:W-:Y:S01]  /*35830*/  IADD3 R0, R6, 0x200000, RZ ;  /* 0x0020000006007810 */ /* 0x000fe20007ffe0ff */
[----:B------:R-:W-:-:S04]  /*35840*/  IMAD.WIDE R34, R3, 0x4, R34 ;  /* 0x0000000403227825 */ /* 0x000fc800078e0222 */
[C---:B------:R-:W-:Y:S01]  /*35850*/  IMAD.WIDE R26, R3.reuse, 0x4, R26 ;  /* 0x00000004031a7825 */ /* 0x040fe200078e021a */
[----:B------:R1:W-:Y:S03]  /*35860*/  STL.64 [R1+0x18e8], R34 ;  /* 0x0018e82201007387 */ /* 0x0003e60000100a00 */
[C---:B------:R-:W-:Y:S01]  /*35870*/  IMAD.WIDE R20, R3.reuse, 0x4, R20 ;  /* 0x0000000403147825 */ /* 0x040fe200078e0214 */
[----:B------:R1:W-:Y:S04]  /*35880*/  STL.64 [R1+0x18a8], R26 ;  /* 0x0018a81a01007387 */ /* 0x0003e80000100a00 */
[----:B------:R1:W-:Y:S01]  /*35890*/  STL.64 [R1+0x1868], R20 ;  /* 0x0018681401007387 */ /* 0x0003e20000100a00 */
[----:B------:R-:W-:-:S03]  /*358a0*/  IMAD.WIDE R14, R3, 0x4, R14 ;  /* 0x00000004030e7825 */ /* 0x000fc600078e020e */
[----:B------:R1:W-:Y:S01]  /*358b0*/  LDGSTS.E [R23+-0x63800], [R34.64], P4 ;  /* 0x9c80000022177fae */ /* 0x0003e2000a121844 */
[----:B------:R-:W-:-:S03]  /*358c0*/  IMAD.WIDE R10, R3, 0x4, R10 ;  /* 0x00000004030a7825 */ /* 0x000fc600078e020a */
[----:B------:R1:W-:Y:S04]  /*358d0*/  STL.64 [R1+0x1828], R14 ;  /* 0x0018280e01007387 */ /* 0x0003e80000100a00 */
        /* <DEDUP_REMOVED lines=98> */
[----:B------:R-:W-:Y:S03]  /*35f00*/  STL.64 [R1+0x1a60], R24 ;  /* 0x001a601801007387 */ /* 0x000fe60000100a00 */
        /* <DEDUP_REMOVED lines=9> */
[----:B-----5:R-:W5:Y:S04]  /*35fa0*/  LDL.LU.64 R22, [R1+0xa18] ;  /* 0x000a180001167983 */ /* 0x020f680000300a00 */
[----:B------:R3:W-:Y:S04]  /*35fb0*/  LDGSTS.E [R252+-0x67600], [R8.64], P4 ;  /* 0x98a0000008fc7fae */ /* 0x0007e8000a121844 */
[----:B--2---:R-:W2:Y:S04]  /*35fc0*/  LDL.LU.64 R16, [R1+0xa10] ;  /* 0x000a100001107983 */ /* 0x004ea80000300a00 */
[----:B------:R1:W-:Y:S04]  /*35fd0*/  LDGSTS.E [R0+-0x66600], [R4.64], P4 ;  /* 0x99a0000004007fae */ /* 0x0003e8000a121844 */
[----:B---3--:R-:W3:Y:S04]  /*35fe0*/  LDL.LU.64 R8, [R1+0xa08] ;  /* 0x000a080001087983 */ /* 0x008ee80000300a00 */
[----:B-1----:R-:W3:Y:S01]  /*35ff0*/  LDL.LU.64 R4, [R1+0xa00] ;  /* 0x000a000001047983 */ /* 0x002ee20000300a00 */
[----:B------:R-:W-:-:S02]  /*36000*/  IADD3 R25, R6, 0x200000, RZ ;  /* 0x0020000006197810 */ /* 0x000fc40007ffe0ff */
[----:B------:R-:W-:Y:S01]  /*36010*/  IADD3 R24, R6, 0x200000, RZ ;  /* 0x0020000006187810 */ /* 0x000fe20007ffe0ff */
[----:B------:R-:W-:-:S04]  /*36020*/  IMAD.WIDE R34, R3, 0x4, R34 ;  /* 0x0000000403227825 */ /* 0x000fc800078e0222 */
[C---:B------:R-:W-:Y:S01]  /*36030*/  IMAD.WIDE R26, R3.reuse, 0x4, R26 ;  /* 0x00000004031a7825 */ /* 0x040fe200078e021a */
[----:B------:R1:W-:Y:S03]  /*36040*/  STL.64 [R1+0x1960], R34 ;  /* 0x0019602201007387 */ /* 0x0003e60000100a00 */
[C---:B------:R-:W-:Y:S01]  /*36050*/  IMAD.WIDE R20, R3.reuse, 0x4, R20 ;  /* 0x0000000403147825 */ /* 0x040fe200078e0214 */
[----:B------:R-:W-:Y:S03]  /*36060*/  STL.64 [R1+0x1920], R26 ;  /* 0x0019201a01007387 */ /* 0x000fe60000100a00 */
[C---:B------:R-:W-:Y:S01]  /*36070*/  IMAD.WIDE R14, R3.reuse, 0x4, R14 ;  /* 0x00000004030e7825 */ /* 0x040fe200078e020e */
[----:B------:R1:W-:Y:S03]  /*36080*/  STL.64 [R1+0x18e0], R20 ;  /* 0x0018e01401007387 */ /* 0x0003e60000100a00 */
[----:B------:R-:W-:Y:S01]  /*36090*/  IMAD.WIDE R10, R3, 0x4, R10 ;  /* 0x00000004030a7825 */ /* 0x000fe200078e020a */
[----:B------:R1:W-:Y:S04]  /*360a0*/  STL.64 [R1+0x18a0], R14 ;  /* 0x0018a00e01007387 */ /* 0x0003e80000100a00 */
[----:B------:R1:W-:Y:S04]  /*360b0*/  LDGSTS.E [R25+-0x65600], [R34.64], P4 ;  /* 0x9aa0000022197fae */ /* 0x0003e8000a121844 */
[----:B------:R1:W-:Y:S04]  /*360c0*/  STL.64 [R1+0x1860], R10 ;  /* 0x0018600a01007387 */ /* 0x0003e80000100a00 */
[----:B------:R1:W-:Y:S04]  /*360d0*/  LDGSTS.E [R24+-0x64600], [R26.64], P4 ;  /* 0x9ba000001a187fae */ /* 0x0003e8000a121844 */
[----:B-1----:R-:W3:Y:S04]  /*360e0*/  LDL.LU.64 R34, [R1+0x9f8] ;  /* 0x0009f80001227983 */ /* 0x002ee80000300a00 */
[----:B------:R1:W-:Y:S04]  /*360f0*/  LDGSTS.E [R13+-0x63600], [R20.64], P4 ;  /* 0x9ca00000140d7fae */ /* 0x0003e8000a121844 */
[----:B------:R-:W3:Y:S04]  /*36100*/  LDL.LU.64 R24, [R1+0x9f0] ;  /* 0x0009f00001187983 */ /* 0x000ee80000300a00 */
[----:B------:R1:W-:Y:S04]  /*36110*/  LDGSTS.E [R252+-0x62600], [R14.64], P4 ;  /* 0x9da000000efc7fae */ /* 0x0003e8000a121844 */
[----:B-1----:R-:W3:Y:S04]  /*36120*/  LDL.LU.64 R20, [R1+0x9e8] ;  /* 0x0009e80001147983 */ /* 0x002ee80000300a00 */
[----:B------:R1:W-:Y:S04]  /*36130*/  LDGSTS.E [R0+-0x61600], [R10.64], P4 ;  /* 0x9ea000000a007fae */ /* 0x0003e8000a121844 */
[----:B------:R-:W3:Y:S04]  /*36140*/  LDL.LU.64 R14, [R1+0x9e0] ;  /* 0x0009e000010e7983 */ /* 0x000ee80000300a00 */
[----:B-1----:R-:W3:Y:S01]  /*36150*/  LDL.LU.64 R10, [R1+0x9d8] ;  /* 0x0009d800010a7983 */ /* 0x002ee20000300a00 */
[----:B------:R-:W-:-:S02]  /*36160*/  IADD3 R26, R6, 0x200000, RZ ;  /* 0x00200000061a7810 */ /* 0x000fc40007ffe0ff */
[C---:B------:R-:W-:Y:S02]  /*36170*/  IADD3 R13, R12.reuse, 0x200000, RZ ;  /* 0x002000000c0d7810 */ /* 0x040fe40007ffe0ff */
[C---:B------:R-:W-:Y:S02]  /*36180*/  IADD3 R6, R12.reuse, 0x200000, RZ ;  /* 0x002000000c067810 */ /* 0x040fe40007ffe0ff */
[C---:B------:R-:W-:Y:S02]  /*36190*/  IADD3 R252, R12.reuse, 0x200000, RZ ;  /* 0x002000000cfc7810 */ /* 0x040fe40007ffe0ff */
[----:B------:R-:W-:Y:S01]  /*361a0*/  IADD3 R0, R12, 0x200000, RZ ;  /* 0x002000000c007810 */ /* 0x000fe20007ffe0ff */
[----:B----4-:R-:W-:-:S04]  /*361b0*/  IMAD.WIDE R28, R3, 0x4, R28 ;  /* 0x00000004031c7825 */ /* 0x010fc800078e021c */
[C---:B-----5:R-:W-:Y:S01]  /*361c0*/  IMAD.WIDE R22, R3.reuse, 0x4, R22 ;  /* 0x0000000403167825 */ /* 0x060fe200078e0216 */
[----:B------:R1:W-:Y:S03]  /*361d0*/  STL.64 [R1+0x1820], R28 ;  /* 0x0018201c01007387 */ /* 0x0003e60000100a00 */
[C---:B--2---:R-:W-:Y:S01]  /*361e0*/  IMAD.WIDE R16, R3.reuse, 0x4, R16 ;  /* 0x0000000403107825 */ /* 0x044fe200078e0210 */
[----:B------:R2:W-:Y:S03]  /*361f0*/  STL.64 [R1+0x1fe8], R22 ;  /* 0x001fe81601007387 */ /* 0x0005e60000100a00 */
[C---:B---3--:R-:W-:Y:S01]  /*36200*/  IMAD.WIDE R8, R3.reuse, 0x4, R8 ;  /* 0x0000000403087825 */ /* 0x048fe200078e0208 */
[----:B------:R2:W-:Y:S03]  /*36210*/  STL.64 [R1+0x1fa8], R16 ;  /* 0x001fa81001007387 */ /* 0x0005e60000100a00 */
[C---:B------:R-:W-:Y:S01]  /*36220*/  IMAD.WIDE R4, R3.reuse, 0x4, R4 ;  /* 0x0000000403047825 */ /* 0x040fe200078e0204 */
[----:B------:R4:W-:Y:S04]  /*36230*/  STL.64 [R1+0x1f58], R8 ;  /* 0x001f580801007387 */ /* 0x0009e80000100a00 */
[----:B------:R1:W-:Y:S04]  /*36240*/  LDGSTS.E [R26+-0x60600], [R28.64], P4 ;  /* 0x9fa000001c1a7fae */ /* 0x0003e8000a121844 */
[----:B------:R5:W-:Y:S04]  /*36250*/  STL.64 [R1+0x1f18], R4 ;  /* 0x001f180401007387 */ /* 0x000be80000100a00 */
[----:B------:R2:W-:Y:S04]  /*36260*/  LDGSTS.E [R13+-0x7f400], [R22.64], P4 ;  /* 0x80c00000160d7fae */ /* 0x0005e8000a121844 */
[----:B-1----:R-:W3:Y:S04]  /*36270*/  LDL.LU.64 R28, [R1+0x9d0] ;  /* 0x0009d000011c7983 */ /* 0x002ee80000300a00 */
[----:B------:R1:W-:Y:S04]  /*36280*/  LDGSTS.E [R6+-0x7e400], [R16.64], P4 ;  /* 0x81c0000010067fae */ /* 0x0003e8000a121844 */
[----:B--2---:R-:W2:Y:S04]  /*36290*/  LDL.LU.64 R22, [R1+0x9c8] ;  /* 0x0009c80001167983 */ /* 0x004ea80000300a00 */
[----:B------:R4:W-:Y:S04]  /*362a0*/  LDGSTS.E [R252+-0x7d400], [R8.64], P4 ;  /* 0x82c0000008fc7fae */ /* 0x0009e8000a121844 */
[----:B-1----:R-:W2:Y:S04]  /*362b0*/  LDL.LU.64 R16, [R1+0x9c0] ;  /* 0x0009c00001107983 */ /* 0x002ea80000300a00 */
[----:B------:R5:W-:Y:S04]  /*362c0*/  LDGSTS.E [R0+-0x7c400], [R4.64], P4 ;  /* 0x83c0000004007fae */ /* 0x000be8000a121844 */
[----:B----4-:R-:W4:Y:S04]  /*362d0*/  LDL.LU.64 R8, [R1+0x9b8] ;  /* 0x0009b80001087983 */ /* 0x010f280000300a00 */
[----:B-----5:R-:W5:Y:S01]  /*362e0*/  LDL.LU.64 R4, [R1+0x9b0] ;  /* 0x0009b00001047983 */ /* 0x020f620000300a00 */
        /* <DEDUP_REMOVED lines=21> */
[----:B---3--:R-:W-:-:S04]  /*36440*/  IMAD.WIDE R28, R3, 0x4, R28 ;  /* 0x00000004031c7825 */ /* 0x008fc800078e021c */
[C---:B--2---:R-:W-:Y:S01]  /*36450*/  IMAD.WIDE R22, R3.reuse, 0x4, R22 ;  /* 0x0000000403167825 */ /* 0x044fe200078e0216 */
[----:B------:R1:W-:Y:S03]  /*36460*/  STL.64 [R1+0x1d98], R28 ;  /* 0x001d981c01007387 */ /* 0x0003e60000100a00 */
[C---:B------:R-:W-:Y:S01]  /*36470*/  IMAD.WIDE R16, R3.reuse, 0x4, R16 ;  /* 0x0000000403107825 */ /* 0x040fe200078e0210 */
[----:B------:R2:W-:Y:S03]  /*36480*/  STL.64 [R1+0x1d58], R22 ;  /* 0x001d581601007387 */ /* 0x0005e60000100a00 */
[C---:B----4-:R-:W-:Y:S01]  /*36490*/  IMAD.WIDE R8, R3.reuse, 0x4, R8 ;  /* 0x0000000403087825 */ /* 0x050fe200078e0208 */
        /* <DEDUP_REMOVED lines=36> */
[----:B------:R-:W-:Y:S03]  /*366e0*/  STL.64 [R1+0x1b18], R28 ;  /* 0x001b181c01007387 */ /* 0x000fe60000100a00 */
        /* <DEDUP_REMOVED lines=9> */
[----:B----4-:R-:W4:Y:S04]  /*36780*/  LDL.LU.64 R26, [R1+0x930] ;  /* 0x00093000011a7983 */ /* 0x010f280000300a00 */
[----:B------:R2:W-:Y:S04]  /*36790*/  LDGSTS.E [R6+-0x6a400], [R16.64], P4 ;  /* 0x95c0000010067fae */ /* 0x0005e8000a121844 */
[----:B-1----:R-:W4:Y:S04]  /*367a0*/  LDL.LU.64 R22, [R1+0x928] ;  /* 0x0009280001167983 */ /* 0x002f280000300a00 */
[----:B------:R3:W-:Y:S04]  /*367b0*/  LDGSTS.E [R252+-0x69400], [R8.64], P4 ;  /* 0x96c0000008fc7fae */ /* 0x0007e8000a121844 */
[----:B--2---:R-:W2:Y:S04]  /*367c0*/  LDL.LU.64 R16, [R1+0x920] ;  /* 0x0009200001107983 */ /* 0x004ea80000300a00 */
[----:B------:R5:W-:Y:S04]  /*367d0*/  LDGSTS.E [R0+-0x68400], [R4.64], P4 ;  /* 0x97c0000004007fae */ /* 0x000be8000a121844 */
[----:B---3--:R-:W3:Y:S04]  /*367e0*/  LDL.LU.64 R8, [R1+0x918] ;  /* 0x0009180001087983 */ /* 0x008ee80000300a00 */
[----:B-----5:R-:W5:Y:S01]  /*367f0*/  LDL.LU.64 R4, [R1+0x910] ;  /* 0x0009100001047983 */ /* 0x020f620000300a00 */
[----:B------:R-:W-:Y:S01]  /*36800*/  IADD3 R28, R12, 0x200000, RZ ;  /* 0x002000000c1c7810 */ /* 0x000fe20007ffe0ff */
[----:B------:R-:W-:-:S04]  /*36810*/  IMAD.WIDE R34, R3, 0x4, R34 ;  /* 0x0000000403227825 */ /* 0x000fc800078e0222 */
[C---:B------:R-:W-:Y:S01]  /*36820*/  IMAD.WIDE R24, R3.reuse, 0x4, R24 ;  /* 0x0000000403187825 */ /* 0x040fe200078e0218 */
[----:B------:R-:W-:Y:S03]  /*36830*/  STL.64 [R1+0x19d8], R34 ;  /* 0x0019d82201007387 */ /* 0x000fe60000100a00 */
[C---:B------:R-:W-:Y:S01]  /*36840*/  IMAD.WIDE R20, R3.reuse, 0x4, R20 ;  /* 0x0000000403147825 */ /* 0x040fe200078e0214 */
[----:B------:R1:W-:Y:S03]  /*36850*/  STL.64 [R1+0x1998], R24 ;  /* 0x0019981801007387 */ /* 0x0003e60000100a00 */
[C---:B------:R-:W-:Y:S01]  /*36860*/  IMAD.WIDE R14, R3.reuse, 0x4, R14 ;  /* 0x00000004030e7825 */ /* 0x040fe200078e020e */
[----:B------:R1:W-:Y:S04]  /*36870*/  STL.64 [R1+0x1958], R20 ;  /* 0x0019581401007387 */ /* 0x0003e80000100a00 */
[----:B------:R1:W-:Y:S01]  /*36880*/  LDGSTS.E [R28+-0x67400], [R34.64], P4 ;  /* 0x98c00000221c7fae */ /* 0x0003e2000a121844 */
[----:B------:R-:W-:-:S03]  /*36890*/  IMAD.WIDE R10, R3, 0x4, R10 ;  /* 0x00000004030a7825 */ /* 0x000fc600078e020a */
[----:B------:R1:W-:Y:S04]  /*368a0*/  STL.64 [R1+0x1918], R14 ;  /* 0x0019180e01007387 */ /* 0x0003e80000100a00 */
[----:B------:R1:W-:Y:S04]  /*368b0*/  LDGSTS.E [R13+-0x66400], [R24.64], P4 ;  /* 0x99c00000180d7fae */ /* 0x0003e8000a121844 */
[----:B------:R1:W-:Y:S04]  /*368c0*/  STL.64 [R1+0x18d8], R10 ;  /* 0x0018d80a01007387 */ /* 0x0003e80000100a00 */
[----:B------:R1:W-:Y:S04]  /*368d0*/  LDGSTS.E [R6+-0x65400], [R20.64], P4 ;  /* 0x9ac0000014067fae */ /* 0x0003e8000a121844 */
[----:B-1----:R-:W5:Y:S04]  /*368e0*/  LDL.LU.64 R28, [R1+0x908] ;  /* 0x00090800011c7983 */ /* 0x002f680000300a00 */
[----:B------:R1:W-:Y:S04]  /*368f0*/  LDGSTS.E [R252+-0x64400], [R14.64], P4 ;  /* 0x9bc000000efc7fae */ /* 0x0003e8000a121844 */
[----:B------:R-:W5:Y:S01]  /*36900*/  LDL.LU.64 R24, [R1+0x900] ;  /* 0x0009000001187983 */ /* 0x000f620000300a00 */
[----:B------:R-:W-:-:S03]  /*36910*/  LOP3.LUT R21, R7, 0x70, RZ, 0x3c, !PT ;  /* 0x0000007007157812 */ /* 0x000fc600078e3cff */
[----:B------:R1:W-:Y:S04]  /*36920*/  LDGSTS.E [R0+-0x63400], [R10.64], P4 ;  /* 0x9cc000000a007fae */ /* 0x0003e8000a121844 */
[----:B-1----:R-:W5:Y:S04]  /*36930*/  LDL.LU.64 R14, [R1+0x8f8] ;  /* 0x0008f800010e7983 */ /* 0x002f680000300a00 */
[----:B------:R-:W5:Y:S04]  /*36940*/  LDL.LU.64 R10, [R1+0x8f0] ;  /* 0x0008f000010a7983 */ /* 0x000f680000300a00 */
[----:B------:R-:W5:Y:S01]  /*36950*/  LDL.LU.64 R6, [R1+0x8e8] ;  /* 0x0008e80001067983 */ /* 0x000f620000300a00 */
[----:B------:R-:W-:-:S02]  /*36960*/  IADD3 R20, R12, 0x200000, RZ ;  /* 0x002000000c147810 */ /* 0x000fc40007ffe0ff */
[----:B------:R-:W-:Y:S02]  /*36970*/  IADD3 R12, R12, 0x200000, RZ ;  /* 0x002000000c0c7810 */ /* 0x000fe40007ffe0ff */
[C---:B------:R-:W-:Y:S02]  /*36980*/  IADD3 R252, R21.reuse, 0x200000, RZ ;  /* 0x0020000015fc7810 */ /* 0x040fe40007ffe0ff */
[----:B------:R-:W-:Y:S01]  /*36990*/  IADD3 R0, R21, 0x200000, RZ ;  /* 0x0020000015007810 */ /* 0x000fe20007ffe0ff */
[----:B----4-:R-:W-:-:S04]  /*369a0*/  IMAD.WIDE R26, R3, 0x4, R26 ;  /* 0x00000004031a7825 */ /* 0x010fc800078e021a */
[C---:B------:R-:W-:Y:S01]  /*369b0*/  IMAD.WIDE R22, R3.reuse, 0x4, R22 ;  /* 0x0000000403167825 */ /* 0x040fe200078e0216 */
[----:B------:R1:W-:Y:S03]  /*369c0*/  STL.64 [R1+0x1898], R26 ;  /* 0x0018981a01007387 */ /* 0x0003e60000100a00 */
[C---:B--2---:R-:W-:Y:S01]  /*369d0*/  IMAD.WIDE R16, R3.reuse, 0x4, R16 ;  /* 0x0000000403107825 */ /* 0x044fe200078e0210 */
        /* <DEDUP_REMOVED lines=43> */
[----:B------:R-:W-:Y:S04]  /*36c90*/  STL.64 [R1+0x1dd0], R22 ;  /* 0x001dd01601007387 */ /* 0x000fe80000100a00 */
[----:B------:R1:W-:Y:S01]  /*36ca0*/  LDGSTS.E [R20+-0x78200], [R26.64], P4 ;  /* 0x87e000001a147fae */ /* 0x0003e2000a121844 */
[----:B----4-:R-:W-:-:S03]  /*36cb0*/  IMAD.WIDE R8, R3, 0x4, R8 ;  /* 0x0000000403087825 */ /* 0x010fc600078e0208 */
[----:B------:R-:W-:Y:S04]  /*36cc0*/  STL.64 [R1+0x1d90], R16 ;  /* 0x001d901001007387 */ /* 0x000fe80000100a00 */
[----:B------:R2:W-:Y:S01]  /*36cd0*/  LDGSTS.E [R13+-0x77200], [R22.64], P4 ;  /* 0x88e00000160d7fae */ /* 0x0005e2000a121844 */
[----:B------:R-:W-:-:S03]  /*36ce0*/  IMAD.WIDE R4, R3, 0x4, R4 ;  /* 0x0000000403047825 */ /* 0x000fc600078e0204 */
[----:B------:R3:W-:Y:S04]  /*36cf0*/  STL.64 [R1+0x1d50], R8 ;  /* 0x001d500801007387 */ /* 0x0007e80000100a00 */
[----:B------:R4:W-:Y:S04]  /*36d00*/  LDGSTS.E [R12+-0x76200], [R16.64], P4 ;  /* 0x89e00000100c7fae */ /* 0x0009e8000a121844 */
[----:B------:R5:W-:Y:S04]  /*36d10*/  STL.64 [R1+0x1d10], R4 ;  /* 0x001d100401007387 */ /* 0x000be80000100a00 */
[----:B------:R3:W-:Y:S04]  /*36d20*/  LDGSTS.E [R252+-0x75200], [R8.64], P4 ;  /* 0x8ae0000008fc7fae */ /* 0x0007e8000a121844 */
[----:B------:R5:W-:Y:S04]  /*36d30*/  LDGSTS.E [R0+-0x74200], [R4.64], P4 ;  /* 0x8be0000004007fae */ /* 0x000be8000a121844 */
[----:B---3--:R-:W3:Y:S04]  /*36d40*/  LDL.LU.64 R8, [R1+0x890] ;  /* 0x0008900001087983 */ /* 0x008ee80000300a00 */
[----:B-1----:R-:W3:Y:S04]  /*36d50*/  LDL.LU.64 R26, [R1+0x888] ;  /* 0x00088800011a7983 */ /* 0x002ee80000300a00 */
[----:B--2---:R-:W2:Y:S04]  /*36d60*/  LDL.LU.64 R22, [R1+0x880] ;  /* 0x0008800001167983 */ /* 0x004ea80000300a00 */
[----:B----4-:R-:W4:Y:S04]  /*36d70*/  LDL.LU.64 R16, [R1+0x878] ;  /* 0x0008780001107983 */ /* 0x010f280000300a00 */
[----:B-----5:R-:W5:Y:S01]  /*36d80*/  LDL.LU.64 R4, [R1+0x870] ;  /* 0x0008700001047983 */ /* 0x020f620000300a00 */
[----:B------:R-:W-:-:S04]  /*36d90*/  IMAD.WIDE R28, R3, 0x4, R28 ;  /* 0x00000004031c7825 */ /* 0x000fc800078e021c */
[C---:B------:R-:W-:Y:S01]  /*36da0*/  IMAD.WIDE R24, R3.reuse, 0x4, R24 ;  /* 0x0000000403187825 */ /* 0x040fe200078e0218 */
[----:B------:R-:W-:Y:S03]  /*36db0*/  STL.64 [R1+0x1cd0], R28 ;  /* 0x001cd01c01007387 */ /* 0x000fe60000100a00 */
[C---:B------:R-:W-:Y:S01]  /*36dc0*/  IMAD.WIDE R14, R3.reuse, 0x4, R14 ;  /* 0x00000004030e7825 */ /* 0x040fe200078e020e */
[----:B------:R-:W-:Y:S04]  /*36dd0*/  STL.64 [R1+0x1c90], R24 ;  /* 0x001c901801007387 */ /* 0x000fe80000100a00 */
[----:B------:R1:W-:Y:S01]  /*36de0*/  LDGSTS.E [R20+-0x73200], [R28.64], P4 ;  /* 0x8ce000001c147fae */ /* 0x0003e2000a121844 */
[----:B------:R-:W-:-:S03]  /*36df0*/  IMAD.WIDE R10, R3, 0x4, R10 ;  /* 0x00000004030a7825 */ /* 0x000fc600078e020a */
        /* <DEDUP_REMOVED lines=8> */
[----:B-1----:R-:W5:Y:S04]  /*36e80*/  LDL.LU.64 R10, [R1+0x868] ;  /* 0x00086800010a7983 */ /* 0x002f680000300a00 */
[----:B------:R-:W5:Y:S04]  /*36e90*/  LDL.LU.64 R28, [R1+0x860] ;  /* 0x00086000011c7983 */ /* 0x000f680000300a00 */
[----:B------:R-:W5:Y:S04]  /*36ea0*/  LDL.LU.64 R24, [R1+0x858] ;  /* 0x0008580001187983 */ /* 0x000f680000300a00 */
[----:B------:R-:W5:Y:S04]  /*36eb0*/  LDL.LU.64 R14, [R1+0x850] ;  /* 0x00085000010e7983 */ /* 0x000f680000300a00 */
[----:B------:R-:W5:Y:S01]  /*36ec0*/  LDL.LU.64 R12, [R1+0x848] ;  /* 0x00084800010c7983 */ /* 0x000f620000300a00 */
[----:B------:R-:W-:-:S02]  /*36ed0*/  IADD3 R7, R21, 0x200000, RZ ;  /* 0x0020000015077810 */ /* 0x000fc40007ffe0ff */
[----:B------:R-:W-:Y:S01]  /*36ee0*/  IADD3 R6, R21, 0x200000, RZ ;  /* 0x0020000015067810 */ /* 0x000fe20007ffe0ff */
[C---:B---3--:R-:W-:Y:S02]  /*36ef0*/  IMAD.WIDE R34, R3.reuse, 0x4, R8 ;  /* 0x0000000403227825 */ /* 0x048fe400078e0208 */
[----:B------:R-:W3:Y:S02]  /*36f00*/  LDL.LU.64 R8, [R1+0x840] ;  /* 0x0008400001087983 */ /* 0x000ee40000300a00 */
[----:B------:R-:W-:-:S04]  /*36f10*/  IMAD.WIDE R26, R3, 0x4, R26 ;  /* 0x00000004031a7825 */ /* 0x000fc800078e021a */
[C---:B--2---:R-:W-:Y:S01]  /*36f20*/  IMAD.WIDE R22, R3.reuse, 0x4, R22 ;  /* 0x0000000403167825 */ /* 0x044fe200078e0216 */
[----:B------:R-:W-:Y:S03]  /*36f30*/  STL.64 [R1+0x1b90], R34 ;  /* 0x001b902201007387 */ /* 0x000fe60000100a00 */
[C---:B----4-:R-:W-:Y:S01]  /*36f40*/  IMAD.WIDE R16, R3.reuse, 0x4, R16 ;  /* 0x0000000403107825 */ /* 0x050fe200078e0210 */
[----:B------:R-:W-:Y:S04]  /*36f50*/  STL.64 [R1+0x1b50], R26 ;  /* 0x001b501a01007387 */ /* 0x000fe80000100a00 */
[----:B------:R1:W-:Y:S04]  /*36f60*/  LDGSTS.E [R7+-0x6e200], [R34.64], P4 ;  /* 0x91e0000022077fae */ /* 0x0003e8000a121844 */
[----:B------:R2:W-:Y:S04]  /*36f70*/  STL.64 [R1+0x1b10], R22 ;  /* 0x001b101601007387 */ /* 0x0005e80000100a00 */
[----:B------:R1:W-:Y:S04]  /*36f80*/  LDGSTS.E [R6+-0x6d200], [R26.64], P4 ;  /* 0x92e000001a067fae */ /* 0x0003e8000a121844 */
[----:B------:R4:W-:Y:S01]  /*36f90*/  STL.64 [R1+0x1ad0], R16 ;  /* 0x001ad01001007387 */ /* 0x0009e20000100a00 */
[----:B-----5:R-:W-:-:S03]  /*36fa0*/  IMAD.WIDE R4, R3, 0x4, R4 ;  /* 0x0000000403047825 */ /* 0x020fc600078e0204 */
[----:B------:R2:W-:Y:S04]  /*36fb0*/  LDGSTS.E [R20+-0x6c200], [R22.64], P4 ;  /* 0x93e0000016147fae */ /* 0x0005e8000a121844 */
[----:B-1----:R-:W5:Y:S04]  /*36fc0*/  LDL.LU.64 R6, [R1+0x838] ;  /* 0x0008380001067983 */ /* 0x002f680000300a00 */
[----:B------:R1:W-:Y:S04]  /*36fd0*/  STL.64 [R1+0x1a90], R4 ;  /* 0x001a900401007387 */ /* 0x0003e80000100a00 */
[----:B--2---:R-:W2:Y:S04]  /*36fe0*/  LDL.LU.64 R22, [R1+0x830] ;  /* 0x0008300001167983 */ /* 0x004ea80000300a00 */
[----:B------:R4:W-:Y:S04]  /*36ff0*/  LDGSTS.E [R252+-0x6b200], [R16.64], P4 ;  /* 0x94e0000010fc7fae */ /* 0x0009e8000a121844 */
[----:B------:R1:W-:Y:S04]  /*37000*/  LDGSTS.E [R0+-0x6a200], [R4.64], P4 ;  /* 0x95e0000004007fae */ /* 0x0003e8000a121844 */
[----:B----4-:R-:W4:Y:S04]  /*37010*/  LDL.LU.64 R16, [R1+0x828] ;  /* 0x0008280001107983 */ /* 0x010f280000300a00 */
[----:B-1----:R-:W4:Y:S01]  /*37020*/  LDL.LU.64 R4, [R1+0x820] ;  /* 0x0008200001047983 */ /* 0x002f220000300a00 */
[----:B------:R-:W-:-:S02]  /*37030*/  IADD3 R27, R21, 0x200000, RZ ;  /* 0x00200000151b7810 */ /* 0x000fc40007ffe0ff */
[----:B------:R-:W-:Y:S01]  /*37040*/  IADD3 R26, R21, 0x200000, RZ ;  /* 0x00200000151a7810 */ /* 0x000fe20007ffe0ff */
[C---:B------:R-:W-:Y:S02]  /*37050*/  IMAD.WIDE R34, R3.reuse, 0x4, R10 ;  /* 0x0000000403227825 */ /* 0x040fe400078e020a */
[----:B------:R-:W4:Y:S02]  /*37060*/  LDL.LU.64 R10, [R1+0x818] ;  /* 0x00081800010a7983 */ /* 0x000f240000300a00 */
[----:B------:R-:W-:-:S04]  /*37070*/  IMAD.WIDE R28, R3, 0x4, R28 ;  /* 0x00000004031c7825 */ /* 0x000fc800078e021c */
[C---:B------:R-:W-:Y:S01]  /*37080*/  IMAD.WIDE R24, R3.reuse, 0x4, R24 ;  /* 0x0000000403187825 */ /* 0x040fe200078e0218 */
[----:B------:R-:W-:Y:S03]  /*37090*/  STL.64 [R1+0x1a50], R34 ;  /* 0x001a502201007387 */ /* 0x000fe60000100a00 */
[C---:B------:R-:W-:Y:S01]  /*370a0*/  IMAD.WIDE R14, R3.reuse, 0x4, R14 ;  /* 0x00000004030e7825 */ /* 0x040fe200078e020e */
[----:B------:R-:W-:Y:S03]  /*370b0*/  STL.64 [R1+0x1a10], R28 ;  /* 0x001a101c01007387 */ /* 0x000fe60000100a00 */
[C---:B------:R-:W-:Y:S01]  /*370c0*/  IMAD.WIDE R12, R3.reuse, 0x4, R12 ;  /* 0x00000004030c7825 */ /* 0x040fe200078e020c */
[----:B------:R3:W-:Y:S04]  /*370d0*/  LDGSTS.E [R27+-0x69200], [R34.64], P4 ;  /* 0x96e00000221b7fae */ /* 0x0007e8000a121844 */
[----:B------:R-:W-:Y:S04]  /*370e0*/  STL.64 [R1+0x19d0], R24 ;  /* 0x0019d01801007387 */ /* 0x000fe80000100a00 */
[----:B------:R3:W-:Y:S04]  /*370f0*/  LDGSTS.E [R26+-0x68200], [R28.64], P4 ;  /* 0x97e000001c1a7fae */ /* 0x0007e8000a121844 */
[----:B------:R1:W-:Y:S04]  /*37100*/  STL.64 [R1+0x1990], R14 ;  /* 0x0019900e01007387 */ /* 0x0003e80000100a00 */
[----:B------:R5:W-:Y:S04]  /*37110*/  LDGSTS.E [R20+-0x67200], [R24.64], P4 ;  /* 0x98e0000018147fae */ /* 0x000be8000a121844 */
[----:B------:R1:W-:Y:S04]  /*37120*/  STL.64 [R1+0x1950], R12 ;  /* 0x0019500c01007387 */ /* 0x0003e80000100a00 */
[----:B------:R1:W-:Y:S04]  /*37130*/  LDGSTS.E [R252+-0x66200], [R14.64], P4 ;  /* 0x99e000000efc7fae */ /* 0x0003e8000a121844 */
[----:B------:R1:W-:Y:S04]  /*37140*/  LDGSTS.E [R0+-0x65200], [R12.64], P4 ;  /* 0x9ae000000c007fae */ /* 0x0003e8000a121844 */
[----:B-1----:R-:W4:Y:S04]  /*37150*/  LDL.LU.64 R14, [R1+0x810] ;  /* 0x00081000010e7983 */ /* 0x002f280000300a00 */
[----:B------:R-:W4:Y:S01]  /*37160*/  LDL.LU.64 R12, [R1+0x808] ;  /* 0x00080800010c7983 */ /* 0x000f220000300a00 */
[----:B---3--:R-:W-:-:S03]  /*37170*/  IMAD.WIDE R26, R3, 0x4, R8 ;  /* 0x00000004031a7825 */ /* 0x008fc600078e0208 */
[----:B------:R-:W3:Y:S04]  /*37180*/  LDL.LU.64 R8, [R1+0x800] ;  /* 0x0008000001087983 */ /* 0x000ee80000300a00 */
[----:B------:R1:W-:Y:S04]  /*37190*/  STL.64 [R1+0x1910], R26 ;  /* 0x0019101a01007387 */ /* 0x0003e80000100a00 */
[----:B------:R1:W-:Y:S01]  /*371a0*/  LDGSTS.E [R0+-0x64200], [R26.64], P4 ;  /* 0x9be000001a007fae */ /* 0x0003e2000a121844 */
[----:B-----5:R-:W-:-:S03]  /*371b0*/  IMAD.WIDE R24, R3, 0x4, R6 ;  /* 0x0000000403187825 */ /* 0x020fc600078e0206 */
[----:B------:R-:W5:Y:S01]  /*371c0*/  LDL.LU.64 R6, [R1+0x7b8] ;  /* 0x0007b80001067983 */ /* 0x000f620000300a00 */
[----:B--2---:R-:W-:-:S03]  /*371d0*/  IMAD.WIDE R22, R3, 0x4, R22 ;  /* 0x0000000403167825 */ /* 0x004fc600078e0216 */
[----:B------:R-:W-:Y:S04]  /*371e0*/  STL.64 [R1+0x18d0], R24 ;  /* 0x0018d01801007387 */ /* 0x000fe80000100a00 */
[----:B------:R-:W-:Y:S04]  /*371f0*/  STL.64 [R1+0x1890], R22 ;  /* 0x0018901601007387 */ /* 0x000fe80000100a00 */
[----:B------:R2:W-:Y:S04]  /*37200*/  LDGSTS.E [R20+-0x63200], [R24.64], P4 ;  /* 0x9ce0000018147fae */ /* 0x0005e8000a121844 */
[----:B------:R3:W-:Y:S01]  /*37210*/  LDGSTS.E [R252+-0x62200], [R22.64], P4 ;  /* 0x9de0000016fc7fae */ /* 0x0007e2000a121844 */
[----:B----4-:R-:W-:-:S04]  /*37220*/  IMAD.WIDE R16, R3, 0x4, R16 ;  /* 0x0000000403107825 */ /* 0x010fc800078e0210 */
[----:B------:R-:W-:Y:S01]  /*37230*/  IMAD.WIDE R4, R3, 0x4, R4 ;  /* 0x0000000403047825 */ /* 0x000fe200078e0204 */
[----:B------:R4:W-:Y:S04]  /*37240*/  STL.64 [R1+0x1850], R16 ;  /* 0x0018501001007387 */ /* 0x0009e80000100a00 */
[----:B------:R4:W-:Y:S04]  /*37250*/  STL.64 [R1+0x1810], R4 ;  /* 0x0018100401007387 */ /* 0x0009e80000100a00 */
[----:B-1----:R-:W5:Y:S04]  /*37260*/  LDL.LU.64 R26, [R1+0x7b0] ;  /* 0x0007b000011a7983 */ /* 0x002f680000300a00 */
[----:B--2---:R-:W2:Y:S04]  /*37270*/  LDL.LU.64 R20, [R1+0x7a8] ;  /* 0x0007a80001147983 */ /* 0x004ea80000300a00 */
[----:B------:R4:W-:Y:S04]  /*37280*/  LDGSTS.E [R0+-0x61200], [R16.64], P4 ;  /* 0x9ee0000010007fae */ /* 0x0009e8000a121844 */
[----:B------:R1:W-:Y:S04]  /*37290*/  LDGSTS.E [R252+-0x60200], [R4.64], P4 ;  /* 0x9fe0000004fc7fae */ /* 0x0003e8000a121844 */
[----:B------:R-:W0:Y:S04]  /*372a0*/  LDGDEPBAR ;  /* 0x00000000000079af */ /* 0x000e280000000000 */
[----:B----4-:R-:W4:Y:S01]  /*372b0*/  LDL.LU.64 R16, [R1+0x7a0] ;  /* 0x0007a00001107983 */ /* 0x010f220000300a00 */
[----:B------:R-:W-:Y:S01]  /*372c0*/  IADD3 R0, R18, 0x100000, RZ ;  /* 0x0010000012007810 */ /* 0x000fe20007ffe0ff */
[----:B------:R-:W-:-:S02]  /*372d0*/  IMAD.WIDE R10, R2, 0x4, R10 ;  /* 0x00000004020a7825 */ /* 0x000fc400078e020a */
[----:B------:R-:W-:Y:S06]  /*372e0*/  BAR.SYNC.DEFER_BLOCKING 0x0 ;  /* 0x0000000000007b1d */ /* 0x000fec0000010000 */
[----:B------:R1:W-:Y:S04]  /*372f0*/  STL.64 [R1+0x1808], R10 ;  /* 0x0018080a01007387 */ /* 0x0003e80000100a00 */
[----:B-1----:R-:W4:Y:S04]  /*37300*/  LDL.LU.64 R4, [R1+0x758] ;  /* 0x0007580001047983 */ /* 0x002f280000300a00 */
[----:B------:R-:W-:Y:S01]  /*37310*/  @!PT LDS RZ, [RZ] ;  /* 0x00000000fffff984 */ /* 0x000fe20000000800 */
[----:B------:R-:W-:Y:S01]  /*37320*/  @!PT LDS RZ, [RZ] ;  /* 0x00000000fffff984 */ /* 0x000fe20000000800 */
[----:B------:R-:W-:Y:S01]  /*37330*/  @!PT LDS RZ, [RZ] ;  /* 0x00000000fffff984 */ /* 0x000fe20000000800 */
[----:B------:R1:W-:Y:S01]  /*37340*/  LDGSTS.E [R0+-0x40000], [R10.64], !P6 ;  /* 0xc00000000a007fae */ /* 0x0003e2000f121844 */
[----:B------:R-:W-:-:S04]  /*37350*/  IMAD.WIDE R28, R2, 0x4, R14 ;  /* 0x00000004021c7825 */ /* 0x000fc800078e020e */
[----:B------:R-:W-:Y:S01]  /*37360*/  IMAD.WIDE R24, R2, 0x4, R12 ;  /* 0x0000000402187825 */ /* 0x000fe200078e020c */
[----:B------:R3:W-:Y:S04]  /*37370*/  STL.64 [R1+0x1800], R28 ;  /* 0x0018001c01007387 */ /* 0x0007e80000100a00 */
[----:B------:R2:W-:Y:S04]  /*37380*/  STL.64 [R1+0x17f8], R24 ;  /* 0x0017f81801007387 */ /* 0x0005e80000100a00 */
[----:B------:R-:W4:Y:S01]  /*37390*/  LDL.LU.64 R14, [R1+0x750] ;  /* 0x00075000010e7983 */ /* 0x000f220000300a00 */
[----:B-1----:R-:W-:-:S02]  /*373a0*/  IADD3 R11, R18, 0x100000, RZ ;  /* 0x00100000120b7810 */ /* 0x002fc40007ffe0ff */
[----:B------:R-:W-:-:S03]  /*373b0*/  IADD3 R10, R18, 0x100000, RZ ;  /* 0x00100000120a7810 */ /* 0x000fc60007ffe0ff */
[----:B------:R1:W-:Y:S04]  /*373c0*/  LDGSTS.E [R11+-0x3fe00], [R28.64], !P6 ;  /* 0xc02000001c0b7fae */ /* 0x0003e8000f121844 */
[----:B------:R1:W-:Y:S01]  /*373d0*/  LDGSTS.E [R10+-0x3fc00], [R24.64], !P6 ;  /* 0xc0400000180a7fae */ /* 0x0003e2000f121844 */
[----:B---3--:R-:W-:-:S05]  /*373e0*/  IMAD.WIDE R22, R2, 0x4, R8 ;  /* 0x0000000402167825 */ /* 0x008fca00078e0208 */
[----:B------:R4:W-:Y:S04]  /*373f0*/  STL.64 [R1+0x17f0], R22 ;  /* 0x0017f01601007387 */ /* 0x0009e80000100a00 */
[----:B------:R-:W3:Y:S04]  /*37400*/  LDL.LU.64 R12, [R1+0x748] ;  /* 0x00074800010c7983 */ /* 0x000ee80000300a00 */
[----:B------:R-:W3:Y:S01]  /*37410*/  LDL.LU.64 R8, [R1+0x740] ;  /* 0x0007400001087983 */ /* 0x000ee20000300a00 */
[----:B-----5:R-:W-:-:S05]  /*37420*/  IMAD.WIDE R6, R2, 0x4, R6 ;  /* 0x0000000402067825 */ /* 0x020fca00078e0206 */
[----:B------:R5:W-:Y:S04]  /*37430*/  STL.64 [R1+0x17e8], R6 ;  /* 0x0017e80601007387 */ /* 0x000be80000100a00 */
[----:B-1----:R-:W3:Y:S01]  /*37440*/  LDL.LU.64 R10, [R1+0x6f8] ;  /* 0x0006f800010a7983 */ /* 0x002ee20000300a00 */
[----:B------:R-:W-:-:S05]  /*37450*/  IADD3 R252, R18, 0x100000, RZ ;  /* 0x0010000012fc7810 */ /* 0x000fca0007ffe0ff */
[----:B------:R4:W-:Y:S04]  /*37460*/  LDGSTS.E [R252+-0x3fa00], [R22.64], !P6 ;  /* 0xc060000016fc7fae */ /* 0x0009e8000f121844 */
[----:B------:R5:W-:Y:S01]  /*37470*/  LDGSTS.E [R0+-0x3e000], [R6.64], !P3 ;  /* 0xc200000006007fae */ /* 0x000be2000d921844 */
[----:B------:R-:W-:-:S04]  /*37480*/  IMAD.WIDE R28, R2, 0x4, R26 ;  /* 0x00000004021c7825 */ /* 0x000fc800078e021a */
[C---:B--2---:R-:W-:Y:S01]  /*37490*/  IMAD.WIDE R24, R2.reuse, 0x4, R20 ;  /* 0x0000000402187825 */ /* 0x044fe200078e0214 */
[----:B------:R-:W-:Y:S04]  /*374a0*/  STL.64 [R1+0x17e0], R28 ;  /* 0x0017e01c01007387 */ /* 0x000fe80000100a00 */
[----:B------:R-:W-:Y:S04]  /*374b0*/  STL.64 [R1+0x17d8], R24 ;  /* 0x0017d81801007387 */ /* 0x000fe80000100a00 */
[----:B------:R-:W2:Y:S01]  /*374c0*/  LDL.LU.64 R26, [R1+0x6f0] ;  /* 0x0006f000011a7983 */ /* 0x000ea20000300a00 */
[----:B----4-:R-:W-:Y:S01]  /*374d0*/  IMAD.WIDE R22, R2, 0x4, R16 ;  /* 0x0000000402167825 */ /* 0x010fe200078e0210 */
[----:B-----5:R-:W-:-:S04]  /*374e0*/  IADD3 R7, R18, 0x100000, RZ ;  /* 0x0010000012077810 */ /* 0x020fc80007ffe0ff */
[----:B------:R-:W-:Y:S04]  /*374f0*/  STL.64 [R1+0x17d0], R22 ;  /* 0x0017d01601007387 */ /* 0x000fe80000100a00 */
[----:B------:R-:W4:Y:S01]  /*37500*/  LDL.LU.64 R20, [R1+0x6e8] ;  /* 0x0006e80001147983 */ /* 0x000f220000300a00 */
[----:B------:R-:W-:-:S03]  /*37510*/  IADD3 R6, R18, 0x100000, RZ ;  /* 0x0010000012067810 */ /* 0x000fc60007ffe0ff */
[----:B------:R-:W5:Y:S04]  /*37520*/  LDL.LU.64 R16, [R1+0x6e0] ;  /* 0x0006e00001107983 */ /* 0x000f680000300a00 */
[----:B------:R1:W-:Y:S04]  /*37530*/  LDGSTS.E [R7+-0x3de00], [R28.64], !P3 ;  /* 0xc22000001c077fae */ /* 0x0003e8000d921844 */
[----:B------:R1:W-:Y:S04]  /*37540*/  LDGSTS.E [R6+-0x3dc00], [R24.64], !P3 ;  /* 0xc240000018067fae */ /* 0x0003e8000d921844 */
[----:B------:R1:W-:Y:S01]  /*37550*/  LDGSTS.E [R252+-0x3da00], [R22.64], !P3 ;  /* 0xc260000016fc7fae */ /* 0x0003e2000d921844 */
[----:B------:R-:W-:-:S05]  /*37560*/  IMAD.WIDE R4, R2, 0x4, R4 ;  /* 0x0000000402047825 */ /* 0x000fca00078e0204 */
[----:B------:R1:W-:Y:S04]  /*37570*/  STL.64 [R1+0x17c8], R4 ;  /* 0x0017c80401007387 */ /* 0x0003e80000100a00 */
[----:B-1----:R-:W5:Y:S04]  /*37580*/  LDL.LU.64 R6, [R1+0x698] ;  /* 0x0006980001067983 */ /* 0x002f680000300a00 */
[----:B------:R1:W-:Y:S02]  /*37590*/  LDGSTS.E [R0+-0x3c000], [R4.64], !P2 ;  /* 0xc400000004007fae */ /* 0x0003e4000d121844 */
[----:B-1----:R-:W-:-:S02]  /*375a0*/  IADD3 R5, R18, 0x100000, RZ ;  /* 0x0010000012057810 */ /* 0x002fc40007ffe0ff */
[----:B------:R-:W-:Y:S01]  /*375b0*/  IADD3 R4, R18, 0x100000, RZ ;  /* 0x0010000012047810 */ /* 0x000fe20007ffe0ff */
[----:B------:R-:W-:-:S05]  /*375c0*/  IMAD.WIDE R28, R2, 0x4, R14 ;  /* 0x00000004021c7825 */ /* 0x000fca00078e020e */
[----:B------:R-:W-:Y:S04]  /*375d0*/  STL.64 [R1+0x17c0], R28 ;  /* 0x0017c01c01007387 */ /* 0x000fe80000100a00 */
        /* <DEDUP_REMOVED lines=10> */
[----:B------:R-:W-:-:S05]  /*37680*/  IMAD.WIDE R10, R2, 0x4, R10 ;  /* 0x00000004020a7825 */ /* 0x000fca00078e020a */
[----:B------:R1:W-:Y:S04]  /*37690*/  STL.64 [R1+0x17a8], R10 ;  /* 0x0017a80a01007387 */ /* 0x0003e80000100a00 */
[----:B-1----:R-:W3:Y:S04]  /*376a0*/  LDL.LU.64 R4, [R1+0x638] ;  /* 0x0006380001047983 */ /* 0x002ee80000300a00 */
[----:B------:R1:W-:Y:S02]  /*376b0*/  LDGSTS.E [R0+-0x3a000], [R10.64], !P1 ;  /* 0xc60000000a007fae */ /* 0x0003e4000c921844 */
[----:B-1----:R-:W-:Y:S01]  /*376c0*/  IADD3 R11, R18, 0x100000, RZ ;  /* 0x00100000120b7810 */ /* 0x002fe20007ffe0ff */
[----:B--2---:R-:W-:-:S05]  /*376d0*/  IMAD.WIDE R28, R2, 0x4, R26 ;  /* 0x00000004021c7825 */ /* 0x004fca00078e021a */
[----:B------:R-:W-:Y:S01]  /*376e0*/  STL.64 [R1+0x1788], R28 ;  /* 0x0017881c01007387 */ /* 0x000fe20000100a00 */
[----:B----4-:R-:W-:-:S04]  /*376f0*/  IMAD.WIDE R24, R2, 0x4, R20 ;  /* 0x0000000402187825 */ /* 0x010fc800078e0214 */
[----:B-----5:R-:W-:Y:S01]  /*37700*/  IMAD.WIDE R22, R2, 0x4, R16 ;  /* 0x0000000402167825 */ /* 0x020fe200078e0210 */
[----:B------:R-:W-:Y:S04]  /*37710*/  STL.64 [R1+0x1780], R24 ;  /* 0x0017801801007387 */ /* 0x000fe80000100a00 */
[----:B------:R-:W2:Y:S04]  /*37720*/  LDL.LU.64 R26, [R1+0x630] ;  /* 0x00063000011a7983 */ /* 0x000ea80000300a00 */
        /* <DEDUP_REMOVED lines=13> */
[----:B---3--:R-:W-:-:S04]  /*37800*/  IMAD.WIDE R28, R2, 0x4, R14 ;  /* 0x00000004021c7825 */ /* 0x008fc800078e020e */
[C---:B------:R-:W-:Y:S01]  /*37810*/  IMAD.WIDE R24, R2.reuse, 0x4, R12 ;  /* 0x0000000402187825 */ /* 0x040fe200078e020c */
[----:B------:R-:W-:Y:S03]  /*37820*/  STL.64 [R1+0x1760], R28 ;  /* 0x0017601c01007387 */ /* 0x000fe60000100a00 */
[C---:B------:R-:W-:Y:S01]  /*37830*/  IMAD.WIDE R22, R2.reuse, 0x4, R8 ;  /* 0x0000000402167825 */ /* 0x040fe200078e0208 */
[----:B------:R-:W-:Y:S04]  /*37840*/  STL.64 [R1+0x1758], R24 ;  /* 0x0017581801007387 */ /* 0x000fe80000100a00 */
[----:B------:R-:W3:Y:S04]  /*37850*/  LDL.LU.64 R14, [R1+0x5d0] ;  /* 0x0005d000010e7983 */ /* 0x000ee80000300a00 */
[----:B------:R-:W-:Y:S04]  /*37860*/  STL.64 [R1+0x1750], R22 ;  /* 0x0017501601007387 */ /* 0x000fe80000100a00 */
[----:B------:R-:W3:Y:S04]  /*37870*/  LDL.LU.64 R12, [R1+0x5c8] ;  /* 0x0005c800010c7983 */ /* 0x000ee80000300a00 */
[----:B------:R-:W3:Y:S04]  /*37880*/  LDL.LU.64 R8, [R1+0x5c0] ;  /* 0x0005c00001087983 */ /* 0x000ee80000300a00 */
[----:B------:R1:W-:Y:S01]  /*37890*/  LDGSTS.E [R7+-0x37e00], [R28.64], !P0 ;  /* 0xc82000001c077fae */ /* 0x0003e2000c121844 */
[----:B------:R-:W-:-:S03]  /*378a0*/  IMAD.WIDE R4, R2, 0x4, R4 ;  /* 0x0000000402047825 */ /* 0x000fc600078e0204 */
[----:B------:R1:W-:Y:S04]  /*378b0*/  LDGSTS.E [R6+-0x37c00], [R24.64], !P0 ;  /* 0xc840000018067fae */ /* 0x0003e8000c121844 */
[----:B------:R1:W-:Y:S04]  /*378c0*/  STL.64 [R1+0x1748], R4 ;  /* 0x0017480401007387 */ /* 0x0003e80000100a00 */
[----:B------:R5:W-:Y:S04]  /*378d0*/  LDGSTS.E [R252+-0x37a00], [R22.64], !P0 ;  /* 0xc860000016fc7fae */ /* 0x000be8000c121844 */
[----:B-1----:R-:W3:Y:S04]  /*378e0*/  LDL.LU.64 R6, [R1+0x578] ;  /* 0x0005780001067983 */ /* 0x002ee80000300a00 */
[----:B------:R1:W-:Y:S01]  /*378f0*/  LDGSTS.E [R0+-0x36000], [R4.64], !P5 ;  /* 0xca00000004007fae */ /* 0x0003e2000e921844 */
[----:B------:R-:W-:-:S04]  /*37900*/  IADD3 R3, R19, -0x199, RZ ;  /* 0xfffffe6713037810 */ /* 0x000fc80007ffe0ff */
[----:B------:R-:W-:Y:S02]  /*37910*/  ISETP.GE.U32.AND P4, PT, R3, 0x7ffffde8, PT ;  /* 0x7ffffde80300780c */ /* 0x000fe40003f86070 */
[C---:B-1----:R-:W-:Y:S02]  /*37920*/  IADD3 R5, R18.reuse, 0x100000, RZ ;  /* 0x0010000012057810 */ /* 0x042fe40007ffe0ff */
[----:B------:R-:W-:Y:S01]  /*37930*/  IADD3 R4, R18, 0x100000, RZ ;  /* 0x0010000012047810 */ /* 0x000fe20007ffe0ff */
[----:B--2---:R-:W-:-:S04]  /*37940*/  IMAD.WIDE R28, R2, 0x4, R26 ;  /* 0x00000004021c7825 */ /* 0x004fc800078e021a */
[C---:B----4-:R-:W-:Y:S01]  /*37950*/  IMAD.WIDE R24, R2.reuse, 0x4, R20 ;  /* 0x0000000402187825 */ /* 0x050fe200078e0214 */
[----:B------:R-:W-:Y:S03]  /*37960*/  STL.64 [R1+0x1740], R28 ;  /* 0x0017401c01007387 */ /* 0x000fe60000100a00 */
[C---:B-----5:R-:W-:Y:S01]  /*37970*/  IMAD.WIDE R22, R2.reuse, 0x4, R16 ;  /* 0x0000000402167825 */ /* 0x060fe200078e0210 */
[----:B------:R-:W-:Y:S04]  /*37980*/  STL.64 [R1+0x1738], R24 ;  /* 0x0017381801007387 */ /* 0x000fe80000100a00 */
[----:B------:R-:W2:Y:S04]  /*37990*/  LDL.LU.64 R26, [R1+0x570] ;  /* 0x00057000011a7983 */ /* 0x000ea80000300a00 */
[----:B------:R-:W-:Y:S04]  /*379a0*/  STL.64 [R1+0x1730], R22 ;  /* 0x0017301601007387 */ /* 0x000fe80000100a00 */
[----:B------:R-:W4:Y:S04]  /*379b0*/  LDL.LU.64 R20, [R1+0x568] ;  /* 0x0005680001147983 */ /* 0x000f280000300a00 */
[----:B------:R-:W5:Y:S04]  /*379c0*/  LDL.LU.64 R16, [R1+0x560] ;  /* 0x0005600001107983 */ /* 0x000f680000300a00 */
[----:B------:R1:W-:Y:S04]  /*379d0*/  LDGSTS.E [R5+-0x35e00], [R28.64], !P5 ;  /* 0xca2000001c057fae */ /* 0x0003e8000e921844 */
[----:B------:R1:W-:Y:S01]  /*379e0*/  LDGSTS.E [R4+-0x35c00], [R24.64], !P5 ;  /* 0xca40000018047fae */ /* 0x0003e2000e921844 */
[----:B------:R-:W-:-:S03]  /*379f0*/  IMAD.WIDE R10, R2, 0x4, R10 ;  /* 0x00000004020a7825 */ /* 0x000fc600078e020a */
        /* <DEDUP_REMOVED lines=32> */
[----:B------:R-:W-:Y:S01]  /*37c00*/  STL.64 [R1+0x16f0], R22 ;  /* 0x0016f01601007387 */ /* 0x000fe20000100a00 */
[----:B-1----:R-:W-:-:S03]  /*37c10*/  IADD3 R7, R18, 0x100000, RZ ;  /* 0x0010000012077810 */ /* 0x002fc60007ffe0ff */
[----:B------:R-:W4:Y:S01]  /*37c20*/  LDL.LU.64 R20, [R1+0x4a0] ;  /* 0x0004a00001147983 */ /* 0x000f220000300a00 */
[----:B------:R-:W-:-:S03]  /*37c30*/  IADD3 R6, R18, 0x100000, RZ ;  /* 0x0010000012067810 */ /* 0x000fc60007ffe0ff */
[----:B------:R-:W5:Y:S01]  /*37c40*/  LDL.LU.64 R16, [R1+0x498] ;  /* 0x0004980001107983 */ /* 0x000f620000300a00 */
[----:B------:R-:W-:-:S03]  /*37c50*/  IMAD.WIDE R4, R2, 0x4, R4 ;  /* 0x0000000402047825 */ /* 0x000fc600078e0204 */
[----:B------:R1:W-:Y:S04]  /*37c60*/  LDGSTS.E [R7+-0x31e00], [R28.64], !P6 ;  /* 0xce2000001c077fae */ /* 0x0003e8000f121844 */
[----:B------:R1:W-:Y:S04]  /*37c70*/  LDGSTS.E [R6+-0x31c00], [R24.64], !P6 ;  /* 0xce40000018067fae */ /* 0x0003e8000f121844 */
[----:B------:R1:W-:Y:S04]  /*37c80*/  STL.64 [R1+0x16e8], R4 ;  /* 0x0016e80401007387 */ /* 0x0003e80000100a00 */
[----:B------:R3:W-:Y:S04]  /*37c90*/  LDGSTS.E [R252+-0x31a00], [R22.64], !P6 ;  /* 0xce60000016fc7fae */ /* 0x0007e8000f121844 */
        /* <DEDUP_REMOVED lines=23> */
[----:B------:R1:W-:Y:S02]  /*37e10*/  LDGSTS.E [R0+-0x2e000], [R10.64], !P2 ;  /* 0xd20000000a007fae */ /* 0x0003e4000d121844 */
        /* <DEDUP_REMOVED lines=10> */
[----:B------:R-:W5:Y:S01]  /*37ec0*/  LDL.LU.64 R16, [R1+0x3d8] ;  /* 0x0003d80001107983 */ /* 0x000f620000300a00 */
[----:B------:R-:W-:-:S03]  /*37ed0*/  IMAD.WIDE R6, R2, 0x4, R6 ;  /* 0x0000000402067825 */ /* 0x000fc600078e0206 */
[----:B------:R1:W-:Y:S04]  /*37ee0*/  LDGSTS.E [R11+-0x2de00], [R28.64], !P2 ;  /* 0xd22000001c0b7fae */ /* 0x0003e8000d121844 */
[----:B------:R1:W-:Y:S04]  /*37ef0*/  STL.64 [R1+0x1528], R6 ;  /* 0x0015280601007387 */ /* 0x0003e80000100a00 */
[----:B------:R1:W-:Y:S04]  /*37f00*/  LDGSTS.E [R10+-0x2dc00], [R24.64], !P2 ;  /* 0xd2400000180a7fae */ /* 0x0003e8000d121844 */
[----:B------:R3:W-:Y:S04]  /*37f10*/  LDGSTS.E [R252+-0x2da00], [R22.64], !P2 ;  /* 0xd260000016fc7fae */ /* 0x0007e8000d121844 */
[----:B------:R1:W-:Y:S04]  /*37f20*/  LDGSTS.E [R0+-0x2c000], [R6.64], !P1 ;  /* 0xd400000006007fae */ /* 0x0003e8000c921844 */
[----:B-1----:R-:W5:Y:S01]  /*37f30*/  LDL.LU.64 R10, [R1+0x390] ;  /* 0x00039000010a7983 */ /* 0x002f620000300a00 */
[----:B------:R-:W-:-:S02]  /*37f40*/  IADD3 R7, R18, 0x100000, RZ ;  /* 0x0010000012077810 */ /* 0x000fc40007ffe0ff */
        /* <DEDUP_REMOVED lines=19> */
[----:B------:R-:W-:Y:S02]  /*38080*/  ISETP.GE.U32.AND P5, PT, R3, 0x7ffffdf3, PT ;  /* 0x7ffffdf30300780c */ /* 0x000fe40003fa6070 */
[----:B------:R-:W-:-:S04]  /*38090*/  IADD3 R3, R19, -0x18a, RZ ;  /* 0xfffffe7613037810 */ /* 0x000fc80007ffe0ff */
[----:B------:R-:W-:Y:S01]  /*380a0*/  ISETP.GE.U32.AND P4, PT, R3, 0x7ffffdf7, PT ;  /* 0x7ffffdf70300780c */ /* 0x000fe20003f86070 */
[----:B------:R1:W-:Y:S01]  /*380b0*/  LDGSTS.E [R0+-0x2a000], [R4.64], !P0 ;  /* 0xd600000004007fae */ /* 0x0003e2000c121844 */
[----:B------:R-:W-:-:S04]  /*380c0*/  IADD3 R3, R19, -0x186, RZ ;  /* 0xfffffe7a13037810 */ /* 0x000fc80007ffe0ff */
[----:B------:R-:W-:Y:S02]  /*380d0*/  ISETP.GE.U32.AND P6, PT, R3, 0x7ffffdfb, PT ;  /* 0x7ffffdfb0300780c */ /* 0x000fe40003fc6070 */
[----:B------:R-:W-:-:S04]  /*380e0*/  IADD3 R3, R19, -0x182, RZ ;  /* 0xfffffe7e13037810 */ /* 0x000fc80007ffe0ff */
[----:B------:R-:W-:Y:S02]  /*380f0*/  ISETP.GE.U32.AND P3, PT, R3, 0x7ffffdff, PT ;  /* 0x7ffffdff0300780c */ /* 0x000fe40003f66070 */
[----:B------:R-:W-:Y:S01]  /*38100*/  IADD3 R3, R19, -0x1fd, RZ ;  /* 0xfffffe0313037810 */ /* 0x000fe20007ffe0ff */
[----:B--2---:R-:W-:-:S04]  /*38110*/  IMAD.WIDE R28, R2, 0x4, R26 ;  /* 0x00000004021c7825 */ /* 0x004fc800078e021a */
[C---:B----4-:R-:W-:Y:S01]  /*38120*/  IMAD.WIDE R24, R2.reuse, 0x4, R20 ;  /* 0x0000000402187825 */ /* 0x050fe200078e0214 */
[----:B------:R-:W-:Y:S03]  /*38130*/  STL.64 [R1+0x14d8], R28 ;  /* 0x0014d81c01007387 */ /* 0x000fe60000100a00 */
[----:B-----5:R-:W-:Y:S01]  /*38140*/  IMAD.WIDE R22, R2, 0x4, R16 ;  /* 0x0000000402167825 */ /* 0x020fe200078e0210 */
[----:B------:R-:W-:Y:S01]  /*38150*/  STL.64 [R1+0x14c8], R24 ;  /* 0x0014c81801007387 */ /* 0x000fe20000100a00 */
[----:B-1----:R-:W-:-:S03]  /*38160*/  IADD3 R5, R18, 0x100000, RZ ;  /* 0x0010000012057810 */ /* 0x002fc60007ffe0ff */
[----:B------:R-:W2:Y:S01]  /*38170*/  LDL.LU.64 R26, [R1+0x328] ;  /* 0x00032800011a7983 */ /* 0x000ea20000300a00 */
[----:B------:R-:W-:-:S03]  /*38180*/  ISETP.GE.U32.AND P2, PT, R3, 0x7ffffd84, PT ;  /* 0x7ffffd840300780c */ /* 0x000fc60003f46070 */
[----:B------:R-:W-:Y:S01]  /*38190*/  STL.64 [R1+0x14b8], R22 ;  /* 0x0014b81601007387 */ /* 0x000fe20000100a00 */
[----:B------:R-:W-:-:S03]  /*381a0*/  IADD3 R4, R18, 0x100000, RZ ;  /* 0x0010000012047810 */ /* 0x000fc60007ffe0ff */
[----:B------:R-:W4:Y:S01]  /*381b0*/  LDL.LU.64 R20, [R1+0x320] ;  /* 0x0003200001147983 */ /* 0x000f220000300a00 */
[----:B------:R-:W-:-:S03]  /*381c0*/  IADD3 R3, R19, -0x1b1, RZ ;  /* 0xfffffe4f13037810 */ /* 0x000fc60007ffe0ff */
[----:B------:R-:W5:Y:S01]  /*381d0*/  LDL.LU.64 R16, [R1+0x318] ;  /* 0x0003180001107983 */ /* 0x000f620000300a00 */
[----:B------:R-:W-:-:S03]  /*381e0*/  ISETP.GE.U32.AND P1, PT, R3, 0x7ffffdd0, PT ;  /* 0x7ffffdd00300780c */ /* 0x000fc60003f26070 */
[----:B------:R1:W-:Y:S01]  /*381f0*/  LDGSTS.E [R5+-0x29e00], [R28.64], !P0 ;  /* 0xd62000001c057fae */ /* 0x0003e2000c121844 */
[----:B------:R-:W-:-:S03]  /*38200*/  IMAD.WIDE R10, R2, 0x4, R10 ;  /* 0x00000004020a7825 */ /* 0x000fc600078e020a */
        /* <DEDUP_REMOVED lines=15> */
[----:B------:R1:W-:Y:S04]  /*38300*/  LDGSTS.E [R11+-0x27e00], [R28.64], !P1 ;  /* 0xd82000001c0b7fae */ /* 0x0003e8000c921844 */
[----:B------:R1:W-:Y:S01]  /*38310*/  LDGSTS.E [R10+-0x27c00], [R24.64], !P1 ;  /* 0xd8400000180a7fae */ /* 0x0003e2000c921844 */
[----:B------:R-:W-:Y:S01]  /*38320*/  IMAD.WIDE R14, R2, 0x4, R6 ;  /* 0x00000004020e7825 */ /* 0x000fe200078e0206 */
[----:B------:R-:W-:-:S02]  /*38330*/  IADD3 R3, R19, -0x1b5, RZ ;  /* 0xfffffe4b13037810 */ /* 0x000fc40007ffe0ff */
[----:B------:R-:W3:Y:S04]  /*38340*/  LDL.LU.64 R6, [R1+0x2b8] ;  /* 0x0002b80001067983 */ /* 0x000ee80000300a00 */
[----:B------:R1:W-:Y:S04]  /*38350*/  STL.64 [R1+0x1468], R14 ;  /* 0x0014680e01007387 */ /* 0x0003e80000100a00 */
[----:B-1----:R-:W3:Y:S01]  /*38360*/  LDL.LU.64 R10, [R1+0x270] ;  /* 0x00027000010a7983 */ /* 0x002ee20000300a00 */
[----:B------:R-:W-:-:S03]  /*38370*/  ISETP.GE.U32.AND P0, PT, R3, 0x7ffffdcc, PT ;  /* 0x7ffffdcc0300780c */ /* 0x000fc60003f06070 */
[----:B------:R5:W-:Y:S01]  /*38380*/  LDGSTS.E [R252+-0x27a00], [R22.64], !P1 ;  /* 0xd860000016fc7fae */ /* 0x000be2000c921844 */
[----:B------:R-:W-:-:S09]  /*38390*/  IADD3 R3, R19, -0x1b9, RZ ;  /* 0xfffffe4713037810 */ /* 0x000fd20007ffe0ff */
[----:B------:R1:W-:Y:S01]  /*383a0*/  LDGSTS.E [R0+-0x26000], [R14.64], !P0 ;  /* 0xda0000000e007fae */ /* 0x0003e2000c121844 */
        /* <DEDUP_REMOVED lines=23> */
[----:B------:R-:W-:Y:S04]  /*38520*/  STL.64 [R1+0x1418], R28 ;  /* 0x0014181c01007387 */ /* 0x000fe80000100a00 */
[----:B------:R-:W-:Y:S04]  /*38530*/  STL.64 [R1+0x1408], R24 ;  /* 0x0014081801007387 */ /* 0x000fe80000100a00 */
[----:B------:R-:W3:Y:S01]  /*38540*/  LDL.LU.64 R8, [R1+0x208] ;  /* 0x0002080001087983 */ /* 0x000ee20000300a00 */
[----:B------:R-:W-:-:S03]  /*38550*/  IMAD.WIDE R22, R2, 0x4, R6 ;  /* 0x0000000402167825 */ /* 0x000fc600078e0206 */
[----:B------:R1:W-:Y:S04]  /*38560*/  LDGSTS.E [R5+-0x23e00], [R28.64], !P1 ;  /* 0xdc2000001c057fae */ /* 0x0003e8000c921844 */
[----:B------:R-:W-:Y:S01]  /*38570*/  STL.64 [R1+0x13f8], R22 ;  /* 0x0013f81601007387 */ /* 0x000fe20000100a00 */
[----:B------:R-:W-:-:S03]  /*38580*/  IMAD.WIDE R12, R2, 0x4, R10 ;  /* 0x00000004020c7825 */ /* 0x000fc600078e020a */
[----:B------:R-:W3:Y:S04]  /*38590*/  LDL.LU.64 R6, [R1+0x200] ;  /* 0x0002000001067983 */ /* 0x000ee80000300a00 */
[----:B------:R-:W3:Y:S04]  /*385a0*/  LDL.LU.64 R10, [R1+0x1f8] ;  /* 0x0001f800010a7983 */ /* 0x000ee80000300a00 */
        /* <DEDUP_REMOVED lines=17> */
[----:B------:R1:W-:Y:S04]  /*386c0*/  STL.64 [R1+0x13b8], R22 ;  /* 0x0013b81601007387 */ /* 0x0003e80000100a00 */
[----:B------:R-:W4:Y:S04]  /*386d0*/  LDL.LU.64 R20, [R1+0x1a0] ;  /* 0x0001a00001147983 */ /* 0x000f280000300a00 */
[----:B------:R5:W-:Y:S04]  /*386e0*/  LDGSTS.E [R13+-0x21e00], [R28.64], !P0 ;  /* 0xde2000001c0d7fae */ /* 0x000be8000c121844 */
[----:B------:R5:W-:Y:S01]  /*386f0*/  LDGSTS.E [R12+-0x21c00], [R24.64], !P0 ;  /* 0xde400000180c7fae */ /* 0x000be2000c121844 */
[----:B------:R-:W-:-:S03]  /*38700*/  IMAD.WIDE R16, R2, 0x4, R14 ;  /* 0x0000000402107825 */ /* 0x000fc600078e020e */
[----:B------:R1:W-:Y:S04]  /*38710*/  LDGSTS.E [R252+-0x21a00], [R22.64], !P0 ;  /* 0xde60000016fc7fae */ /* 0x0003e8000c121844 */
[----:B------:R-:W4:Y:S04]  /*38720*/  LDL.LU.64 R14, [R1+0x198] ;  /* 0x00019800010e7983 */ /* 0x000f280000300a00 */
[----:B------:R1:W-:Y:S04]  /*38730*/  STL.64 [R1+0x13a8], R16 ;  /* 0x0013a81001007387 */ /* 0x0003e80000100a00 */
[----:B-----5:R-:W5:Y:S04]  /*38740*/  LDL.LU.64 R12, [R1+0x150] ;  /* 0x00015000010c7983 */ /* 0x020f680000300a00 */
[----:B------:R3:W-:Y:S01]  /*38750*/  LDGSTS.E [R0+-0x20000], [R16.64], !P1 ;  /* 0xe000000010007fae */ /* 0x0007e2000c921844 */
[----:B------:R-:W-:-:S04]  /*38760*/  IADD3 R3, R19, -0x1c5, RZ ;  /* 0xfffffe3b13037810 */ /* 0x000fc80007ffe0ff */
[----:B------:R-:W-:Y:S02]  /*38770*/  ISETP.GE.U32.AND P0, PT, R3, 0x7ffffdbc, PT ;  /* 0x7ffffdbc0300780c */ /* 0x000fe40003f06070 */
[C---:B-1----:R-:W-:Y:S02]  /*38780*/  IADD3 R23, R18.reuse, 0x100000, RZ ;  /* 0x0010000012177810 */ /* 0x042fe40007ffe0ff */
[----:B------:R-:W-:Y:S01]  /*38790*/  IADD3 R22, R18, 0x100000, RZ ;  /* 0x0010000012167810 */ /* 0x000fe20007ffe0ff */
[----:B---3--:R-:W-:-:S05]  /*387a0*/  IMAD.WIDE R28, R2, 0x4, R8 ;  /* 0x00000004021c7825 */ /* 0x008fca00078e0208 */
[----:B------:R-:W-:Y:S04]  /*387b0*/  STL.64 [R1+0x1398], R28 ;  /* 0x0013981c01007387 */ /* 0x000fe80000100a00 */
[----:B------:R2:W-:Y:S01]  /*387c0*/  LDGSTS.E [R23+-0x1fe00], [R28.64], !P1 ;  /* 0xe02000001c177fae */ /* 0x0005e2000c921844 */
[----:B------:R-:W-:-:S04]  /*387d0*/  IMAD.WIDE R24, R2, 0x4, R6 ;  /* 0x0000000402187825 */ /* 0x000fc800078e0206 */
[C---:B------:R-:W-:Y:S01]  /*387e0*/  IMAD.WIDE R16, R2.reuse, 0x4, R10 ;  /* 0x0000000402107825 */ /* 0x040fe200078e020a */
[----:B------:R-:W-:Y:S04]  /*387f0*/  STL.64 [R1+0x1388], R24 ;  /* 0x0013881801007387 */ /* 0x000fe80000100a00 */
[----:B------:R-:W3:Y:S04]  /*38800*/  LDL.LU.64 R8, [R1+0x148] ;  /* 0x0001480001087983 */ /* 0x000ee80000300a00 */
[----:B------:R-:W-:Y:S04]  /*38810*/  STL.64 [R1+0x1378], R16 ;  /* 0x0013781001007387 */ /* 0x000fe80000100a00 */
[----:B------:R-:W3:Y:S04]  /*38820*/  LDL.LU.64 R10, [R1+0x140] ;  /* 0x00014000010a7983 */ /* 0x000ee80000300a00 */
[----:B------:R2:W-:Y:S01]  /*38830*/  LDGSTS.E [R22+-0x1fc00], [R24.64], !P1 ;  /* 0xe040000018167fae */ /* 0x0005e2000c921844 */
[----:B------:R-:W-:-:S03]  /*38840*/  IMAD.WIDE R6, R2, 0x4, R4 ;  /* 0x0000000402067825 */ /* 0x000fc600078e0204 */
[----:B------:R1:W-:Y:S04]  /*38850*/  LDGSTS.E [R252+-0x1fa00], [R16.64], !P1 ;  /* 0xe060000010fc7fae */ /* 0x0003e8000c921844 */
[----:B------:R-:W3:Y:S04]  /*38860*/  LDL.LU.64 R4, [R1+0x138] ;  /* 0x0001380001047983 */ /* 0x000ee80000300a00 */
[----:B------:R1:W-:Y:S04]  /*38870*/  STL.64 [R1+0x1368], R6 ;  /* 0x0013680601007387 */ /* 0x0003e80000100a00 */
[----:B------:R1:W-:Y:S04]  /*38880*/  LDGSTS.E [R0+-0x1e000], [R6.64], !P0 ;  /* 0xe200000006007fae */ /* 0x0003e8000c121844 */
[----:B-1----:R-:W3:Y:S01]  /*38890*/  LDL.LU.64 R6, [R1+0xf0] ;  /* 0x0000f00001067983 */ /* 0x002ee20000300a00 */
[----:B------:R-:W-:-:S02]  /*388a0*/  IADD3 R3, R19, -0x1c9, RZ ;  /* 0xfffffe3713037810 */ /* 0x000fc40007ffe0ff */
[C---:B------:R-:W-:Y:S02]  /*388b0*/  IADD3 R17, R18.reuse, 0x100000, RZ ;  /* 0x0010000012117810 */ /* 0x040fe40007ffe0ff */
[----:B------:R-:W-:Y:S02]  /*388c0*/  ISETP.GE.U32.AND P1, PT, R3, 0x7ffffdb8, PT ;  /* 0x7ffffdb80300780c */ /* 0x000fe40003f26070 */
[----:B------:R-:W-:Y:S01]  /*388d0*/  IADD3 R16, R18, 0x100000, RZ ;  /* 0x0010000012107810 */ /* 0x000fe20007ffe0ff */
[----:B--2---:R-:W-:-:S04]  /*388e0*/  IMAD.WIDE R22, R2, 0x4, R26 ;  /* 0x0000000402167825 */ /* 0x004fc800078e021a */
[C---:B----4-:R-:W-:Y:S01]  /*388f0*/  IMAD.WIDE R20, R2.reuse, 0x4, R20 ;  /* 0x0000000402147825 */ /* 0x050fe200078e0214 */
[----:B------:R1:W-:Y:S04]  /*38900*/  STL.64 [R1+0x1358], R22 ;  /* 0x0013581601007387 */ /* 0x0003e80000100a00 */
[----:B------:R2:W-:Y:S04]  /*38910*/  STL.64 [R1+0x1348], R20 ;  /* 0x0013481401007387 */ /* 0x0005e80000100a00 */
[----:B------:R1:W-:Y:S04]  /*38920*/  LDGSTS.E [R17+-0x1de00], [R22.64], !P0 ;  /* 0xe220000016117fae */ /* 0x0003e8000c121844 */
[----:B------:R2:W-:Y:S01]  /*38930*/  LDGSTS.E [R16+-0x1dc00], [R20.64], !P0 ;  /* 0xe240000014107fae */ /* 0x0005e2000c121844 */
[----:B------:R-:W-:-:S04]  /*38940*/  IMAD.WIDE R14, R2, 0x4, R14 ;  /* 0x00000004020e7825 */ /* 0x000fc800078e020e */
[----:B-----5:R-:W-:Y:S01]  /*38950*/  IMAD.WIDE R12, R2, 0x4, R12 ;  /* 0x00000004020c7825 */ /* 0x020fe200078e020c */
[----:B------:R4:W-:Y:S04]  /*38960*/  STL.64 [R1+0x1338], R14 ;  /* 0x0013380e01007387 */ /* 0x0009e80000100a00 */
[----:B------:R5:W-:Y:S04]  /*38970*/  STL.64 [R1+0x1208], R12 ;  /* 0x0012080c01007387 */ /* 0x000be80000100a00 */
[----:B------:R-:W3:Y:S04]  /*38980*/  LDL.LU.64 R28, [R1+0xe8] ;  /* 0x0000e800011c7983 */ /* 0x000ee80000300a00 */
[----:B-1----:R-:W3:Y:S04]  /*38990*/  LDL.LU.64 R22, [R1+0xe0] ;  /* 0x0000e00001167983 */ /* 0x002ee80000300a00 */
[----:B------:R-:W3:Y:S04]  /*389a0*/  LDL.LU.64 R26, [R1+0xd8] ;  /* 0x0000d800011a7983 */ /* 0x000ee80000300a00 */
[----:B--2---:R-:W2:Y:S04]  /*389b0*/  LDL.LU.64 R20, [R1+0x90] ;  /* 0x0000900001147983 */ /* 0x004ea80000300a00 */
[----:B------:R4:W-:Y:S04]  /*389c0*/  LDGSTS.E [R252+-0x1da00], [R14.64], !P0 ;  /* 0xe26000000efc7fae */ /* 0x0009e8000c121844 */
[----:B------:R5:W-:Y:S01]  /*389d0*/  LDGSTS.E [R0+-0x1c000], [R12.64], !P1 ;  /* 0xe40000000c007fae */ /* 0x000be2000c921844 */
[----:B------:R-:W-:-:S02]  /*389e0*/  IADD3 R3, R19, -0x1cd, RZ ;  /* 0xfffffe3313037810 */ /* 0x000fc40007ffe0ff */
[----:B----4-:R-:W-:Y:S01]  /*389f0*/  IADD3 R14, R18, 0x100000, RZ ;  /* 0x00100000120e7810 */ /* 0x010fe20007ffe0ff */
[----:B-----5:R-:W4:Y:S01]  /*38a00*/  LDL.LU.64 R12, [R1+0x88] ;  /* 0x00008800010c7983 */ /* 0x020f220000300a00 */
[----:B------:R-:W-:Y:S01]  /*38a10*/  ISETP.GE.U32.AND P0, PT, R3, 0x7ffffdb4, PT ;  /* 0x7ffffdb40300780c */ /* 0x000fe20003f06070 */
[----:B---3--:R-:W-:-:S05]  /*38a20*/  IMAD.WIDE R34, R2, 0x4, R8 ;  /* 0x0000000402227825 */ /* 0x008fca00078e0208 */
[----:B------:R1:W-:Y:S01]  /*38a30*/  STL.64 [R1+0x11f8], R34 ;  /* 0x0011f82201007387 */ /* 0x0003e20000100a00 */
[----:B------:R-:W-:-:S03]  /*38a40*/  IMAD.WIDE R24, R2, 0x4, R10 ;  /* 0x0000000402187825 */ /* 0x000fc600078e020a */
[----:B------:R-:W3:Y:S04]  /*38a50*/  LDL.LU.64 R8, [R1+0x80] ;  /* 0x0000800001087983 */ /* 0x000ee80000300a00 */
[----:B------:R5:W-:Y:S04]  /*38a60*/  STL.64 [R1+0x11e8], R24 ;  /* 0x0011e81801007387 */ /* 0x000be80000100a00 */
[----:B------:R1:W-:Y:S01]  /*38a70*/  LDGSTS.E [R14+-0x1be00], [R34.64], !P1 ;  /* 0xe4200000220e7fae */ /* 0x0003e2000c921844 */
[----:B------:R-:W-:-:S03]  /*38a80*/  IMAD.WIDE R10, R2, 0x4, R4 ;  /* 0x00000004020a7825 */ /* 0x000fc600078e0204 */
[----:B------:R5:W-:Y:S04]  /*38a90*/  LDGSTS.E [R16+-0x1bc00], [R24.64], !P1 ;  /* 0xe440000018107fae */ /* 0x000be8000c921844 */
[----:B------:R-:W3:Y:S04]  /*38aa0*/  LDL.LU.64 R4, [R1+0x78] ;  /* 0x0000780001047983 */ /* 0x000ee80000300a00 */
[----:B------:R-:W-:Y:S04]  /*38ab0*/  STL.64 [R1+0x11d8], R10 ;  /* 0x0011d80a01007387 */ /* 0x000fe80000100a00 */
[----:B-1----:R-:W3:Y:S04]  /*38ac0*/  LDL.LU.64 R34, [R1+0x36e0] ;  /* 0x0036e00001227983 */ /* 0x002ee80000300a00 */
[----:B------:R-:W3:Y:S01]  /*38ad0*/  LDL.LU.64 R14, [R1+0x30] ;  /* 0x00003000010e7983 */ /* 0x000ee20000300a00 */
[----:B------:R-:W-:-:S03]  /*38ae0*/  IMAD.WIDE R6, R2, 0x4, R6 ;  /* 0x0000000402067825 */ /* 0x000fc600078e0206 */
[----:B-----5:R-:W5:Y:S04]  /*38af0*/  LDL.LU R24, [R1+0x36d8] ;  /* 0x0036d80001187983 */ /* 0x020f680000300800 */
[----:B------:R1:W-:Y:S04]  /*38b00*/  LDGSTS.E [R252+-0x1ba00], [R10.64], !P1 ;  /* 0xe46000000afc7fae */ /* 0x0003e8000c921844 */
[----:B------:R1:W-:Y:S04]  /*38b10*/  STL.64 [R1+0x11c8], R6 ;  /* 0x0011c80601007387 */ /* 0x0003e80000100a00 */
[----:B------:R1:W-:Y:S04]  /*38b20*/  LDGSTS.E [R0+-0x1a000], [R6.64], !P0 ;  /* 0xe600000006007fae */ /* 0x0003e8000c121844 */
[----:B-1----:R-:W5:Y:S04]  /*38b30*/  LDL.LU.64 R6, [R1+0x28] ;  /* 0x0000280001067983 */ /* 0x002f680000300a00 */
[----:B------:R-:W5:Y:S04]  /*38b40*/  LDL.LU.64 R10, [R1+0x20] ;  /* 0x00002000010a7983 */ /* 0x000f680000300a00 */
[----:B------:R-:W5:Y:S01]  /*38b50*/  LDL.LU.64 R16, [R1+0x18] ;  /* 0x0000180001107983 */ /* 0x000f620000300a00 */
[----:B------:R-:W-:-:S02]  /*38b60*/  IADD3 R25, R18, 0x100000, RZ ;  /* 0x0010000012197810 */ /* 0x000fc40007ffe0ff */
[----:B------:R-:W-:-:S04]  /*38b70*/  IADD3 R3, R19, -0x1d1, RZ ;  /* 0xfffffe2f13037810 */ /* 0x000fc80007ffe0ff */
[----:B------:R-:W-:Y:S02]  /*38b80*/  ISETP.GE.U32.AND P1, PT, R3, 0x7ffffdb0, PT ;  /* 0x7ffffdb00300780c */ /* 0x000fe40003f26070 */
[----:B------:R-:W-:Y:S01]  /*38b90*/  IADD3 R3, R19, -0x1d5, RZ ;  /* 0xfffffe2b13037810 */ /* 0x000fe20007ffe0ff */
[----:B------:R-:W-:-:S04]  /*38ba0*/  IMAD.WIDE R28, R2, 0x4, R28 ;  /* 0x00000004021c7825 */ /* 0x000fc800078e021c */
[C---:B------:R-:W-:Y:S01]  /*38bb0*/  IMAD.WIDE R22, R2.reuse, 0x4, R22 ;  /* 0x0000000402167825 */ /* 0x040fe200078e0216 */
[----:B------:R1:W-:Y:S03]  /*38bc0*/  LDGSTS.E [R25+-0x19e00], [R28.64], !P0 ;  /* 0xe62000001c197fae */ /* 0x0003e6000c121844 */
[----:B------:R-:W-:-:S04]  /*38bd0*/  IMAD.WIDE R26, R2, 0x4, R26 ;  /* 0x00000004021a7825 */ /* 0x000fc800078e021a */
[----:B--2---:R-:W-:Y:S01]  /*38be0*/  IMAD.WIDE R20, R2, 0x4, R20 ;  /* 0x0000000402147825 */ /* 0x004fe200078e0214 */
[----:B------:R-:W-:-:S05]  /*38bf0*/  IADD3 R2, R18, 0x100000, RZ ;  /* 0x0010000012027810 */ /* 0x000fca0007ffe0ff */
[----:B------:R2:W-:Y:S04]  /*38c00*/  LDGSTS.E [R2+-0x19c00], [R22.64], !P0 ;  /* 0xe640000016027fae */ /* 0x0005e8000c121844 */
[----:B------:R1:W-:Y:S01]  /*38c10*/  STL.64 [R1+0x11c0], R28 ;  /* 0x0011c01c01007387 */ /* 0x0003e20000100a00 */
[----:B--2---:R-:W-:-:S03]  /*38c20*/  IMAD.MOV.U32 R2, RZ, RZ, c[0x0][0x188] ;  /* 0x00006200ff027624 */ /* 0x004fc600078e00ff */
[----:B------:R2:W-:Y:S01]  /*38c30*/  LDGSTS.E [R252+-0x19a00], [R26.64], !P0 ;  /* 0xe66000001afc7fae */ /* 0x0005e2000c121844 */
[----:B------:R-:W-:-:S03]  /*38c40*/  IMAD.SHL.U32 R2, R2, 0x80, RZ ;  /* 0x0000008002027824 */ /* 0x000fc600078e00ff */
[----:B------:R2:W-:Y:S01]  /*38c50*/  STL.64 [R1+0x11b8], R22 ;  /* 0x0011b81601007387 */ /* 0x0005e20000100a00 */
[----:B------:R-:W-:Y:S01]  /*38c60*/  ISETP.GE.U32.AND P0, PT, R3, 0x7ffffdac, PT ;  /* 0x7ffffdac0300780c */ /* 0x000fe20003f06070 */
[----:B----4-:R-:W-:Y:S02]  /*38c70*/  IMAD.WIDE R12, R2, 0x4, R12 ;  /* 0x00000004020c7825 */ /* 0x010fe400078e020c */
[----:B-1----:R-:W4:Y:S04]  /*38c80*/  LDL.LU.64 R28, [R1+0x36d0] ;  /* 0x0036d000011c7983 */ /* 0x002f280000300a00 */
[----:B------:R-:W4:Y:S01]  /*38c90*/  LDL.LU R25, [R1+0x36c8] ;  /* 0x0036c80001197983 */ /* 0x000f220000300800 */
[----:B------:R-:W-:-:S03]  /*38ca0*/  IADD3 R3, R18, 0x100000, RZ ;  /* 0x0010000012037810 */ /* 0x000fc60007ffe0ff */
[----:B------:R1:W-:Y:S04]  /*38cb0*/  STL.64 [R1+0x11b0], R26 ;  /* 0x0011b01a01007387 */ /* 0x0003e80000100a00 */
[----:B--2---:R-:W2:Y:S04]  /*38cc0*/  LDL.LU.64 R22, [R1+0x36c0] ;  /* 0x0036c00001167983 */ /* 0x004ea80000300a00 */
[----:B------:R1:W-:Y:S04]  /*38cd0*/  LDGSTS.E [R0+-0x18000], [R20.64], !P1 ;  /* 0xe800000014007fae */ /* 0x0003e8000c921844 */
[----:B-1----:R-:W2:Y:S04]  /*38ce0*/  LDL.LU.64 R26, [R1+0x36b8] ;  /* 0x0036b800011a7983 */ /* 0x002ea80000300a00 */
[----:B------:R1:W-:Y:S04]  /*38cf0*/  STL.64 [R1+0x11a8], R20 ;  /* 0x0011a81401007387 */ /* 0x0003e80000100a00 */
[----:B-1----:R-:W2:Y:S04]  /*38d00*/  LDL.LU.64 R20, [R1+0x36b0] ;  /* 0x0036b00001147983 */ /* 0x002ea80000300a00 */
[----:B------:R1:W-:Y:S01]  /*38d10*/  STL.64 [R1+0x11a0], R12 ;  /* 0x0011a00c01007387 */ /* 0x0003e20000100a00 */
[----:B---3--:R-:W-:-:S05]  /*38d20*/  IMAD.WIDE R8, R2, 0x4, R8 ;  /* 0x0000000402087825 */ /* 0x008fca00078e0208 */
[----:B------:R3:W-:Y:S01]  /*38d30*/  STL.64 [R1+0x1198], R8 ;  /* 0x0011980801007387 */ /* 0x0007e20000100a00 */
[----:B------:R-:W-:-:S04]  /*38d40*/  IMAD.WIDE R4, R2, 0x4, R4 ;  /* 0x0000000402047825 */ /* 0x000fc800078e0204 */
[----:B------:R-:W-:Y:S01]  /*38d50*/  IMAD.WIDE R14, R2, 0x4, R14 ;  /* 0x00000004020e7825 */ /* 0x000fe200078e020e */
[----:B------:R-:W-:-:S05]  /*38d60*/  IADD3 R2, R18, 0x100000, RZ ;  /* 0x0010000012027810 */ /* 0x000fca0007ffe0ff */
[----:B------:R1:W-:Y:S04]  /*38d70*/  LDGSTS.E [R2+-0x17e00], [R12.64], !P1 ;  /* 0xe82000000c027fae */ /* 0x0003e8000c921844 */
[----:B------:R3:W-:Y:S04]  /*38d80*/  LDGSTS.E [R3+-0x17c00], [R8.64], !P1 ;  /* 0xe840000008037fae */ /* 0x0007e8000c921844 */
[----:B------:R3:W-:Y:S01]  /*38d90*/  LDGSTS.E [R252+-0x17a00], [R4.64], !P1 ;  /* 0xe860000004fc7fae */ /* 0x0007e2000c921844 */
[----:B-1----:R-:W-:-:S03]  /*38da0*/  MOV R2, c[0x0][0x188] ;  /* 0x0000620000027a02 */ /* 0x002fc60000000f00 */
[----:B------:R-:W2:Y:S02]  /*38db0*/  LDL.LU.64 R12, [R1+0x36a8] ;  /* 0x0036a800010c7983 */ /* 0x000ea40000300a00 */
[----:B------:R-:W-:Y:S02]  /*38dc0*/  IMAD.SHL.U32 R2, R2, 0x80, RZ ;  /* 0x0000008002027824 */ /* 0x000fe400078e00ff */
[----:B------:R1:W-:Y:S04]  /*38dd0*/  STL.64 [R1+0x1190], R4 ;  /* 0x0011900401007387 */ /* 0x0003e80000100a00 */
[----:B---3--:R-:W3:Y:S01]  /*38de0*/  LDL.LU.64 R8, [R1+0x36a0] ;  /* 0x0036a00001087983 */ /* 0x008ee20000300a00 */
[----:B------:R-:W-:Y:S01]  /*38df0*/  IADD3 R252, R19, -0x1d9, RZ ;  /* 0xfffffe2713fc7810 */ /* 0x000fe20007ffe0ff */
[----:B-----5:R-:W-:-:S02]  /*38e00*/  IMAD.WIDE R6, R2, 0x4, R6 ;  /* 0x0000000402067825 */ /* 0x020fc400078e0206 */
[----:B------:R5:W-:Y:S04]  /*38e10*/  LDGSTS.E [R0+-0x16000], [R14.64], !P0 ;  /* 0xea0000000e007fae */ /* 0x000be8000c121844 */
[----:B-1----:R-:W2:Y:S01]  /*38e20*/  LDL.LU.64 R4, [R1+0x3698] ;  /* 0x0036980001047983 */ /* 0x002ea20000300a00 */
[----:B------:R-:W-:-:S03]  /*38e30*/  IMAD.WIDE R10, R2, 0x4, R10 ;  /* 0x00000004020a7825 */ /* 0x000fc600078e020a */
[----:B------:R5:W-:Y:S01]  /*38e40*/  STL.64 [R1+0x1188], R14 ;  /* 0x0011880e01007387 */ /* 0x000be20000100a00 */
[----:B------:R-:W-:-:S03]  /*38e50*/  IMAD.WIDE R16, R2, 0x4, R16 ;  /* 0x0000000402107825 */ /* 0x000fc600078e0210 */
[----:B------:R1:W-:Y:S01]  /*38e60*/  STL.64 [R1+0x1180], R6 ;  /* 0x0011800601007387 */ /* 0x0003e20000100a00 */
[----:B-----5:R-:W-:Y:S02]  /*38e70*/  IADD3 R14, R19, -0x1dd, RZ ;  /* 0xfffffe23130e7810 */ /* 0x020fe40007ffe0ff */
[C---:B------:R-:W-:Y:S02]  /*38e80*/  IADD3 R19, R18.reuse, 0x100000, RZ ;  /* 0x0010000012137810 */ /* 0x040fe40007ffe0ff */
[----:B------:R-:W-:Y:S01]  /*38e90*/  IADD3 R15, R18, 0x100000, RZ ;  /* 0x00100000120f7810 */ /* 0x000fe20007ffe0ff */
[----:B------:R5:W-:Y:S04]  /*38ea0*/  STL.64 [R1+0x1178], R10 ;  /* 0x0011780a01007387 */ /* 0x000be80000100a00 */
[----:B------:R1:W-:Y:S04]  /*38eb0*/  LDGSTS.E [R19+-0x15e00], [R6.64], !P0 ;  /* 0xea20000006137fae */ /* 0x0003e8000c121844 */
[----:B------:R5:W-:Y:S04]  /*38ec0*/  LDGSTS.E [R15+-0x15c00], [R10.64], !P0 ;  /* 0xea4000000a0f7fae */ /* 0x000be8000c121844 */
[----:B-1----:R-:W3:Y:S04]  /*38ed0*/  LDL.LU.64 R6, [R1+0x3690] ;  /* 0x0036900001067983 */ /* 0x002ee80000300a00 */
[----:B------:R-:W-:Y:S04]  /*38ee0*/  STL.64 [R1+0x1170], R16 ;  /* 0x0011701001007387 */ /* 0x000fe80000100a00 */
[----:B-----5:R-:W5:Y:S04]  /*38ef0*/  LDL.LU.64 R10, [R1+0x3688] ;  /* 0x00368800010a7983 */ /* 0x020f680000300a00 */
[----:B------:R-:W1:Y:S01]  /*38f00*/  S2R R19, SR_TID.X ;  /* 0x0000000000137919 */ /* 0x000e620000002100 */
[----:B------:R-:W-:-:S02]  /*38f10*/  ISETP.GE.U32.AND P1, PT, R252, 0x7ffffda8, PT ;  /* 0x7ffffda8fc00780c */ /* 0x000fc40003f26070 */
[----:B------:R-:W-:-:S05]  /*38f20*/  IADD3 R252, R18, 0x100000, RZ ;  /* 0x0010000012fc7810 */ /* 0x000fca0007ffe0ff */
[----:B------:R5:W-:Y:S01]  /*38f30*/  LDGSTS.E [R252+-0x15a00], [R16.64], !P0 ;  /* 0xea60000010fc7fae */ /* 0x000be2000c121844 */
[----:B------:R-:W-:Y:S01]  /*38f40*/  ISETP.GE.U32.AND P0, PT, R14, 0x7ffffda4, PT ;  /* 0x7ffffda40e00780c */ /* 0x000fe20003f06070 */
[----:B--2---:R-:W-:-:S05]  /*38f50*/  IMAD.WIDE R4, R2, 0x4, R4 ;  /* 0x0000000402047825 */ /* 0x004fca00078e0204 */
[----:B------:R2:W-:Y:S04]  /*38f60*/  STL.64 [R1+0x1168], R4 ;  /* 0x0011680401007387 */ /* 0x0005e80000100a00 */
[----:B------:R2:W-:Y:S02]  /*38f70*/  LDGSTS.E [R0+-0x14000], [R4.64], !P1 ;  /* 0xec00000004007fae */ /* 0x0005e4000c921844 */
[C---:B--2---:R-:W-:Y:S02]  /*38f80*/  IADD3 R5, R18.reuse, 0x100000, RZ ;  /* 0x0010000012057810 */ /* 0x044fe40007ffe0ff */
[----:B------:R-:W-:Y:S01]  /*38f90*/  IADD3 R4, R18, 0x100000, RZ ;  /* 0x0010000012047810 */ /* 0x000fe20007ffe0ff */
[----:B---3--:R-:W-:-:S04]  /*38fa0*/  IMAD.WIDE R14, R2, 0x4, R6 ;  /* 0x00000004020e7825 */ /* 0x008fc800078e0206 */
[----:B-----5:R-:W-:Y:S01]  /*38fb0*/  IMAD.WIDE R16, R2, 0x4, R10 ;  /* 0x0000000402107825 */ /* 0x020fe200078e020a */
[----:B-1----:R-:W-:-:S03]  /*38fc0*/  LOP3.LUT R10, R19, 0x7f, RZ, 0xc0, !PT ;  /* 0x0000007f130a7812 */ /* 0x002fc600078ec0ff */
[----:B------:R-:W-:Y:S01]  /*38fd0*/  IMAD.WIDE R18, R2, 0x4, R8 ;  /* 0x0000000402127825 */ /* 0x000fe200078e0208 */
[----:B------:R1:W-:Y:S04]  /*38fe0*/  STL.64 [R1+0x1160], R16 ;  /* 0x0011601001007387 */ /* 0x0003e80000100a00 */
[----:B------:R2:W-:Y:S04]  /*38ff0*/  STL.64 [R1+0x1158], R14 ;  /* 0x0011580e01007387 */ /* 0x0005e80000100a00 */
[----:B------:R3:W-:Y:S04]  /*39000*/  STL.64 [R1+0x1150], R18 ;  /* 0x0011501201007387 */ /* 0x0007e80000100a00 */
[----:B------:R1:W-:Y:S04]  /*39010*/  LDGSTS.E [R252+-0x13e00], [R16.64], !P1 ;  /* 0xec20000010fc7fae */ /* 0x0003e8000c921844 */
[----:B------:R2:W-:Y:S04]  /*39020*/  LDGSTS.E [R5+-0x13c00], [R14.64], !P1 ;  /* 0xec4000000e057fae */ /* 0x0005e8000c921844 */
[----:B------:R3:W-:Y:S04]  /*39030*/  LDGSTS.E [R4+-0x13a00], [R18.64], !P1 ;  /* 0xec60000012047fae */ /* 0x0007e8000c921844 */
[----:B-1----:R-:W5:Y:S04]  /*39040*/  LDL.LU.64 R16, [R1+0x3680] ;  /* 0x0036800001107983 */ /* 0x002f680000300a00 */
[----:B--2---:R-:W2:Y:S04]  /*39050*/  LDL.LU.64 R14, [R1+0x3678] ;  /* 0x00367800010e7983 */ /* 0x004ea80000300a00 */
[----:B---3--:R-:W3:Y:S01]  /*39060*/  LDL.LU.64 R18, [R1+0x3670] ;  /* 0x0036700001127983 */ /* 0x008ee20000300a00 */
[----:B------:R-:W-:-:S02]  /*39070*/  IMAD.SHL.U32 R11, R10, 0x4, RZ ;  /* 0x000000040a0b7824 */ /* 0x000fc400078e00ff */
[----:B------:R-:W-:Y:S02]  /*39080*/  IMAD.MOV.U32 R9, RZ, RZ, c[0x0][0x180] ;  /* 0x00006000ff097624 */ /* 0x000fe400078e00ff */
[----:B------:R-:W-:Y:S01]  /*39090*/  IMAD.WIDE R6, R2, 0x4, R12 ;  /* 0x0000000402067825 */ /* 0x000fe200078e020c */
[----:B------:R-:W-:Y:S02]  /*390a0*/  IADD3 R0, R11, 0x100000, RZ ;  /* 0x001000000b007810 */ /* 0x000fe40007ffe0ff */
[----:B------:R-:W-:Y:S01]  /*390b0*/  IADD3 R9, R9, -0x1e1, RZ ;  /* 0xfffffe1f09097810 */ /* 0x000fe20007ffe0ff */
[----:B------:R-:W-:Y:S01]  /*390c0*/  IMAD.SHL.U32 R252, R10, 0x4, RZ ;  /* 0x000000040afc7824 */ /* 0x000fe200078e00ff */
[----:B------:R1:W-:Y:S02]  /*390d0*/  STL.64 [R1+0x1148], R6 ;  /* 0x0011480601007387 */ /* 0x0003e40000100a00 */
[----:B------:R-:W-:Y:S02]  /*390e0*/  ISETP.GE.U32.AND P1, PT, R9, 0x7ffffda0, PT ;  /* 0x7ffffda00900780c */ /* 0x000fe40003f26070 */
[----:B------:R1:W-:Y:S01]  /*390f0*/  LDGSTS.E [R0+-0x12000], [R6.64], !P0 ;  /* 0xee00000006007fae */ /* 0x0003e2000c121844 */
[----:B------:R-:W-:-:S02]  /*39100*/  MOV R13, c[0x0][0x180] ;  /* 0x00006000000d7a02 */ /* 0x000fc40000000f00 */
[C---:B------:R-:W-:Y:S02]  /*39110*/  IADD3 R5, R252.reuse, 0x100000, RZ ;  /* 0x00100000fc057810 */ /* 0x040fe40007ffe0ff */
[----:B------:R-:W-:Y:S01]  /*39120*/  IADD3 R4, R252, 0x100000, RZ ;  /* 0x00100000fc047810 */ /* 0x000fe20007ffe0ff */
[----:B------:R-:W-:Y:S01]  /*39130*/  IMAD.WIDE R8, R2, 0x4, R20 ;  /* 0x0000000402087825 */ /* 0x000fe200078e0214 */
[C---:B-1----:R-:W-:Y:S02]  /*39140*/  IADD3 R6, R252.reuse, 0x100000, RZ ;  /* 0x00100000fc067810 */ /* 0x042fe40007ffe0ff */
[----:B------:R-:W-:Y:S02]  /*39150*/  IADD3 R7, R13, -0x1e5, RZ ;  /* 0xfffffe1b0d077810 */ /* 0x000fe40007ffe0ff */
[----:B------:R-:W-:Y:S01]  /*39160*/  IADD3 R0, R252, 0x100000, RZ ;  /* 0x00100000fc007810 */ /* 0x000fe20007ffe0ff */
[----:B------:R-:W-:-:S04]  /*39170*/  IMAD.WIDE R20, R2, 0x4, R76 ;  /* 0x0000000402147825 */ /* 0x000fc800078e024c */
[----:B-----5:R-:W-:-:S04]  /*39180*/  IMAD.WIDE R16, R2, 0x4, R16 ;  /* 0x0000000402107825 */ /* 0x020fc800078e0210 */
[----:B--2---:R-:W-:-:S04]  /*39190*/  IMAD.WIDE R14, R2, 0x4, R14 ;  /* 0x00000004020e7825 */ /* 0x004fc800078e020e */
[----:B---3--:R-:W-:-:S05]  /*391a0*/  IMAD.WIDE R18, R2, 0x4, R18 ;  /* 0x0000000402127825 */ /* 0x008fca00078e0212 */
[----:B------:R1:W-:Y:S04]  /*391b0*/  STL.64 [R1+0x1140], R18 ;  /* 0x0011401201007387 */ /* 0x0003e80000100a00 */
[----:B------:R1:W-:Y:S04]  /*391c0*/  LDGSTS.E [R6+-0x11e00], [R18.64], !P0 ;  /* 0xee20000012067fae */ /* 0x0003e8000c121844 */
[----:B------:R4:W-:Y:S04]  /*391d0*/  STL.64 [R1+0x1138], R14 ;  /* 0x0011380e01007387 */ /* 0x0009e80000100a00 */
[----:B------:R4:W-:Y:S04]  /*391e0*/  LDGSTS.E [R5+-0x11c00], [R14.64], !P0 ;  /* 0xee4000000e057fae */ /* 0x0009e8000c121844 */
[----:B------:R2:W-:Y:S01]  /*391f0*/  STL.64 [R1+0x1130], R16 ;  /* 0x0011301001007387 */ /* 0x0005e20000100a00 */
[----:B-1----:R-:W-:-:S03]  /*39200*/  IMAD.WIDE R18, R2, 0x4, R26 ;  /* 0x0000000402127825 */ /* 0x002fc600078e021a */
[----:B------:R2:W-:Y:S01]  /*39210*/  LDGSTS.E [R4+-0x11a00], [R16.64], !P0 ;  /* 0xee60000010047fae */ /* 0x0005e2000c121844 */
[----:B------:R-:W-:Y:S01]  /*39220*/  ISETP.GE.U32.AND P0, PT, R7, 0x7ffffd9c, PT ;  /* 0x7ffffd9c0700780c */ /* 0x000fe20003f06070 */
[----:B----4-:R-:W-:Y:S02]  /*39230*/  IMAD.WIDE R14, R2, 0x4, R24 ;  /* 0x00000004020e7825 */ /* 0x010fe400078e0218 */
[----:B------:R1:W-:Y:S01]  /*39240*/  LDGSTS.E [R0+-0x10000], [R8.64], !P1 ;  /* 0xf000000008007fae */ /* 0x0003e2000c921844 */
[----:B------:R-:W-:-:S03]  /*39250*/  IADD3 R7, R13, -0x1e9, RZ ;  /* 0xfffffe170d077810 */ /* 0x000fc60007ffe0ff */
[----:B------:R3:W-:Y:S01]  /*39260*/  LDGSTS.E [R6+-0xfe00], [R18.64], !P1 ;  /* 0xf020000012067fae */ /* 0x0007e2000c921844 */
[----:B--2---:R-:W-:-:S03]  /*39270*/  IMAD.WIDE R16, R2, 0x4, R22 ;  /* 0x0000000402107825 */ /* 0x004fc600078e0216 */
[----:B------:R1:W-:Y:S04]  /*39280*/  STL.64 [R1+0x1128], R8 ;  /* 0x0011280801007387 */ /* 0x0003e80000100a00 */
[----:B------:R2:W-:Y:S04]  /*39290*/  LDGSTS.E [R5+-0xfc00], [R16.64], !P1 ;  /* 0xf040000010057fae */ /* 0x0005e8000c921844 */
[----:B------:R4:W-:Y:S01]  /*392a0*/  LDGSTS.E [R4+-0xfa00], [R14.64], !P1 ;  /* 0xf06000000e047fae */ /* 0x0009e2000c921844 */
[----:B------:R-:W-:-:S03]  /*392b0*/  ISETP.GE.U32.AND P1, PT, R7, 0x7ffffd98, PT ;  /* 0x7ffffd980700780c */ /* 0x000fc60003f26070 */
[----:B------:R3:W-:Y:S01]  /*392c0*/  STL.64 [R1+0x1120], R18 ;  /* 0x0011201201007387 */ /* 0x0007e20000100a00 */
[----:B-1----:R-:W-:-:S03]  /*392d0*/  IMAD.WIDE R8, R2, 0x4, R28 ;  /* 0x0000000402087825 */ /* 0x002fc600078e021c */
[----:B------:R2:W-:Y:S01]  /*392e0*/  STL.64 [R1+0x1118], R16 ;  /* 0x0011181001007387 */ /* 0x0005e20000100a00 */
[----:B------:R-:W-:-:S03]  /*392f0*/  IADD3 R7, R13, -0x1ed, RZ ;  /* 0xfffffe130d077810 */ /* 0x000fc60007ffe0ff */
[----:B------:R4:W-:Y:S01]  /*39300*/  STL.64 [R1+0x1110], R14 ;  /* 0x0011100e01007387 */ /* 0x0009e20000100a00 */
[----:B---3--:R-:W-:-:S03]  /*39310*/  IMAD.WIDE R18, R2, 0x4, R34 ;  /* 0x0000000402127825 */ /* 0x008fc600078e0222 */
[----:B------:R1:W-:Y:S01]  /*39320*/  STL.64 [R1+0x1108], R8 ;  /* 0x0011080801007387 */ /* 0x0003e20000100a00 */
[----:B--2---:R-:W-:-:S03]  /*39330*/  IMAD.WIDE R16, R2, 0x4, R30 ;  /* 0x0000000402107825 */ /* 0x004fc600078e021e */
[----:B------:R1:W-:Y:S01]  /*39340*/  LDGSTS.E [R0+-0xe000], [R8.64], !P0 ;  /* 0xf200000008007fae */ /* 0x0003e2000c121844 */
[----:B----4-:R-:W-:-:S03]  /*39350*/  IMAD.WIDE R14, R2, 0x4, R32 ;  /* 0x00000004020e7825 */ /* 0x010fc600078e0220 */
[----:B------:R2:W-:Y:S04]  /*39360*/  STL.64 [R1+0x1100], R18 ;  /* 0x0011001201007387 */ /* 0x0005e80000100a00 */
[----:B------:R2:W-:Y:S01]  /*39370*/  LDGSTS.E [R6+-0xde00], [R18.64], !P0 ;  /* 0xf220000012067fae */ /* 0x0005e2000c121844 */
[----:B-1----:R-:W-:-:S03]  /*39380*/  IMAD.WIDE R8, R2, 0x4, R36 ;  /* 0x0000000402087825 */ /* 0x002fc600078e0224 */
[----:B------:R1:W-:Y:S04]  /*39390*/  STL.64 [R1+0x10f8], R16 ;  /* 0x0010f81001007387 */ /* 0x0003e80000100a00 */
[----:B------:R1:W-:Y:S01]  /*393a0*/  LDGSTS.E [R5+-0xdc00], [R16.64], !P0 ;  /* 0xf240000010057fae */ /* 0x0003e2000c121844 */
[----:B--2---:R-:W-:-:S03]  /*393b0*/  IMAD.WIDE R18, R2, 0x4, R42 ;  /* 0x0000000402127825 */ /* 0x004fc600078e022a */
[----:B------:R2:W-:Y:S04]  /*393c0*/  STL.64 [R1+0x10f0], R14 ;  /* 0x0010f00e01007387 */ /* 0x0005e80000100a00 */
[----:B------:R2:W-:Y:S01]  /*393d0*/  LDGSTS.E [R4+-0xda00], [R14.64], !P0 ;  /* 0xf26000000e047fae */ /* 0x0005e2000c121844 */
[----:B------:R-:W-:Y:S01]  /*393e0*/  ISETP.GE.U32.AND P0, PT, R7, 0x7ffffd94, PT ;  /* 0x7ffffd940700780c */ /* 0x000fe20003f06070 */
[----:B-1----:R-:W-:Y:S02]  /*393f0*/  IMAD.WIDE R16, R2, 0x4, R38 ;  /* 0x0000000402107825 */ /* 0x002fe400078e0226 */
[----:B------:R1:W-:Y:S01]  /*39400*/  LDGSTS.E [R0+-0xc000], [R8.64], !P1 ;  /* 0xf400000008007fae */ /* 0x0003e2000c921844 */
[----:B------:R-:W-:-:S03]  /*39410*/  IADD3 R7, R13, -0x1f1, RZ ;  /* 0xfffffe0f0d077810 */ /* 0x000fc60007ffe0ff */
[----:B------:R3:W-:Y:S01]  /*39420*/  LDGSTS.E [R6+-0xbe00], [R18.64], !P1 ;  /* 0xf420000012067fae */ /* 0x0007e2000c921844 */
[----:B--2---:R-:W-:-:S03]  /*39430*/  IMAD.WIDE R14, R2, 0x4, R40 ;  /* 0x00000004020e7825 */ /* 0x004fc600078e0228 */
[----:B------:R2:W-:Y:S04]  /*39440*/  LDGSTS.E [R5+-0xbc00], [R16.64], !P1 ;  /* 0xf440000010057fae */ /* 0x0005e8000c921844 */
[----:B------:R4:W-:Y:S01]  /*39450*/  LDGSTS.E [R4+-0xba00], [R14.64], !P1 ;  /* 0xf46000000e047fae */ /* 0x0009e2000c921844 */
[----:B------:R-:W-:-:S03]  /*39460*/  ISETP.GE.U32.AND P1, PT, R7, 0x7ffffd90, PT ;  /* 0x7ffffd900700780c */ /* 0x000fc60003f26070 */
[----:B------:R1:W-:Y:S04]  /*39470*/  STL.64 [R1+0x10e8], R8 ;  /* 0x0010e80801007387 */ /* 0x0003e80000100a00 */
[----:B------:R3:W-:Y:S04]  /*39480*/  STL.64 [R1+0x10e0], R18 ;  /* 0x0010e01201007387 */ /* 0x0007e80000100a00 */
[----:B------:R2:W-:Y:S01]  /*39490*/  STL.64 [R1+0x10d8], R16 ;  /* 0x0010d81001007387 */ /* 0x0005e20000100a00 */
[----:B-1----:R-:W-:-:S03]  /*394a0*/  IMAD.WIDE R8, R2, 0x4, R44 ;  /* 0x0000000402087825 */ /* 0x002fc600078e022c */
[----:B------:R4:W-:Y:S01]  /*394b0*/  STL.64 [R1+0x10d0], R14 ;  /* 0x0010d00e01007387 */ /* 0x0009e20000100a00 */
[----:B---3--:R-:W-:-:S03]  /*394c0*/  IMAD.WIDE R18, R2, 0x4, R50 ;  /* 0x0000000402127825 */ /* 0x008fc600078e0232 */
[----:B------:R1:W-:Y:S01]  /*394d0*/  STL.64 [R1+0x10c8], R8 ;  /* 0x0010c80801007387 */ /* 0x0003e20000100a00 */
[----:B--2---:R-:W-:-:S03]  /*394e0*/  IMAD.WIDE R16, R2, 0x4, R46 ;  /* 0x0000000402107825 */ /* 0x004fc600078e022e */
[----:B------:R1:W-:Y:S01]  /*394f0*/  LDGSTS.E [R0+-0xa000], [R8.64], !P0 ;  /* 0xf600000008007fae */ /* 0x0003e2000c121844 */
[----:B------:R-:W-:Y:S01]  /*39500*/  IADD3 R7, R13, -0x1f5, RZ ;  /* 0xfffffe0b0d077810 */ /* 0x000fe20007ffe0ff */
[C---:B----4-:R-:W-:Y:S02]  /*39510*/  IMAD.WIDE R14, R2.reuse, 0x4, R48 ;  /* 0x00000004020e7825 */ /* 0x050fe400078e0230 */
        /* <DEDUP_REMOVED lines=26> */
[----:B----4-:R-:W-:-:S03]  /*396c0*/  IMAD.WIDE R14, R2, 0x4, R64 ;  /* 0x00000004020e7825 */ /* 0x010fc600078e0240 */
[----:B------:R-:W-:Y:S04]  /*396d0*/  STL.64 [R1+0x1080], R18 ;  /* 0x0010801201007387 */ /* 0x000fe80000100a00 */
[----:B------:R2:W-:Y:S01]  /*396e0*/  LDGSTS.E [R6+-0x5e00], [R18.64], !P0 ;  /* 0xfa20000012067fae */ /* 0x0005e2000c121844 */
[----:B-1----:R-:W-:-:S03]  /*396f0*/  IMAD.WIDE R8, R2, 0x4, R68 ;  /* 0x0000000402087825 */ /* 0x002fc600078e0244 */
[----:B------:R-:W-:Y:S04]  /*39700*/  STL.64 [R1+0x1078], R16 ;  /* 0x0010781001007387 */ /* 0x000fe80000100a00 */
[----:B------:R1:W-:Y:S01]  /*39710*/  LDGSTS.E [R5+-0x5c00], [R16.64], !P0 ;  /* 0xfa40000010057fae */ /* 0x0003e2000c121844 */
[----:B------:R-:W-:-:S03]  /*39720*/  IMAD.WIDE R22, R2, 0x4, R70 ;  /* 0x0000000402167825 */ /* 0x000fc600078e0246 */
[----:B------:R3:W-:Y:S04]  /*39730*/  STL.64 [R1+0x1070], R14 ;  /* 0x0010700e01007387 */ /* 0x0007e80000100a00 */
[----:B------:R3:W-:Y:S04]  /*39740*/  LDGSTS.E [R4+-0x5a00], [R14.64], !P0 ;  /* 0xfa6000000e047fae */ /* 0x0007e8000c121844 */
[----:B------:R4:W-:Y:S04]  /*39750*/  STL.64 [R1+0x1068], R8 ;  /* 0x0010680801007387 */ /* 0x0009e80000100a00 */
[----:B------:R4:W-:Y:S01]  /*39760*/  LDGSTS.E [R0+-0x4000], [R8.64], !P1 ;  /* 0xfc00000008007fae */ /* 0x0009e2000c921844 */
[----:B---3--:R-:W-:-:S03]  /*39770*/  IMAD.WIDE R14, R2, 0x4, R74 ;  /* 0x00000004020e7825 */ /* 0x008fc600078e024a */
[----:B------:R-:W3:Y:S04]  /*39780*/  LDL.LU.64 R26, [R1+0x7f8] ;  /* 0x0007f800011a7983 */ /* 0x000ee80000300a00 */
[----:B------:R5:W-:Y:S01]  /*39790*/  STL.64 [R1+0x1060], R14 ;  /* 0x0010600e01007387 */ /* 0x000be20000100a00 */
[----:B----4-:R-:W-:-:S03]  /*397a0*/  IMAD.WIDE R8, R2, 0x4, R72 ;  /* 0x0000000402087825 */ /* 0x010fc600078e0248 */
[----:B------:R-:W-:Y:S04]  /*397b0*/  STL.64 [R1+0x1058], R22 ;  /* 0x0010581601007387 */ /* 0x000fe80000100a00 */
[----:B------:R4:W-:Y:S04]  /*397c0*/  STL.64 [R1+0x1050], R8 ;  /* 0x0010500801007387 */ /* 0x0009e80000100a00 */
[----:B-1----:R-:W3:Y:S04]  /*397d0*/  LDL.LU.64 R16, [R1+0x7f0] ;  /* 0x0007f00001107983 */ /* 0x002ee80000300a00 */
[----:B--2---:R-:W2:Y:S04]  /*397e0*/  LDL.LU.64 R18, [R1+0x7e8] ;  /* 0x0007e80001127983 */ /* 0x004ea80000300a00 */
[----:B------:R5:W-:Y:S04]  /*397f0*/  LDGSTS.E [R6+-0x3e00], [R14.64], !P1 ;  /* 0xfc2000000e067fae */ /* 0x000be8000c921844 */
[----:B------:R1:W-:Y:S04]  /*39800*/  STL.64 [R1+0x1048], R20 ;  /* 0x0010481401007387 */ /* 0x0003e80000100a00 */
[----:B------:R1:W-:Y:S04]  /*39810*/  LDGSTS.E [R5+-0x3c00], [R22.64], !P1 ;  /* 0xfc40000016057fae */ /* 0x0003e8000c921844 */
[----:B-----5:R-:W5:Y:S04]  /*39820*/  LDL.LU.64 R14, [R1+0x7e0] ;  /* 0x0007e000010e7983 */ /* 0x020f680000300a00 */
[----:B------:R4:W-:Y:S04]  /*39830*/  LDGSTS.E [R4+-0x3a00], [R8.64], !P1 ;  /* 0xfc60000008047fae */ /* 0x0009e8000c921844 */
[----:B------:R-:W1:Y:S01]  /*39840*/  S2R R12, SR_TID.X ;  /* 0x00000000000c7919 */ /* 0x000e620000002100 */
[----:B------:R-:W-:-:S03]  /*39850*/  IMAD.WIDE R32, R2, 0x4, R82 ;  /* 0x0000000402207825 */ /* 0x000fc600078e0252 */
[----:B------:R1:W-:Y:S04]  /*39860*/  LDGSTS.E [R0+-0x2000], [R20.64], !P2 ;  /* 0xfe00000014007fae */ /* 0x0003e8000d121844 */
[----:B----4-:R-:W4:Y:S01]  /*39870*/  LDL.LU.64 R8, [R1+0x798] ;  /* 0x0007980001087983 */ /* 0x010f220000300a00 */
[----:B------:R-:W-:-:S03]  /*39880*/  IMAD.WIDE R30, R2, 0x4, R80 ;  /* 0x00000004021e7825 */ /* 0x000fc600078e0250 */
[----:B------:R-:W-:Y:S01]  /*39890*/  STL.64 [R1+0x1040], R32 ;  /* 0x0010402001007387 */ /* 0x000fe20000100a00 */
[----:B-1----:R-:W-:-:S03]  /*398a0*/  IMAD.WIDE R20, R2, 0x4, R78 ;  /* 0x0000000402147825 */ /* 0x002fc600078e024e */
[----:B------:R1:W-:Y:S01]  /*398b0*/  LDGSTS.E [R6+-0x1e00], [R32.64], !P2 ;  /* 0xfe20000020067fae */ /* 0x0003e2000d121844 */
[----:B------:R-:W-:-:S03]  /*398c0*/  LOP3.LUT R12, R12, 0x7f, RZ, 0xc0, !PT ;  /* 0x0000007f0c0c7812 */ /* 0x000fc600078ec0ff */
[----:B------:R1:W-:Y:S02]  /*398d0*/  STL.64 [R1+0x1038], R20 ;  /* 0x0010381401007387 */ /* 0x0003e40000100a00 */
[----:B------:R-:W-:Y:S02]  /*398e0*/  IMAD.SHL.U32 R12, R12, 0x4, RZ ;  /* 0x000000040c0c7824 */ /* 0x000fe400078e00ff */
[----:B------:R-:W4:Y:S04]  /*398f0*/  LDL.LU.64 R24, [R1+0x790] ;  /* 0x0007900001187983 */ /* 0x000f280000300a00 */
[----:B------:R5:W-:Y:S01]  /*39900*/  STL.64 [R1+0x1030], R30 ;  /* 0x0010301e01007387 */ /* 0x000be20000100a00 */
[----:B------:R-:W-:-:S03]  /*39910*/  LOP3.LUT R12, R12, 0x20, RZ, 0x3c, !PT ;  /* 0x000000200c0c7812 */ /* 0x000fc600078e3cff */
[----:B------:R1:W-:Y:S01]  /*39920*/  LDGSTS.E [R5+-0x1c00], [R20.64], !P2 ;  /* 0xfe40000014057fae */ /* 0x0003e2000d121844 */
[----:B------:R-:W-:-:S03]  /*39930*/  IADD3 R0, R12, 0x100000, RZ ;  /* 0x001000000c007810 */ /* 0x000fc60007ffe0ff */
[----:B------:R5:W-:Y:S01]  /*39940*/  LDGSTS.E [R4+-0x1a00], [R30.64], !P2 ;  /* 0xfe6000001e047fae */ /* 0x000be2000d121844 */
[C---:B-1----:R-:W-:Y:S02]  /*39950*/  IADD3 R6, R12.reuse, 0x100000, RZ ;  /* 0x001000000c067810 */ /* 0x042fe40007ffe0ff */
[----:B------:R-:W-:Y:S01]  /*39960*/  IADD3 R5, R12, 0x100000, RZ ;  /* 0x001000000c057810 */ /* 0x000fe20007ffe0ff */
[C---:B---3--:R-:W-:Y:S02]  /*39970*/  IMAD.WIDE R28, R2.reuse, 0x4, R26 ;  /* 0x00000004021c7825 */ /* 0x048fe400078e021a */
[----:B------:R-:W3:Y:S04]  /*39980*/  LDL.LU.64 R26, [R1+0x788] ;  /* 0x00078800011a7983 */ /* 0x000ee80000300a00 */
[----:B------:R-:W3:Y:S04]  /*39990*/  LDL.LU.64 R22, [R1+0x780] ;  /* 0x0007800001167983 */ /* 0x000ee80000300a00 */
[----:B------:R4:W-:Y:S04]  /*399a0*/  STL.64 [R1+0x1028], R28 ;  /* 0x0010281c01007387 */ /* 0x0009e80000100a00 */
[----:B------:R-:W3:Y:S01]  /*399b0*/  LDL.LU.64 R20, [R1+0x738] ;  /* 0x0007380001147983 */ /* 0x000ee20000300a00 */
[----:B------:R-:W-:-:S03]  /*399c0*/  IMAD.WIDE R32, R2, 0x4, R16 ;  /* 0x0000000402207825 */ /* 0x000fc600078e0210 */
[----:B------:R4:W-:Y:S01]  /*399d0*/  LDGSTS.E [R0+-0x3f800], [R28.64], !P3 ;  /* 0xc08000001c007fae */ /* 0x0009e2000d921844 */
[----:B--2---:R-:W-:-:S03]  /*399e0*/  IMAD.WIDE R18, R2, 0x4, R18 ;  /* 0x0000000402127825 */ /* 0x004fc600078e0212 */
[----:B------:R-:W-:Y:S04]  /*399f0*/  STL.64 [R1+0x1020], R32 ;  /* 0x0010202001007387 */ /* 0x000fe80000100a00 */
[----:B------:R1:W-:Y:S04]  /*39a00*/  STL.64 [R1+0x1018], R18 ;  /* 0x0010181201007387 */ /* 0x0003e80000100a00 */
[----:B------:R-:W2:Y:S04]  /*39a10*/  LDL.LU.64 R16, [R1+0x730] ;  /* 0x0007300001107983 */ /* 0x000ea80000300a00 */
[----:B------:R1:W-:Y:S01]  /*39a20*/  LDGSTS.E [R6+-0x3f600], [R32.64], !P3 ;  /* 0xc0a0000020067fae */ /* 0x0003e2000d921844 */
[----:B-----5:R-:W-:-:S03]  /*39a30*/  IMAD.WIDE R30, R2, 0x4, R14 ;  /* 0x00000004021e7825 */ /* 0x020fc600078e020e */
[----:B------:R1:W-:Y:S04]  /*39a40*/  LDGSTS.E [R5+-0x3f400], [R18.64], !P3 ;  /* 0xc0c0000012057fae */ /* 0x0003e8000d921844 */
[----:B------:R5:W-:Y:S01]  /*39a50*/  STL.64 [R1+0x1010], R30 ;  /* 0x0010101e01007387 */ /* 0x000be20000100a00 */
[----:B----4-:R-:W-:-:S03]  /*39a60*/  IMAD.WIDE R28, R2, 0x4, R8 ;  /* 0x00000004021c7825 */ /* 0x010fc600078e0208 */
[----:B------:R-:W4:Y:S04]  /*39a70*/  LDL.LU.64 R8, [R1+0x728] ;  /* 0x0007280001087983 */ /* 0x000f280000300a00 */
[----:B------:R-:W4:Y:S04]  /*39a80*/  LDL.LU.64 R14, [R1+0x720] ;  /* 0x00072000010e7983 */ /* 0x000f280000300a00 */
[----:B------:R3:W-:Y:S04]  /*39a90*/  STL.64 [R1+0x1008], R28 ;  /* 0x0010081c01007387 */ /* 0x0007e80000100a00 */
[----:B-1----:R-:W4:Y:S01]  /*39aa0*/  LDL.LU.64 R18, [R1+0x6d8] ;  /* 0x0006d80001127983 */ /* 0x002f220000300a00 */
[----:B------:R-:W-:-:S05]  /*39ab0*/  IADD3 R4, R12, 0x100000, RZ ;  /* 0x001000000c047810 */ /* 0x000fca0007ffe0ff */
[----:B------:R5:W-:Y:S01]  /*39ac0*/  LDGSTS.E [R4+-0x3f200], [R30.64], !P3 ;  /* 0xc0e000001e047fae */ /* 0x000be2000d921844 */
[----:B------:R-:W-:-:S03]  /*39ad0*/  IMAD.WIDE R32, R2, 0x4, R24 ;  /* 0x0000000402207825 */ /* 0x000fc600078e0218 */
[----:B------:R1:W-:Y:S04]  /*39ae0*/  LDGSTS.E [R0+-0x3d800], [R28.64], !P6 ;  /* 0xc28000001c007fae */ /* 0x0003e8000f121844 */
[----:B------:R2:W-:Y:S04]  /*39af0*/  STL.64 [R1+0x1000], R32 ;  /* 0x0010002001007387 */ /* 0x0005e80000100a00 */
[----:B------:R2:W-:Y:S01]  /*39b00*/  LDGSTS.E [R6+-0x3d600], [R32.64], !P6 ;  /* 0xc2a0000020067fae */ /* 0x0005e2000f121844 */
[----:B---3--:R-:W-:-:S04]  /*39b10*/  IMAD.WIDE R26, R2, 0x4, R26 ;  /* 0x00000004021a7825 */ /* 0x008fc800078e021a */
[C---:B-----5:R-:W-:Y:S01]  /*39b20*/  IMAD.WIDE R30, R2.reuse, 0x4, R22 ;  /* 0x00000004021e7825 */ /* 0x060fe200078e0216 */
[----:B------:R3:W-:Y:S04]  /*39b30*/  STL.64 [R1+0xff8], R26 ;  /* 0x000ff81a01007387 */ /* 0x0007e80000100a00 */
[----:B------:R-:W5:Y:S01]  /*39b40*/  LDL.LU.64 R24, [R1+0x6d0] ;  /* 0x0006d00001187983 */ /* 0x000f620000300a00 */
[----:B-1----:R-:W-:-:S03]  /*39b50*/  IMAD.WIDE R28, R2, 0x4, R20 ;  /* 0x00000004021c7825 */ /* 0x002fc600078e0214 */
[----:B------:R1:W-:Y:S04]  /*39b60*/  STL.64 [R1+0xff0], R30 ;  /* 0x000ff01e01007387 */ /* 0x0003e80000100a00 */
[----:B------:R-:W5:Y:S04]  /*39b70*/  LDL.LU.64 R20, [R1+0x6c8] ;  /* 0x0006c80001147983 */ /* 0x000f680000300a00 */
[----:B------:R-:W5:Y:S04]  /*39b80*/  LDL.LU.64 R22, [R1+0x6c0] ;  /* 0x0006c00001167983 */ /* 0x000f680000300a00 */
[----:B------:R3:W-:Y:S01]  /*39b90*/  LDGSTS.E [R5+-0x3d400], [R26.64], !P6 ;  /* 0xc2c000001a057fae */ /* 0x0007e2000f121844 */
[----:B--2---:R-:W-:-:S03]  /*39ba0*/  IMAD.WIDE R32, R2, 0x4, R16 ;  /* 0x0000000402207825 */ /* 0x004fc600078e0210 */
[----:B------:R1:W-:Y:S04]  /*39bb0*/  LDGSTS.E [R4+-0x3d200], [R30.64], !P6 ;  /* 0xc2e000001e047fae */ /* 0x0003e8000f121844 */
[----:B------:R2:W-:Y:S04]  /*39bc0*/  STL.64 [R1+0xfe8], R28 ;  /* 0x000fe81c01007387 */ /* 0x0005e80000100a00 */
[----:B---3--:R-:W3:Y:S04]  /*39bd0*/  LDL.LU.64 R26, [R1+0x678] ;  /* 0x00067800011a7983 */ /* 0x008ee80000300a00 */
[----:B------:R-:W-:Y:S04]  /*39be0*/  STL.64 [R1+0xfe0], R32 ;  /* 0x000fe02001007387 */ /* 0x000fe80000100a00 */
[----:B------:R2:W-:Y:S04]  /*39bf0*/  LDGSTS.E [R0+-0x3b800], [R28.64], !P4 ;  /* 0xc48000001c007fae */ /* 0x0005e8000e121844 */
[----:B------:R5:W-:Y:S01]  /*39c00*/  LDGSTS.E [R6+-0x3b600], [R32.64], !P4 ;  /* 0xc4a0000020067fae */ /* 0x000be2000e121844 */
[----:B----4-:R-:W-:-:S04]  /*39c10*/  IMAD.WIDE R8, R2, 0x4, R8 ;  /* 0x0000000402087825 */ /* 0x010fc800078e0208 */
[C---:B-1----:R-:W-:Y:S01]  /*39c20*/  IMAD.WIDE R30, R2.reuse, 0x4, R14 ;  /* 0x00000004021e7825 */ /* 0x042fe200078e020e */
[----:B------:R1:W-:Y:S04]  /*39c30*/  STL.64 [R1+0xfd8], R8 ;  /* 0x000fd80801007387 */ /* 0x0003e80000100a00 */
[----:B------:R-:W4:Y:S01]  /*39c40*/  LDL.LU.64 R16, [R1+0x670] ;  /* 0x0006700001107983 */ /* 0x000f220000300a00 */
[----:B--2---:R-:W-:-:S03]  /*39c50*/  IMAD.WIDE R28, R2, 0x4, R18 ;  /* 0x00000004021c7825 */ /* 0x004fc600078e0212 */
[----:B------:R2:W-:Y:S04]  /*39c60*/  STL.64 [R1+0xfd0], R30 ;  /* 0x000fd01e01007387 */ /* 0x0005e80000100a00 */
[----:B------:R-:W4:Y:S04]  /*39c70*/  LDL.LU.64 R18, [R1+0x668] ;  /* 0x0006680001127983 */ /* 0x000f280000300a00 */
[----:B------:R-:W4:Y:S04]  /*39c80*/  LDL.LU.64 R14, [R1+0x660] ;  /* 0x00066000010e7983 */ /* 0x000f280000300a00 */
[----:B------:R3:W-:Y:S04]  /*39c90*/  STL.64 [R1+0xfc8], R28 ;  /* 0x000fc81c01007387 */ /* 0x0007e80000100a00 */
[----:B------:R1:W-:Y:S01]  /*39ca0*/  LDGSTS.E [R5+-0x3b400], [R8.64], !P4 ;  /* 0xc4c0000008057fae */ /* 0x0003e2000e121844 */
[----:B------:R-:W-:-:S03]  /*39cb0*/  IADD3 R7, R13, -0x192, RZ ;  /* 0xfffffe6e0d077810 */ /* 0x000fc60007ffe0ff */
[----:B------:R2:W-:Y:S04]  /*39cc0*/  LDGSTS.E [R4+-0x3b200], [R30.64], !P4 ;  /* 0xc4e000001e047fae */ /* 0x0005e8000e121844 */
[----:B-1----:R-:W4:Y:S01]  /*39cd0*/  LDL.LU.64 R8, [R1+0x618] ;  /* 0x0006180001087983 */ /* 0x002f220000300a00 */
[----:B------:R-:W-:-:S03]  /*39ce0*/  ISETP.GE.U32.AND P0, PT, R7, 0x7ffffdef, PT ;  /* 0x7ffffdef0700780c */ /* 0x000fc60003f06070 */
[----:B------:R3:W-:Y:S01]  /*39cf0*/  LDGSTS.E [R0+-0x39800], [R28.64], !P5 ;  /* 0xc68000001c007fae */ /* 0x0007e2000e921844 */
[----:B-----5:R-:W-:-:S04]  /*39d00*/  IMAD.WIDE R32, R2, 0x4, R24 ;  /* 0x0000000402207825 */ /* 0x020fc800078e0218 */
[C---:B------:R-:W-:Y:S01]  /*39d10*/  IMAD.WIDE R20, R2.reuse, 0x4, R20 ;  /* 0x0000000402147825 */ /* 0x040fe200078e0214 */
[----:B------:R-:W-:Y:S03]  /*39d20*/  STL.64 [R1+0xfc0], R32 ;  /* 0x000fc02001007387 */ /* 0x000fe60000100a00 */
[C---:B--2---:R-:W-:Y:S01]  /*39d30*/  IMAD.WIDE R30, R2.reuse, 0x4, R22 ;  /* 0x00000004021e7825 */ /* 0x044fe200078e0216 */
[----:B------:R1:W-:Y:S04]  /*39d40*/  STL.64 [R1+0xfb8], R20 ;  /* 0x000fb81401007387 */ /* 0x0003e80000100a00 */
[----:B------:R-:W2:Y:S04]  /*39d50*/  LDL.LU.64 R24, [R1+0x610] ;  /* 0x0006100001187983 */ /* 0x000ea80000300a00 */
[----:B------:R5:W-:Y:S04]  /*39d60*/  STL.64 [R1+0xfb0], R30 ;  /* 0x000fb01e01007387 */ /* 0x000be80000100a00 */
[----:B------:R4:W-:Y:S01]  /*39d70*/  LDGSTS.E [R6+-0x39600], [R32.64], !P5 ;  /* 0xc6a0000020067fae */ /* 0x0009e2000e921844 */
[----:B---3--:R-:W-:-:S03]  /*39d80*/  IMAD.WIDE R28, R2, 0x4, R26 ;  /* 0x00000004021c7825 */ /* 0x008fc600078e021a */
[----:B------:R1:W-:Y:S04]  /*39d90*/  LDGSTS.E [R5+-0x39400], [R20.64], !P5 ;  /* 0xc6c0000014057fae */ /* 0x0003e8000e921844 */
[----:B------:R-:W3:Y:S04]  /*39da0*/  LDL.LU.64 R26, [R1+0x608] ;  /* 0x00060800011a7983 */ /* 0x000ee80000300a00 */
[----:B------:R-:W3:Y:S04]  /*39db0*/  LDL.LU.64 R22, [R1+0x600] ;  /* 0x0006000001167983 */ /* 0x000ee80000300a00 */
[----:B------:R5:W-:Y:S04]  /*39dc0*/  LDGSTS.E [R4+-0x39200], [R30.64], !P5 ;  /* 0xc6e000001e047fae */ /* 0x000be8000e921844 */
[----:B------:R4:W-:Y:S04]  /*39dd0*/  STL.64 [R1+0xfa8], R28 ;  /* 0x000fa81c01007387 */ /* 0x0009e80000100a00 */
[----:B-1----:R-:W3:Y:S01]  /*39de0*/  LDL.LU.64 R20, [R1+0x5b8] ;  /* 0x0005b80001147983 */ /* 0x002ee20000300a00 */
[----:B----4-:R-:W-:-:S03]  /*39df0*/  IMAD.WIDE R32, R2, 0x4, R16 ;  /* 0x0000000402207825 */ /* 0x010fc600078e0210 */
[----:B------:R1:W-:Y:S01]  /*39e00*/  LDGSTS.E [R0+-0x37800], [R28.64], !P0 ;  /* 0xc88000001c007fae */ /* 0x0003e2000c121844 */
[----:B------:R-:W-:-:S03]  /*39e10*/  IMAD.WIDE R18, R2, 0x4, R18 ;  /* 0x0000000402127825 */ /* 0x000fc600078e0212 */
[----:B------:R-:W-:Y:S01]  /*39e20*/  STL.64 [R1+0xfa0], R32 ;  /* 0x000fa02001007387 */ /* 0x000fe20000100a00 */
[----:B-----5:R-:W-:-:S03]  /*39e30*/  IMAD.WIDE R30, R2, 0x4, R14 ;  /* 0x00000004021e7825 */ /* 0x020fc600078e020e */
[----:B------:R4:W-:Y:S04]  /*39e40*/  STL.64 [R1+0xf98], R18 ;  /* 0x000f981201007387 */ /* 0x0009e80000100a00 */
[----:B------:R-:W5:Y:S04]  /*39e50*/  LDL.LU.64 R16, [R1+0x5b0] ;  /* 0x0005b00001107983 */ /* 0x000f680000300a00 */
[----:B------:R2:W-:Y:S04]  /*39e60*/  STL.64 [R1+0xf90], R30 ;  /* 0x000f901e01007387 */ /* 0x0005e80000100a00 */
[----:B------:R2:W-:Y:S04]  /*39e70*/  LDGSTS.E [R6+-0x37600], [R32.64], !P0 ;  /* 0xc8a0000020067fae */ /* 0x0005e8000c121844 */
[----:B------:R4:W-:Y:S01]  /*39e80*/  LDGSTS.E [R5+-0x37400], [R18.64], !P0 ;  /* 0xc8c0000012057fae */ /* 0x0009e2000c121844 */
[----:B-1----:R-:W-:Y:S01]  /*39e90*/  IMAD.WIDE R28, R2, 0x4, R8 ;  /* 0x00000004021c7825 */ /* 0x002fe200078e0208 */
[----:B------:R-:W-:-:S02]  /*39ea0*/  IADD3 R7, R13, -0x196, RZ ;  /* 0xfffffe6a0d077810 */ /* 0x000fc40007ffe0ff */
[----:B------:R-:W5:Y:S04]  /*39eb0*/  LDL.LU.64 R8, [R1+0x5a8] ;  /* 0x0005a80001087983 */ /* 0x000f680000300a00 */
[----:B------:R-:W5:Y:S04]  /*39ec0*/  LDL.LU.64 R14, [R1+0x5a0] ;  /* 0x0005a000010e7983 */ /* 0x000f680000300a00 */
[----:B------:R1:W-:Y:S04]  /*39ed0*/  STL.64 [R1+0xf88], R28 ;  /* 0x000f881c01007387 */ /* 0x0003e80000100a00 */
[----:B----4-:R-:W4:Y:S01]  /*39ee0*/  LDL.LU.64 R18, [R1+0x558] ;  /* 0x0005580001127983 */ /* 0x010f220000300a00 */
[----:B------:R-:W-:-:S02]  /*39ef0*/  ISETP.GE.U32.AND P1, PT, R7, 0x7ffffdeb, PT ;  /* 0x7ffffdeb0700780c */ /* 0x000fc40003f26070 */
[----:B------:R-:W-:Y:S01]  /*39f00*/  IADD3 R7, R13, -0x19a, RZ ;  /* 0xfffffe660d077810 */ /* 0x000fe20007ffe0ff */
[----:B------:R1:W-:Y:S03]  /*39f10*/  LDGSTS.E [R4+-0x37200], [R30.64], !P0 ;  /* 0xc8e000001e047fae */ /* 0x0003e6000c121844 */
[----:B------:R-:W-:-:S07]  /*39f20*/  ISETP.GE.U32.AND P2, PT, R7, 0x7ffffde7, PT ;  /* 0x7ffffde70700780c */ /* 0x000fce0003f46070 */
[----:B------:R1:W-:Y:S01]  /*39f30*/  LDGSTS.E [R0+-0x35800], [R28.64], !P1 ;  /* 0xca8000001c007fae */ /* 0x0003e2000c921844 */
[----:B--2---:R-:W-:-:S05]  /*39f40*/  IMAD.WIDE R32, R2, 0x4, R24 ;  /* 0x0000000402207825 */ /* 0x004fca00078e0218 */
[----:B------:R5:W-:Y:S04]  /*39f50*/  STL.64 [R1+0xf80], R32 ;  /* 0x000f802001007387 */ /* 0x000be80000100a00 */
[----:B------:R5:W-:Y:S01]  /*39f60*/  LDGSTS.E [R6+-0x35600], [R32.64], !P1 ;  /* 0xcaa0000020067fae */ /* 0x000be2000c921844 */
[----:B---3--:R-:W-:-:S04]  /*39f70*/  IMAD.WIDE R26, R2, 0x4, R26 ;  /* 0x00000004021a7825 */ /* 0x008fc800078e021a */
[C---:B-1----:R-:W-:Y:S01]  /*39f80*/  IMAD.WIDE R30, R2.reuse, 0x4, R22 ;  /* 0x00000004021e7825 */ /* 0x042fe200078e0216 */
[----:B------:R1:W-:Y:S04]  /*39f90*/  STL.64 [R1+0xf78], R26 ;  /* 0x000f781a01007387 */ /* 0x0003e80000100a00 */
[----:B------:R-:W2:Y:S04]  /*39fa0*/  LDL.LU.64 R24, [R1+0x550] ;  /* 0x0005500001187983 */ /* 0x000ea80000300a00 */
[----:B------:R3:W-:Y:S01]  /*39fb0*/  STL.64 [R1+0xf70], R30 ;  /* 0x000f701e01007387 */ /* 0x0007e20000100a00 */
[----:B------:R-:W-:-:S03]  /*39fc0*/  IMAD.WIDE R28, R2, 0x4, R20 ;  /* 0x00000004021c7825 */ /* 0x000fc600078e0214 */
[----:B------:R1:W-:Y:S04]  /*39fd0*/  LDGSTS.E [R5+-0x35400], [R26.64], !P1 ;  /* 0xcac000001a057fae */ /* 0x0003e8000c921844 */
[----:B------:R-:W2:Y:S04]  /*39fe0*/  LDL.LU.64 R20, [R1+0x548] ;  /* 0x0005480001147983 */ /* 0x000ea80000300a00 */
[----:B------:R-:W2:Y:S04]  /*39ff0*/  LDL.LU.64 R22, [R1+0x540] ;  /* 0x0005400001167983 */ /* 0x000ea80000300a00 */
[----:B------:R3:W-:Y:S04]  /*3a000*/  LDGSTS.E [R4+-0x35200], [R30.64], !P1 ;  /* 0xcae000001e047fae */ /* 0x0007e8000c921844 */
[----:B------:R4:W-:Y:S01]  /*3a010*/  STL.64 [R1+0xf68], R28 ;  /* 0x000f681c01007387 */ /* 0x0009e20000100a00 */
[----:B-----5:R-:W-:-:S03]  /*3a020*/  IMAD.WIDE R32, R2, 0x4, R16 ;  /* 0x0000000402207825 */ /* 0x020fc600078e0210 */
[----:B-1----:R-:W5:Y:S04]  /*3a030*/  LDL.LU.64 R26, [R1+0x4f8] ;  /* 0x0004f800011a7983 */ /* 0x002f680000300a00 */
[----:B------:R-:W-:Y:S04]  /*3a040*/  STL.64 [R1+0xf60], R32 ;  /* 0x000f602001007387 */ /* 0x000fe80000100a00 */
[----:B------:R4:W-:Y:S04]  /*3a050*/  LDGSTS.E [R0+-0x33800], [R28.64], !P2 ;  /* 0xcc8000001c007fae */ /* 0x0009e8000d121844 */
[----:B------:R2:W-:Y:S01]  /*3a060*/  LDGSTS.E [R6+-0x33600], [R32.64], !P2 ;  /* 0xcca0000020067fae */ /* 0x0005e2000d121844 */
[----:B------:R-:W-:-:S04]  /*3a070*/  IMAD.WIDE R8, R2, 0x4, R8 ;  /* 0x0000000402087825 */ /* 0x000fc800078e0208 */
[C---:B---3--:R-:W-:Y:S01]  /*3a080*/  IMAD.WIDE R30, R2.reuse, 0x4, R14 ;  /* 0x00000004021e7825 */ /* 0x048fe200078e020e */
[----:B------:R1:W-:Y:S04]  /*3a090*/  STL.64 [R1+0xf58], R8 ;  /* 0x000f580801007387 */ /* 0x0003e80000100a00 */
[----:B------:R-:W3:Y:S01]  /*3a0a0*/  LDL.LU.64 R16, [R1+0x4f0] ;  /* 0x0004f00001107983 */ /* 0x000ee20000300a00 */
[----:B----4-:R-:W-:-:S03]  /*3a0b0*/  IMAD.WIDE R28, R2, 0x4, R18 ;  /* 0x00000004021c7825 */ /* 0x010fc600078e0212 */
[----:B------:R4:W-:Y:S04]  /*3a0c0*/  STL.64 [R1+0xf50], R30 ;  /* 0x000f501e01007387 */ /* 0x0009e80000100a00 */
        /* <DEDUP_REMOVED lines=11> */
[----:B--2---:R-:W-:-:S05]  /*3a180*/  IMAD.WIDE R32, R2, 0x4, R24 ;  /* 0x0000000402207825 */ /* 0x004fca00078e0218 */
[----:B------:R-:W-:Y:S04]  /*3a190*/  STL.64 [R1+0xf40], R32 ;  /* 0x000f402001007387 */ /* 0x000fe80000100a00 */
[----:B------:R3:W-:Y:S01]  /*3a1a0*/  LDGSTS.E [R6+-0x31600], [R32.64], !P3 ;  /* 0xcea0000020067fae */ /* 0x0007e2000d921844 */
[----:B------:R-:W-:-:S04]  /*3a1b0*/  IMAD.WIDE R20, R2, 0x4, R20 ;  /* 0x0000000402147825 */ /* 0x000fc800078e0214 */
[C---:B----4-:R-:W-:Y:S01]  /*3a1c0*/  IMAD.WIDE R30, R2.reuse, 0x4, R22 ;  /* 0x00000004021e7825 */ /* 0x050fe200078e0216 */
[----:B------:R1:W-:Y:S04]  /*3a1d0*/  STL.64 [R1+0xf38], R20 ;  /* 0x000f381401007387 */ /* 0x0003e80000100a00 */
[----:B------:R-:W2:Y:S04]  /*3a1e0*/  LDL.LU.64 R24, [R1+0x488] ;  /* 0x0004880001187983 */ /* 0x000ea80000300a00 */
[----:B------:R4:W-:Y:S01]  /*3a1f0*/  STL.64 [R1+0xf30], R30 ;  /* 0x000f301e01007387 */ /* 0x0009e20000100a00 */
[----:B-----5:R-:W-:-:S03]  /*3a200*/  IMAD.WIDE R28, R2, 0x4, R26 ;  /* 0x00000004021c7825 */ /* 0x020fc600078e021a */
[----:B------:R1:W-:Y:S04]  /*3a210*/  LDGSTS.E [R5+-0x31400], [R20.64], !P3 ;  /* 0xcec0000014057fae */ /* 0x0003e8000d921844 */
[----:B------:R-:W5:Y:S04]  /*3a220*/  LDL.LU.64 R26, [R1+0x480] ;  /* 0x00048000011a7983 */ /* 0x000f680000300a00 */
[----:B------:R-:W5:Y:S04]  /*3a230*/  LDL.LU.64 R22, [R1+0x478] ;  /* 0x0004780001167983 */ /* 0x000f680000300a00 */
[----:B------:R4:W-:Y:S04]  /*3a240*/  LDGSTS.E [R4+-0x31200], [R30.64], !P3 ;  /* 0xcee000001e047fae */ /* 0x0009e8000d921844 */
[----:B------:R3:W-:Y:S04]  /*3a250*/  STL.64 [R1+0xf28], R28 ;  /* 0x000f281c01007387 */ /* 0x0007e80000100a00 */
[----:B-1----:R-:W5:Y:S01]  /*3a260*/  LDL.LU.64 R20, [R1+0x430] ;  /* 0x0004300001147983 */ /* 0x002f620000300a00 */
[----:B---3--:R-:W-:-:S03]  /*3a270*/  IMAD.WIDE R32, R2, 0x4, R16 ;  /* 0x0000000402207825 */ /* 0x008fc600078e0210 */
[----:B------:R1:W-:Y:S01]  /*3a280*/  LDGSTS.E [R0+-0x2f800], [R28.64], !P6 ;  /* 0xd08000001c007fae */ /* 0x0003e2000f121844 */
[----:B------:R-:W-:-:S03]  /*3a290*/  IMAD.WIDE R18, R2, 0x4, R18 ;  /* 0x0000000402127825 */ /* 0x000fc600078e0212 */
[----:B------:R-:W-:Y:S01]  /*3a2a0*/  STL.64 [R1+0xf20], R32 ;  /* 0x000f202001007387 */ /* 0x000fe20000100a00 */
[----:B----4-:R-:W-:-:S03]  /*3a2b0*/  IMAD.WIDE R30, R2, 0x4, R14 ;  /* 0x00000004021e7825 */ /* 0x010fc600078e020e */
[----:B------:R3:W-:Y:S04]  /*3a2c0*/  STL.64 [R1+0xf18], R18 ;  /* 0x000f181201007387 */ /* 0x0007e80000100a00 */
[----:B------:R-:W4:Y:S04]  /*3a2d0*/  LDL.LU.64 R16, [R1+0x428] ;  /* 0x0004280001107983 */ /* 0x000f280000300a00 */
[----:B------:R2:W-:Y:S04]  /*3a2e0*/  STL.64 [R1+0xf10], R30 ;  /* 0x000f101e01007387 */ /* 0x0005e80000100a00 */
[----:B------:R2:W-:Y:S04]  /*3a2f0*/  LDGSTS.E [R6+-0x2f600], [R32.64], !P6 ;  /* 0xd0a0000020067fae */ /* 0x0005e8000f121844 */
[----:B------:R3:W-:Y:S01]  /*3a300*/  LDGSTS.E [R5+-0x2f400], [R18.64], !P6 ;  /* 0xd0c0000012057fae */ /* 0x0007e2000f121844 */
[----:B-1----:R-:W-:Y:S01]  /*3a310*/  IMAD.WIDE R28, R2, 0x4, R8 ;  /* 0x00000004021c7825 */ /* 0x002fe200078e0208 */
[----:B------:R-:W-:-:S02]  /*3a320*/  IADD3 R7, R13, -0x1a6, RZ ;  /* 0xfffffe5a0d077810 */ /* 0x000fc40007ffe0ff */
[----:B------:R-:W4:Y:S04]  /*3a330*/  LDL.LU.64 R8, [R1+0x420] ;  /* 0x0004200001087983 */ /* 0x000f280000300a00 */
[----:B------:R-:W4:Y:S04]  /*3a340*/  LDL.LU.64 R14, [R1+0x418] ;  /* 0x00041800010e7983 */ /* 0x000f280000300a00 */
[----:B------:R1:W-:Y:S04]  /*3a350*/  STL.64 [R1+0xf08], R28 ;  /* 0x000f081c01007387 */ /* 0x0003e80000100a00 */
[----:B---3--:R-:W3:Y:S01]  /*3a360*/  LDL.LU.64 R18, [R1+0x3d0] ;  /* 0x0003d00001127983 */ /* 0x008ee20000300a00 */
        /* <DEDUP_REMOVED lines=8> */
[----:B-----5:R-:W-:-:S04]  /*3a3f0*/  IMAD.WIDE R26, R2, 0x4, R26 ;  /* 0x00000004021a7825 */ /* 0x020fc800078e021a */
        /* <DEDUP_REMOVED lines=10> */
[----:B----4-:R-:W-:-:S03]  /*3a4a0*/  IMAD.WIDE R32, R2, 0x4, R16 ;  /* 0x0000000402207825 */ /* 0x010fc600078e0210 */
[----:B-1----:R-:W4:Y:S04]  /*3a4b0*/  LDL.LU.64 R26, [R1+0x370] ;  /* 0x00037000011a7983 */ /* 0x002f280000300a00 */
[----:B------:R-:W-:Y:S04]  /*3a4c0*/  STL.64 [R1+0xee0], R32 ;  /* 0x000ee02001007387 */ /* 0x000fe80000100a00 */
[----:B------:R3:W-:Y:S04]  /*3a4d0*/  LDGSTS.E [R0+-0x2b800], [R28.64], !P5 ;  /* 0xd48000001c007fae */ /* 0x0007e8000e921844 */
[----:B------:R2:W-:Y:S01]  /*3a4e0*/  LDGSTS.E [R6+-0x2b600], [R32.64], !P5 ;  /* 0xd4a0000020067fae */ /* 0x0005e2000e921844 */
[----:B------:R-:W-:-:S04]  /*3a4f0*/  IMAD.WIDE R8, R2, 0x4, R8 ;  /* 0x0000000402087825 */ /* 0x000fc800078e0208 */
[C---:B-----5:R-:W-:Y:S01]  /*3a500*/  IMAD.WIDE R30, R2.reuse, 0x4, R14 ;  /* 0x00000004021e7825 */ /* 0x060fe200078e020e */
[----:B------:R1:W-:Y:S04]  /*3a510*/  STL.64 [R1+0xed8], R8 ;  /* 0x000ed80801007387 */ /* 0x0003e80000100a00 */
[----:B------:R-:W5:Y:S01]  /*3a520*/  LDL.LU.64 R16, [R1+0x368] ;  /* 0x0003680001107983 */ /* 0x000f620000300a00 */
[----:B---3--:R-:W-:-:S03]  /*3a530*/  IMAD.WIDE R28, R2, 0x4, R18 ;  /* 0x00000004021c7825 */ /* 0x008fc600078e0212 */
[----:B------:R3:W-:Y:S04]  /*3a540*/  STL.64 [R1+0xed0], R30 ;  /* 0x000ed01e01007387 */ /* 0x0007e80000100a00 */
[----:B------:R-:W5:Y:S04]  /*3a550*/  LDL.LU.64 R18, [R1+0x360] ;  /* 0x0003600001127983 */ /* 0x000f680000300a00 */
[----:B------:R-:W5:Y:S04]  /*3a560*/  LDL.LU.64 R14, [R1+0x358] ;  /* 0x00035800010e7983 */ /* 0x000f680000300a00 */
[----:B------:R4:W-:Y:S04]  /*3a570*/  STL.64 [R1+0xec8], R28 ;  /* 0x000ec81c01007387 */ /* 0x0009e80000100a00 */
[----:B------:R1:W-:Y:S01]  /*3a580*/  LDGSTS.E [R5+-0x2b400], [R8.64], !P5 ;  /* 0xd4c0000008057fae */ /* 0x0003e2000e921844 */
[----:B------:R-:W-:-:S03]  /*3a590*/  IADD3 R7, R13, -0x1ae, RZ ;  /* 0xfffffe520d077810 */ /* 0x000fc60007ffe0ff */
[----:B------:R3:W-:Y:S04]  /*3a5a0*/  LDGSTS.E [R4+-0x2b200], [R30.64], !P5 ;  /* 0xd4e000001e047fae */ /* 0x0007e8000e921844 */
[----:B-1----:R-:W5:Y:S01]  /*3a5b0*/  LDL.LU.64 R8, [R1+0x310] ;  /* 0x0003100001087983 */ /* 0x002f620000300a00 */
        /* <DEDUP_REMOVED lines=8> */
[C---:B---3--:R-:W-:Y:S01]  /*3a640*/  IMAD.WIDE R30, R2.reuse, 0x4, R22 ;  /* 0x00000004021e7825 */ /* 0x048fe200078e0216 */
[----:B------:R1:W-:Y:S04]  /*3a650*/  STL.64 [R1+0xeb8], R20 ;  /* 0x000eb81401007387 */ /* 0x0003e80000100a00 */
[----:B------:R-:W2:Y:S04]  /*3a660*/  LDL.LU.64 R24, [R1+0x308] ;  /* 0x0003080001187983 */ /* 0x000ea80000300a00 */
[----:B------:R3:W-:Y:S01]  /*3a670*/  STL.64 [R1+0xeb0], R30 ;  /* 0x000eb01e01007387 */ /* 0x0007e20000100a00 */
[----:B----4-:R-:W-:-:S03]  /*3a680*/  IMAD.WIDE R28, R2, 0x4, R26 ;  /* 0x00000004021c7825 */ /* 0x010fc600078e021a */
[----:B------:R1:W-:Y:S04]  /*3a690*/  LDGSTS.E [R5+-0x29400], [R20.64], !P0 ;  /* 0xd6c0000014057fae */ /* 0x0003e8000c121844 */
[----:B------:R-:W4:Y:S04]  /*3a6a0*/  LDL.LU.64 R26, [R1+0x300] ;  /* 0x00030000011a7983 */ /* 0x000f280000300a00 */
[----:B------:R-:W4:Y:S04]  /*3a6b0*/  LDL.LU.64 R22, [R1+0x2f8] ;  /* 0x0002f80001167983 */ /* 0x000f280000300a00 */
[----:B------:R3:W-:Y:S04]  /*3a6c0*/  LDGSTS.E [R4+-0x29200], [R30.64], !P0 ;  /* 0xd6e000001e047fae */ /* 0x0007e8000c121844 */
[----:B------:R3:W-:Y:S04]  /*3a6d0*/  STL.64 [R1+0xea8], R28 ;  /* 0x000ea81c01007387 */ /* 0x0007e80000100a00 */
[----:B-1----:R-:W4:Y:S01]  /*3a6e0*/  LDL.LU.64 R20, [R1+0x2b0] ;  /* 0x0002b00001147983 */ /* 0x002f220000300a00 */
[----:B-----5:R-:W-:-:S03]  /*3a6f0*/  IMAD.WIDE R32, R2, 0x4, R16 ;  /* 0x0000000402207825 */ /* 0x020fc600078e0210 */
[----:B------:R1:W-:Y:S01]  /*3a700*/  LDGSTS.E [R0+-0x27800], [R28.64], !P1 ;  /* 0xd88000001c007fae */ /* 0x0003e2000c921844 */
[----:B------:R-:W-:-:S03]  /*3a710*/  IMAD.WIDE R18, R2, 0x4, R18 ;  /* 0x0000000402127825 */ /* 0x000fc600078e0212 */
[----:B------:R-:W-:Y:S01]  /*3a720*/  STL.64 [R1+0xea0], R32 ;  /* 0x000ea02001007387 */ /* 0x000fe20000100a00 */
[----:B---3--:R-:W-:-:S03]  /*3a730*/  IMAD.WIDE R30, R2, 0x4, R14 ;  /* 0x00000004021e7825 */ /* 0x008fc600078e020e */
        /* <DEDUP_REMOVED lines=10> */
[----:B---3--:R-:W3:Y:S01]  /*3a7e0*/  LDL.LU.64 R18, [R1+0x250] ;  /* 0x0002500001127983 */ /* 0x008ee20000300a00 */
[----:B------:R-:W-:-:S03]  /*3a7f0*/  ISETP.GE.U32.AND P2, PT, R7, 0x7ffffdcb, PT ;  /* 0x7ffffdcb0700780c */ /* 0x000fc60003f46070 */
[----:B------:R1:W-:Y:S01]  /*3a800*/  LDGSTS.E [R4+-0x27200], [R30.64], !P1 ;  /* 0xd8e000001e047fae */ /* 0x0003e2000c921844 */
[----:B------:R-:W-:-:S04]  /*3a810*/  IADD3 R7, R13, -0x1ba, RZ ;  /* 0xfffffe460d077810 */ /* 0x000fc80007ffe0ff */
[----:B------:R-:W-:-:S05]  /*3a820*/  ISETP.GE.U32.AND P3, PT, R7, 0x7ffffdc7, PT ;  /* 0x7ffffdc70700780c */ /* 0x000fca0003f66070 */
[----:B------:R1:W-:Y:S01]  /*3a830*/  LDGSTS.E [R0+-0x25800], [R28.64], !P2 ;  /* 0xda8000001c007fae */ /* 0x0003e2000d121844 */
[----:B--2---:R-:W-:-:S05]  /*3a840*/  IMAD.WIDE R32, R2, 0x4, R24 ;  /* 0x0000000402207825 */ /* 0x004fca00078e0218 */
[----:B------:R-:W-:Y:S04]  /*3a850*/  STL.64 [R1+0xe80], R32 ;  /* 0x000e802001007387 */ /* 0x000fe80000100a00 */
[----:B------:R5:W-:Y:S01]  /*3a860*/  LDGSTS.E [R6+-0x25600], [R32.64], !P2 ;  /* 0xdaa0000020067fae */ /* 0x000be2000d121844 */
[----:B----4-:R-:W-:-:S04]  /*3a870*/  IMAD.WIDE R26, R2, 0x4, R26 ;  /* 0x00000004021a7825 */ /* 0x010fc800078e021a */
        /* <DEDUP_REMOVED lines=8> */
[----:B------:R3:W-:Y:S04]  /*3a900*/  STL.64 [R1+0xe68], R28 ;  /* 0x000e681c01007387 */ /* 0x0007e80000100a00 */
[----:B-1----:R-:W2:Y:S01]  /*3a910*/  LDL.LU.64 R26, [R1+0x1f0] ;  /* 0x0001f000011a7983 */ /* 0x002ea20000300a00 */
[----:B-----5:R-:W-:-:S03]  /*3a920*/  IMAD.WIDE R32, R2, 0x4, R16 ;  /* 0x0000000402207825 */ /* 0x020fc600078e0210 */
[----:B------:R4:W-:Y:S04]  /*3a930*/  LDGSTS.E [R4+-0x25200], [R30.64], !P2 ;  /* 0xdae000001e047fae */ /* 0x0009e8000d121844 */
[----:B------:R-:W-:Y:S04]  /*3a940*/  STL.64 [R1+0xe60], R32 ;  /* 0x000e602001007387 */ /* 0x000fe80000100a00 */
[----:B------:R3:W-:Y:S04]  /*3a950*/  LDGSTS.E [R0+-0x23800], [R28.64], !P3 ;  /* 0xdc8000001c007fae */ /* 0x0007e8000d921844 */
[----:B------:R2:W-:Y:S01]  /*3a960*/  LDGSTS.E [R6+-0x23600], [R32.64], !P3 ;  /* 0xdca0000020067fae */ /* 0x0005e2000d921844 */
[----:B------:R-:W-:-:S04]  /*3a970*/  IMAD.WIDE R8, R2, 0x4, R8 ;  /* 0x0000000402087825 */ /* 0x000fc800078e0208 */
[C---:B----4-:R-:W-:Y:S01]  /*3a980*/  IMAD.WIDE R30, R2.reuse, 0x4, R14 ;  /* 0x00000004021e7825 */ /* 0x050fe200078e020e */
[----:B------:R1:W-:Y:S04]  /*3a990*/  STL.64 [R1+0xe58], R8 ;  /* 0x000e580801007387 */ /* 0x0003e80000100a00 */
[----:B------:R-:W4:Y:S04]  /*3a9a0*/  LDL.LU.64 R16, [R1+0x1e8] ;  /* 0x0001e80001107983 */ /* 0x000f280000300a00 */
[----:B------:R5:W-:Y:S01]  /*3a9b0*/  STL.64 [R1+0xe50], R30 ;  /* 0x000e501e01007387 */ /* 0x000be20000100a00 */
[----:B---3--:R-:W-:-:S03]  /*3a9c0*/  IMAD.WIDE R28, R2, 0x4, R18 ;  /* 0x00000004021c7825 */ /* 0x008fc600078e0212 */
        /* <DEDUP_REMOVED lines=10> */
[----:B------:R-:W-:-:S05]  /*3aa70*/  IADD3 R7, R13, -0x1c6, RZ ;  /* 0xfffffe3a0d077810 */ /* 0x000fca0007ffe0ff */
[----:B------:R1:W-:Y:S01]  /*3aa80*/  LDGSTS.E [R0+-0x21800], [R28.64], !P6 ;  /* 0xde8000001c007fae */ /* 0x0003e2000f121844 */
[----:B------:R-:W-:Y:S01]  /*3aa90*/  ISETP.GE.U32.AND P5, PT, R7, 0x7ffffdbb, PT ;  /* 0x7ffffdbb0700780c */ /* 0x000fe20003fa6070 */
[----:B--2---:R-:W-:-:S05]  /*3aaa0*/  IMAD.WIDE R32, R2, 0x4, R24 ;  /* 0x0000000402207825 */ /* 0x004fca00078e0218 */
[----:B------:R-:W-:Y:S04]  /*3aab0*/  STL.64 [R1+0xe40], R32 ;  /* 0x000e402001007387 */ /* 0x000fe80000100a00 */
[----:B------:R4:W-:Y:S01]  /*3aac0*/  LDGSTS.E [R6+-0x21600], [R32.64], !P6 ;  /* 0xdea0000020067fae */ /* 0x0009e2000f121844 */
[----:B------:R-:W-:-:S04]  /*3aad0*/  IMAD.WIDE R20, R2, 0x4, R20 ;  /* 0x0000000402147825 */ /* 0x000fc800078e0214 */
[C---:B-----5:R-:W-:Y:S01]  /*3aae0*/  IMAD.WIDE R30, R2.reuse, 0x4, R22 ;  /* 0x00000004021e7825 */ /* 0x060fe200078e0216 */
[----:B------:R2:W-:Y:S04]  /*3aaf0*/  STL.64 [R1+0xe38], R20 ;  /* 0x000e381401007387 */ /* 0x0005e80000100a00 */
[----:B------:R2:W-:Y:S01]  /*3ab00*/  LDGSTS.E [R5+-0x21400], [R20.64], !P6 ;  /* 0xdec0000014057fae */ /* 0x0005e2000f121844 */
[----:B-1----:R-:W-:-:S03]  /*3ab10*/  IMAD.WIDE R28, R2, 0x4, R26 ;  /* 0x00000004021c7825 */ /* 0x002fc600078e021a */
[----:B------:R3:W-:Y:S04]  /*3ab20*/  LDGSTS.E [R4+-0x21200], [R30.64], !P6 ;  /* 0xdee000001e047fae */ /* 0x0007e8000f121844 */
[----:B------:R-:W5:Y:S04]  /*3ab30*/  LDL.LU.64 R26, [R1+0x188] ;  /* 0x00018800011a7983 */ /* 0x000f680000300a00 */
[----:B------:R3:W-:Y:S04]  /*3ab40*/  STL.64 [R1+0xe30], R30 ;  /* 0x000e301e01007387 */ /* 0x0007e80000100a00 */
[----:B------:R-:W5:Y:S04]  /*3ab50*/  LDL.LU.64 R24, [R1+0x180] ;  /* 0x0001800001187983 */ /* 0x000f680000300a00 */
[----:B------:R-:W5:Y:S04]  /*3ab60*/  LDL.LU.64 R22, [R1+0x178] ;  /* 0x0001780001167983 */ /* 0x000f680000300a00 */
[----:B------:R1:W-:Y:S04]  /*3ab70*/  STL.64 [R1+0xe28], R28 ;  /* 0x000e281c01007387 */ /* 0x0003e80000100a00 */
[----:B--2---:R-:W2:Y:S04]  /*3ab80*/  LDL.LU.64 R20, [R1+0x130] ;  /* 0x0001300001147983 */ /* 0x004ea80000300a00 */
[----:B------:R1:W-:Y:S01]  /*3ab90*/  LDGSTS.E [R0+-0x1f800], [R28.64], !P4 ;  /* 0xe08000001c007fae */ /* 0x0003e2000e121844 */
[----:B----4-:R-:W-:-:S04]  /*3aba0*/  IMAD.WIDE R32, R2, 0x4, R16 ;  /* 0x0000000402207825 */ /* 0x010fc800078e0210 */
[C---:B---3--:R-:W-:Y:S01]  /*3abb0*/  IMAD.WIDE R30, R2.reuse, 0x4, R14 ;  /* 0x00000004021e7825 */ /* 0x048fe200078e020e */
[----:B------:R-:W-:Y:S03]  /*3abc0*/  STL.64 [R1+0xe20], R32 ;  /* 0x000e202001007387 */ /* 0x000fe60000100a00 */
[C---:B-1----:R-:W-:Y:S01]  /*3abd0*/  IMAD.WIDE R28, R2.reuse, 0x4, R18 ;  /* 0x00000004021c7825 */ /* 0x042fe200078e0212 */
[----:B------:R-:W-:Y:S04]  /*3abe0*/  STL.64 [R1+0xe18], R30 ;  /* 0x000e181e01007387 */ /* 0x000fe80000100a00 */
[----:B------:R-:W3:Y:S04]  /*3abf0*/  LDL.LU.64 R16, [R1+0x128] ;  /* 0x0001280001107983 */ /* 0x000ee80000300a00 */
[----:B------:R-:W-:Y:S04]  /*3ac00*/  STL.64 [R1+0xe10], R28 ;  /* 0x000e101c01007387 */ /* 0x000fe80000100a00 */
[----:B------:R-:W4:Y:S04]  /*3ac10*/  LDL.LU.64 R14, [R1+0x120] ;  /* 0x00012000010e7983 */ /* 0x000f280000300a00 */
[----:B------:R-:W4:Y:S01]  /*3ac20*/  LDL.LU.64 R18, [R1+0x118] ;  /* 0x0001180001127983 */ /* 0x000f220000300a00 */
[----:B------:R-:W-:-:S03]  /*3ac30*/  IMAD.WIDE R8, R2, 0x4, R8 ;  /* 0x0000000402087825 */ /* 0x000fc600078e0208 */
[----:B------:R3:W-:Y:S04]  /*3ac40*/  LDGSTS.E [R6+-0x1f600], [R32.64], !P4 ;  /* 0xe0a0000020067fae */ /* 0x0007e8000e121844 */
[----:B------:R4:W-:Y:S04]  /*3ac50*/  LDGSTS.E [R5+-0x1f400], [R30.64], !P4 ;  /* 0xe0c000001e057fae */ /* 0x0009e8000e121844 */
[----:B------:R1:W-:Y:S04]  /*3ac60*/  LDGSTS.E [R4+-0x1f200], [R28.64], !P4 ;  /* 0xe0e000001c047fae */ /* 0x0003e8000e121844 */
[----:B------:R1:W-:Y:S04]  /*3ac70*/  STL.64 [R1+0xe08], R8 ;  /* 0x000e080801007387 */ /* 0x0003e80000100a00 */
[----:B------:R1:W-:Y:S04]  /*3ac80*/  LDGSTS.E [R0+-0x1d800], [R8.64], !P5 ;  /* 0xe280000008007fae */ /* 0x0003e8000e921844 */
[----:B-1----:R-:W4:Y:S01]  /*3ac90*/  LDL.LU.64 R8, [R1+0xd0] ;  /* 0x0000d00001087983 */ /* 0x002f220000300a00 */
[----:B------:R-:W-:-:S04]  /*3aca0*/  IADD3 R7, R13, -0x1ca, RZ ;  /* 0xfffffe360d077810 */ /* 0x000fc80007ffe0ff */
[----:B------:R-:W-:Y:S02]  /*3acb0*/  ISETP.GE.U32.AND P0, PT, R7, 0x7ffffdb7, PT ;  /* 0x7ffffdb70700780c */ /* 0x000fe40003f06070 */
[----:B------:R-:W-:-:S04]  /*3acc0*/  IADD3 R7, R13, -0x1ce, RZ ;  /* 0xfffffe320d077810 */ /* 0x000fc80007ffe0ff */
[----:B------:R-:W-:Y:S01]  /*3acd0*/  ISETP.GE.U32.AND P1, PT, R7, 0x7ffffdb3, PT ;  /* 0x7ffffdb30700780c */ /* 0x000fe20003f26070 */
[----:B-----5:R-:W-:-:S04]  /*3ace0*/  IMAD.WIDE R26, R2, 0x4, R26 ;  /* 0x00000004021a7825 */ /* 0x020fc800078e021a */
[C---:B------:R-:W-:Y:S01]  /*3acf0*/  IMAD.WIDE R24, R2.reuse, 0x4, R24 ;  /* 0x0000000402187825 */ /* 0x040fe200078e0218 */
[----:B------:R-:W-:Y:S03]  /*3ad00*/  STL.64 [R1+0xe00], R26 ;  /* 0x000e001a01007387 */ /* 0x000fe60000100a00 */
[C---:B------:R-:W-:Y:S01]  /*3ad10*/  IMAD.WIDE R22, R2.reuse, 0x4, R22 ;  /* 0x0000000402167825 */ /* 0x040fe200078e0216 */
[----:B------:R1:W-:Y:S04]  /*3ad20*/  STL.64 [R1+0xdf8], R24 ;  /* 0x000df81801007387 */ /* 0x0003e80000100a00 */
[----:B------:R5:W-:Y:S01]  /*3ad30*/  STL.64 [R1+0xdf0], R22 ;  /* 0x000df01601007387 */ /* 0x000be20000100a00 */
[----:B--2---:R-:W-:-:S03]  /*3ad40*/  IMAD.WIDE R20, R2, 0x4, R20 ;  /* 0x0000000402147825 */ /* 0x004fc600078e0214 */
[----:B------:R-:W2:Y:S04]  /*3ad50*/  LDL.LU.64 R34, [R1+0xc8] ;  /* 0x0000c80001227983 */ /* 0x000ea80000300a00 */
[----:B------:R1:W-:Y:S04]  /*3ad60*/  LDGSTS.E [R6+-0x1d600], [R26.64], !P5 ;  /* 0xe2a000001a067fae */ /* 0x0003e8000e921844 */
[----:B------:R1:W-:Y:S04]  /*3ad70*/  STL.64 [R1+0xde8], R20 ;  /* 0x000de81401007387 */ /* 0x0003e80000100a00 */
[----:B------:R1:W-:Y:S04]  /*3ad80*/  LDGSTS.E [R5+-0x1d400], [R24.64], !P5 ;  /* 0xe2c0000018057fae */ /* 0x0003e8000e921844 */
[----:B------:R-:W2:Y:S04]  /*3ad90*/  LDL.LU.64 R28, [R1+0xc0] ;  /* 0x0000c000011c7983 */ /* 0x000ea80000300a00 */
[----:B------:R5:W-:Y:S01]  /*3ada0*/  LDGSTS.E [R4+-0x1d200], [R22.64], !P5 ;  /* 0xe2e0000016047fae */ /* 0x000be2000e921844 */
[----:B---3--:R-:W-:-:S03]  /*3adb0*/  IMAD.WIDE R32, R2, 0x4, R16 ;  /* 0x0000000402207825 */ /* 0x008fc600078e0210 */
[----:B-1----:R-:W3:Y:S04]  /*3adc0*/  LDL.LU.64 R24, [R1+0xb8] ;  /* 0x0000b80001187983 */ /* 0x002ee80000300a00 */
[----:B------:R1:W-:Y:S01]  /*3add0*/  LDGSTS.E [R0+-0x1b800], [R20.64], !P0 ;  /* 0xe480000014007fae */ /* 0x0003e2000c121844 */
[----:B----4-:R-:W-:-:S03]  /*3ade0*/  IMAD.WIDE R30, R2, 0x4, R14 ;  /* 0x00000004021e7825 */ /* 0x010fc600078e020e */
[----:B-----5:R-:W4:Y:S01]  /*3adf0*/  LDL.LU.64 R22, [R1+0x70] ;  /* 0x0000700001167983 */ /* 0x020f220000300a00 */
[----:B------:R-:W-:-:S03]  /*3ae00*/  IMAD.WIDE R18, R2, 0x4, R18 ;  /* 0x0000000402127825 */ /* 0x000fc600078e0212 */
[----:B------:R-:W5:Y:S04]  /*3ae10*/  LDL.LU.64 R26, [R1+0x68] ;  /* 0x00006800011a7983 */ /* 0x000f680000300a00 */
[----:B------:R-:W-:Y:S04]  /*3ae20*/  STL.64 [R1+0xde0], R32 ;  /* 0x000de02001007387 */ /* 0x000fe80000100a00 */
[----:B-1----:R-:W5:Y:S04]  /*3ae30*/  LDL.LU.64 R20, [R1+0x60] ;  /* 0x0000600001147983 */ /* 0x002f680000300a00 */
[----:B------:R-:W-:Y:S04]  /*3ae40*/  STL.64 [R1+0xdd8], R30 ;  /* 0x000dd81e01007387 */ /* 0x000fe80000100a00 */
[----:B------:R-:W5:Y:S04]  /*3ae50*/  LDL.LU.64 R16, [R1+0x58] ;  /* 0x0000580001107983 */ /* 0x000f680000300a00 */
[----:B------:R1:W-:Y:S04]  /*3ae60*/  STL.64 [R1+0xdd0], R18 ;  /* 0x000dd01201007387 */ /* 0x0003e80000100a00 */
[----:B------:R-:W5:Y:S04]  /*3ae70*/  LDL.LU.64 R14, [R1+0x10] ;  /* 0x00001000010e7983 */ /* 0x000f680000300a00 */
[----:B------:R1:W-:Y:S01]  /*3ae80*/  LDGSTS.E [R6+-0x1b600], [R32.64], !P0 ;  /* 0xe4a0000020067fae */ /* 0x0003e2000c121844 */
[----:B------:R-:W-:-:S03]  /*3ae90*/  IMAD.WIDE R8, R2, 0x4, R8 ;  /* 0x0000000402087825 */ /* 0x000fc600078e0208 */
[----:B------:R2:W-:Y:S04]  /*3aea0*/  LDGSTS.E [R5+-0x1b400], [R30.64], !P0 ;  /* 0xe4c000001e057fae */ /* 0x0005e8000c121844 */
[----:B------:R1:W-:Y:S04]  /*3aeb0*/  STL.64 [R1+0xdc8], R8 ;  /* 0x000dc80801007387 */ /* 0x0003e80000100a00 */
[----:B------:R1:W-:Y:S04]  /*3aec0*/  LDGSTS.E [R4+-0x1b200], [R18.64], !P0 ;  /* 0xe4e0000012047fae */ /* 0x0003e8000c121844 */
[----:B------:R1:W-:Y:S04]  /*3aed0*/  LDGSTS.E [R0+-0x19800], [R8.64], !P1 ;  /* 0xe680000008007fae */ /* 0x0003e8000c921844 */
[----:B-1----:R-:W5:Y:S04]  /*3aee0*/  LDL.LU.64 R18, [R1+0x8] ;  /* 0x0000080001127983 */ /* 0x002f680000300a00 */
[----:B------:R-:W5:Y:S01]  /*3aef0*/  LDL.LU.64 R8, [R1] ;  /* 0x0000000001087983 */ /* 0x000f620000300a00 */
        /* <DEDUP_REMOVED lines=12> */
[----:B------:R-:W-:Y:S01]  /*3afc0*/  IADD3 R7, R13, -0x1ea, RZ ;  /* 0xfffffe160d077810 */ /* 0x000fe20007ffe0ff */
[----:B--2---:R-:W-:-:S05]  /*3afd0*/  IMAD.WIDE R30, R2, 0x4, R34 ;  /* 0x00000004021e7825 */ /* 0x004fca00078e0222 */
[----:B------:R-:W-:Y:S04]  /*3afe0*/  STL.64 [R1+0xdc0], R30 ;  /* 0x000dc01e01007387 */ /* 0x000fe80000100a00 */
[----:B------:R1:W-:Y:S01]  /*3aff0*/  LDGSTS.E [R6+-0x19600], [R30.64], !P1 ;  /* 0xe6a000001e067fae */ /* 0x0003e2000c921844 */
[----:B------:R-:W-:-:S04]  /*3b000*/  IMAD.WIDE R28, R2, 0x4, R28 ;  /* 0x00000004021c7825 */ /* 0x000fc800078e021c */
[C---:B---3--:R-:W-:Y:S01]  /*3b010*/  IMAD.WIDE R24, R2.reuse, 0x4, R24 ;  /* 0x0000000402187825 */ /* 0x048fe200078e0218 */
[----:B------:R-:W-:Y:S04]  /*3b020*/  STL.64 [R1+0xdb8], R28 ;  /* 0x000db81c01007387 */ /* 0x000fe80000100a00 */
[----:B------:R2:W-:Y:S01]  /*3b030*/  LDGSTS.E [R5+-0x19400], [R28.64], !P1 ;  /* 0xe6c000001c057fae */ /* 0x0005e2000c921844 */
[----:B----4-:R-:W-:-:S03]  /*3b040*/  IMAD.WIDE R22, R2, 0x4, R22 ;  /* 0x0000000402167825 */ /* 0x010fc600078e0216 */
[----:B------:R-:W-:Y:S04]  /*3b050*/  STL.64 [R1+0xdb0], R24 ;  /* 0x000db01801007387 */ /* 0x000fe80000100a00 */
[----:B------:R3:W-:Y:S04]  /*3b060*/  LDGSTS.E [R4+-0x19200], [R24.64], !P1 ;  /* 0xe6e0000018047fae */ /* 0x0007e8000c921844 */
[----:B------:R4:W-:Y:S04]  /*3b070*/  STL.64 [R1+0xda8], R22 ;  /* 0x000da81601007387 */ /* 0x0009e80000100a00 */
[----:B------:R4:W-:Y:S01]  /*3b080*/  LDGSTS.E [R0+-0x17800], [R22.64], !P2 ;  /* 0xe880000016007fae */ /* 0x0009e2000d121844 */
[----:B-----5:R-:W-:-:S04]  /*3b090*/  IMAD.WIDE R20, R2, 0x4, R20 ;  /* 0x0000000402147825 */ /* 0x020fc800078e0214 */
[----:B------:R-:W-:-:S04]  /*3b0a0*/  IMAD.WIDE R16, R2, 0x4, R16 ;  /* 0x0000000402107825 */ /* 0x000fc800078e0210 */
[----:B----4-:R-:W-:-:S04]  /*3b0b0*/  IMAD.WIDE R22, R2, 0x4, R26 ;  /* 0x0000000402167825 */ /* 0x010fc800078e021a */
[C---:B------:R-:W-:Y:S01]  /*3b0c0*/  IMAD.WIDE R14, R2.reuse, 0x4, R14 ;  /* 0x00000004020e7825 */ /* 0x040fe200078e020e */
[----:B------:R-:W-:Y:S04]  /*3b0d0*/  STL.64 [R1+0xda0], R22 ;  /* 0x000da01601007387 */ /* 0x000fe80000100a00 */
[----:B------:R4:W-:Y:S04]  /*3b0e0*/  LDGSTS.E [R6+-0x17600], [R22.64], !P2 ;  /* 0xe8a0000016067fae */ /* 0x0009e8000d121844 */
[----:B------:R-:W-:Y:S04]  /*3b0f0*/  STL.64 [R1+0xd98], R20 ;  /* 0x000d981401007387 */ /* 0x000fe80000100a00 */
[----:B------:R5:W-:Y:S04]  /*3b100*/  LDGSTS.E [R5+-0x17400], [R20.64], !P2 ;  /* 0xe8c0000014057fae */ /* 0x000be8000d121844 */
[----:B------:R1:W-:Y:S04]  /*3b110*/  STL.64 [R1+0xd90], R16 ;  /* 0x000d901001007387 */ /* 0x0003e80000100a00 */
[----:B------:R1:W-:Y:S04]  /*3b120*/  LDGSTS.E [R4+-0x17200], [R16.64], !P2 ;  /* 0xe8e0000010047fae */ /* 0x0003e8000d121844 */
[----:B------:R2:W-:Y:S01]  /*3b130*/  STL.64 [R1+0xd88], R14 ;  /* 0x000d880e01007387 */ /* 0x0005e20000100a00 */
[----:B------:R-:W-:-:S03]  /*3b140*/  IMAD.WIDE R18, R2, 0x4, R18 ;  /* 0x0000000402127825 */ /* 0x000fc600078e0212 */
[----:B------:R2:W-:Y:S01]  /*3b150*/  LDGSTS.E [R0+-0x15800], [R14.64], !P3 ;  /* 0xea8000000e007fae */ /* 0x0005e2000d921844 */
[----:B-1----:R-:W-:-:S03]  /*3b160*/  IMAD.WIDE R16, R2, 0x4, R8 ;  /* 0x0000000402107825 */ /* 0x002fc600078e0208 */
[----:B------:R1:W-:Y:S01]  /*3b170*/  STL.64 [R1+0xd80], R18 ;  /* 0x000d801201007387 */ /* 0x0003e20000100a00 */
[----:B------:R-:W-:-:S03]  /*3b180*/  IMAD.WIDE R8, R2, 0x4, R84 ;  /* 0x0000000402087825 */ /* 0x000fc600078e0254 */
[----:B------:R1:W-:Y:S01]  /*3b190*/  LDGSTS.E [R6+-0x15600], [R18.64], !P3 ;  /* 0xeaa0000012067fae */ /* 0x0003e2000d921844 */
[----:B--2---:R-:W-:-:S03]  /*3b1a0*/  IMAD.WIDE R14, R2, 0x4, R250 ;  /* 0x00000004020e7825 */ /* 0x004fc600078e02fa */
        /* <DEDUP_REMOVED lines=21> */
[----:B------:R1:W-:Y:S01]  /*3b300*/  STL.64 [R1+0xd40], R18 ;  /* 0x000d401201007387 */ /* 0x0003e20000100a00 */
[----:B------:R-:W-:-:S03]  /*3b310*/  ISETP.GE.U32.AND P1, PT, R7, 0x7ffffd97, PT ;  /* 0x7ffffd970700780c */ /* 0x000fc60003f26070 */
[----:B------:R1:W-:Y:S01]  /*3b320*/  LDGSTS.E [R6+-0x11600], [R18.64], !P4 ;  /* 0xeea0000012067fae */ /* 0x0003e2000e121844 */
[----:B--2---:R-:W-:-:S03]  /*3b330*/  IMAD.WIDE R8, R2, 0x4, R100 ;  /* 0x0000000402087825 */ /* 0x004fc600078e0264 */
[----:B------:R2:W-:Y:S01]  /*3b340*/  STL.64 [R1+0xd38], R16 ;  /* 0x000d381001007387 */ /* 0x0005e20000100a00 */
[----:B------:R-:W-:-:S03]  /*3b350*/  IADD3 R7, R13, -0x1ee, RZ ;  /* 0xfffffe120d077810 */ /* 0x000fc60007ffe0ff */
        /* <DEDUP_REMOVED lines=65> */
[----:B------:R2:W-:Y:S04]  /*3b770*/  LDGSTS.E [R5+-0x7400], [R16.64], !P3 ;  /* 0xf8c0000010057fae */ /* 0x0005e8000d921844 */
[----:B------:R3:W-:Y:S01]  /*3b780*/  STL.64 [R1+0xc88], R14 ;  /* 0x000c880e01007387 */ /* 0x0007e20000100a00 */
[----:B-1----:R-:W-:-:S03]  /*3b790*/  IMAD.WIDE R18, R2, 0x4, R146 ;  /* 0x0000000402127825 */ /* 0x002fc600078e0292 */
[----:B------:R3:W-:Y:S04]  /*3b7a0*/  LDGSTS.E [R4+-0x7200], [R14.64], !P3 ;  /* 0xf8e000000e047fae */ /* 0x0007e8000d921844 */
[----:B------:R1:W-:Y:S01]  /*3b7b0*/  STL.64 [R1+0xc80], R8 ;  /* 0x000c800801007387 */ /* 0x0003e20000100a00 */
[----:B--2---:R-:W-:-:S03]  /*3b7c0*/  IMAD.WIDE R16, R2, 0x4, R142 ;  /* 0x0000000402107825 */ /* 0x004fc600078e028e */
[----:B------:R1:W-:Y:S01]  /*3b7d0*/  LDGSTS.E [R0+-0x5800], [R8.64], !P6 ;  /* 0xfa80000008007fae */ /* 0x0003e2000f121844 */
[----:B---3--:R-:W-:-:S03]  /*3b7e0*/  IMAD.WIDE R14, R2, 0x4, R148 ;  /* 0x00000004020e7825 */ /* 0x008fc600078e0294 */
[----:B------:R-:W-:Y:S01]  /*3b7f0*/  STL.64 [R1+0xc78], R18 ;  /* 0x000c781201007387 */ /* 0x000fe20000100a00 */
[----:B-1----:R-:W-:-:S03]  /*3b800*/  IMAD.WIDE R8, R2, 0x4, R144 ;  /* 0x0000000402087825 */ /* 0x002fc600078e0290 */
[----:B------:R-:W-:Y:S04]  /*3b810*/  STL.64 [R1+0xc70], R16 ;  /* 0x000c701001007387 */ /* 0x000fe80000100a00 */
[----:B------:R1:W-:Y:S04]  /*3b820*/  LDGSTS.E [R6+-0x5600], [R18.64], !P6 ;  /* 0xfaa0000012067fae */ /* 0x0003e8000f121844 */
[----:B------:R2:W-:Y:S04]  /*3b830*/  STL.64 [R1+0xc68], R8 ;  /* 0x000c680801007387 */ /* 0x0005e80000100a00 */
[----:B------:R3:W-:Y:S04]  /*3b840*/  LDGSTS.E [R5+-0x5400], [R16.64], !P6 ;  /* 0xfac0000010057fae */ /* 0x0007e8000f121844 */
[----:B------:R2:W-:Y:S04]  /*3b850*/  LDGSTS.E [R4+-0x5200], [R8.64], !P6 ;  /* 0xfae0000008047fae */ /* 0x0005e8000f121844 */
[----:B------:R1:W-:Y:S04]  /*3b860*/  STL.64 [R1+0xc60], R14 ;  /* 0x000c600e01007387 */ /* 0x0003e80000100a00 */
[----:B--2---:R-:W2:Y:S01]  /*3b870*/  LDL.LU.64 R8, [R1+0x7d8] ;  /* 0x0007d80001087983 */ /* 0x004ea20000300a00 */
[----:B------:R-:W-:-:S04]  /*3b880*/  IADD3 R7, R13, -0x1fa, RZ ;  /* 0xfffffe060d077810 */ /* 0x000fc80007ffe0ff */
[----:B------:R-:W-:Y:S01]  /*3b890*/  ISETP.GE.U32.AND P4, PT, R7, 0x7ffffd87, PT ;  /* 0x7ffffd870700780c */ /* 0x000fe20003f86070 */
[----:B-----5:R-:W-:-:S04]  /*3b8a0*/  IMAD.WIDE R20, R2, 0x4, R154 ;  /* 0x0000000402147825 */ /* 0x020fc800078e029a */
[C---:B-1----:R-:W-:Y:S01]  /*3b8b0*/  IMAD.WIDE R18, R2.reuse, 0x4, R150 ;  /* 0x0000000402127825 */ /* 0x042fe200078e0296 */
[----:B------:R1:W-:Y:S03]  /*3b8c0*/  STL.64 [R1+0xc58], R20 ;  /* 0x000c581401007387 */ /* 0x0003e60000100a00 */
[----:B---3--:R-:W-:Y:S01]  /*3b8d0*/  IMAD.WIDE R16, R2, 0x4, R152 ;  /* 0x0000000402107825 */ /* 0x008fe200078e0298 */
[----:B------:R-:W-:Y:S01]  /*3b8e0*/  IADD3 R7, R13, -0x1fe, RZ ;  /* 0xfffffe020d077810 */ /* 0x000fe20007ffe0ff */
[----:B------:R3:W-:Y:S04]  /*3b8f0*/  STL.64 [R1+0xc50], R18 ;  /* 0x000c501201007387 */ /* 0x0007e80000100a00 */
[----:B------:R5:W-:Y:S01]  /*3b900*/  LDGSTS.E [R0+-0x3800], [R14.64], !P4 ;  /* 0xfc8000000e007fae */ /* 0x000be2000e121844 */
[----:B------:R-:W-:-:S03]  /*3b910*/  ISETP.GE.U32.AND P5, PT, R7, 0x7ffffd83, PT ;  /* 0x7ffffd830700780c */ /* 0x000fc60003fa6070 */
[----:B------:R1:W-:Y:S04]  /*3b920*/  STL.64 [R1+0xc48], R16 ;  /* 0x000c481001007387 */ /* 0x0003e80000100a00 */
[----:B------:R-:W2:Y:S01]  /*3b930*/  LDL.LU.64 R24, [R1+0x7d0] ;  /* 0x0007d00001187983 */ /* 0x000ea20000300a00 */
[----:B-----5:R-:W-:-:S03]  /*3b940*/  IMAD.WIDE R14, R2, 0x4, R156 ;  /* 0x00000004020e7825 */ /* 0x020fc600078e029c */
[----:B------:R-:W5:Y:S04]  /*3b950*/  LDL.LU.64 R26, [R1+0x7c8] ;  /* 0x0007c800011a7983 */ /* 0x000f680000300a00 */
[----:B------:R1:W-:Y:S01]  /*3b960*/  STL.64 [R1+0xc40], R14 ;  /* 0x000c400e01007387 */ /* 0x0003e20000100a00 */
[----:B------:R-:W-:-:S03]  /*3b970*/  IMAD.WIDE R32, R2, 0x4, R162 ;  /* 0x0000000402207825 */ /* 0x000fc600078e02a2 */
[----:B----4-:R-:W4:Y:S04]  /*3b980*/  LDL.LU.64 R22, [R1+0x7c0] ;  /* 0x0007c00001167983 */ /* 0x010f280000300a00 */
[----:B------:R1:W-:Y:S01]  /*3b990*/  LDGSTS.E [R6+-0x3600], [R20.64], !P4 ;  /* 0xfca0000014067fae */ /* 0x0003e2000e121844 */
[----:B------:R-:W-:-:S03]  /*3b9a0*/  IMAD.WIDE R30, R2, 0x4, R160 ;  /* 0x00000004021e7825 */ /* 0x000fc600078e02a0 */
[----:B------:R3:W-:Y:S04]  /*3b9b0*/  LDGSTS.E [R5+-0x3400], [R18.64], !P4 ;  /* 0xfcc0000012057fae */ /* 0x0007e8000e121844 */
[----:B------:R3:W-:Y:S04]  /*3b9c0*/  LDGSTS.E [R4+-0x3200], [R16.64], !P4 ;  /* 0xfce0000010047fae */ /* 0x0007e8000e121844 */
[----:B-1----:R-:W4:Y:S01]  /*3b9d0*/  LDL.LU.64 R20, [R1+0x778] ;  /* 0x0007780001147983 */ /* 0x002f220000300a00 */
[----:B---3--:R-:W-:-:S03]  /*3b9e0*/  IMAD.WIDE R18, R2, 0x4, R158 ;  /* 0x0000000402127825 */ /* 0x008fc600078e029e */
[----:B------:R-:W-:Y:S04]  /*3b9f0*/  STL.64 [R1+0xc38], R32 ;  /* 0x000c382001007387 */ /* 0x000fe80000100a00 */
[----:B------:R1:W-:Y:S04]  /*3ba00*/  STL.64 [R1+0xc30], R18 ;  /* 0x000c301201007387 */ /* 0x0003e80000100a00 */
[----:B------:R-:W3:Y:S04]  /*3ba10*/  LDL.LU.64 R16, [R1+0x770] ;  /* 0x0007700001107983 */ /* 0x000ee80000300a00 */
[----:B------:R4:W-:Y:S04]  /*3ba20*/  STL.64 [R1+0xc28], R30 ;  /* 0x000c281e01007387 */ /* 0x0009e80000100a00 */
[----:B------:R1:W-:Y:S04]  /*3ba30*/  LDGSTS.E [R0+-0x1800], [R14.64], !P5 ;  /* 0xfe8000000e007fae */ /* 0x0003e8000e921844 */
[----:B------:R1:W-:Y:S04]  /*3ba40*/  LDGSTS.E [R6+-0x1600], [R32.64], !P5 ;  /* 0xfea0000020067fae */ /* 0x0003e8000e921844 */
[----:B------:R1:W-:Y:S01]  /*3ba50*/  LDGSTS.E [R5+-0x1400], [R18.64], !P5 ;  /* 0xfec0000012057fae */ /* 0x0003e2000e921844 */
[----:B--2---:R-:W-:Y:S01]  /*3ba60*/  IMAD.WIDE R28, R2, 0x4, R8 ;  /* 0x00000004021c7825 */ /* 0x004fe200078e0208 */
[----:B------:R-:W-:-:S02]  /*3ba70*/  IADD3 R7, R13, -0x183, RZ ;  /* 0xfffffe7d0d077810 */ /* 0x000fc40007ffe0ff */
[----:B------:R-:W2:Y:S04]  /*3ba80*/  LDL.LU.64 R8, [R1+0x768] ;  /* 0x0007680001087983 */ /* 0x000ea80000300a00 */
[----:B-1----:R-:W2:Y:S04]  /*3ba90*/  LDL.LU.64 R14, [R1+0x760] ;  /* 0x00076000010e7983 */ /* 0x002ea80000300a00 */
[----:B------:R1:W-:Y:S04]  /*3baa0*/  STL.64 [R1+0xc20], R28 ;  /* 0x000c201c01007387 */ /* 0x0003e80000100a00 */
[----:B------:R-:W2:Y:S01]  /*3bab0*/  LDL.LU.64 R18, [R1+0x718] ;  /* 0x0007180001127983 */ /* 0x000ea20000300a00 */
[----:B------:R-:W-:-:S02]  /*3bac0*/  ISETP.GE.U32.AND P0, PT, R7, 0x7ffffdfe, PT ;  /* 0x7ffffdfe0700780c */ /* 0x000fc40003f06070 */
[----:B------:R-:W-:Y:S01]  /*3bad0*/  SHF.L.U32 R10, R10, 0x2, RZ ;  /* 0x000000020a0a7819 */ /* 0x000fe200000006ff */
[----:B------:R4:W-:Y:S03]  /*3bae0*/  LDGSTS.E [R4+-0x1200], [R30.64], !P5 ;  /* 0xfee000001e047fae */ /* 0x0009e6000e921844 */
[----:B------:R-:W-:Y:S02]  /*3baf0*/  LOP3.LUT R10, R10, 0x40, RZ, 0x3c, !PT ;  /* 0x000000400a0a7812 */ /* 0x000fe400078e3cff */
[----:B------:R-:W-:Y:S02]  /*3bb00*/  IADD3 R7, R13, -0x187, RZ ;  /* 0xfffffe790d077810 */ /* 0x000fe40007ffe0ff */
[----:B------:R-:W-:Y:S01]  /*3bb10*/  IADD3 R0, R10, 0x100000, RZ ;  /* 0x001000000a007810 */ /* 0x000fe20007ffe0ff */
[----:B------:R-:W-:-:S04]  /*3bb20*/  IMAD.WIDE R32, R2, 0x4, R24 ;  /* 0x0000000402207825 */ /* 0x000fc800078e0218 */
[----:B-----5:R-:W-:Y:S01]  /*3bb30*/  IMAD.WIDE R26, R2, 0x4, R26 ;  /* 0x00000004021a7825 */ /* 0x020fe200078e021a */
[----:B------:R3:W-:Y:S01]  /*3bb40*/  STL.64 [R1+0xc18], R32 ;  /* 0x000c182001007387 */ /* 0x0007e20000100a00 */
[----:B------:R-:W-:Y:S02]  /*3bb50*/  ISETP.GE.U32.AND P1, PT, R7, 0x7ffffdfa, PT ;  /* 0x7ffffdfa0700780c */ /* 0x000fe40003f26070 */
[----:B------:R-:W-:Y:S01]  /*3bb60*/  IADD3 R6, R10, 0x100000, RZ ;  /* 0x001000000a067810 */ /* 0x000fe20007ffe0ff */
[----:B------:R5:W-:Y:S01]  /*3bb70*/  STL.64 [R1+0xc10], R26 ;  /* 0x000c101a01007387 */ /* 0x000be20000100a00 */
[----:B----4-:R-:W-:-:S03]  /*3bb80*/  IMAD.WIDE R30, R2, 0x4, R22 ;  /* 0x00000004021e7825 */ /* 0x010fc600078e0216 */
[----:B------:R1:W-:Y:S01]  /*3bb90*/  LDGSTS.E [R0+-0x3f000], [R28.64], !P0 ;  /* 0xc10000001c007fae */ /* 0x0003e2000c121844 */
[----:B------:R-:W-:-:S03]  /*3bba0*/  IADD3 R5, R10, 0x100000, RZ ;  /* 0x001000000a057810 */ /* 0x000fc60007ffe0ff */
[----:B------:R-:W4:Y:S01]  /*3bbb0*/  LDL.LU.64 R24, [R1+0x710] ;  /* 0x0007100001187983 */ /* 0x000f220000300a00 */
[----:B------:R-:W-:-:S03]  /*3bbc0*/  IADD3 R4, R10, 0x100000, RZ ;  /* 0x001000000a047810 */ /* 0x000fc60007ffe0ff */
[----:B------:R2:W-:Y:S04]  /*3bbd0*/  STL.64 [R1+0xc08], R30 ;  /* 0x000c081e01007387 */ /* 0x0005e80000100a00 */
[----:B------:R3:W-:Y:S01]  /*3bbe0*/  LDGSTS.E [R6+-0x3ee00], [R32.64], !P0 ;  /* 0xc120000020067fae */ /* 0x0007e2000c121844 */
[----:B-1----:R-:W-:-:S03]  /*3bbf0*/  IMAD.WIDE R28, R2, 0x4, R20 ;  /* 0x00000004021c7825 */ /* 0x002fc600078e0214 */
[----:B------:R5:W-:Y:S04]  /*3bc00*/  LDGSTS.E [R5+-0x3ec00], [R26.64], !P0 ;  /* 0xc14000001a057fae */ /* 0x000be8000c121844 */
[----:B------:R-:W4:Y:S04]  /*3bc10*/  LDL.LU.64 R20, [R1+0x708] ;  /* 0x0007080001147983 */ /* 0x000f280000300a00 */
[----:B------:R-:W4:Y:S01]  /*3bc20*/  LDL.LU.64 R22, [R1+0x700] ;  /* 0x0007000001167983 */ /* 0x000f220000300a00 */
[----:B---3--:R-:W-:-:S03]  /*3bc30*/  IMAD.WIDE R32, R2, 0x4, R16 ;  /* 0x0000000402207825 */ /* 0x008fc600078e0210 */
[----:B------:R1:W-:Y:S04]  /*3bc40*/  STL.64 [R1+0xc00], R28 ;  /* 0x000c001c01007387 */ /* 0x0003e80000100a00 */
[----:B------:R3:W-:Y:S04]  /*3bc50*/  LDGSTS.E [R4+-0x3ea00], [R30.64], !P0 ;  /* 0xc16000001e047fae */ /* 0x0007e8000c121844 */
[----:B-----5:R-:W5:Y:S04]  /*3bc60*/  LDL.LU.64 R26, [R1+0x6b8] ;  /* 0x0006b800011a7983 */ /* 0x020f680000300a00 */
[----:B------:R-:W-:Y:S04]  /*3bc70*/  STL.64 [R1+0xbf8], R32 ;  /* 0x000bf82001007387 */ /* 0x000fe80000100a00 */
[----:B------:R1:W-:Y:S04]  /*3bc80*/  LDGSTS.E [R0+-0x3d000], [R28.64], !P1 ;  /* 0xc30000001c007fae */ /* 0x0003e8000c921844 */
[----:B------:R4:W-:Y:S01]  /*3bc90*/  LDGSTS.E [R6+-0x3ce00], [R32.64], !P1 ;  /* 0xc320000020067fae */ /* 0x0009e2000c921844 */
[----:B--2---:R-:W-:-:S04]  /*3bca0*/  IMAD.WIDE R8, R2, 0x4, R8 ;  /* 0x0000000402087825 */ /* 0x004fc800078e0208 */
[C---:B---3--:R-:W-:Y:S01]  /*3bcb0*/  IMAD.WIDE R30, R2.reuse, 0x4, R14 ;  /* 0x00000004021e7825 */ /* 0x048fe200078e020e */
[----:B------:R2:W-:Y:S04]  /*3bcc0*/  STL.64 [R1+0xbf0], R8 ;  /* 0x000bf00801007387 */ /* 0x0005e80000100a00 */
[----:B------:R-:W3:Y:S01]  /*3bcd0*/  LDL.LU.64 R16, [R1+0x6b0] ;  /* 0x0006b00001107983 */ /* 0x000ee20000300a00 */
[----:B-1----:R-:W-:-:S03]  /*3bce0*/  IMAD.WIDE R28, R2, 0x4, R18 ;  /* 0x00000004021c7825 */ /* 0x002fc600078e0212 */
[----:B------:R1:W-:Y:S04]  /*3bcf0*/  STL.64 [R1+0xbe8], R30 ;  /* 0x000be81e01007387 */ /* 0x0003e80000100a00 */
[----:B------:R-:W3:Y:S04]  /*3bd00*/  LDL.LU.64 R18, [R1+0x6a8] ;  /* 0x0006a80001127983 */ /* 0x000ee80000300a00 */
[----:B------:R-:W3:Y:S04]  /*3bd10*/  LDL.LU.64 R14, [R1+0x6a0] ;  /* 0x0006a000010e7983 */ /* 0x000ee80000300a00 */
[----:B------:R5:W-:Y:S04]  /*3bd20*/  STL.64 [R1+0xbe0], R28 ;  /* 0x000be01c01007387 */ /* 0x000be80000100a00 */
[----:B------:R2:W-:Y:S01]  /*3bd30*/  LDGSTS.E [R5+-0x3cc00], [R8.64], !P1 ;  /* 0xc340000008057fae */ /* 0x0005e2000c921844 */
[----:B------:R-:W-:-:S03]  /*3bd40*/  IADD3 R7, R13, -0x18b, RZ ;  /* 0xfffffe750d077810 */ /* 0x000fc60007ffe0ff */
[----:B------:R1:W-:Y:S04]  /*3bd50*/  LDGSTS.E [R4+-0x3ca00], [R30.64], !P1 ;  /* 0xc36000001e047fae */ /* 0x0003e8000c921844 */
[----:B--2---:R-:W2:Y:S01]  /*3bd60*/  LDL.LU.64 R8, [R1+0x658] ;  /* 0x0006580001087983 */ /* 0x004ea20000300a00 */
[----:B------:R-:W-:Y:S01]  /*3bd70*/  ISETP.GE.U32.AND P2, PT, R7, 0x7ffffdf6, PT ;  /* 0x7ffffdf60700780c */ /* 0x000fe20003f46070 */
[----:B----4-:R-:W-:Y:S01]  /*3bd80*/  IMAD.WIDE R32, R2, 0x4, R24 ;  /* 0x0000000402207825 */ /* 0x010fe200078e0218 */
[----:B------:R-:W-:-:S04]  /*3bd90*/  IADD3 R7, R13, -0x18f, RZ ;  /* 0xfffffe710d077810 */ /* 0x000fc80007ffe0ff */
[----:B------:R-:W-:Y:S01]  /*3bda0*/  STL.64 [R1+0xbd8], R32 ;  /* 0x000bd82001007387 */ /* 0x000fe20000100a00 */
[----:B------:R-:W-:-:S06]  /*3bdb0*/  ISETP.GE.U32.AND P3, PT, R7, 0x7ffffdf2, PT ;  /* 0x7ffffdf20700780c */ /* 0x000fcc0003f66070 */
[----:B------:R5:W-:Y:S04]  /*3bdc0*/  LDGSTS.E [R0+-0x3b000], [R28.64], !P2 ;  /* 0xc50000001c007fae */ /* 0x000be8000d121844 */
[----:B------:R3:W-:Y:S01]  /*3bdd0*/  LDGSTS.E [R6+-0x3ae00], [R32.64], !P2 ;  /* 0xc520000020067fae */ /* 0x0007e2000d121844 */
[----:B------:R-:W-:-:S04]  /*3bde0*/  IMAD.WIDE R20, R2, 0x4, R20 ;  /* 0x0000000402147825 */ /* 0x000fc800078e0214 */
[C---:B-1----:R-:W-:Y:S01]  /*3bdf0*/  IMAD.WIDE R30, R2.reuse, 0x4, R22 ;  /* 0x00000004021e7825 */ /* 0x042fe200078e0216 */
[----:B------:R1:W-:Y:S04]  /*3be00*/  STL.64 [R1+0xbd0], R20 ;  /* 0x000bd01401007387 */ /* 0x0003e80000100a00 */
[----:B------:R-:W4:Y:S04]  /*3be10*/  LDL.LU.64 R24, [R1+0x650] ;  /* 0x0006500001187983 */ /* 0x000f280000300a00 */
[----:B------:R1:W-:Y:S01]  /*3be20*/  STL.64 [R1+0xbc8], R30 ;  /* 0x000bc81e01007387 */ /* 0x0003e20000100a00 */
[----:B-----5:R-:W-:-:S03]  /*3be30*/  IMAD.WIDE R28, R2, 0x4, R26 ;  /* 0x00000004021c7825 */ /* 0x020fc600078e021a */
[----:B------:R1:W-:Y:S04]  /*3be40*/  LDGSTS.E [R5+-0x3ac00], [R20.64], !P2 ;  /* 0xc540000014057fae */ /* 0x0003e8000d121844 */
[----:B------:R-:W5:Y:S04]  /*3be50*/  LDL.LU.64 R26, [R1+0x648] ;  /* 0x00064800011a7983 */ /* 0x000f680000300a00 */
[----:B------:R-:W5:Y:S04]  /*3be60*/  LDL.LU.64 R22, [R1+0x640] ;  /* 0x0006400001167983 */ /* 0x000f680000300a00 */
[----:B------:R2:W-:Y:S04]  /*3be70*/  STL.64 [R1+0xbc0], R28 ;  /* 0x000bc01c01007387 */ /* 0x0005e80000100a00 */
[----:B------:R3:W-:Y:S04]  /*3be80*/  LDGSTS.E [R4+-0x3aa00], [R30.64], !P2 ;  /* 0xc56000001e047fae */ /* 0x0007e8000d121844 */
[----:B-1----:R-:W5:Y:S04]  /*3be90*/  LDL.LU.64 R20, [R1+0x5f8] ;  /* 0x0005f80001147983 */ /* 0x002f680000300a00 */
[----:B------:R2:W-:Y:S01]  /*3bea0*/  LDGSTS.E [R0+-0x39000], [R28.64], !P3 ;  /* 0xc70000001c007fae */ /* 0x0005e2000d921844 */
[----:B---3--:R-:W-:-:S04]  /*3beb0*/  IMAD.WIDE R32, R2, 0x4, R16 ;  /* 0x0000000402207825 */ /* 0x008fc800078e0210 */
[C---:B------:R-:W-:Y:S01]  /*3bec0*/  IMAD.WIDE R18, R2.reuse, 0x4, R18 ;  /* 0x0000000402127825 */ /* 0x040fe200078e0212 */
[----:B------:R-:W-:Y:S03]  /*3bed0*/  STL.64 [R1+0xbb8], R32 ;  /* 0x000bb82001007387 */ /* 0x000fe60000100a00 */
[C---:B------:R-:W-:Y:S01]  /*3bee0*/  IMAD.WIDE R30, R2.reuse, 0x4, R14 ;  /* 0x00000004021e7825 */ /* 0x040fe200078e020e */
[----:B------:R1:W-:Y:S04]  /*3bef0*/  STL.64 [R1+0xbb0], R18 ;  /* 0x000bb01201007387 */ /* 0x0003e80000100a00 */
[----:B------:R-:W3:Y:S04]  /*3bf00*/  LDL.LU.64 R16, [R1+0x5f0] ;  /* 0x0005f00001107983 */ /* 0x000ee80000300a00 */
[----:B------:R1:W-:Y:S04]  /*3bf10*/  STL.64 [R1+0xba8], R30 ;  /* 0x000ba81e01007387 */ /* 0x0003e80000100a00 */
[----:B------:R4:W-:Y:S04]  /*3bf20*/  LDGSTS.E [R6+-0x38e00], [R32.64], !P3 ;  /* 0xc720000020067fae */ /* 0x0009e8000d921844 */
[----:B------:R1:W-:Y:S01]  /*3bf30*/  LDGSTS.E [R5+-0x38c00], [R18.64], !P3 ;  /* 0xc740000012057fae */ /* 0x0003e2000d921844 */
[----:B--2---:R-:W-:Y:S01]  /*3bf40*/  IMAD.WIDE R28, R2, 0x4, R8 ;  /* 0x00000004021c7825 */ /* 0x004fe200078e0208 */
[----:B------:R-:W-:-:S02]  /*3bf50*/  IADD3 R7, R13, -0x193, RZ ;  /* 0xfffffe6d0d077810 */ /* 0x000fc40007ffe0ff */
[----:B------:R-:W2:Y:S04]  /*3bf60*/  LDL.LU.64 R8, [R1+0x5e8] ;  /* 0x0005e80001087983 */ /* 0x000ea80000300a00 */
[----:B------:R-:W2:Y:S04]  /*3bf70*/  LDL.LU.64 R14, [R1+0x5e0] ;  /* 0x0005e000010e7983 */ /* 0x000ea80000300a00 */
[----:B------:R4:W-:Y:S04]  /*3bf80*/  STL.64 [R1+0xba0], R28 ;  /* 0x000ba01c01007387 */ /* 0x0009e80000100a00 */
[----:B-1----:R-:W2:Y:S01]  /*3bf90*/  LDL.LU.64 R18, [R1+0x598] ;  /* 0x0005980001127983 */ /* 0x002ea20000300a00 */
[----:B------:R-:W-:-:S02]  /*3bfa0*/  ISETP.GE.U32.AND P6, PT, R7, 0x7ffffdee, PT ;  /* 0x7ffffdee0700780c */ /* 0x000fc40003fc6070 */
[----:B------:R-:W-:Y:S01]  /*3bfb0*/  IADD3 R7, R13, -0x197, RZ ;  /* 0xfffffe690d077810 */ /* 0x000fe20007ffe0ff */
[----:B------:R1:W-:Y:S03]  /*3bfc0*/  LDGSTS.E [R4+-0x38a00], [R30.64], !P3 ;  /* 0xc76000001e047fae */ /* 0x0003e6000d921844 */
[----:B------:R-:W-:Y:S01]  /*3bfd0*/  ISETP.GE.U32.AND P4, PT, R7, 0x7ffffdea, PT ;  /* 0x7ffffdea0700780c */ /* 0x000fe20003f86070 */
[----:B----4-:R-:W-:-:S06]  /*3bfe0*/  IMAD.WIDE R32, R2, 0x4, R24 ;  /* 0x0000000402207825 */ /* 0x010fcc00078e0218 */
[----:B------:R4:W-:Y:S04]  /*3bff0*/  LDGSTS.E [R0+-0x37000], [R28.64], !P6 ;  /* 0xc90000001c007fae */ /* 0x0009e8000f121844 */
[----:B------:R-:W-:Y:S04]  /*3c000*/  STL.64 [R1+0xb98], R32 ;  /* 0x000b982001007387 */ /* 0x000fe80000100a00 */
[----:B------:R3:W-:Y:S01]  /*3c010*/  LDGSTS.E [R6+-0x36e00], [R32.64], !P6 ;  /* 0xc920000020067fae */ /* 0x0007e2000f121844 */
[----:B-----5:R-:W-:-:S04]  /*3c020*/  IMAD.WIDE R26, R2, 0x4, R26 ;  /* 0x00000004021a7825 */ /* 0x020fc800078e021a */
[C---:B-1----:R-:W-:Y:S01]  /*3c030*/  IMAD.WIDE R30, R2.reuse, 0x4, R22 ;  /* 0x00000004021e7825 */ /* 0x042fe200078e0216 */
[----:B------:R1:W-:Y:S04]  /*3c040*/  STL.64 [R1+0xb90], R26 ;  /* 0x000b901a01007387 */ /* 0x0003e80000100a00 */
[----:B------:R-:W5:Y:S04]  /*3c050*/  LDL.LU.64 R24, [R1+0x590] ;  /* 0x0005900001187983 */ /* 0x000f680000300a00 */
[----:B------:R1:W-:Y:S01]  /*3c060*/  STL.64 [R1+0xb88], R30 ;  /* 0x000b881e01007387 */ /* 0x0003e20000100a00 */
[----:B----4-:R-:W-:-:S03]  /*3c070*/  IMAD.WIDE R28, R2, 0x4, R20 ;  /* 0x00000004021c7825 */ /* 0x010fc600078e0214 */
[----:B------:R1:W-:Y:S04]  /*3c080*/  LDGSTS.E [R5+-0x36c00], [R26.64], !P6 ;  /* 0xc94000001a057fae */ /* 0x0003e8000f121844 */
[----:B------:R-:W4:Y:S04]  /*3c090*/  LDL.LU.64 R20, [R1+0x588] ;  /* 0x0005880001147983 */ /* 0x000f280000300a00 */
[----:B------:R-:W4:Y:S04]  /*3c0a0*/  LDL.LU.64 R22, [R1+0x580] ;  /* 0x0005800001167983 */ /* 0x000f280000300a00 */
[----:B------:R2:W-:Y:S04]  /*3c0b0*/  STL.64 [R1+0xb80], R28 ;  /* 0x000b801c01007387 */ /* 0x0005e80000100a00 */
[----:B------:R2:W-:Y:S04]  /*3c0c0*/  LDGSTS.E [R4+-0x36a00], [R30.64], !P6 ;  /* 0xc96000001e047fae */ /* 0x0005e8000f121844 */
[----:B-1----:R-:W4:Y:S04]  /*3c0d0*/  LDL.LU.64 R26, [R1+0x538] ;  /* 0x00053800011a7983 */ /* 0x002f280000300a00 */
[----:B------:R1:W-:Y:S01]  /*3c0e0*/  LDGSTS.E [R0+-0x35000], [R28.64], !P4 ;  /* 0xcb0000001c007fae */ /* 0x0003e2000e121844 */
[----:B---3--:R-:W-:-:S05]  /*3c0f0*/  IMAD.WIDE R32, R2, 0x4, R16 ;  /* 0x0000000402207825 */ /* 0x008fca00078e0210 */
[----:B------:R-:W-:Y:S04]  /*3c100*/  STL.64 [R1+0xb78], R32 ;  /* 0x000b782001007387 */ /* 0x000fe80000100a00 */
[----:B------:R5:W-:Y:S01]  /*3c110*/  LDGSTS.E [R6+-0x34e00], [R32.64], !P4 ;  /* 0xcb20000020067fae */ /* 0x000be2000e121844 */
[----:B--2---:R-:W-:-:S04]  /*3c120*/  IMAD.WIDE R8, R2, 0x4, R8 ;  /* 0x0000000402087825 */ /* 0x004fc800078e0208 */
[C---:B------:R-:W-:Y:S01]  /*3c130*/  IMAD.WIDE R30, R2.reuse, 0x4, R14 ;  /* 0x00000004021e7825 */ /* 0x040fe200078e020e */
        /* <DEDUP_REMOVED lines=11> */
[----:B------:R-:W-:Y:S02]  /*3c1f0*/  ISETP.GE.U32.AND P5, PT, R7, 0x7ffffde6, PT ;  /* 0x7ffffde60700780c */ /* 0x000fe40003fa6070 */
[----:B------:R-:W-:Y:S01]  /*3c200*/  IADD3 R7, R13, -0x19f, RZ ;  /* 0xfffffe610d077810 */ /* 0x000fe20007ffe0ff */
[----:B-----5:R-:W-:-:S03]  /*3c210*/  IMAD.WIDE R32, R2, 0x4, R24 ;  /* 0x0000000402207825 */ /* 0x020fc600078e0218 */
[----:B------:R-:W-:Y:S02]  /*3c220*/  ISETP.GE.U32.AND P0, PT, R7, 0x7ffffde2, PT ;  /* 0x7ffffde20700780c */ /* 0x000fe40003f06070 */
[----:B------:R-:W-:Y:S05]  /*3c230*/  STL.64 [R1+0xb58], R32 ;  /* 0x000b582001007387 */ /* 0x000fea0000100a00 */
[----:B------:R5:W-:Y:S01]  /*3c240*/  LDGSTS.E [R0+-0x33000], [R28.64], !P5 ;  /* 0xcd0000001c007fae */ /* 0x000be2000e921844 */
[----:B----4-:R-:W-:-:S03]  /*3c250*/  IMAD.WIDE R20, R2, 0x4, R20 ;  /* 0x0000000402147825 */ /* 0x010fc600078e0214 */
[----:B------:R3:W-:Y:S01]  /*3c260*/  LDGSTS.E [R6+-0x32e00], [R32.64], !P5 ;  /* 0xcd20000020067fae */ /* 0x0007e2000e921844 */
[----:B-1----:R-:W-:-:S03]  /*3c270*/  IMAD.WIDE R30, R2, 0x4, R22 ;  /* 0x00000004021e7825 */ /* 0x002fc600078e0216 */
        /* <DEDUP_REMOVED lines=98> */
[----:B------:R-:W-:-:S03]  /*3c8a0*/  ISETP.GE.U32.AND P4, PT, R7, 0x7ffffdce, PT ;  /* 0x7ffffdce0700780c */ /* 0x000fc60003f86070 */
[----:B------:R1:W-:Y:S01]  /*3c8b0*/  LDGSTS.E [R4+-0x28a00], [R30.64], !P6 ;  /* 0xd76000001e047fae */ /* 0x0003e2000f121844 */
[----:B------:R-:W-:Y:S01]  /*3c8c0*/  IADD3 R7, R13, -0x1b7, RZ ;  /* 0xfffffe490d077810 */ /* 0x000fe20007ffe0ff */
[----:B----4-:R-:W-:-:S08]  /*3c8d0*/  IMAD.WIDE R32, R2, 0x4, R24 ;  /* 0x0000000402207825 */ /* 0x010fd000078e0218 */
[----:B------:R4:W-:Y:S04]  /*3c8e0*/  LDGSTS.E [R0+-0x27000], [R28.64], !P4 ;  /* 0xd90000001c007fae */ /* 0x0009e8000e121844 */
[----:B------:R-:W-:Y:S01]  /*3c8f0*/  STL.64 [R1+0xa98], R32 ;  /* 0x000a982001007387 */ /* 0x000fe20000100a00 */
[----:B-----5:R-:W-:-:S04]  /*3c900*/  IMAD.WIDE R26, R2, 0x4, R26 ;  /* 0x00000004021a7825 */ /* 0x020fc800078e021a */
[----:B-1----:R-:W-:Y:S01]  /*3c910*/  IMAD.WIDE R30, R2, 0x4, R22 ;  /* 0x00000004021e7825 */ /* 0x002fe200078e0216 */
[----:B------:R1:W-:Y:S01]  /*3c920*/  STL.64 [R1+0xa90], R26 ;  /* 0x000a901a01007387 */ /* 0x0003e20000100a00 */
[----:B------:R-:W-:-:S03]  /*3c930*/  ISETP.GE.U32.AND P5, PT, R7, 0x7ffffdca, PT ;  /* 0x7ffffdca0700780c */ /* 0x000fc60003fa6070 */
        /* <DEDUP_REMOVED lines=8> */
[----:B------:R2:W-:Y:S04]  /*3c9c0*/  LDGSTS.E [R4+-0x26a00], [R30.64], !P4 ;  /* 0xd96000001e047fae */ /* 0x0005e8000e121844 */
[----:B------:R2:W-:Y:S04]  /*3c9d0*/  LDGSTS.E [R0+-0x25000], [R28.64], !P5 ;  /* 0xdb0000001c007fae */ /* 0x0005e8000e921844 */
[----:B-1----:R-:W4:Y:S01]  /*3c9e0*/  LDL.LU.64 R26, [R1+0x230] ;  /* 0x00023000011a7983 */ /* 0x002f220000300a00 */
[----:B---3--:R-:W-:-:S05]  /*3c9f0*/  IMAD.WIDE R32, R2, 0x4, R16 ;  /* 0x0000000402207825 */ /* 0x008fca00078e0210 */
[----:B------:R-:W-:Y:S04]  /*3ca00*/  STL.64 [R1+0xa78], R32 ;  /* 0x000a782001007387 */ /* 0x000fe80000100a00 */
[----:B------:R5:W-:Y:S01]  /*3ca10*/  LDGSTS.E [R6+-0x24e00], [R32.64], !P5 ;  /* 0xdb20000020067fae */ /* 0x000be2000e921844 */
[----:B--2---:R-:W-:-:S04]  /*3ca20*/  IMAD.WIDE R8, R2, 0x4, R8 ;  /* 0x0000000402087825 */ /* 0x004fc800078e0208 */
[C---:B------:R-:W-:Y:S01]  /*3ca30*/  IMAD.WIDE R30, R2.reuse, 0x4, R14 ;  /* 0x00000004021e7825 */ /* 0x040fe200078e020e */
[----:B------:R1:W-:Y:S04]  /*3ca40*/  STL.64 [R1+0xa70], R8 ;  /* 0x000a700801007387 */ /* 0x0003e80000100a00 */
[----:B------:R-:W2:Y:S04]  /*3ca50*/  LDL.LU.64 R16, [R1+0x228] ;  /* 0x0002280001107983 */ /* 0x000ea80000300a00 */
[----:B------:R3:W-:Y:S01]  /*3ca60*/  STL.64 [R1+0xa68], R30 ;  /* 0x000a681e01007387 */ /* 0x0007e20000100a00 */
[----:B------:R-:W-:-:S03]  /*3ca70*/  IMAD.WIDE R28, R2, 0x4, R18 ;  /* 0x00000004021c7825 */ /* 0x000fc600078e0212 */
[----:B------:R-:W2:Y:S04]  /*3ca80*/  LDL.LU.64 R14, [R1+0x220] ;  /* 0x00022000010e7983 */ /* 0x000ea80000300a00 */
[----:B------:R-:W2:Y:S04]  /*3ca90*/  LDL.LU.64 R18, [R1+0x218] ;  /* 0x0002180001127983 */ /* 0x000ea80000300a00 */
[----:B------:R1:W-:Y:S04]  /*3caa0*/  STL.64 [R1+0xa60], R28 ;  /* 0x000a601c01007387 */ /* 0x0003e80000100a00 */
[----:B------:R1:W-:Y:S01]  /*3cab0*/  LDGSTS.E [R5+-0x24c00], [R8.64], !P5 ;  /* 0xdb40000008057fae */ /* 0x0003e2000e921844 */
[----:B------:R-:W-:-:S03]  /*3cac0*/  IADD3 R7, R13, -0x1bb, RZ ;  /* 0xfffffe450d077810 */ /* 0x000fc60007ffe0ff */
[----:B------:R3:W-:Y:S04]  /*3cad0*/  LDGSTS.E [R4+-0x24a00], [R30.64], !P5 ;  /* 0xdb6000001e047fae */ /* 0x0007e8000e921844 */
[----:B-1----:R-:W2:Y:S01]  /*3cae0*/  LDL.LU.64 R8, [R1+0x1d0] ;  /* 0x0001d00001087983 */ /* 0x002ea20000300a00 */
        /* <DEDUP_REMOVED lines=8> */
[----:B---3--:R-:W-:-:S03]  /*3cb70*/  IMAD.WIDE R30, R2, 0x4, R22 ;  /* 0x00000004021e7825 */ /* 0x008fc600078e0216 */
[----:B------:R3:W-:Y:S01]  /*3cb80*/  STL.64 [R1+0xa50], R20 ;  /* 0x000a501401007387 */ /* 0x0007e20000100a00 */
[----:B------:R-:W-:-:S03]  /*3cb90*/  IADD3 R7, R13, -0x1c3, RZ ;  /* 0xfffffe3d0d077810 */ /* 0x000fc60007ffe0ff */
[----:B------:R3:W-:Y:S01]  /*3cba0*/  LDGSTS.E [R5+-0x22c00], [R20.64], !P0 ;  /* 0xdd40000014057fae */ /* 0x0007e2000c121844 */
[----:B------:R-:W-:-:S03]  /*3cbb0*/  ISETP.GE.U32.AND P2, PT, R7, 0x7ffffdbe, PT ;  /* 0x7ffffdbe0700780c */ /* 0x000fc60003f46070 */
[----:B------:R4:W-:Y:S01]  /*3cbc0*/  LDGSTS.E [R4+-0x22a00], [R30.64], !P0 ;  /* 0xdd6000001e047fae */ /* 0x0009e2000c121844 */
[----:B-1----:R-:W-:-:S03]  /*3cbd0*/  IMAD.WIDE R28, R2, 0x4, R26 ;  /* 0x00000004021c7825 */ /* 0x002fc600078e021a */
[----:B------:R-:W5:Y:S04]  /*3cbe0*/  LDL.LU.64 R26, [R1+0x1c8] ;  /* 0x0001c800011a7983 */ /* 0x000f680000300a00 */
[----:B------:R4:W-:Y:S04]  /*3cbf0*/  STL.64 [R1+0xa48], R30 ;  /* 0x000a481e01007387 */ /* 0x0009e80000100a00 */
[----:B------:R-:W5:Y:S04]  /*3cc00*/  LDL.LU.64 R24, [R1+0x1c0] ;  /* 0x0001c00001187983 */ /* 0x000f680000300a00 */
[----:B------:R-:W5:Y:S04]  /*3cc10*/  LDL.LU.64 R22, [R1+0x1b8] ;  /* 0x0001b80001167983 */ /* 0x000f680000300a00 */
[----:B------:R1:W-:Y:S04]  /*3cc20*/  STL.64 [R1+0xa40], R28 ;  /* 0x000a401c01007387 */ /* 0x0003e80000100a00 */
[----:B---3--:R-:W3:Y:S04]  /*3cc30*/  LDL.LU.64 R20, [R1+0x170] ;  /* 0x0001700001147983 */ /* 0x008ee80000300a00 */
[----:B------:R1:W-:Y:S01]  /*3cc40*/  LDGSTS.E [R0+-0x21000], [R28.64], !P1 ;  /* 0xdf0000001c007fae */ /* 0x0003e2000c921844 */
[----:B--2---:R-:W-:-:S04]  /*3cc50*/  IMAD.WIDE R32, R2, 0x4, R16 ;  /* 0x0000000402207825 */ /* 0x004fc800078e0210 */
[C---:B----4-:R-:W-:Y:S01]  /*3cc60*/  IMAD.WIDE R30, R2.reuse, 0x4, R14 ;  /* 0x00000004021e7825 */ /* 0x050fe200078e020e */
[----:B------:R-:W-:Y:S03]  /*3cc70*/  STL.64 [R1+0xa38], R32 ;  /* 0x000a382001007387 */ /* 0x000fe60000100a00 */
[C---:B-1----:R-:W-:Y:S01]  /*3cc80*/  IMAD.WIDE R28, R2.reuse, 0x4, R18 ;  /* 0x00000004021c7825 */ /* 0x042fe200078e0212 */
[----:B------:R-:W-:Y:S04]  /*3cc90*/  STL.64 [R1+0xa30], R30 ;  /* 0x000a301e01007387 */ /* 0x000fe80000100a00 */
[----:B------:R-:W2:Y:S04]  /*3cca0*/  LDL.LU.64 R16, [R1+0x168] ;  /* 0x0001680001107983 */ /* 0x000ea80000300a00 */
        /* <DEDUP_REMOVED lines=11> */
[----:B------:R-:W-:Y:S01]  /*3cd60*/  ISETP.GE.U32.AND P3, PT, R7, 0x7ffffdba, PT ;  /* 0x7ffffdba0700780c */ /* 0x000fe20003f66070 */
[----:B-----5:R-:W-:-:S04]  /*3cd70*/  IMAD.WIDE R26, R2, 0x4, R26 ;  /* 0x00000004021a7825 */ /* 0x020fc800078e021a */
[C---:B------:R-:W-:Y:S01]  /*3cd80*/  IMAD.WIDE R24, R2.reuse, 0x4, R24 ;  /* 0x0000000402187825 */ /* 0x040fe200078e0218 */
[----:B------:R-:W-:Y:S03]  /*3cd90*/  STL.64 [R1+0xa18], R26 ;  /* 0x000a181a01007387 */ /* 0x000fe60000100a00 */
[C---:B------:R-:W-:Y:S01]  /*3cda0*/  IMAD.WIDE R22, R2.reuse, 0x4, R22 ;  /* 0x0000000402167825 */ /* 0x040fe200078e0216 */
[----:B------:R1:W-:Y:S03]  /*3cdb0*/  STL.64 [R1+0xa10], R24 ;  /* 0x000a101801007387 */ /* 0x0003e60000100a00 */
[----:B---3--:R-:W-:Y:S01]  /*3cdc0*/  IMAD.WIDE R20, R2, 0x4, R20 ;  /* 0x0000000402147825 */ /* 0x008fe200078e0214 */
[----:B------:R3:W-:Y:S01]  /*3cdd0*/  STL.64 [R1+0xa08], R22 ;  /* 0x000a081601007387 */ /* 0x0007e20000100a00 */
[----:B------:R-:W-:-:S03]  /*3cde0*/  IADD3 R7, R13, -0x1cb, RZ ;  /* 0xfffffe350d077810 */ /* 0x000fc60007ffe0ff */
[----:B------:R5:W-:Y:S04]  /*3cdf0*/  STL.64 [R1+0xa00], R20 ;  /* 0x000a001401007387 */ /* 0x000be80000100a00 */
[----:B------:R-:W4:Y:S04]  /*3ce00*/  LDL.LU.64 R30, [R1+0x108] ;  /* 0x00010800011e7983 */ /* 0x000f280000300a00 */
[----:B------:R1:W-:Y:S04]  /*3ce10*/  LDGSTS.E [R6+-0x1ee00], [R26.64], !P2 ;  /* 0xe12000001a067fae */ /* 0x0003e8000d121844 */
[----:B------:R-:W4:Y:S01]  /*3ce20*/  LDL.LU.64 R34, [R1+0x100] ;  /* 0x0001000001227983 */ /* 0x000f220000300a00 */
[----:B------:R-:W-:-:S03]  /*3ce30*/  ISETP.GE.U32.AND P6, PT, R7, 0x7ffffdb6, PT ;  /* 0x7ffffdb60700780c */ /* 0x000fc60003fc6070 */
[----:B------:R1:W-:Y:S04]  /*3ce40*/  LDGSTS.E [R5+-0x1ec00], [R24.64], !P2 ;  /* 0xe140000018057fae */ /* 0x0003e8000d121844 */
[----:B------:R-:W4:Y:S04]  /*3ce50*/  LDL.LU.64 R28, [R1+0xf8] ;  /* 0x0000f800011c7983 */ /* 0x000f280000300a00 */
[----:B------:R3:W-:Y:S04]  /*3ce60*/  LDGSTS.E [R4+-0x1ea00], [R22.64], !P2 ;  /* 0xe160000016047fae */ /* 0x0007e8000d121844 */
[----:B-1----:R-:W4:Y:S04]  /*3ce70*/  LDL.LU.64 R24, [R1+0xb0] ;  /* 0x0000b00001187983 */ /* 0x002f280000300a00 */
[----:B------:R5:W-:Y:S04]  /*3ce80*/  LDGSTS.E [R0+-0x1d000], [R20.64], !P3 ;  /* 0xe300000014007fae */ /* 0x000be8000d921844 */
[----:B---3--:R-:W3:Y:S01]  /*3ce90*/  LDL.LU.64 R22, [R1+0xa8] ;  /* 0x0000a80001167983 */ /* 0x008ee20000300a00 */
[----:B--2---:R-:W-:-:S05]  /*3cea0*/  IMAD.WIDE R16, R2, 0x4, R16 ;  /* 0x0000000402107825 */ /* 0x004fca00078e0210 */
[----:B------:R1:W-:Y:S01]  /*3ceb0*/  STL.64 [R1+0x9f8], R16 ;  /* 0x0009f81001007387 */ /* 0x0003e20000100a00 */
[----:B----4-:R-:W-:-:S03]  /*3cec0*/  IMAD.WIDE R18, R2, 0x4, R18 ;  /* 0x0000000402127825 */ /* 0x010fc600078e0212 */
[----:B------:R-:W2:Y:S01]  /*3ced0*/  LDL.LU.64 R26, [R1+0xa0] ;  /* 0x0000a000011a7983 */ /* 0x000ea20000300a00 */
[----:B------:R-:W-:-:S03]  /*3cee0*/  IMAD.WIDE R14, R2, 0x4, R14 ;  /* 0x00000004020e7825 */ /* 0x000fc600078e020e */
[----:B------:R4:W-:Y:S04]  /*3cef0*/  STL.64 [R1+0x9f0], R18 ;  /* 0x0009f01201007387 */ /* 0x0009e80000100a00 */
[----:B-----5:R-:W5:Y:S04]  /*3cf00*/  LDL.LU.64 R20, [R1+0x98] ;  /* 0x0000980001147983 */ /* 0x020f680000300a00 */
[----:B------:R1:W-:Y:S04]  /*3cf10*/  STL.64 [R1+0x9e8], R14 ;  /* 0x0009e80e01007387 */ /* 0x0003e80000100a00 */
[----:B------:R1:W-:Y:S04]  /*3cf20*/  LDGSTS.E [R6+-0x1ce00], [R16.64], !P3 ;  /* 0xe320000010067fae */ /* 0x0003e8000d921844 */
[----:B------:R4:W-:Y:S04]  /*3cf30*/  LDGSTS.E [R5+-0x1cc00], [R18.64], !P3 ;  /* 0xe340000012057fae */ /* 0x0009e8000d921844 */
[----:B------:R4:W-:Y:S04]  /*3cf40*/  LDGSTS.E [R4+-0x1ca00], [R14.64], !P3 ;  /* 0xe36000000e047fae */ /* 0x0009e8000d921844 */
[----:B-1----:R-:W5:Y:S01]  /*3cf50*/  LDL.LU.64 R16, [R1+0x50] ;  /* 0x0000500001107983 */ /* 0x002f620000300a00 */
[----:B------:R-:W-:-:S05]  /*3cf60*/  IMAD.WIDE R8, R2, 0x4, R8 ;  /* 0x0000000402087825 */ /* 0x000fca00078e0208 */
[----:B------:R1:W-:Y:S04]  /*3cf70*/  STL.64 [R1+0x9e0], R8 ;  /* 0x0009e00801007387 */ /* 0x0003e80000100a00 */
[----:B----4-:R-:W4:Y:S04]  /*3cf80*/  LDL.LU.64 R18, [R1+0x48] ;  /* 0x0000480001127983 */ /* 0x010f280000300a00 */
[----:B------:R1:W-:Y:S04]  /*3cf90*/  LDGSTS.E [R0+-0x1b000], [R8.64], !P6 ;  /* 0xe500000008007fae */ /* 0x0003e8000f121844 */
[----:B------:R-:W4:Y:S04]  /*3cfa0*/  LDL.LU.64 R14, [R1+0x40] ;  /* 0x00004000010e7983 */ /* 0x000f280000300a00 */
[----:B-1----:R-:W4:Y:S01]  /*3cfb0*/  LDL.LU.64 R8, [R1+0x38] ;  /* 0x0000380001087983 */ /* 0x002f220000300a00 */
[----:B------:R-:W-:-:S04]  /*3cfc0*/  IADD3 R7, R13, -0x1cf, RZ ;  /* 0xfffffe310d077810 */ /* 0x000fc80007ffe0ff */
[----:B------:R-:W-:Y:S02]  /*3cfd0*/  ISETP.GE.U32.AND P4, PT, R7, 0x7ffffdb2, PT ;  /* 0x7ffffdb20700780c */ /* 0x000fe40003f86070 */
[----:B------:R-:W-:-:S04]  /*3cfe0*/  IADD3 R7, R13, -0x1d3, RZ ;  /* 0xfffffe2d0d077810 */ /* 0x000fc80007ffe0ff */
[----:B------:R-:W-:Y:S01]  /*3cff0*/  ISETP.GE.U32.AND P5, PT, R7, 0x7ffffdae, PT ;  /* 0x7ffffdae0700780c */ /* 0x000fe20003fa6070 */
[----:B------:R-:W-:Y:S01]  /*3d000*/  IMAD.WIDE R32, R2, 0x4, R30 ;  /* 0x0000000402207825 */ /* 0x000fe200078e021e */
[----:B------:R-:W-:-:S03]  /*3d010*/  IADD3 R7, R13, -0x1d7, RZ ;  /* 0xfffffe290d077810 */ /* 0x000fc60007ffe0ff */
[C---:B------:R-:W-:Y:S01]  /*3d020*/  IMAD.WIDE R30, R2.reuse, 0x4, R34 ;  /* 0x00000004021e7825 */ /* 0x040fe200078e0222 */
[----:B------:R-:W-:Y:S04]  /*3d030*/  STL.64 [R1+0x9d8], R32 ;  /* 0x0009d82001007387 */ /* 0x000fe80000100a00 */
[----:B------:R1:W-:Y:S01]  /*3d040*/  LDGSTS.E [R6+-0x1ae00], [R32.64], !P6 ;  /* 0xe520000020067fae */ /* 0x0003e2000f121844 */
[----:B------:R-:W-:-:S03]  /*3d050*/  IMAD.WIDE R28, R2, 0x4, R28 ;  /* 0x00000004021c7825 */ /* 0x000fc600078e021c */
[----:B------:R-:W-:Y:S04]  /*3d060*/  STL.64 [R1+0x9d0], R30 ;  /* 0x0009d01e01007387 */ /* 0x000fe80000100a00 */
[----:B------:R1:W-:Y:S01]  /*3d070*/  LDGSTS.E [R5+-0x1ac00], [R30.64], !P6 ;  /* 0xe54000001e057fae */ /* 0x0003e2000f121844 */
[----:B------:R-:W-:-:S03]  /*3d080*/  IMAD.WIDE R24, R2, 0x4, R24 ;  /* 0x0000000402187825 */ /* 0x000fc600078e0218 */
[----:B------:R-:W-:Y:S04]  /*3d090*/  STL.64 [R1+0x9c8], R28 ;  /* 0x0009c81c01007387 */ /* 0x000fe80000100a00 */
[----:B------:R1:W-:Y:S04]  /*3d0a0*/  LDGSTS.E [R4+-0x1aa00], [R28.64], !P6 ;  /* 0xe56000001c047fae */ /* 0x0003e8000f121844 */
[----:B------:R3:W-:Y:S04]  /*3d0b0*/  STL.64 [R1+0x9c0], R24 ;  /* 0x0009c01801007387 */ /* 0x0007e80000100a00 */
[----:B------:R3:W-:Y:S01]  /*3d0c0*/  LDGSTS.E [R0+-0x19000], [R24.64], !P4 ;  /* 0xe700000018007fae */ /* 0x0007e2000e121844 */
[----:B------:R-:W-:-:S02]  /*3d0d0*/  ISETP.GE.U32.AND P0, PT, R7, 0x7ffffdaa, PT ;  /* 0x7ffffdaa0700780c */ /* 0x000fc40003f06070 */
[----:B------:R-:W-:Y:S01]  /*3d0e0*/  IADD3 R7, R13, -0x1db, RZ ;  /* 0xfffffe250d077810 */ /* 0x000fe20007ffe0ff */
[----:B---3--:R-:W-:-:S03]  /*3d0f0*/  IMAD.WIDE R24, R2, 0x4, R22 ;  /* 0x0000000402187825 */ /* 0x008fc600078e0216 */
[----:B------:R-:W-:Y:S02]  /*3d100*/  ISETP.GE.U32.AND P1, PT, R7, 0x7ffffda6, PT ;  /* 0x7ffffda60700780c */ /* 0x000fe40003f26070 */
[----:B------:R-:W-:Y:S04]  /*3d110*/  STL.64 [R1+0x9b8], R24 ;  /* 0x0009b81801007387 */ /* 0x000fe80000100a00 */
[----:B------:R3:W-:Y:S01]  /*3d120*/  LDGSTS.E [R6+-0x18e00], [R24.64], !P4 ;  /* 0xe720000018067fae */ /* 0x0007e2000e121844 */
[----:B------:R-:W-:-:S04]  /*3d130*/  IADD3 R7, R13, -0x1df, RZ ;  /* 0xfffffe210d077810 */ /* 0x000fc80007ffe0ff */
[----:B------:R-:W-:Y:S02]  /*3d140*/  ISETP.GE.U32.AND P2, PT, R7, 0x7ffffda2, PT ;  /* 0x7ffffda20700780c */ /* 0x000fe40003f46070 */
[----:B------:R-:W-:-:S04]  /*3d150*/  IADD3 R7, R13, -0x1e3, RZ ;  /* 0xfffffe1d0d077810 */ /* 0x000fc80007ffe0ff */
[----:B------:R-:W-:Y:S02]  /*3d160*/  ISETP.GE.U32.AND P3, PT, R7, 0x7ffffd9e, PT ;  /* 0x7ffffd9e0700780c */ /* 0x000fe40003f66070 */
[----:B------:R-:W-:-:S04]  /*3d170*/  IADD3 R7, R13, -0x1e7, RZ ;  /* 0xfffffe190d077810 */ /* 0x000fc80007ffe0ff */
[----:B------:R-:W-:Y:S02]  /*3d180*/  ISETP.GE.U32.AND P6, PT, R7, 0x7ffffd9a, PT ;  /* 0x7ffffd9a0700780c */ /* 0x000fe40003fc6070 */
[----:B------:R-:W-:Y:S01]  /*3d190*/  IADD3 R7, R13, -0x1eb, RZ ;  /* 0xfffffe150d077810 */ /* 0x000fe20007ffe0ff */
[----:B--2---:R-:W-:-:S04]  /*3d1a0*/  IMAD.WIDE R22, R2, 0x4, R26 ;  /* 0x0000000402167825 */ /* 0x004fc800078e021a */
[C---:B-----5:R-:W-:Y:S01]  /*3d1b0*/  IMAD.WIDE R20, R2.reuse, 0x4, R20 ;  /* 0x0000000402147825 */ /* 0x060fe200078e0214 */
[----:B------:R-:W-:Y:S04]  /*3d1c0*/  STL.64 [R1+0x9b0], R22 ;  /* 0x0009b01601007387 */ /* 0x000fe80000100a00 */
[----:B------:R2:W-:Y:S04]  /*3d1d0*/  LDGSTS.E [R5+-0x18c00], [R22.64], !P4 ;  /* 0xe740000016057fae */ /* 0x0005e8000e121844 */
[----:B------:R-:W-:Y:S04]  /*3d1e0*/  STL.64 [R1+0x9a8], R20 ;  /* 0x0009a81401007387 */ /* 0x000fe80000100a00 */
[----:B------:R5:W-:Y:S01]  /*3d1f0*/  LDGSTS.E [R4+-0x18a00], [R20.64], !P4 ;  /* 0xe760000014047fae */ /* 0x000be2000e121844 */
[----:B------:R-:W-:-:S05]  /*3d200*/  IMAD.WIDE R16, R2, 0x4, R16 ;  /* 0x0000000402107825 */ /* 0x000fca00078e0210 */
[----:B------:R1:W-:Y:S04]  /*3d210*/  STL.64 [R1+0x9a0], R16 ;  /* 0x0009a01001007387 */ /* 0x0003e80000100a00 */
[----:B------:R1:W-:Y:S01]  /*3d220*/  LDGSTS.E [R0+-0x17000], [R16.64], !P5 ;  /* 0xe900000010007fae */ /* 0x0003e2000e921844 */
[----:B----4-:R-:W-:-:S04]  /*3d230*/  IMAD.WIDE R18, R2, 0x4, R18 ;  /* 0x0000000402127825 */ /* 0x010fc800078e0212 */
[C---:B-1----:R-:W-:Y:S01]  /*3d240*/  IMAD.WIDE R16, R2.reuse, 0x4, R14 ;  /* 0x0000000402107825 */ /* 0x042fe200078e020e */
[----:B------:R1:W-:Y:S04]  /*3d250*/  STL.64 [R1+0x998], R18 ;  /* 0x0009981201007387 */ /* 0x0003e80000100a00 */
[----:B------:R1:W-:Y:S01]  /*3d260*/  LDGSTS.E [R6+-0x16e00], [R18.64], !P5 ;  /* 0xe920000012067fae */ /* 0x0003e2000e921844 */
[----:B------:R-:W-:-:S03]  /*3d270*/  IMAD.WIDE R14, R2, 0x4, R8 ;  /* 0x00000004020e7825 */ /* 0x000fc600078e0208 */
[----:B------:R4:W-:Y:S01]  /*3d280*/  STL.64 [R1+0x990], R16 ;  /* 0x0009901001007387 */ /* 0x0009e20000100a00 */
[----:B------:R-:W-:-:S03]  /*3d290*/  IMAD.WIDE R8, R2, 0x4, R248 ;  /* 0x0000000402087825 */ /* 0x000fc600078e02f8 */
[----:B------:R4:W-:Y:S01]  /*3d2a0*/  LDGSTS.E [R5+-0x16c00], [R16.64], !P5 ;  /* 0xe940000010057fae */ /* 0x0009e2000e921844 */
[----:B-1----:R-:W-:-:S03]  /*3d2b0*/  IMAD.WIDE R18, R2, 0x4, R164 ;  /* 0x0000000402127825 */ /* 0x002fc600078e02a4 */
[----:B------:R1:W-:Y:S04]  /*3d2c0*/  STL.64 [R1+0x988], R14 ;  /* 0x0009880e01007387 */ /* 0x0003e80000100a00 */
[----:B------:R1:W-:Y:S01]  /*3d2d0*/  LDGSTS.E [R4+-0x16a00], [R14.64], !P5 ;  /* 0xe96000000e047fae */ /* 0x0003e2000e921844 */
[----:B----4-:R-:W-:-:S03]  /*3d2e0*/  IMAD.WIDE R16, R2, 0x4, R166 ;  /* 0x0000000402107825 */ /* 0x010fc600078e02a6 */
[----:B------:R4:W-:Y:S04]  /*3d2f0*/  STL.64 [R1+0x980], R8 ;  /* 0x0009800801007387 */ /* 0x0009e80000100a00 */
        /* <DEDUP_REMOVED lines=26> */
[----:B------:R1:W-:Y:S01]  /*3d4a0*/  STL.64 [R1+0x938], R18 ;  /* 0x0009381201007387 */ /* 0x0003e20000100a00 */
[----:B------:R-:W-:-:S03]  /*3d4b0*/  ISETP.GE.U32.AND P4, PT, R7, 0x7ffffd96, PT ;  /* 0x7ffffd960700780c */ /* 0x000fc60003f86070 */
[----:B------:R1:W-:Y:S01]  /*3d4c0*/  LDGSTS.E [R6+-0x10e00], [R18.64], !P2 ;  /* 0xef20000012067fae */ /* 0x0003e2000d121844 */
[----:B----4-:R-:W-:-:S03]  /*3d4d0*/  IMAD.WIDE R8, R2, 0x4, R186 ;  /* 0x0000000402087825 */ /* 0x010fc600078e02ba */
[----:B------:R4:W-:Y:S01]  /*3d4e0*/  STL.64 [R1+0x930], R16 ;  /* 0x0009301001007387 */ /* 0x0009e20000100a00 */
[----:B------:R-:W-:-:S03]  /*3d4f0*/  IADD3 R7, R13, -0x1ef, RZ ;  /* 0xfffffe110d077810 */ /* 0x000fc60007ffe0ff */
        /* <DEDUP_REMOVED lines=65> */
[----:B------:R4:W-:Y:S04]  /*3d910*/  LDGSTS.E [R5+-0x6c00], [R16.64], !P0 ;  /* 0xf940000010057fae */ /* 0x0009e8000c121844 */
[----:B------:R2:W-:Y:S01]  /*3d920*/  STL.64 [R1+0x888], R14 ;  /* 0x0008880e01007387 */ /* 0x0005e20000100a00 */
[----:B-1----:R-:W-:-:S03]  /*3d930*/  IMAD.WIDE R18, R2, 0x4, R228 ;  /* 0x0000000402127825 */ /* 0x002fc600078e02e4 */
[----:B------:R2:W-:Y:S04]  /*3d940*/  LDGSTS.E [R4+-0x6a00], [R14.64], !P0 ;  /* 0xf96000000e047fae */ /* 0x0005e8000c121844 */
[----:B------:R1:W-:Y:S01]  /*3d950*/  STL.64 [R1+0x880], R8 ;  /* 0x0008800801007387 */ /* 0x0003e20000100a00 */
[----:B----4-:R-:W-:-:S03]  /*3d960*/  IMAD.WIDE R16, R2, 0x4, R230 ;  /* 0x0000000402107825 */ /* 0x010fc600078e02e6 */
[----:B------:R1:W-:Y:S04]  /*3d970*/  LDGSTS.E [R0+-0x5000], [R8.64], !P1 ;  /* 0xfb00000008007fae */ /* 0x0003e8000c921844 */
[----:B------:R4:W-:Y:S01]  /*3d980*/  STL.64 [R1+0x878], R18 ;  /* 0x0008781201007387 */ /* 0x0009e20000100a00 */
[----:B--2---:R-:W-:-:S03]  /*3d990*/  IMAD.WIDE R14, R2, 0x4, R234 ;  /* 0x00000004020e7825 */ /* 0x004fc600078e02ea */
[----:B------:R-:W-:Y:S01]  /*3d9a0*/  STL.64 [R1+0x870], R16 ;  /* 0x0008701001007387 */ /* 0x000fe20000100a00 */
[----:B-1----:R-:W-:-:S03]  /*3d9b0*/  IMAD.WIDE R8, R2, 0x4, R232 ;  /* 0x0000000402087825 */ /* 0x002fc600078e02e8 */
[----:B------:R4:W-:Y:S04]  /*3d9c0*/  LDGSTS.E [R6+-0x4e00], [R18.64], !P1 ;  /* 0xfb20000012067fae */ /* 0x0009e8000c921844 */
[----:B------:R1:W-:Y:S04]  /*3d9d0*/  STL.64 [R1+0x868], R8 ;  /* 0x0008680801007387 */ /* 0x0003e80000100a00 */
[----:B------:R2:W-:Y:S04]  /*3d9e0*/  LDGSTS.E [R5+-0x4c00], [R16.64], !P1 ;  /* 0xfb40000010057fae */ /* 0x0005e8000c921844 */
[----:B----4-:R-:W4:Y:S04]  /*3d9f0*/  LDL.LU.64 R18, [R1+0xcd8] ;  /* 0x000cd80001127983 */ /* 0x010f280000300a00 */
[----:B------:R1:W-:Y:S04]  /*3da00*/  STL.64 [R1+0x860], R14 ;  /* 0x0008600e01007387 */ /* 0x0003e80000100a00 */
[----:B------:R1:W-:Y:S04]  /*3da10*/  LDGSTS.E [R4+-0x4a00], [R8.64], !P1 ;  /* 0xfb60000008047fae */ /* 0x0003e8000c921844 */
[----:B-1----:R-:W4:Y:S01]  /*3da20*/  LDL.LU.64 R8, [R1+0x11d0] ;  /* 0x0011d00001087983 */ /* 0x002f220000300a00 */
[----:B------:R-:W-:-:S04]  /*3da30*/  IADD3 R7, R13, -0x1fb, RZ ;  /* 0xfffffe050d077810 */ /* 0x000fc80007ffe0ff */
[----:B------:R-:W-:Y:S02]  /*3da40*/  ISETP.GE.U32.AND P2, PT, R7, 0x7ffffd86, PT ;  /* 0x7ffffd860700780c */ /* 0x000fe40003f46070 */
[----:B------:R-:W-:Y:S01]  /*3da50*/  IADD3 R7, R13, -0x1ff, RZ ;  /* 0xfffffe010d077810 */ /* 0x000fe20007ffe0ff */
[----:B--2---:R-:W-:-:S03]  /*3da60*/  IMAD.WIDE R16, R2, 0x4, R236 ;  /* 0x0000000402107825 */ /* 0x004fc600078e02ec */
[----:B------:R-:W-:Y:S01]  /*3da70*/  ISETP.GE.U32.AND P3, PT, R7, 0x7ffffd82, PT ;  /* 0x7ffffd820700780c */ /* 0x000fe20003f66070 */
[C---:B------:R-:W-:Y:S01]  /*3da80*/  IMAD.WIDE R26, R2.reuse, 0x4, R238 ;  /* 0x00000004021a7825 */ /* 0x040fe200078e02ee */
[----:B------:R1:W-:Y:S05]  /*3da90*/  STL.64 [R1+0x858], R16 ;  /* 0x0008581001007387 */ /* 0x0003ea0000100a00 */
[----:B------:R2:W-:Y:S01]  /*3daa0*/  LDGSTS.E [R0+-0x3000], [R14.64], !P2 ;  /* 0xfd0000000e007fae */ /* 0x0005e2000d121844 */
[C---:B---3--:R-:W-:Y:S01]  /*3dab0*/  IMAD.WIDE R24, R2.reuse, 0x4, R242 ;  /* 0x0000000402187825 */ /* 0x048fe200078e02f2 */
[----:B------:R-:W-:Y:S02]  /*3dac0*/  LOP3.LUT R12, R11, 0x60, RZ, 0x3c, !PT ;  /* 0x000000600b0c7812 */ /* 0x000fe400078e3cff */
[----:B------:R-:W-:Y:S01]  /*3dad0*/  STL.64 [R1+0x850], R26 ;  /* 0x0008501a01007387 */ /* 0x000fe20000100a00 */
[----:B------:R-:W-:-:S03]  /*3dae0*/  IMAD.WIDE R30, R2, 0x4, R244 ;  /* 0x00000004021e7825 */ /* 0x000fc600078e02f4 */
[----:B------:R1:W-:Y:S01]  /*3daf0*/  LDGSTS.E [R6+-0x2e00], [R16.64], !P2 ;  /* 0xfd20000010067fae */ /* 0x0003e2000d121844 */
[----:B--2---:R-:W-:-:S03]  /*3db00*/  IMAD.WIDE R14, R2, 0x4, R240 ;  /* 0x00000004020e7825 */ /* 0x004fc600078e02f0 */
[----:B------:R2:W-:Y:S04]  /*3db10*/  LDGSTS.E [R5+-0x2c00], [R26.64], !P2 ;  /* 0xfd4000001a057fae */ /* 0x0005e8000d121844 */
[----:B------:R3:W-:Y:S01]  /*3db20*/  STL.64 [R1+0x848], R14 ;  /* 0x0008480e01007387 */ /* 0x0007e20000100a00 */
[----:B------:R-:W-:-:S03]  /*3db30*/  IMAD.WIDE R10, R2, 0x4, R246 ;  /* 0x00000004020a7825 */ /* 0x000fc600078e02f6 */
[----:B------:R-:W4:Y:S04]  /*3db40*/  LDL.LU.64 R22, [R1+0x11e0] ;  /* 0x0011e00001167983 */ /* 0x000f280000300a00 */
[----:B-1----:R-:W4:Y:S04]  /*3db50*/  LDL.LU.64 R16, [R1+0x11f0] ;  /* 0x0011f00001107983 */ /* 0x002f280000300a00 */
[----:B------:R1:W-:Y:S04]  /*3db60*/  STL.64 [R1+0x840], R24 ;  /* 0x0008401801007387 */ /* 0x0003e80000100a00 */
[----:B-----5:R-:W5:Y:S04]  /*3db70*/  LDL.LU.64 R20, [R1+0x1200] ;  /* 0x0012000001147983 */ /* 0x020f680000300a00 */
[----:B------:R3:W-:Y:S04]  /*3db80*/  LDGSTS.E [R4+-0x2a00], [R14.64], !P2 ;  /* 0xfd6000000e047fae */ /* 0x0007e8000d121844 */
[----:B------:R1:W-:Y:S04]  /*3db90*/  LDGSTS.E [R0+-0x1000], [R24.64], !P3 ;  /* 0xff00000018007fae */ /* 0x0003e8000d921844 */
[----:B------:R1:W-:Y:S04]  /*3dba0*/  LDGSTS.E [R6+-0xe00], [R30.64], !P3 ;  /* 0xff2000001e067fae */ /* 0x0003e8000d921844 */
[----:B---3--:R-:W3:Y:S04]  /*3dbb0*/  LDL.LU.64 R14, [R1+0x1210] ;  /* 0x00121000010e7983 */ /* 0x008ee80000300a00 */
[----:B------:R-:W-:Y:S04]  /*3dbc0*/  STL.64 [R1+0x838], R30 ;  /* 0x0008381e01007387 */ /* 0x000fe80000100a00 */
[----:B------:R1:W-:Y:S04]  /*3dbd0*/  STL.64 [R1+0x448], R10 ;  /* 0x0004480a01007387 */ /* 0x0003e80000100a00 */
[----:B--2---:R-:W2:Y:S04]  /*3dbe0*/  LDL.LU.64 R26, [R1+0x1218] ;  /* 0x00121800011a7983 */ /* 0x004ea80000300a00 */
[----:B------:R1:W-:Y:S01]  /*3dbf0*/  LDGSTS.E [R5+-0xc00], [R10.64], !P3 ;  /* 0xff4000000a057fae */ /* 0x0003e2000d921844 */
[----:B----4-:R-:W-:-:S05]  /*3dc00*/  IMAD.WIDE R28, R2, 0x4, R18 ;  /* 0x00000004021c7825 */ /* 0x010fca00078e0212 */
[----:B------:R5:W-:Y:S01]  /*3dc10*/  STL.64 [R1+0x440], R28 ;  /* 0x0004401c01007387 */ /* 0x000be20000100a00 */
[----:B-1----:R-:W-:Y:S01]  /*3dc20*/  IMAD.WIDE R24, R2, 0x4, R8 ;  /* 0x0000000402187825 */ /* 0x002fe200078e0208 */
[----:B------:R-:W-:Y:S02]  /*3dc30*/  IADD3 R7, R13, -0x184, RZ ;  /* 0xfffffe7c0d077810 */ /* 0x000fe40007ffe0ff */
[----:B------:R-:W4:Y:S04]  /*3dc40*/  LDL.LU.64 R8, [R1+0x1220] ;  /* 0x0012200001087983 */ /* 0x000f280000300a00 */
[----:B------:R-:W4:Y:S04]  /*3dc50*/  LDL.LU.64 R18, [R1+0x1228] ;  /* 0x0012280001127983 */ /* 0x000f280000300a00 */
[----:B------:R3:W-:Y:S04]  /*3dc60*/  STL.64 [R1+0x830], R24 ;  /* 0x0008301801007387 */ /* 0x0007e80000100a00 */
[----:B------:R-:W4:Y:S01]  /*3dc70*/  LDL.LU.64 R10, [R1+0x1230] ;  /* 0x00123000010a7983 */ /* 0x000f220000300a00 */
[----:B------:R-:W-:-:S02]  /*3dc80*/  ISETP.GE.U32.AND P6, PT, R7, 0x7ffffdfd, PT ;  /* 0x7ffffdfd0700780c */ /* 0x000fc40003fc6070 */
[----:B------:R-:W-:Y:S01]  /*3dc90*/  IADD3 R7, R13, -0x188, RZ ;  /* 0xfffffe780d077810 */ /* 0x000fe20007ffe0ff */
[----:B------:R1:W-:Y:S01]  /*3dca0*/  LDGSTS.E [R4+-0xa00], [R28.64], !P3 ;  /* 0xff6000001c047fae */ /* 0x0003e2000d921844 */
[C---:B------:R-:W-:Y:S02]  /*3dcb0*/  IADD3 R0, R12.reuse, 0x100000, RZ ;  /* 0x001000000c007810 */ /* 0x040fe40007ffe0ff */
[----:B------:R-:W-:Y:S02]  /*3dcc0*/  ISETP.GE.U32.AND P4, PT, R7, 0x7ffffdf9, PT ;  /* 0x7ffffdf90700780c */ /* 0x000fe40003f86070 */
[C---:B------:R-:W-:Y:S02]  /*3dcd0*/  IADD3 R6, R12.reuse, 0x100000, RZ ;  /* 0x001000000c067810 */ /* 0x040fe40007ffe0ff */
[----:B------:R-:W-:-:S03]  /*3dce0*/  IADD3 R5, R12, 0x100000, RZ ;  /* 0x001000000c057810 */ /* 0x000fc60007ffe0ff */
[----:B------:R3:W-:Y:S01]  /*3dcf0*/  LDGSTS.E [R0+-0x3e800], [R24.64], !P6 ;  /* 0xc180000018007fae */ /* 0x0007e2000f121844 */
[----:B-1----:R-:W-:Y:S01]  /*3dd00*/  IADD3 R4, R12, 0x100000, RZ ;  /* 0x001000000c047810 */ /* 0x002fe20007ffe0ff */
[----:B------:R-:W-:-:S04]  /*3dd10*/  IMAD.WIDE R30, R2, 0x4, R22 ;  /* 0x00000004021e7825 */ /* 0x000fc800078e0216 */
[C---:B------:R-:W-:Y:S01]  /*3dd20*/  IMAD.WIDE R16, R2.reuse, 0x4, R16 ;  /* 0x0000000402107825 */ /* 0x040fe200078e0210 */
[----:B------:R2:W-:Y:S04]  /*3dd30*/  STL.64 [R1+0x828], R30 ;  /* 0x0008281e01007387 */ /* 0x0005e80000100a00 */
[----:B------:R1:W-:Y:S01]  /*3dd40*/  STL.64 [R1+0x820], R16 ;  /* 0x0008201001007387 */ /* 0x0003e20000100a00 */
[----:B-----5:R-:W-:-:S03]  /*3dd50*/  IMAD.WIDE R28, R2, 0x4, R20 ;  /* 0x00000004021c7825 */ /* 0x020fc600078e0214 */
[----:B------:R-:W5:Y:S04]  /*3dd60*/  LDL.LU.64 R22, [R1+0x1238] ;  /* 0x0012380001167983 */ /* 0x000f680000300a00 */
[----:B------:R2:W-:Y:S04]  /*3dd70*/  LDGSTS.E [R6+-0x3e600], [R30.64], !P6 ;  /* 0xc1a000001e067fae */ /* 0x0005e8000f121844 */
[----:B------:R1:W-:Y:S04]  /*3dd80*/  STL.64 [R1+0x818], R28 ;  /* 0x0008181c01007387 */ /* 0x0003e80000100a00 */
[----:B------:R1:W-:Y:S01]  /*3dd90*/  LDGSTS.E [R5+-0x3e400], [R16.64], !P6 ;  /* 0xc1c0000010057fae */ /* 0x0003e2000f121844 */
[----:B---3--:R-:W-:-:S03]  /*3dda0*/  IMAD.WIDE R24, R2, 0x4, R14 ;  /* 0x0000000402187825 */ /* 0x008fc600078e020e */
[----:B------:R3:W-:Y:S04]  /*3ddb0*/  LDGSTS.E [R4+-0x3e200], [R28.64], !P6 ;  /* 0xc1e000001c047fae */ /* 0x0007e8000f121844 */
[----:B------:R-:W5:Y:S04]  /*3ddc0*/  LDL.LU.64 R14, [R1+0x1240] ;  /* 0x00124000010e7983 */ /* 0x000f680000300a00 */
[----:B------:R-:W5:Y:S01]  /*3ddd0*/  LDL.LU.64 R20, [R1+0x1248] ;  /* 0x0012480001147983 */ /* 0x000f620000300a00 */
[----:B--2---:R-:W-:-:S03]  /*3dde0*/  IMAD.WIDE R30, R2, 0x4, R26 ;  /* 0x00000004021e7825 */ /* 0x004fc600078e021a */
[----:B------:R2:W-:Y:S04]  /*3ddf0*/  STL.64 [R1+0x810], R24 ;  /* 0x0008101801007387 */ /* 0x0005e80000100a00 */
[----:B-1----:R-:W5:Y:S04]  /*3de00*/  LDL.LU.64 R16, [R1+0x1250] ;  /* 0x0012500001107983 */ /* 0x002f680000300a00 */
[----:B------:R-:W-:Y:S04]  /*3de10*/  STL.64 [R1+0x808], R30 ;  /* 0x0008081e01007387 */ /* 0x000fe80000100a00 */
[----:B------:R2:W-:Y:S04]  /*3de20*/  LDGSTS.E [R0+-0x3c800], [R24.64], !P4 ;  /* 0xc380000018007fae */ /* 0x0005e8000e121844 */
[----:B------:R5:W-:Y:S01]  /*3de30*/  LDGSTS.E [R6+-0x3c600], [R30.64], !P4 ;  /* 0xc3a000001e067fae */ /* 0x000be2000e121844 */
[----:B----4-:R-:W-:-:S04]  /*3de40*/  IMAD.WIDE R8, R2, 0x4, R8 ;  /* 0x0000000402087825 */ /* 0x010fc800078e0208 */
[C---:B---3--:R-:W-:Y:S01]  /*3de50*/  IMAD.WIDE R28, R2.reuse, 0x4, R18 ;  /* 0x00000004021c7825 */ /* 0x048fe200078e0212 */
[----:B------:R1:W-:Y:S04]  /*3de60*/  STL.64 [R1+0x800], R8 ;  /* 0x0008000801007387 */ /* 0x0003e80000100a00 */
[----:B------:R-:W3:Y:S01]  /*3de70*/  LDL.LU.64 R26, [R1+0x1258] ;  /* 0x00125800011a7983 */ /* 0x000ee20000300a00 */
        /* <DEDUP_REMOVED lines=9> */
[----:B------:R-:W-:Y:S02]  /*3df10*/  ISETP.GE.U32.AND P5, PT, R7, 0x7ffffdf5, PT ;  /* 0x7ffffdf50700780c */ /* 0x000fe40003fa6070 */
[----:B------:R-:W-:-:S04]  /*3df20*/  IADD3 R7, R13, -0x190, RZ ;  /* 0xfffffe700d077810 */ /* 0x000fc80007ffe0ff */
[----:B------:R-:W-:Y:S01]  /*3df30*/  ISETP.GE.U32.AND P0, PT, R7, 0x7ffffdf1, PT ;  /* 0x7ffffdf10700780c */ /* 0x000fe20003f06070 */
[----:B-----5:R-:W-:-:S06]  /*3df40*/  IMAD.WIDE R30, R2, 0x4, R22 ;  /* 0x00000004021e7825 */ /* 0x020fcc00078e0216 */
[----:B------:R1:W-:Y:S04]  /*3df50*/  LDGSTS.E [R0+-0x3a800], [R24.64], !P5 ;  /* 0xc580000018007fae */ /* 0x0003e8000e921844 */
[----:B------:R-:W-:Y:S04]  /*3df60*/  STL.64 [R1+0x7e8], R30 ;  /* 0x0007e81e01007387 */ /* 0x000fe80000100a00 */
[----:B------:R3:W-:Y:S01]  /*3df70*/  LDGSTS.E [R6+-0x3a600], [R30.64], !P5 ;  /* 0xc5a000001e067fae */ /* 0x0007e2000e921844 */
[----:B------:R-:W-:-:S04]  /*3df80*/  IMAD.WIDE R14, R2, 0x4, R14 ;  /* 0x00000004020e7825 */ /* 0x000fc800078e020e */
[C---:B--2---:R-:W-:Y:S01]  /*3df90*/  IMAD.WIDE R28, R2.reuse, 0x4, R20 ;  /* 0x00000004021c7825 */ /* 0x044fe200078e0214 */
[----:B------:R2:W-:Y:S04]  /*3dfa0*/  STL.64 [R1+0x7e0], R14 ;  /* 0x0007e00e01007387 */ /* 0x0005e80000100a00 */
[----:B------:R-:W5:Y:S01]  /*3dfb0*/  LDL.LU.64 R22, [R1+0x1278] ;  /* 0x0012780001167983 */ /* 0x000f620000300a00 */
[----:B-1----:R-:W-:-:S03]  /*3dfc0*/  IMAD.WIDE R24, R2, 0x4, R16 ;  /* 0x0000000402187825 */ /* 0x002fc600078e0210 */
[----:B------:R1:W-:Y:S04]  /*3dfd0*/  STL.64 [R1+0x7d8], R28 ;  /* 0x0007d81c01007387 */ /* 0x0003e80000100a00 */
[----:B------:R-:W5:Y:S04]  /*3dfe0*/  LDL.LU.64 R16, [R1+0x1280] ;  /* 0x0012800001107983 */ /* 0x000f680000300a00 */
[----:B------:R2:W-:Y:S04]  /*3dff0*/  LDGSTS.E [R5+-0x3a400], [R14.64], !P5 ;  /* 0xc5c000000e057fae */ /* 0x0005e8000e921844 */
[----:B------:R-:W5:Y:S04]  /*3e000*/  LDL.LU.64 R20, [R1+0x1288] ;  /* 0x0012880001147983 */ /* 0x000f680000300a00 */
[----:B------:R1:W-:Y:S04]  /*3e010*/  LDGSTS.E [R4+-0x3a200], [R28.64], !P5 ;  /* 0xc5e000001c047fae */ /* 0x0003e8000e921844 */
[----:B------:R1:W-:Y:S04]  /*3e020*/  STL.64 [R1+0x7d0], R24 ;  /* 0x0007d01801007387 */ /* 0x0003e80000100a00 */
[----:B--2---:R-:W2:Y:S04]  /*3e030*/  LDL.LU.64 R14, [R1+0x1290] ;  /* 0x00129000010e7983 */ /* 0x004ea80000300a00 */
[----:B------:R1:W-:Y:S01]  /*3e040*/  LDGSTS.E [R0+-0x38800], [R24.64], !P0 ;  /* 0xc780000018007fae */ /* 0x0003e2000c121844 */
[----:B---3--:R-:W-:-:S04]  /*3e050*/  IMAD.WIDE R30, R2, 0x4, R26 ;  /* 0x00000004021e7825 */ /* 0x008fc800078e021a */
[C---:B----4-:R-:W-:Y:S01]  /*3e060*/  IMAD.WIDE R10, R2.reuse, 0x4, R10 ;  /* 0x00000004020a7825 */ /* 0x050fe200078e020a */
[----:B------:R-:W-:Y:S03]  /*3e070*/  STL.64 [R1+0x7c8], R30 ;  /* 0x0007c81e01007387 */ /* 0x000fe60000100a00 */
[C---:B-1----:R-:W-:Y:S01]  /*3e080*/  IMAD.WIDE R28, R2.reuse, 0x4, R18 ;  /* 0x00000004021c7825 */ /* 0x042fe200078e0212 */
[----:B------:R1:W-:Y:S04]  /*3e090*/  STL.64 [R1+0x7c0], R10 ;  /* 0x0007c00a01007387 */ /* 0x0003e80000100a00 */
[----:B------:R-:W3:Y:S04]  /*3e0a0*/  LDL.LU.64 R26, [R1+0x1298] ;  /* 0x00129800011a7983 */ /* 0x000ee80000300a00 */
[----:B------:R4:W-:Y:S04]  /*3e0b0*/  STL.64 [R1+0x7b8], R28 ;  /* 0x0007b81c01007387 */ /* 0x0009e80000100a00 */
[----:B------:R5:W-:Y:S04]  /*3e0c0*/  LDGSTS.E [R6+-0x38600], [R30.64], !P0 ;  /* 0xc7a000001e067fae */ /* 0x000be8000c121844 */
[----:B------:R1:W-:Y:S01]  /*3e0d0*/  LDGSTS.E [R5+-0x38400], [R10.64], !P0 ;  /* 0xc7c000000a057fae */ /* 0x0003e2000c121844 */
[----:B------:R-:W-:Y:S01]  /*3e0e0*/  IMAD.WIDE R24, R2, 0x4, R8 ;  /* 0x0000000402187825 */ /* 0x000fe200078e0208 */
[----:B------:R-:W-:-:S02]  /*3e0f0*/  IADD3 R7, R13, -0x194, RZ ;  /* 0xfffffe6c0d077810 */ /* 0x000fc40007ffe0ff */
[----:B------:R-:W3:Y:S04]  /*3e100*/  LDL.LU.64 R8, [R1+0x12a0] ;  /* 0x0012a00001087983 */ /* 0x000ee80000300a00 */
[----:B------:R-:W3:Y:S04]  /*3e110*/  LDL.LU.64 R18, [R1+0x12a8] ;  /* 0x0012a80001127983 */ /* 0x000ee80000300a00 */
[----:B------:R2:W-:Y:S04]  /*3e120*/  STL.64 [R1+0x7b0], R24 ;  /* 0x0007b01801007387 */ /* 0x0005e80000100a00 */
[----:B-1----:R-:W3:Y:S01]  /*3e130*/  LDL.LU.64 R10, [R1+0x12b0] ;  /* 0x0012b000010a7983 */ /* 0x002ee20000300a00 */
[----:B------:R-:W-:-:S02]  /*3e140*/  ISETP.GE.U32.AND P1, PT, R7, 0x7ffffded, PT ;  /* 0x7ffffded0700780c */ /* 0x000fc40003f26070 */
[----:B------:R-:W-:Y:S01]  /*3e150*/  IADD3 R7, R13, -0x198, RZ ;  /* 0xfffffe680d077810 */ /* 0x000fe20007ffe0ff */
[----:B------:R4:W-:Y:S03]  /*3e160*/  LDGSTS.E [R4+-0x38200], [R28.64], !P0 ;  /* 0xc7e000001c047fae */ /* 0x0009e6000c121844 */
[----:B------:R-:W-:-:S07]  /*3e170*/  ISETP.GE.U32.AND P2, PT, R7, 0x7ffffde9, PT ;  /* 0x7ffffde90700780c */ /* 0x000fce0003f46070 */
[----:B------:R2:W-:Y:S01]  /*3e180*/  LDGSTS.E [R0+-0x36800], [R24.64], !P1 ;  /* 0xc980000018007fae */ /* 0x0005e2000c921844 */
[----:B-----5:R-:W-:-:S04]  /*3e190*/  IMAD.WIDE R30, R2, 0x4, R22 ;  /* 0x00000004021e7825 */ /* 0x020fc800078e0216 */
[C---:B------:R-:W-:Y:S01]  /*3e1a0*/  IMAD.WIDE R16, R2.reuse, 0x4, R16 ;  /* 0x0000000402107825 */ /* 0x040fe200078e0210 */
[----:B------:R-:W-:Y:S04]  /*3e1b0*/  STL.64 [R1+0x7a8], R30 ;  /* 0x0007a81e01007387 */ /* 0x000fe80000100a00 */
[----:B------:R1:W-:Y:S01]  /*3e1c0*/  STL.64 [R1+0x7a0], R16 ;  /* 0x0007a01001007387 */ /* 0x0003e20000100a00 */
[----:B----4-:R-:W-:-:S03]  /*3e1d0*/  IMAD.WIDE R28, R2, 0x4, R20 ;  /* 0x00000004021c7825 */ /* 0x010fc600078e0214 */
[----:B------:R-:W4:Y:S04]  /*3e1e0*/  LDL.LU.64 R22, [R1+0x12b8] ;  /* 0x0012b80001167983 */ /* 0x000f280000300a00 */
[----:B------:R3:W-:Y:S04]  /*3e1f0*/  LDGSTS.E [R6+-0x36600], [R30.64], !P1 ;  /* 0xc9a000001e067fae */ /* 0x0007e8000c921844 */
[----:B------:R5:W-:Y:S01]  /*3e200*/  STL.64 [R1+0x798], R28 ;  /* 0x0007981c01007387 */ /* 0x000be20000100a00 */
[----:B--2---:R-:W-:-:S03]  /*3e210*/  IMAD.WIDE R24, R2, 0x4, R14 ;  /* 0x0000000402187825 */ /* 0x004fc600078e020e */
[----:B------:R1:W-:Y:S04]  /*3e220*/  LDGSTS.E [R5+-0x36400], [R16.64], !P1 ;  /* 0xc9c0000010057fae */ /* 0x0003e8000c921844 */
[----:B------:R-:W2:Y:S04]  /*3e230*/  LDL.LU.64 R14, [R1+0x12c0] ;  /* 0x0012c000010e7983 */ /* 0x000ea80000300a00 */
[----:B------:R-:W2:Y:S04]  /*3e240*/  LDL.LU.64 R20, [R1+0x12c8] ;  /* 0x0012c80001147983 */ /* 0x000ea80000300a00 */
[----:B------:R5:W-:Y:S04]  /*3e250*/  LDGSTS.E [R4+-0x36200], [R28.64], !P1 ;  /* 0xc9e000001c047fae */ /* 0x000be8000c921844 */
[----:B------:R3:W-:Y:S04]  /*3e260*/  STL.64 [R1+0x790], R24 ;  /* 0x0007901801007387 */ /* 0x0007e80000100a00 */
[----:B-1----:R-:W2:Y:S04]  /*3e270*/  LDL.LU.64 R16, [R1+0x12d0] ;  /* 0x0012d00001107983 */ /* 0x002ea80000300a00 */
[----:B------:R1:W-:Y:S01]  /*3e280*/  LDGSTS.E [R0+-0x34800], [R24.64], !P2 ;  /* 0xcb80000018007fae */ /* 0x0003e2000d121844 */
[----:B---3--:R-:W-:-:S05]  /*3e290*/  IMAD.WIDE R30, R2, 0x4, R26 ;  /* 0x00000004021e7825 */ /* 0x008fca00078e021a */
[----:B------:R-:W-:Y:S04]  /*3e2a0*/  STL.64 [R1+0x788], R30 ;  /* 0x0007881e01007387 */ /* 0x000fe80000100a00 */
[----:B------:R4:W-:Y:S01]  /*3e2b0*/  LDGSTS.E [R6+-0x34600], [R30.64], !P2 ;  /* 0xcba000001e067fae */ /* 0x0009e2000d121844 */
[----:B------:R-:W-:-:S04]  /*3e2c0*/  IMAD.WIDE R8, R2, 0x4, R8 ;  /* 0x0000000402087825 */ /* 0x000fc800078e0208 */
[C---:B-----5:R-:W-:Y:S01]  /*3e2d0*/  IMAD.WIDE R28, R2.reuse, 0x4, R18 ;  /* 0x00000004021c7825 */ /* 0x060fe200078e0212 */
[----:B------:R3:W-:Y:S04]  /*3e2e0*/  STL.64 [R1+0x780], R8 ;  /* 0x0007800801007387 */ /* 0x0007e80000100a00 */
[----:B------:R-:W5:Y:S01]  /*3e2f0*/  LDL.LU.64 R26, [R1+0x12d8] ;  /* 0x0012d800011a7983 */ /* 0x000f620000300a00 */
[----:B-1----:R-:W-:-:S03]  /*3e300*/  IMAD.WIDE R24, R2, 0x4, R10 ;  /* 0x0000000402187825 */ /* 0x002fc600078e020a */
[----:B------:R1:W-:Y:S04]  /*3e310*/  STL.64 [R1+0x778], R28 ;  /* 0x0007781c01007387 */ /* 0x0003e80000100a00 */
[----:B------:R-:W5:Y:S04]  /*3e320*/  LDL.LU.64 R10, [R1+0x12e0] ;  /* 0x0012e000010a7983 */ /* 0x000f680000300a00 */
[----:B------:R-:W5:Y:S04]  /*3e330*/  LDL.LU.64 R18, [R1+0x12e8] ;  /* 0x0012e80001127983 */ /* 0x000f680000300a00 */
[----:B------:R1:W-:Y:S04]  /*3e340*/  STL.64 [R1+0x770], R24 ;  /* 0x0007701801007387 */ /* 0x0003e80000100a00 */
[----:B------:R3:W-:Y:S01]  /*3e350*/  LDGSTS.E [R5+-0x34400], [R8.64], !P2 ;  /* 0xcbc0000008057fae */ /* 0x0007e2000d121844 */
[----:B------:R-:W-:-:S03]  /*3e360*/  IADD3 R7, R13, -0x19c, RZ ;  /* 0xfffffe640d077810 */ /* 0x000fc60007ffe0ff */
[----:B------:R1:W-:Y:S04]  /*3e370*/  LDGSTS.E [R4+-0x34200], [R28.64], !P2 ;  /* 0xcbe000001c047fae */ /* 0x0003e8000d121844 */
[----:B---3--:R-:W3:Y:S01]  /*3e380*/  LDL.LU.64 R8, [R1+0x12f0] ;  /* 0x0012f00001087983 */ /* 0x008ee20000300a00 */
[----:B------:R-:W-:Y:S02]  /*3e390*/  ISETP.GE.U32.AND P3, PT, R7, 0x7ffffde5, PT ;  /* 0x7ffffde50700780c */ /* 0x000fe40003f66070 */
[----:B------:R-:W-:-:S04]  /*3e3a0*/  IADD3 R7, R13, -0x1a0, RZ ;  /* 0xfffffe600d077810 */ /* 0x000fc80007ffe0ff */
[----:B------:R-:W-:Y:S01]  /*3e3b0*/  ISETP.GE.U32.AND P6, PT, R7, 0x7ffffde1, PT ;  /* 0x7ffffde10700780c */ /* 0x000fe20003fc6070 */
[----:B----4-:R-:W-:-:S06]  /*3e3c0*/  IMAD.WIDE R30, R2, 0x4, R22 ;  /* 0x00000004021e7825 */ /* 0x010fcc00078e0216 */
[----:B------:R4:W-:Y:S04]  /*3e3d0*/  LDGSTS.E [R0+-0x32800], [R24.64], !P3 ;  /* 0xcd80000018007fae */ /* 0x0009e8000d921844 */
[----:B------:R-:W-:Y:S04]  /*3e3e0*/  STL.64 [R1+0x768], R30 ;  /* 0x0007681e01007387 */ /* 0x000fe80000100a00 */
[----:B------:R5:W-:Y:S01]  /*3e3f0*/  LDGSTS.E [R6+-0x32600], [R30.64], !P3 ;  /* 0xcda000001e067fae */ /* 0x000be2000d921844 */
[----:B--2---:R-:W-:-:S04]  /*3e400*/  IMAD.WIDE R14, R2, 0x4, R14 ;  /* 0x00000004020e7825 */ /* 0x004fc800078e020e */
[C---:B-1----:R-:W-:Y:S01]  /*3e410*/  IMAD.WIDE R28, R2.reuse, 0x4, R20 ;  /* 0x00000004021c7825 */ /* 0x042fe200078e0214 */
        /* <DEDUP_REMOVED lines=9> */
[----:B-1----:R-:W4:Y:S04]  /*3e4b0*/  LDL.LU.64 R14, [R1+0x1328] ;  /* 0x00132800010e7983 */ /* 0x002f280000300a00 */
[----:B------:R3:W-:Y:S01]  /*3e4c0*/  LDGSTS.E [R0+-0x30800], [R24.64], !P6 ;  /* 0xcf80000018007fae */ /* 0x0007e2000f121844 */
[----:B-----5:R-:W-:-:S04]  /*3e4d0*/  IMAD.WIDE R30, R2, 0x4, R26 ;  /* 0x00000004021e7825 */ /* 0x020fc800078e021a */
[C---:B------:R-:W-:Y:S01]  /*3e4e0*/  IMAD.WIDE R10, R2.reuse, 0x4, R10 ;  /* 0x00000004020a7825 */ /* 0x040fe200078e020a */
[----:B------:R-:W-:Y:S03]  /*3e4f0*/  STL.64 [R1+0x748], R30 ;  /* 0x0007481e01007387 */ /* 0x000fe60000100a00 */
[C---:B------:R-:W-:Y:S01]  /*3e500*/  IMAD.WIDE R28, R2.reuse, 0x4, R18 ;  /* 0x00000004021c7825 */ /* 0x040fe200078e0212 */
[----:B------:R1:W-:Y:S04]  /*3e510*/  STL.64 [R1+0x740], R10 ;  /* 0x0007400a01007387 */ /* 0x0003e80000100a00 */
[----:B------:R-:W5:Y:S04]  /*3e520*/  LDL.LU.64 R26, [R1+0x1320] ;  /* 0x00132000011a7983 */ /* 0x000f680000300a00 */
[----:B------:R1:W-:Y:S04]  /*3e530*/  STL.64 [R1+0x738], R28 ;  /* 0x0007381c01007387 */ /* 0x0003e80000100a00 */
[----:B------:R2:W-:Y:S04]  /*3e540*/  LDGSTS.E [R6+-0x30600], [R30.64], !P6 ;  /* 0xcfa000001e067fae */ /* 0x0005e8000f121844 */
[----:B------:R1:W-:Y:S01]  /*3e550*/  LDGSTS.E [R5+-0x30400], [R10.64], !P6 ;  /* 0xcfc000000a057fae */ /* 0x0003e2000f121844 */
[----:B---3--:R-:W-:Y:S01]  /*3e560*/  IMAD.WIDE R24, R2, 0x4, R8 ;  /* 0x0000000402187825 */ /* 0x008fe200078e0208 */
        /* <DEDUP_REMOVED lines=23> */
[----:B------:R3:W-:Y:S04]  /*3e6e0*/  STL.64 [R1+0x710], R24 ;  /* 0x0007101801007387 */ /* 0x0007e80000100a00 */
[----:B-1----:R-:W2:Y:S04]  /*3e6f0*/  LDL.LU.64 R16, [R1+0x1370] ;  /* 0x0013700001107983 */ /* 0x002ea80000300a00 */
[----:B------:R1:W-:Y:S01]  /*3e700*/  LDGSTS.E [R0+-0x2c800], [R24.64], !P5 ;  /* 0xd380000018007fae */ /* 0x0003e2000e921844 */
[----:B-----5:R-:W-:-:S05]  /*3e710*/  IMAD.WIDE R30, R2, 0x4, R26 ;  /* 0x00000004021e7825 */ /* 0x020fca00078e021a */
[----:B------:R-:W-:Y:S04]  /*3e720*/  STL.64 [R1+0x708], R30 ;  /* 0x0007081e01007387 */ /* 0x000fe80000100a00 */
[----:B------:R2:W-:Y:S01]  /*3e730*/  LDGSTS.E [R6+-0x2c600], [R30.64], !P5 ;  /* 0xd3a000001e067fae */ /* 0x0005e2000e921844 */
[----:B---3--:R-:W-:-:S04]  /*3e740*/  IMAD.WIDE R8, R2, 0x4, R8 ;  /* 0x0000000402087825 */ /* 0x008fc800078e0208 */
[C---:B----4-:R-:W-:Y:S01]  /*3e750*/  IMAD.WIDE R28, R2.reuse, 0x4, R18 ;  /* 0x00000004021c7825 */ /* 0x050fe200078e0212 */
[----:B------:R3:W-:Y:S04]  /*3e760*/  STL.64 [R1+0x700], R8 ;  /* 0x0007000801007387 */ /* 0x0007e80000100a00 */
[----:B------:R-:W4:Y:S01]  /*3e770*/  LDL.LU.64 R26, [R1+0x1380] ;  /* 0x00138000011a7983 */ /* 0x000f220000300a00 */
        /* <DEDUP_REMOVED lines=29> */
[----:B----4-:R-:W-:-:S04]  /*3e950*/  IMAD.WIDE R30, R2, 0x4, R26 ;  /* 0x00000004021e7825 */ /* 0x010fc800078e021a */
[C---:B-----5:R-:W-:Y:S01]  /*3e960*/  IMAD.WIDE R10, R2.reuse, 0x4, R10 ;  /* 0x00000004020a7825 */ /* 0x060fe200078e020a */
[----:B------:R-:W-:Y:S03]  /*3e970*/  STL.64 [R1+0x6c8], R30 ;  /* 0x0006c81e01007387 */ /* 0x000fe60000100a00 */
[C---:B------:R-:W-:Y:S01]  /*3e980*/  IMAD.WIDE R28, R2.reuse, 0x4, R18 ;  /* 0x00000004021c7825 */ /* 0x040fe200078e0212 */
[----:B------:R1:W-:Y:S04]  /*3e990*/  STL.64 [R1+0x6c0], R10 ;  /* 0x0006c00a01007387 */ /* 0x0003e80000100a00 */
[----:B------:R-:W4:Y:S04]  /*3e9a0*/  LDL.LU.64 R26, [R1+0x1400] ;  /* 0x00140000011a7983 */ /* 0x000f280000300a00 */
        /* <DEDUP_REMOVED lines=17> */
[----:B------:R-:W-:-:S04]  /*3eac0*/  IMAD.WIDE R16, R2, 0x4, R16 ;  /* 0x0000000402107825 */ /* 0x000fc800078e0210 */
[C---:B-----5:R-:W-:Y:S01]  /*3ead0*/  IMAD.WIDE R28, R2.reuse, 0x4, R20 ;  /* 0x00000004021c7825 */ /* 0x060fe200078e0214 */
[----:B------:R2:W-:Y:S04]  /*3eae0*/  STL.64 [R1+0x6a0], R16 ;  /* 0x0006a01001007387 */ /* 0x0005e80000100a00 */
[----:B------:R-:W5:Y:S04]  /*3eaf0*/  LDL.LU.64 R22, [R1+0x1440] ;  /* 0x0014400001167983 */ /* 0x000f680000300a00 */
[----:B------:R2:W-:Y:S01]  /*3eb00*/  STL.64 [R1+0x698], R28 ;  /* 0x0006981c01007387 */ /* 0x0005e20000100a00 */
[----:B-1----:R-:W-:-:S03]  /*3eb10*/  IMAD.WIDE R24, R2, 0x4, R14 ;  /* 0x0000000402187825 */ /* 0x002fc600078e020e */
[----:B------:R2:W-:Y:S04]  /*3eb20*/  LDGSTS.E [R5+-0x26400], [R16.64], !P2 ;  /* 0xd9c0000010057fae */ /* 0x0005e8000d121844 */
[----:B------:R-:W5:Y:S04]  /*3eb30*/  LDL.LU.64 R14, [R1+0x1450] ;  /* 0x00145000010e7983 */ /* 0x000f680000300a00 */
[----:B------:R-:W5:Y:S04]  /*3eb40*/  LDL.LU.64 R20, [R1+0x1460] ;  /* 0x0014600001147983 */ /* 0x000f680000300a00 */
[----:B------:R1:W-:Y:S04]  /*3eb50*/  LDGSTS.E [R4+-0x26200], [R28.64], !P2 ;  /* 0xd9e000001c047fae */ /* 0x0003e8000d121844 */
[----:B------:R1:W-:Y:S04]  /*3eb60*/  STL.64 [R1+0x690], R24 ;  /* 0x0006901801007387 */ /* 0x0003e80000100a00 */
[----:B--2---:R-:W2:Y:S04]  /*3eb70*/  LDL.LU.64 R16, [R1+0x1470] ;  /* 0x0014700001107983 */ /* 0x004ea80000300a00 */
[----:B------:R1:W-:Y:S01]  /*3eb80*/  LDGSTS.E [R0+-0x24800], [R24.64], !P3 ;  /* 0xdb80000018007fae */ /* 0x0003e2000d921844 */
[----:B----4-:R-:W-:-:S05]  /*3eb90*/  IMAD.WIDE R30, R2, 0x4, R26 ;  /* 0x00000004021e7825 */ /* 0x010fca00078e021a */
[----:B------:R-:W-:Y:S04]  /*3eba0*/  STL.64 [R1+0x688], R30 ;  /* 0x0006881e01007387 */ /* 0x000fe80000100a00 */
[----:B------:R5:W-:Y:S01]  /*3ebb0*/  LDGSTS.E [R6+-0x24600], [R30.64], !P3 ;  /* 0xdba000001e067fae */ /* 0x000be2000d921844 */
[----:B---3--:R-:W-:-:S04]  /*3ebc0*/  IMAD.WIDE R8, R2, 0x4, R8 ;  /* 0x0000000402087825 */ /* 0x008fc800078e0208 */
[C---:B-1----:R-:W-:Y:S01]  /*3ebd0*/  IMAD.WIDE R28, R2.reuse, 0x4, R18 ;  /* 0x00000004021c7825 */ /* 0x042fe200078e0212 */
[----:B------:R1:W-:Y:S04]  /*3ebe0*/  STL.64 [R1+0x680], R8 ;  /* 0x0006800801007387 */ /* 0x0003e80000100a00 */
[----:B------:R-:W3:Y:S01]  /*3ebf0*/  LDL.LU.64 R26, [R1+0x1480] ;  /* 0x00148000011a7983 */ /* 0x000ee20000300a00 */
[----:B------:R-:W-:-:S03]  /*3ec00*/  IMAD.WIDE R24, R2, 0x4, R10 ;  /* 0x0000000402187825 */ /* 0x000fc600078e020a */
        /* <DEDUP_REMOVED lines=16> */
[C---:B----4-:R-:W-:Y:S01]  /*3ed10*/  IMAD.WIDE R28, R2.reuse, 0x4, R20 ;  /* 0x00000004021c7825 */ /* 0x050fe200078e0214 */
[----:B------:R1:W-:Y:S04]  /*3ed20*/  STL.64 [R1+0x660], R14 ;  /* 0x0006600e01007387 */ /* 0x0003e80000100a00 */
[----:B------:R-:W4:Y:S04]  /*3ed30*/  LDL.LU.64 R22, [R1+0x14c0] ;  /* 0x0014c00001167983 */ /* 0x000f280000300a00 */
        /* <DEDUP_REMOVED lines=9> */
[----:B---3--:R-:W-:-:S04]  /*3edd0*/  IMAD.WIDE R30, R2, 0x4, R26 ;  /* 0x00000004021e7825 */ /* 0x008fc800078e021a */
[C---:B------:R-:W-:Y:S01]  /*3ede0*/  IMAD.WIDE R10, R2.reuse, 0x4, R10 ;  /* 0x00000004020a7825 */ /* 0x040fe200078e020a */
[----:B------:R-:W-:Y:S03]  /*3edf0*/  STL.64 [R1+0x648], R30 ;  /* 0x0006481e01007387 */ /* 0x000fe60000100a00 */
[C---:B-----5:R-:W-:Y:S01]  /*3ee00*/  IMAD.WIDE R28, R2.reuse, 0x4, R18 ;  /* 0x00000004021c7825 */ /* 0x060fe200078e0212 */
        /* <DEDUP_REMOVED lines=11> */
[----:B------:R-:W-:-:S02]  /*3eec0*/  ISETP.GE.U32.AND P5, PT, R7, 0x7ffffdbd, PT ;  /* 0x7ffffdbd0700780c */ /* 0x000fc40003fa6070 */
[----:B------:R-:W-:Y:S01]  /*3eed0*/  IADD3 R7, R13, -0x1c8, RZ ;  /* 0xfffffe380d077810 */ /* 0x000fe20007ffe0ff */
[----:B------:R1:W-:Y:S03]  /*3eee0*/  LDGSTS.E [R4+-0x20200], [R28.64], !P4 ;  /* 0xdfe000001c047fae */ /* 0x0003e6000e121844 */
[----:B------:R-:W-:-:S07]  /*3eef0*/  ISETP.GE.U32.AND P0, PT, R7, 0x7ffffdb9, PT ;  /* 0x7ffffdb90700780c */ /* 0x000fce0003f06070 */
[----:B------:R1:W-:Y:S01]  /*3ef00*/  LDGSTS.E [R0+-0x1e800], [R24.64], !P5 ;  /* 0xe180000018007fae */ /* 0x0003e2000e921844 */
[----:B----4-:R-:W-:-:S05]  /*3ef10*/  IMAD.WIDE R30, R2, 0x4, R22 ;  /* 0x00000004021e7825 */ /* 0x010fca00078e0216 */
[----:B------:R-:W-:Y:S04]  /*3ef20*/  STL.64 [R1+0x628], R30 ;  /* 0x0006281e01007387 */ /* 0x000fe80000100a00 */
[----:B------:R5:W-:Y:S01]  /*3ef30*/  LDGSTS.E [R6+-0x1e600], [R30.64], !P5 ;  /* 0xe1a000001e067fae */ /* 0x000be2000e921844 */
[----:B--2---:R-:W-:-:S04]  /*3ef40*/  IMAD.WIDE R16, R2, 0x4, R16 ;  /* 0x0000000402107825 */ /* 0x004fc800078e0210 */
        /* <DEDUP_REMOVED lines=15> */
[----:B------:R-:W-:-:S04]  /*3f040*/  IMAD.WIDE R8, R2, 0x4, R8 ;  /* 0x0000000402087825 */ /* 0x000fc800078e0208 */
[C---:B----4-:R-:W-:Y:S01]  /*3f050*/  IMAD.WIDE R28, R2.reuse, 0x4, R18 ;  /* 0x00000004021c7825 */ /* 0x050fe200078e0212 */
[----:B------:R1:W-:Y:S04]  /*3f060*/  STL.64 [R1+0x600], R8 ;  /* 0x0006000801007387 */ /* 0x0003e80000100a00 */
[----:B------:R-:W4:Y:S01]  /*3f070*/  LDL.LU.64 R26, [R1+0x16b0] ;  /* 0x0016b000011a7983 */ /* 0x000f220000300a00 */
        /* <DEDUP_REMOVED lines=11> */
[----:B------:R-:W-:Y:S01]  /*3f130*/  ISETP.GE.U32.AND P2, PT, R7, 0x7ffffdb1, PT ;  /* 0x7ffffdb10700780c */ /* 0x000fe20003f46070 */
[----:B--2---:R-:W-:-:S06]  /*3f140*/  IMAD.WIDE R30, R2, 0x4, R22 ;  /* 0x00000004021e7825 */ /* 0x004fcc00078e0216 */
[----:B------:R1:W-:Y:S04]  /*3f150*/  LDGSTS.E [R0+-0x1a800], [R24.64], !P1 ;  /* 0xe580000018007fae */ /* 0x0003e8000c921844 */
[----:B------:R-:W-:Y:S04]  /*3f160*/  STL.64 [R1+0x5e8], R30 ;  /* 0x0005e81e01007387 */ /* 0x000fe80000100a00 */
[----:B------:R4:W-:Y:S01]  /*3f170*/  LDGSTS.E [R6+-0x1a600], [R30.64], !P1 ;  /* 0xe5a000001e067fae */ /* 0x0009e2000c921844 */
[----:B------:R-:W-:-:S04]  /*3f180*/  IMAD.WIDE R14, R2, 0x4, R14 ;  /* 0x00000004020e7825 */ /* 0x000fc800078e020e */
[C---:B---3--:R-:W-:Y:S01]  /*3f190*/  IMAD.WIDE R28, R2.reuse, 0x4, R20 ;  /* 0x00000004021c7825 */ /* 0x048fe200078e0214 */
[----:B------:R2:W-:Y:S04]  /*3f1a0*/  STL.64 [R1+0x5e0], R14 ;  /* 0x0005e00e01007387 */ /* 0x0005e80000100a00 */
[----:B------:R-:W3:Y:S04]  /*3f1b0*/  LDL.LU.64 R22, [R1+0x1690] ;  /* 0x0016900001167983 */ /* 0x000ee80000300a00 */
[----:B------:R2:W-:Y:S01]  /*3f1c0*/  STL.64 [R1+0x5d8], R28 ;  /* 0x0005d81c01007387 */ /* 0x0005e20000100a00 */
[----:B-1----:R-:W-:-:S03]  /*3f1d0*/  IMAD.WIDE R24, R2, 0x4, R16 ;  /* 0x0000000402187825 */ /* 0x002fc600078e0210 */
[----:B------:R-:W3:Y:S04]  /*3f1e0*/  LDL.LU.64 R20, [R1+0x1688] ;  /* 0x0016880001147983 */ /* 0x000ee80000300a00 */
[----:B------:R2:W-:Y:S04]  /*3f1f0*/  LDGSTS.E [R5+-0x1a400], [R14.64], !P1 ;  /* 0xe5c000000e057fae */ /* 0x0005e8000c921844 */
[----:B------:R-:W3:Y:S04]  /*3f200*/  LDL.LU.64 R16, [R1+0x1680] ;  /* 0x0016800001107983 */ /* 0x000ee80000300a00 */
[----:B------:R1:W-:Y:S04]  /*3f210*/  LDGSTS.E [R4+-0x1a200], [R28.64], !P1 ;  /* 0xe5e000001c047fae */ /* 0x0003e8000c921844 */
[----:B------:R1:W-:Y:S04]  /*3f220*/  STL.64 [R1+0x5d0], R24 ;  /* 0x0005d01801007387 */ /* 0x0003e80000100a00 */
[----:B--2---:R-:W2:Y:S04]  /*3f230*/  LDL.LU.64 R14, [R1+0x1678] ;  /* 0x00167800010e7983 */ /* 0x004ea80000300a00 */
[----:B------:R1:W-:Y:S01]  /*3f240*/  LDGSTS.E [R0+-0x18800], [R24.64], !P2 ;  /* 0xe780000018007fae */ /* 0x0003e2000d121844 */
[----:B----4-:R-:W-:-:S04]  /*3f250*/  IMAD.WIDE R30, R2, 0x4, R26 ;  /* 0x00000004021e7825 */ /* 0x010fc800078e021a */
[C---:B-----5:R-:W-:Y:S01]  /*3f260*/  IMAD.WIDE R10, R2.reuse, 0x4, R10 ;  /* 0x00000004020a7825 */ /* 0x060fe200078e020a */
[----:B------:R-:W-:Y:S03]  /*3f270*/  STL.64 [R1+0x5c8], R30 ;  /* 0x0005c81e01007387 */ /* 0x000fe60000100a00 */
[C---:B-1----:R-:W-:Y:S01]  /*3f280*/  IMAD.WIDE R28, R2.reuse, 0x4, R18 ;  /* 0x00000004021c7825 */ /* 0x042fe200078e0212 */
[----:B------:R1:W-:Y:S04]  /*3f290*/  STL.64 [R1+0x5c0], R10 ;  /* 0x0005c00a01007387 */ /* 0x0003e80000100a00 */
[----:B------:R-:W4:Y:S04]  /*3f2a0*/  LDL.LU.64 R26, [R1+0x1670] ;  /* 0x00167000011a7983 */ /* 0x000f280000300a00 */
[----:B------:R5:W-:Y:S04]  /*3f2b0*/  STL.64 [R1+0x5b8], R28 ;  /* 0x0005b81c01007387 */ /* 0x000be80000100a00 */
[----:B------:R-:W4:Y:S04]  /*3f2c0*/  LDL.LU.64 R18, [R1+0x1668] ;  /* 0x0016680001127983 */ /* 0x000f280000300a00 */
[----:B------:R3:W-:Y:S01]  /*3f2d0*/  LDGSTS.E [R6+-0x18600], [R30.64], !P2 ;  /* 0xe7a000001e067fae */ /* 0x0007e2000d121844 */
[----:B------:R-:W-:-:S03]  /*3f2e0*/  IMAD.WIDE R24, R2, 0x4, R8 ;  /* 0x0000000402187825 */ /* 0x000fc600078e0208 */
[----:B------:R1:W-:Y:S04]  /*3f2f0*/  LDGSTS.E [R5+-0x18400], [R10.64], !P2 ;  /* 0xe7c000000a057fae */ /* 0x0003e8000d121844 */
[----:B------:R-:W4:Y:S04]  /*3f300*/  LDL.LU.64 R8, [R1+0x1660] ;  /* 0x0016600001087983 */ /* 0x000f280000300a00 */
[----:B------:R3:W-:Y:S04]  /*3f310*/  STL.64 [R1+0x5b0], R24 ;  /* 0x0005b01801007387 */ /* 0x0007e80000100a00 */
[----:B-1----:R-:W4:Y:S01]  /*3f320*/  LDL.LU.64 R10, [R1+0x1658] ;  /* 0x00165800010a7983 */ /* 0x002f220000300a00 */
[----:B------:R-:W-:-:S03]  /*3f330*/  IADD3 R7, R13, -0x1d4, RZ ;  /* 0xfffffe2c0d077810 */ /* 0x000fc60007ffe0ff */
[----:B------:R5:W-:Y:S01]  /*3f340*/  LDGSTS.E [R4+-0x18200], [R28.64], !P2 ;  /* 0xe7e000001c047fae */ /* 0x000be2000d121844 */
[----:B------:R-:W-:Y:S02]  /*3f350*/  ISETP.GE.U32.AND P3, PT, R7, 0x7ffffdad, PT ;  /* 0x7ffffdad0700780c */ /* 0x000fe40003f66070 */
[----:B------:R-:W-:-:S04]  /*3f360*/  IADD3 R7, R13, -0x1d8, RZ ;  /* 0xfffffe280d077810 */ /* 0x000fc80007ffe0ff */
[----:B------:R-:W-:-:S07]  /*3f370*/  ISETP.GE.U32.AND P6, PT, R7, 0x7ffffda9, PT ;  /* 0x7ffffda90700780c */ /* 0x000fce0003fc6070 */
[----:B------:R1:W-:Y:S01]  /*3f380*/  LDGSTS.E [R0+-0x16800], [R24.64], !P3 ;  /* 0xe980000018007fae */ /* 0x0003e2000d921844 */
[----:B---3--:R-:W-:-:S04]  /*3f390*/  IMAD.WIDE R30, R2, 0x4, R22 ;  /* 0x00000004021e7825 */ /* 0x008fc800078e0216 */
[C---:B-----5:R-:W-:Y:S01]  /*3f3a0*/  IMAD.WIDE R28, R2.reuse, 0x4, R20 ;  /* 0x00000004021c7825 */ /* 0x060fe200078e0214 */
[----:B------:R-:W-:Y:S04]  /*3f3b0*/  STL.64 [R1+0x5a8], R30 ;  /* 0x0005a81e01007387 */ /* 0x000fe80000100a00 */
[----:B------:R-:W-:Y:S01]  /*3f3c0*/  STL.64 [R1+0x5a0], R28 ;  /* 0x0005a01c01007387 */ /* 0x000fe20000100a00 */
[----:B-1----:R-:W-:-:S03]  /*3f3d0*/  IMAD.WIDE R24, R2, 0x4, R16 ;  /* 0x0000000402187825 */ /* 0x002fc600078e0210 */
[----:B------:R-:W3:Y:S04]  /*3f3e0*/  LDL.LU.64 R22, [R1+0x1650] ;  /* 0x0016500001167983 */ /* 0x000ee80000300a00 */
[----:B------:R4:W-:Y:S04]  /*3f3f0*/  LDGSTS.E [R6+-0x16600], [R30.64], !P3 ;  /* 0xe9a000001e067fae */ /* 0x0009e8000d921844 */
[----:B------:R-:W-:Y:S01]  /*3f400*/  STL.64 [R1+0x598], R24 ;  /* 0x0005981801007387 */ /* 0x000fe20000100a00 */
[----:B--2---:R-:W-:-:S03]  /*3f410*/  IMAD.WIDE R20, R2, 0x4, R14 ;  /* 0x0000000402147825 */ /* 0x004fc600078e020e */
[----:B------:R-:W2:Y:S04]  /*3f420*/  LDL.LU.64 R16, [R1+0x1648] ;  /* 0x0016480001107983 */ /* 0x000ea80000300a00 */
[----:B------:R1:W-:Y:S04]  /*3f430*/  LDGSTS.E [R5+-0x16400], [R28.64], !P3 ;  /* 0xe9c000001c057fae */ /* 0x0003e8000d921844 */
[----:B------:R-:W5:Y:S04]  /*3f440*/  LDL.LU.64 R14, [R1+0x1640] ;  /* 0x00164000010e7983 */ /* 0x000f680000300a00 */
[----:B------:R1:W-:Y:S04]  /*3f450*/  LDGSTS.E [R4+-0x16200], [R24.64], !P3 ;  /* 0xe9e0000018047fae */ /* 0x0003e8000d921844 */
[----:B------:R1:W-:Y:S04]  /*3f460*/  STL.64 [R1+0x590], R20 ;  /* 0x0005901401007387 */ /* 0x0003e80000100a00 */
[----:B------:R1:W-:Y:S04]  /*3f470*/  LDGSTS.E [R0+-0x14800], [R20.64], !P6 ;  /* 0xeb80000014007fae */ /* 0x0003e8000f121844 */
[----:B-1----:R-:W5:Y:S01]  /*3f480*/  LDL.LU.64 R20, [R1+0x1638] ;  /* 0x0016380001147983 */ /* 0x002f620000300a00 */
[----:B----4-:R-:W-:-:S04]  /*3f490*/  IMAD.WIDE R30, R2, 0x4, R26 ;  /* 0x00000004021e7825 */ /* 0x010fc800078e021a */
[C---:B------:R-:W-:Y:S01]  /*3f4a0*/  IMAD.WIDE R18, R2.reuse, 0x4, R18 ;  /* 0x0000000402127825 */ /* 0x040fe200078e0212 */
[----:B------:R-:W-:Y:S04]  /*3f4b0*/  STL.64 [R1+0x588], R30 ;  /* 0x0005881e01007387 */ /* 0x000fe80000100a00 */
[----:B------:R1:W-:Y:S04]  /*3f4c0*/  STL.64 [R1+0x580], R18 ;  /* 0x0005801201007387 */ /* 0x0003e80000100a00 */
[----:B------:R3:W-:Y:S01]  /*3f4d0*/  LDGSTS.E [R6+-0x14600], [R30.64], !P6 ;  /* 0xeba000001e067fae */ /* 0x0007e2000f121844 */
[----:B------:R-:W-:-:S03]  /*3f4e0*/  IMAD.WIDE R28, R2, 0x4, R8 ;  /* 0x00000004021c7825 */ /* 0x000fc600078e0208 */
[----:B------:R1:W-:Y:S04]  /*3f4f0*/  LDGSTS.E [R5+-0x14400], [R18.64], !P6 ;  /* 0xebc0000012057fae */ /* 0x0003e8000f121844 */
[----:B------:R-:W4:Y:S01]  /*3f500*/  LDL.LU.64 R8, [R1+0x1630] ;  /* 0x0016300001087983 */ /* 0x000f220000300a00 */
[----:B------:R-:W-:-:S03]  /*3f510*/  IMAD.WIDE R24, R2, 0x4, R10 ;  /* 0x0000000402187825 */ /* 0x000fc600078e020a */
[----:B------:R2:W-:Y:S04]  /*3f520*/  STL.64 [R1+0x578], R28 ;  /* 0x0005781c01007387 */ /* 0x0005e80000100a00 */
[----:B------:R-:W4:Y:S04]  /*3f530*/  LDL.LU.64 R26, [R1+0x1628] ;  /* 0x00162800011a7983 */ /* 0x000f280000300a00 */
        /* <DEDUP_REMOVED lines=9> */
[----:B---3--:R-:W-:-:S03]  /*3f5d0*/  IMAD.WIDE R30, R2, 0x4, R22 ;  /* 0x00000004021e7825 */ /* 0x008fc600078e0216 */
[----:B------:R-:W3:Y:S04]  /*3f5e0*/  LDL.LU.64 R22, [R1+0x1610] ;  /* 0x0016100001167983 */ /* 0x000ee80000300a00 */
[----:B------:R-:W-:Y:S04]  /*3f5f0*/  STL.64 [R1+0x568], R30 ;  /* 0x0005681e01007387 */ /* 0x000fe80000100a00 */
[----:B------:R1:W-:Y:S01]  /*3f600*/  LDGSTS.E [R6+-0x12600], [R30.64], !P4 ;  /* 0xeda000001e067fae */ /* 0x0003e2000e121844 */
[----:B--2---:R-:W-:-:S05]  /*3f610*/  IMAD.WIDE R28, R2, 0x4, R16 ;  /* 0x00000004021c7825 */ /* 0x004fca00078e0210 */
[----:B------:R2:W-:Y:S01]  /*3f620*/  LDGSTS.E [R5+-0x12400], [R28.64], !P4 ;  /* 0xedc000001c057fae */ /* 0x0005e2000e121844 */
[----:B-----5:R-:W-:-:S03]  /*3f630*/  IMAD.WIDE R16, R2, 0x4, R14 ;  /* 0x0000000402107825 */ /* 0x020fc600078e020e */
[----:B------:R-:W5:Y:S04]  /*3f640*/  LDL.LU.64 R14, [R1+0x1608] ;  /* 0x00160800010e7983 */ /* 0x000f680000300a00 */
[----:B------:R-:W-:Y:S04]  /*3f650*/  STL.64 [R1+0x560], R28 ;  /* 0x0005601c01007387 */ /* 0x000fe80000100a00 */
[----:B------:R1:W-:Y:S04]  /*3f660*/  STL.64 [R1+0x558], R16 ;  /* 0x0005581001007387 */ /* 0x0003e80000100a00 */
[----:B------:R2:W-:Y:S01]  /*3f670*/  LDGSTS.E [R4+-0x12200], [R16.64], !P4 ;  /* 0xede0000010047fae */ /* 0x0005e2000e121844 */
[----:B-1----:R-:W-:-:S03]  /*3f680*/  IMAD.WIDE R24, R2, 0x4, R20 ;  /* 0x0000000402187825 */ /* 0x002fc600078e0214 */
[----:B------:R-:W5:Y:S04]  /*3f690*/  LDL.LU.64 R20, [R1+0x1600] ;  /* 0x0016000001147983 */ /* 0x000f680000300a00 */
[----:B------:R1:W-:Y:S04]  /*3f6a0*/  STL.64 [R1+0x550], R24 ;  /* 0x0005501801007387 */ /* 0x0003e80000100a00 */
[----:B--2---:R-:W2:Y:S04]  /*3f6b0*/  LDL.LU.64 R16, [R1+0x15f8] ;  /* 0x0015f80001107983 */ /* 0x004ea80000300a00 */
[----:B------:R1:W-:Y:S01]  /*3f6c0*/  LDGSTS.E [R0+-0x10800], [R24.64], !P5 ;  /* 0xef80000018007fae */ /* 0x0003e2000e921844 */
[----:B----4-:R-:W-:-:S04]  /*3f6d0*/  IMAD.WIDE R8, R2, 0x4, R8 ;  /* 0x0000000402087825 */ /* 0x010fc800078e0208 */
[C---:B------:R-:W-:Y:S01]  /*3f6e0*/  IMAD.WIDE R28, R2.reuse, 0x4, R26 ;  /* 0x00000004021c7825 */ /* 0x040fe200078e021a */
[----:B------:R4:W-:Y:S03]  /*3f6f0*/  STL.64 [R1+0x548], R8 ;  /* 0x0005480801007387 */ /* 0x0009e60000100a00 */
[C---:B------:R-:W-:Y:S01]  /*3f700*/  IMAD.WIDE R10, R2.reuse, 0x4, R10 ;  /* 0x00000004020a7825 */ /* 0x040fe200078e020a */
[----:B------:R-:W-:Y:S04]  /*3f710*/  STL.64 [R1+0x540], R28 ;  /* 0x0005401c01007387 */ /* 0x000fe80000100a00 */
[----:B------:R4:W-:Y:S01]  /*3f720*/  LDGSTS.E [R6+-0x10600], [R8.64], !P5 ;  /* 0xefa0000008067fae */ /* 0x0009e2000e921844 */
[----:B-1----:R-:W-:-:S03]  /*3f730*/  IMAD.WIDE R24, R2, 0x4, R18 ;  /* 0x0000000402187825 */ /* 0x002fc600078e0212 */
[----:B------:R1:W-:Y:S04]  /*3f740*/  STL.64 [R1+0x538], R10 ;  /* 0x0005380a01007387 */ /* 0x0003e80000100a00 */
[----:B------:R1:W-:Y:S04]  /*3f750*/  LDGSTS.E [R5+-0x10400], [R28.64], !P5 ;  /* 0xefc000001c057fae */ /* 0x0003e8000e921844 */
[----:B----4-:R-:W4:Y:S04]  /*3f760*/  LDL.LU.64 R8, [R1+0x15f0] ;  /* 0x0015f00001087983 */ /* 0x010f280000300a00 */
[----:B------:R-:W4:Y:S04]  /*3f770*/  LDL.LU.64 R26, [R1+0x15e8] ;  /* 0x0015e800011a7983 */ /* 0x000f280000300a00 */
[----:B------:R2:W-:Y:S04]  /*3f780*/  STL.64 [R1+0x530], R24 ;  /* 0x0005301801007387 */ /* 0x0005e80000100a00 */
[----:B------:R-:W4:Y:S04]  /*3f790*/  LDL.LU.64 R18, [R1+0x15e0] ;  /* 0x0015e00001127983 */ /* 0x000f280000300a00 */
[----:B------:R1:W-:Y:S04]  /*3f7a0*/  LDGSTS.E [R4+-0x10200], [R10.64], !P5 ;  /* 0xefe000000a047fae */ /* 0x0003e8000e921844 */
[----:B-1----:R-:W4:Y:S04]  /*3f7b0*/  LDL.LU.64 R10, [R1+0x15d8] ;  /* 0x0015d800010a7983 */ /* 0x002f280000300a00 */
[----:B------:R-:W1:Y:S01]  /*3f7c0*/  S2R R251, SR_TID.X ;  /* 0x0000000000fb7919 */ /* 0x000e620000002100 */
[----:B------:R-:W-:-:S04]  /*3f7d0*/  IADD3 R7, R13, -0x1e4, RZ ;  /* 0xfffffe1c0d077810 */ /* 0x000fc80007ffe0ff */
[----:B------:R-:W-:Y:S02]  /*3f7e0*/  ISETP.GE.U32.AND P0, PT, R7, 0x7ffffd9d, PT ;  /* 0x7ffffd9d0700780c */ /* 0x000fe40003f06070 */
[----:B------:R-:W-:Y:S01]  /*3f7f0*/  IADD3 R7, R13, -0x1e8, RZ ;  /* 0xfffffe180d077810 */ /* 0x000fe20007ffe0ff */
[----:B---3--:R-:W-:-:S03]  /*3f800*/  IMAD.WIDE R32, R2, 0x4, R22 ;  /* 0x0000000402207825 */ /* 0x008fc600078e0216 */
[----:B------:R-:W-:Y:S01]  /*3f810*/  ISETP.GE.U32.AND P1, PT, R7, 0x7ffffd99, PT ;  /* 0x7ffffd990700780c */ /* 0x000fe20003f26070 */
[----:B-----5:R-:W-:-:S04]  /*3f820*/  IMAD.WIDE R14, R2, 0x4, R14 ;  /* 0x00000004020e7825 */ /* 0x020fc800078e020e */
[----:B------:R-:W-:Y:S01]  /*3f830*/  IMAD.MOV.U32 R29, RZ, RZ, c[0x0][0x180] ;  /* 0x00006000ff1d7624 */ /* 0x000fe200078e00ff */
[----:B------:R-:W-:Y:S04]  /*3f840*/  STL.64 [R1+0x528], R32 ;  /* 0x0005282001007387 */ /* 0x000fe80000100a00 */
[----:B------:R2:W-:Y:S01]  /*3f850*/  LDGSTS.E [R0+-0xe800], [R24.64], !P0 ;  /* 0xf180000018007fae */ /* 0x0005e2000c121844 */
[----:B------:R-:W-:Y:S01]  /*3f860*/  IADD3 R29, R29, -0x180, RZ ;  /* 0xfffffe801d1d7810 */ /* 0x000fe20007ffe0ff */
[----:B------:R-:W-:Y:S02]  /*3f870*/  IMAD.WIDE R30, R2, 0x4, R20 ;  /* 0x00000004021e7825 */ /* 0x000fe400078e0214 */
[----:B------:R3:W-:Y:S01]  /*3f880*/  STL.64 [R1+0x520], R14 ;  /* 0x0005200e01007387 */ /* 0x0007e20000100a00 */
[----:B-1----:R-:W-:-:S03]  /*3f890*/  LOP3.LUT R155, R251, 0x7f, RZ, 0xc0, !PT ;  /* 0x0000007ffb9b7812 */ /* 0x002fc600078ec0ff */
[----:B------:R-:W5:Y:S01]  /*3f8a0*/  LDL.LU.64 R22, [R1+0x15d0] ;  /* 0x0015d00001167983 */ /* 0x000f620000300a00 */
[----:B--2---:R-:W-:-:S03]  /*3f8b0*/  IMAD.WIDE R24, R2, 0x4, R16 ;  /* 0x0000000402187825 */ /* 0x004fc600078e0210 */
[----:B------:R1:W-:Y:S04]  /*3f8c0*/  LDGSTS.E [R6+-0xe600], [R32.64], !P0 ;  /* 0xf1a0000020067fae */ /* 0x0003e8000c121844 */
[----:B------:R-:W-:Y:S04]  /*3f8d0*/  STL.64 [R1+0x518], R30 ;  /* 0x0005181e01007387 */ /* 0x000fe80000100a00 */
[----:B------:R3:W-:Y:S04]  /*3f8e0*/  LDGSTS.E [R5+-0xe400], [R14.64], !P0 ;  /* 0xf1c000000e057fae */ /* 0x0007e8000c121844 */
[----:B------:R-:W2:Y:S04]  /*3f8f0*/  LDL.LU.64 R20, [R1+0x15c8] ;  /* 0x0015c80001147983 */ /* 0x000ea80000300a00 */
[----:B------:R1:W-:Y:S01]  /*3f900*/  LDGSTS.E [R4+-0xe200], [R30.64], !P0 ;  /* 0xf1e000001e047fae */ /* 0x0003e2000c121844 */
[----:B------:R-:W-:-:S03]  /*3f910*/  ISETP.GE.AND P0, PT, R155, R29, PT ;  /* 0x0000001d9b00720c */ /* 0x000fc60003f06270 */
[----:B------:R-:W2:Y:S04]  /*3f920*/  LDL.LU.64 R16, [R1+0x15c0] ;  /* 0x0015c00001107983 */ /* 0x000ea80000300a00 */
[----:B------:R1:W-:Y:S04]  /*3f930*/  STL.64 [R1+0x510], R24 ;  /* 0x0005101801007387 */ /* 0x0003e80000100a00 */
[----:B---3--:R-:W2:Y:S04]  /*3f940*/  LDL.LU.64 R14, [R1+0x15b8] ;  /* 0x0015b800010e7983 */ /* 0x008ea80000300a00 */
[----:B------:R1:W-:Y:S01]  /*3f950*/  LDGSTS.E [R0+-0xc800], [R24.64], !P1 ;  /* 0xf380000018007fae */ /* 0x0003e2000c921844 */
[----:B----4-:R-:W-:-:S04]  /*3f960*/  IMAD.WIDE R8, R2, 0x4, R8 ;  /* 0x0000000402087825 */ /* 0x010fc800078e0208 */
[C---:B------:R-:W-:Y:S01]  /*3f970*/  IMAD.WIDE R28, R2.reuse, 0x4, R26 ;  /* 0x00000004021c7825 */ /* 0x040fe200078e021a */
[----:B------:R4:W-:Y:S04]  /*3f980*/  STL.64 [R1+0x508], R8 ;  /* 0x0005080801007387 */ /* 0x0009e80000100a00 */
[----:B------:R4:W-:Y:S01]  /*3f990*/  LDGSTS.E [R6+-0xc600], [R8.64], !P1 ;  /* 0xf3a0000008067fae */ /* 0x0009e2000c921844 */
[----:B------:R-:W-:-:S03]  /*3f9a0*/  IMAD.WIDE R26, R2, 0x4, R18 ;  /* 0x00000004021a7825 */ /* 0x000fc600078e0212 */
[----:B------:R-:W-:Y:S04]  /*3f9b0*/  STL.64 [R1+0x500], R28 ;  /* 0x0005001c01007387 */ /* 0x000fe80000100a00 */
[----:B------:R4:W-:Y:S04]  /*3f9c0*/  STL.64 [R1+0x4f8], R26 ;  /* 0x0004f81a01007387 */ /* 0x0009e80000100a00 */
[----:B------:R-:W3:Y:S04]  /*3f9d0*/  LDL.LU.64 R18, [R1+0x15b0] ;  /* 0x0015b00001127983 */ /* 0x000ee80000300a00 */
[----:B------:R2:W-:Y:S01]  /*3f9e0*/  LDGSTS.E [R5+-0xc400], [R28.64], !P1 ;  /* 0xf3c000001c057fae */ /* 0x0005e2000c921844 */
[----:B-1----:R-:W-:-:S03]  /*3f9f0*/  IMAD.WIDE R24, R2, 0x4, R10 ;  /* 0x0000000402187825 */ /* 0x002fc600078e020a */
[----:B------:R1:W-:Y:S04]  /*3fa00*/  LDGSTS.E [R4+-0xc200], [R26.64], !P1 ;  /* 0xf3e000001a047fae */ /* 0x0003e8000c921844 */
[----:B------:R-:W3:Y:S04]  /*3fa10*/  LDL.LU.64 R10, [R1+0x15a8] ;  /* 0x0015a800010a7983 */ /* 0x000ee80000300a00 */
[----:B------:R2:W-:Y:S04]  /*3fa20*/  STL.64 [R1+0x4f0], R24 ;  /* 0x0004f01801007387 */ /* 0x0005e80000100a00 */
[----:B----4-:R-:W4:Y:S04]  /*3fa30*/  LDL.LU.64 R8, [R1+0x15a0] ;  /* 0x0015a00001087983 */ /* 0x010f280000300a00 */
[----:B-1----:R-:W4:Y:S01]  /*3fa40*/  LDL.LU.64 R26, [R1+0x1598] ;  /* 0x00159800011a7983 */ /* 0x002f220000300a00 */
[----:B------:R-:W-:-:S04]  /*3fa50*/  IADD3 R7, R13, -0x1ec, RZ ;  /* 0xfffffe140d077810 */ /* 0x000fc80007ffe0ff */
[----:B------:R-:W-:Y:S02]  /*3fa60*/  ISETP.GE.U32.AND P2, PT, R7, 0x7ffffd95, PT ;  /* 0x7ffffd950700780c */ /* 0x000fe40003f46070 */
[----:B------:R-:W-:-:S04]  /*3fa70*/  IADD3 R7, R13, -0x1f0, RZ ;  /* 0xfffffe100d077810 */ /* 0x000fc80007ffe0ff */
[----:B------:R-:W-:Y:S01]  /*3fa80*/  ISETP.GE.U32.AND P3, PT, R7, 0x7ffffd91, PT ;  /* 0x7ffffd910700780c */ /* 0x000fe20003f66070 */
[----:B-----5:R-:W-:-:S06]  /*3fa90*/  IMAD.WIDE R22, R2, 0x4, R22 ;  /* 0x0000000402167825 */ /* 0x020fcc00078e0216 */
[----:B------:R1:W-:Y:S04]  /*3faa0*/  LDGSTS.E [R0+-0xa800], [R24.64], !P2 ;  /* 0xf580000018007fae */ /* 0x0003e8000d121844 */
[----:B------:R-:W-:Y:S04]  /*3fab0*/  STL.64 [R1+0x4e0], R22 ;  /* 0x0004e01601007387 */ /* 0x000fe80000100a00 */
[----:B------:R5:W-:Y:S01]  /*3fac0*/  LDGSTS.E [R6+-0xa600], [R22.64], !P2 ;  /* 0xf5a0000016067fae */ /* 0x000be2000d121844 */
[----:B--2---:R-:W-:-:S04]  /*3fad0*/  IMAD.WIDE R20, R2, 0x4, R20 ;  /* 0x0000000402147825 */ /* 0x004fc800078e0214 */
[C---:B------:R-:W-:Y:S01]  /*3fae0*/  IMAD.WIDE R16, R2.reuse, 0x4, R16 ;  /* 0x0000000402107825 */ /* 0x040fe200078e0210 */
[----:B------:R2:W-:Y:S03]  /*3faf0*/  STL.64 [R1+0x4d8], R20 ;  /* 0x0004d81401007387 */ /* 0x0005e60000100a00 */
[C---:B------:R-:W-:Y:S01]  /*3fb00*/  IMAD.WIDE R14, R2.reuse, 0x4, R14 ;  /* 0x00000004020e7825 */ /* 0x040fe200078e020e */
[----:B------:R1:W-:Y:S04]  /*3fb10*/  STL.64 [R1+0x4d0], R16 ;  /* 0x0004d01001007387 */ /* 0x0003e80000100a00 */
[----:B------:R1:W-:Y:S04]  /*3fb20*/  STL.64 [R1+0x4c8], R14 ;  /* 0x0004c80e01007387 */ /* 0x0003e80000100a00 */
[----:B------:R-:W4:Y:S04]  /*3fb30*/  LDL.LU.64 R28, [R1+0x1590] ;  /* 0x00159000011c7983 */ /* 0x000f280000300a00 */
[----:B------:R2:W-:Y:S04]  /*3fb40*/  LDGSTS.E [R5+-0xa400], [R20.64], !P2 ;  /* 0xf5c0000014057fae */ /* 0x0005e8000d121844 */
[----:B-1----:R-:W4:Y:S04]  /*3fb50*/  LDL.LU.64 R24, [R1+0x1588] ;  /* 0x0015880001187983 */ /* 0x002f280000300a00 */
[----:B------:R1:W-:Y:S04]  /*3fb60*/  LDGSTS.E [R4+-0xa200], [R16.64], !P2 ;  /* 0xf5e0000010047fae */ /* 0x0003e8000d121844 */
[----:B--2---:R-:W2:Y:S04]  /*3fb70*/  LDL.LU.64 R20, [R1+0x1580] ;  /* 0x0015800001147983 */ /* 0x004ea80000300a00 */
[----:B------:R5:W-:Y:S04]  /*3fb80*/  LDGSTS.E [R0+-0x8800], [R14.64], !P3 ;  /* 0xf78000000e007fae */ /* 0x000be8000d921844 */
[----:B-1----:R-:W2:Y:S04]  /*3fb90*/  LDL.LU.64 R16, [R1+0x1578] ;  /* 0x0015780001107983 */ /* 0x002ea80000300a00 */
[----:B-----5:R-:W2:Y:S01]  /*3fba0*/  LDL.LU.64 R14, [R1+0x1570] ;  /* 0x00157000010e7983 */ /* 0x020ea20000300a00 */
[----:B---3--:R-:W-:-:S05]  /*3fbb0*/  IMAD.WIDE R18, R2, 0x4, R18 ;  /* 0x0000000402127825 */ /* 0x008fca00078e0212 */
[----:B------:R1:W-:Y:S04]  /*3fbc0*/  STL.64 [R1+0x4c0], R18 ;  /* 0x0004c01201007387 */ /* 0x0003e80000100a00 */
[----:B------:R1:W-:Y:S01]  /*3fbd0*/  LDGSTS.E [R6+-0x8600], [R18.64], !P3 ;  /* 0xf7a0000012067fae */ /* 0x0003e2000d921844 */
[----:B------:R-:W-:-:S04]  /*3fbe0*/  IMAD.WIDE R10, R2, 0x4, R10 ;  /* 0x00000004020a7825 */ /* 0x000fc800078e020a */
[C---:B----4-:R-:W-:Y:S01]  /*3fbf0*/  IMAD.WIDE R8, R2.reuse, 0x4, R8 ;  /* 0x0000000402087825 */ /* 0x050fe200078e0208 */
[----:B------:R3:W-:Y:S03]  /*3fc00*/  STL.64 [R1+0x4b8], R10 ;  /* 0x0004b80a01007387 */ /* 0x0007e60000100a00 */
[----:B------:R-:W-:Y:S01]  /*3fc10*/  IMAD.WIDE R22, R2, 0x4, R26 ;  /* 0x0000000402167825 */ /* 0x000fe200078e021a */
[----:B------:R4:W-:Y:S04]  /*3fc20*/  STL.64 [R1+0x4b0], R8 ;  /* 0x0004b00801007387 */ /* 0x0009e80000100a00 */
[----:B-1----:R-:W5:Y:S04]  /*3fc30*/  LDL.LU.64 R18, [R1+0x1568] ;  /* 0x0015680001127983 */ /* 0x002f680000300a00 */
[----:B------:R3:W-:Y:S04]  /*3fc40*/  LDGSTS.E [R5+-0x8400], [R10.64], !P3 ;  /* 0xf7c000000a057fae */ /* 0x0007e8000d921844 */
[----:B------:R1:W-:Y:S04]  /*3fc50*/  STL.64 [R1+0x4a8], R22 ;  /* 0x0004a81601007387 */ /* 0x0003e80000100a00 */
[----:B------:R4:W-:Y:S04]  /*3fc60*/  LDGSTS.E [R4+-0x8200], [R8.64], !P3 ;  /* 0xf7e0000008047fae */ /* 0x0009e8000d921844 */
[----:B---3--:R-:W3:Y:S04]  /*3fc70*/  LDL.LU.64 R10, [R1+0x1560] ;  /* 0x00156000010a7983 */ /* 0x008ee80000300a00 */
[----:B------:R-:W3:Y:S04]  /*3fc80*/  LDL.LU.64 R26, [R1+0x2058] ;  /* 0x00205800011a7983 */ /* 0x000ee80000300a00 */
[----:B----4-:R-:W4:Y:S01]  /*3fc90*/  LDL.LU.64 R8, [R1+0x2050] ;  /* 0x0020500001087983 */ /* 0x010f220000300a00 */
[----:B------:R-:W-:-:S04]  /*3fca0*/  IADD3 R7, R13, -0x1f4, RZ ;  /* 0xfffffe0c0d077810 */ /* 0x000fc80007ffe0ff */
        /* <DEDUP_REMOVED lines=9> */
[----:B------:R-:W-:Y:S01]  /*3fd40*/  ISETP.GE.U32.AND P2, PT, R7, 0x7ffffd7c, PT ;  /* 0x7ffffd7c0700780c */ /* 0x000fe20003f46070 */
[----:B-1----:R-:W4:Y:S01]  /*3fd50*/  LDL.LU.64 R22, [R1+0x2048] ;  /* 0x0020480001167983 */ /* 0x002f220000300a00 */
[----:B------:R-:W-:Y:S01]  /*3fd60*/  IADD3 R7, R13, -0x209, RZ ;  /* 0xfffffdf70d077810 */ /* 0x000fe20007ffe0ff */
[----:B------:R-:W-:-:S03]  /*3fd70*/  IMAD.WIDE R30, R2, 0x4, R28 ;  /* 0x00000004021e7825 */ /* 0x000fc600078e021c */
[----:B------:R-:W-:Y:S02]  /*3fd80*/  ISETP.GE.U32.AND P3, PT, R7, 0x7ffffd78, PT ;  /* 0x7ffffd780700780c */ /* 0x000fe40003f66070 */
[----:B------:R-:W-:Y:S01]  /*3fd90*/  IADD3 R7, R12, 0x100000, RZ ;  /* 0x001000000c077810 */ /* 0x000fe20007ffe0ff */
[C---:B------:R-:W-:Y:S01]  /*3fda0*/  IMAD.WIDE R28, R2.reuse, 0x4, R24 ;  /* 0x00000004021c7825 */ /* 0x040fe200078e0218 */
[----:B------:R-:W-:Y:S04]  /*3fdb0*/  STL.64 [R1+0x4a0], R30 ;  /* 0x0004a01e01007387 */ /* 0x000fe80000100a00 */
[----:B------:R1:W-:Y:S01]  /*3fdc0*/  LDGSTS.E [R7+-0x6600], [R30.64], !P6 ;  /* 0xf9a000001e077fae */ /* 0x0003e2000f121844 */
[----:B--2---:R-:W-:-:S03]  /*3fdd0*/  IMAD.WIDE R24, R2, 0x4, R20 ;  /* 0x0000000402187825 */ /* 0x004fc600078e0214 */
[----:B------:R5:W-:Y:S04]  /*3fde0*/  LDGSTS.E [R6+-0x6400], [R28.64], !P6 ;  /* 0xf9c000001c067fae */ /* 0x000be8000f121844 */
[----:B------:R-:W2:Y:S01]  /*3fdf0*/  LDL.LU.64 R20, [R1+0x2040] ;  /* 0x0020400001147983 */ /* 0x000ea20000300a00 */
[----:B------:R-:W-:-:S03]  /*3fe00*/  IMAD.WIDE R16, R2, 0x4, R16 ;  /* 0x0000000402107825 */ /* 0x000fc600078e0210 */
[----:B------:R-:W-:Y:S04]  /*3fe10*/  STL.64 [R1+0x498], R28 ;  /* 0x0004981c01007387 */ /* 0x000fe80000100a00 */
[----:B------:R-:W-:Y:S01]  /*3fe20*/  STL.64 [R1+0x490], R24 ;  /* 0x0004901801007387 */ /* 0x000fe20000100a00 */
[----:B------:R-:W-:-:S03]  /*3fe30*/  IMAD.WIDE R14, R2, 0x4, R14 ;  /* 0x00000004020e7825 */ /* 0x000fc600078e020e */
[----:B------:R1:W-:Y:S04]  /*3fe40*/  STL.64 [R1+0x488], R16 ;  /* 0x0004881001007387 */ /* 0x0003e80000100a00 */
[----:B------:R4:W-:Y:S04]  /*3fe50*/  LDGSTS.E [R5+-0x6200], [R24.64], !P6 ;  /* 0xf9e0000018057fae */ /* 0x0009e8000f121844 */
[----:B------:R1:W-:Y:S04]  /*3fe60*/  STL.64 [R1+0x480], R14 ;  /* 0x0004800e01007387 */ /* 0x0003e80000100a00 */
[----:B------:R1:W-:Y:S04]  /*3fe70*/  LDGSTS.E [R4+-0x4800], [R16.64], !P4 ;  /* 0xfb80000010047fae */ /* 0x0003e8000e121844 */
[----:B------:R1:W-:Y:S04]  /*3fe80*/  LDGSTS.E [R0+-0x4600], [R14.64], !P4 ;  /* 0xfba000000e007fae */ /* 0x0003e8000e121844 */
[----:B-1----:R-:W2:Y:S04]  /*3fe90*/  LDL.LU.64 R16, [R1+0x2038] ;  /* 0x0020380001107983 */ /* 0x002ea80000300a00 */
[----:B------:R-:W2:Y:S01]  /*3fea0*/  LDL.LU.64 R14, [R1+0x2030] ;  /* 0x00203000010e7983 */ /* 0x000ea20000300a00 */
[----:B-----5:R-:W-:-:S03]  /*3feb0*/  IMAD.WIDE R28, R2, 0x4, R18 ;  /* 0x00000004021c7825 */ /* 0x020fc600078e0212 */
[----:B------:R-:W5:Y:S04]  /*3fec0*/  LDL.LU.64 R18, [R1+0x2028] ;  /* 0x0020280001127983 */ /* 0x000f680000300a00 */
[----:B------:R-:W-:Y:S04]  /*3fed0*/  STL.64 [R1+0x478], R28 ;  /* 0x0004781c01007387 */ /* 0x000fe80000100a00 */
[----:B------:R1:W-:Y:S01]  /*3fee0*/  LDGSTS.E [R7+-0x4400], [R28.64], !P4 ;  /* 0xfbc000001c077fae */ /* 0x0003e2000e121844 */
[----:B---3--:R-:W-:-:S04]  /*3fef0*/  IMAD.WIDE R10, R2, 0x4, R10 ;  /* 0x00000004020a7825 */ /* 0x008fc800078e020a */
[C---:B------:R-:W-:Y:S01]  /*3ff00*/  IMAD.WIDE R26, R2.reuse, 0x4, R26 ;  /* 0x00000004021a7825 */ /* 0x040fe200078e021a */
[----:B------:R3:W-:Y:S03]  /*3ff10*/  LDGSTS.E [R6+-0x4200], [R10.64], !P4 ;  /* 0xfbe000000a067fae */ /* 0x0007e6000e121844 */
[----:B----4-:R-:W-:Y:S01]  /*3ff20*/  IMAD.WIDE R24, R2, 0x4, R8 ;  /* 0x0000000402187825 */ /* 0x010fe200078e0208 */
[----:B------:R4:W-:Y:S04]  /*3ff30*/  LDGSTS.E [R5+-0x2800], [R26.64], !P5 ;  /* 0xfd8000001a057fae */ /* 0x0009e8000e921844 */
[----:B------:R-:W5:Y:S04]  /*3ff40*/  LDL.LU.64 R8, [R1+0x2020] ;  /* 0x0020200001087983 */ /* 0x000f680000300a00 */
[----:B------:R3:W-:Y:S04]  /*3ff50*/  STL.64 [R1+0x470], R10 ;  /* 0x0004700a01007387 */ /* 0x0007e80000100a00 */
[----:B------:R4:W-:Y:S04]  /*3ff60*/  STL.64 [R1+0x468], R26 ;  /* 0x0004681a01007387 */ /* 0x0009e80000100a00 */
[----:B------:R-:W-:Y:S04]  /*3ff70*/  STL.64 [R1+0x460], R24 ;  /* 0x0004601801007387 */ /* 0x000fe80000100a00 */
[----:B---3--:R-:W3:Y:S01]  /*3ff80*/  LDL.LU.64 R10, [R1+0x2018] ;  /* 0x00201800010a7983 */ /* 0x008ee20000300a00 */
[----:B----4-:R-:W-:Y:S01]  /*3ff90*/  IMAD.MOV.U32 R27, RZ, RZ, c[0x0][0x180] ;  /* 0x00006000ff1b7624 */ /* 0x010fe200078e00ff */
[----:B-1----:R-:W-:-:S02]  /*3ffa0*/  IADD3 R7, R13, -0x200, RZ ;  /* 0xfffffe000d077810 */ /* 0x002fc40007ffe0ff */
[----:B------:R1:W-:Y:S01]  /*3ffb0*/  LDGSTS.E [R4+-0x2600], [R24.64], !P5 ;  /* 0xfda0000018047fae */ /* 0x0003e2000e921844 */
[----:B------:R-:W-:Y:S01]  /*3ffc0*/  IMAD.WIDE R22, R2, 0x4, R22 ;  /* 0x0000000402167825 */ /* 0x000fe200078e0216 */
[----:B------:R-:W-:Y:S02]  /*3ffd0*/  IADD3 R27, R27, 0x7f, RZ ;  /* 0x0000007f1b1b7810 */ /* 0x000fe40007ffe0ff */
[----:B------:R-:W-:Y:S02]  /*3ffe0*/  ISETP.GE.U32.AND P6, PT, R7, 0x7ffffd81, PT ;  /* 0x7ffffd810700780c */ /* 0x000fe40003fc6070 */
[----:B------:R4:W-:Y:S01]  /*3fff0*/  LDGSTS.E [R0+-0x2400], [R22.64], !P5 ;  /* 0xfdc0000016007fae */ /* 0x0009e2000e921844 */
[----:B------:R-:W-:Y:S02]  /*40000*/  ISETP.GT.AND P4, PT, R27, 0x1ff, PT ;  /* 0x000001ff1b00780c */ /* 0x000fe40003f84270 */
[C---:B------:R-:W-:Y:S01]  /*40010*/  IADD3 R5, R13.reuse, -0x211, RZ ;  /* 0xfffffdef0d057810 */ /* 0x040fe20007ffe0ff */
[----:B------:R-:W-:Y:S01]  /*40020*/  IMAD.MOV.U32 R3, RZ, RZ, c[0x0][0x18c] ;  /* 0x00006300ff037624 */ /* 0x000fe200078e00ff */
[----:B------:R-:W-:-:S02]  /*40030*/  IADD3 R6, R13, -0x20d, RZ ;  /* 0xfffffdf30d067810 */ /* 0x000fc40007ffe0ff */
[----:B----4-:R-:W-:Y:S01]  /*40040*/  SEL R0, RZ, 0x4, P0 ;  /* 0x00000004ff007807 */ /* 0x010fe20000000000 */
[----:B--2---:R-:W-:-:S03]  /*40050*/  IMAD.WIDE R20, R2, 0x4, R20 ;  /* 0x0000000402147825 */ /* 0x004fc600078e0214 */
[----:B------:R-:W-:Y:S02]  /*40060*/  SEL R0, R0, RZ, P4 ;  /* 0x000000ff00007207 */ /* 0x000fe40002000000 */
[----:B------:R-:W-:Y:S01]  /*40070*/  ISETP.GE.U32.AND P0, PT, R5, 0x7ffffd70, PT ;  /* 0x7ffffd700500780c */ /* 0x000fe20003f06070 */
[----:B------:R2:W-:Y:S01]  /*40080*/  LDGSTS.E [R4+-0x2200], [R20.64], !P5 ;  /* 0xfde0000014047fae */ /* 0x0005e2000e921844 */
[----:B------:R-:W-:Y:S02]  /*40090*/  IADD3 R5, R12, 0x100000, RZ ;  /* 0x001000000c057810 */ /* 0x000fe40007ffe0ff */
[----:B------:R-:W-:Y:S02]  /*400a0*/  ISETP.GE.U32.AND P5, PT, R6, 0x7ffffd74, PT ;  /* 0x7ffffd740600780c */ /* 0x000fe40003fa6070 */
[----:B------:R-:W-:Y:S01]  /*400b0*/  ISETP.NE.U32.AND P4, PT, R0, RZ, PT ;  /* 0x000000ff0000720c */ /* 0x000fe20003f85070 */
[----:B------:R-:W-:Y:S01]  /*400c0*/  STL.64 [R1+0x458], R22 ;  /* 0x0004581601007387 */ /* 0x000fe20000100a00 */
[----:B------:R-:W-:-:S02]  /*400d0*/  IADD3 R0, R12, 0x100000, RZ ;  /* 0x001000000c007810 */ /* 0x000fc40007ffe0ff */
[----:B------:R-:W-:Y:S01]  /*400e0*/  SHF.L.U32 R3, R3, 0x7, RZ ;  /* 0x0000000703037819 */ /* 0x000fe200000006ff */
[----:B------:R-:W-:Y:S01]  /*400f0*/  STL.64 [R1+0x450], R20 ;  /* 0x0004501401007387 */ /* 0x000fe20000100a00 */
[----:B------:R-:W-:-:S04]  /*40100*/  IMAD.WIDE R16, R2, 0x4, R16 ;  /* 0x0000000402107825 */ /* 0x000fc800078e0210 */
[C---:B------:R-:W-:Y:S01]  /*40110*/  IMAD.WIDE R14, R2.reuse, 0x4, R14 ;  /* 0x00000004020e7825 */ /* 0x040fe200078e020e */
[----:B------:R-:W-:Y:S04]  /*40120*/  STL.64 [R1+0x438], R16 ;  /* 0x0004381001007387 */ /* 0x000fe80000100a00 */
[----:B------:R4:W-:Y:S04]  /*40130*/  LDGSTS.E [R5+-0x800], [R16.64], !P6 ;  /* 0xff80000010057fae */ /* 0x0009e8000f121844 */
[----:B------:R-:W-:Y:S04]  /*40140*/  STL.64 [R1+0x430], R14 ;  /* 0x0004300e01007387 */ /* 0x000fe80000100a00 */
[----:B------:R1:W-:Y:S01]  /*40150*/  LDGSTS.E [R4+-0x600], [R14.64], !P6 ;  /* 0xffa000000e047fae */ /* 0x0003e2000f121844 */
[----:B----4-:R-:W-:Y:S01]  /*40160*/  IADD3 R5, R13, -0x215, RZ ;  /* 0xfffffdeb0d057810 */ /* 0x010fe20007ffe0ff */
[----:B-----5:R-:W-:-:S05]  /*40170*/  IMAD.WIDE R6, R2, 0x4, R18 ;  /* 0x0000000402067825 */ /* 0x020fca00078e0212 */
[----:B------:R3:W-:Y:S04]  /*40180*/  STL.64 [R1+0x428], R6 ;  /* 0x0004280601007387 */ /* 0x0007e80000100a00 */
[----:B------:R3:W-:Y:S01]  /*40190*/  LDGSTS.E [R0+-0x400], [R6.64], !P6 ;  /* 0xffc0000006007fae */ /* 0x0007e2000f121844 */
[----:B------:R-:W-:-:S05]  /*401a0*/  IMAD.WIDE R8, R2, 0x4, R8 ;  /* 0x0000000402087825 */ /* 0x000fca00078e0208 */
[----:B------:R4:W-:Y:S04]  /*401b0*/  STL.64 [R1+0x420], R8 ;  /* 0x0004200801007387 */ /* 0x0009e80000100a00 */
[----:B------:R4:W-:Y:S01]  /*401c0*/  LDGSTS.E [R4+-0x200], [R8.64], !P6 ;  /* 0xffe0000008047fae */ /* 0x0009e2000f121844 */
[----:B---3--:R-:W-:Y:S01]  /*401d0*/  IMAD.WIDE R6, R3, 0x4, R10 ;  /* 0x0000000403067825 */ /* 0x008fe200078e020a */
[----:B------:R-:W-:Y:S02]  /*401e0*/  IADD3 R0, R252, 0x200000, RZ ;  /* 0x00200000fc007810 */ /* 0x000fe40007ffe0ff */
[----:B------:R-:W0:Y:S04]  /*401f0*/  LDGDEPBAR ;  /* 0x00000000000079af */ /* 0x000e280000000000 */
[----:B------:R3:W-:Y:S04]  /*40200*/  STL.64 [R1+0x418], R6 ;  /* 0x0004180601007387 */ /* 0x0007e80000100a00 */
[----:B------:R-:W5:Y:S04]  /*40210*/  LDL.LU.64 R22, [R1+0x1fd8] ;  /* 0x001fd80001167983 */ /* 0x000f680000300a00 */
[----:B--2---:R-:W2:Y:S04]  /*40220*/  LDL.LU.64 R20, [R1+0x1f88] ;  /* 0x001f880001147983 */ /* 0x004ea80000300a00 */
[----:B------:R-:W2:Y:S04]  /*40230*/  LDL.LU.64 R16, [R1+0x1f48] ;  /* 0x001f480001107983 */ /* 0x000ea80000300a00 */
[----:B-1----:R-:W2:Y:S04]  /*40240*/  LDL.LU.64 R14, [R1+0x1f08] ;  /* 0x001f0800010e7983 */ /* 0x002ea80000300a00 */
[----:B------:R-:W2:Y:S04]  /*40250*/  LDL.LU.64 R10, [R1+0x1ec8] ;  /* 0x001ec800010a7983 */ /* 0x000ea80000300a00 */
[----:B------:R-:W2:Y:S04]  /*40260*/  LDL.LU.64 R26, [R1+0x1e88] ;  /* 0x001e8800011a7983 */ /* 0x000ea80000300a00 */
[----:B------:R-:W2:Y:S04]  /*40270*/  LDL.LU.64 R24, [R1+0x1e48] ;  /* 0x001e480001187983 */ /* 0x000ea80000300a00 */
[----:B------:R-:W2:Y:S04]  /*40280*/  LDL.LU.64 R18, [R1+0x1e08] ;  /* 0x001e080001127983 */ /* 0x000ea80000300a00 */
[----:B----4-:R-:W2:Y:S04]  /*40290*/  LDL.LU.64 R8, [R1+0x1dc8] ;  /* 0x001dc80001087983 */ /* 0x010ea80000300a00 */
[----:B------:R-:W2:Y:S01]  /*402a0*/  LDL.LU.64 R12, [R1+0x1d88] ;  /* 0x001d8800010c7983 */ /* 0x000ea20000300a00 */
[----:B------:R-:W-:-:S03]  /*402b0*/  ISETP.GE.U32.AND P6, PT, R5, 0x7ffffd6c, PT ;  /* 0x7ffffd6c0500780c */ /* 0x000fc60003fc6070 */
[----:B------:R3:W-:Y:S01]  /*402c0*/  LDGSTS.E [R0+-0x60000], [R6.64], P4 ;  /* 0xa000000006007fae */ /* 0x0007e2000a121844 */
[C---:B------:R-:W-:Y:S02]  /*402d0*/  IADD3 R5, R252.reuse, 0x200000, RZ ;  /* 0x00200000fc057810 */ /* 0x040fe40007ffe0ff */
[C---:B------:R-:W-:Y:S02]  /*402e0*/  IADD3 R4, R252.reuse, 0x200000, RZ ;  /* 0x00200000fc047810 */ /* 0x040fe40007ffe0ff */
[C---:B---3--:R-:W-:Y:S02]  /*402f0*/  IADD3 R7, R252.reuse, 0x200000, RZ ;  /* 0x00200000fc077810 */ /* 0x048fe40007ffe0ff */
[C---:B------:R-:W-:Y:S02]  /*40300*/  IADD3 R6, R252.reuse, 0x200000, RZ ;  /* 0x00200000fc067810 */ /* 0x040fe40007ffe0ff */
[----:B------:R-:W-:Y:S01]  /*40310*/  IADD3 R0, R252, 0x200000, RZ ;  /* 0x00200000fc007810 */ /* 0x000fe20007ffe0ff */
[----:B-----5:R-:W-:-:S04]  /*40320*/  IMAD.WIDE R22, R3, 0x4, R22 ;  /* 0x0000000403167825 */ /* 0x020fc800078e0216 */
[C---:B--2---:R-:W-:Y:S01]  /*40330*/  IMAD.WIDE R20, R3.reuse, 0x4, R20 ;  /* 0x0000000403147825 */ /* 0x044fe200078e0214 */
        /* <DEDUP_REMOVED lines=12> */
[----:B--2---:R-:W2:Y:S01]  /*40400*/  LDL.LU.64 R20, [R1+0x1d08] ;  /* 0x001d080001147983 */ /* 0x004ea20000300a00 */
[----:B------:R-:W-:-:S03]  /*40410*/  IMAD.WIDE R26, R3, 0x4, R26 ;  /* 0x00000004031a7825 */ /* 0x000fc600078e021a */
[----:B------:R5:W-:Y:S04]  /*40420*/  LDGSTS.E [R4+-0x5c000], [R14.64], P4 ;  /* 0xa40000000e047fae */ /* 0x000be8000a121844 */
[----:B---3--:R-:W3:Y:S01]  /*40430*/  LDL.LU.64 R16, [R1+0x1cc8] ;  /* 0x001cc80001107983 */ /* 0x008ee20000300a00 */
[----:B------:R-:W-:-:S03]  /*40440*/  IMAD.WIDE R24, R3, 0x4, R24 ;  /* 0x0000000403187825 */ /* 0x000fc600078e0218 */
[----:B------:R1:W-:Y:S04]  /*40450*/  LDGSTS.E [R0+-0x5b000], [R10.64], P4 ;  /* 0xa50000000a007fae */ /* 0x0003e8000a121844 */
[----:B-----5:R-:W5:Y:S01]  /*40460*/  LDL.LU.64 R14, [R1+0x1c88] ;  /* 0x001c8800010e7983 */ /* 0x020f620000300a00 */
[----:B------:R-:W-:-:S03]  /*40470*/  IMAD.WIDE R18, R3, 0x4, R18 ;  /* 0x0000000403127825 */ /* 0x000fc600078e0212 */
[----:B------:R1:W-:Y:S04]  /*40480*/  LDGSTS.E [R7+-0x5a000], [R26.64], P4 ;  /* 0xa60000001a077fae */ /* 0x0003e8000a121844 */
[----:B-1----:R-:W5:Y:S01]  /*40490*/  LDL.LU.64 R10, [R1+0x1c48] ;  /* 0x001c4800010a7983 */ /* 0x002f620000300a00 */
[----:B------:R-:W-:-:S03]  /*404a0*/  IMAD.WIDE R8, R3, 0x4, R8 ;  /* 0x0000000403087825 */ /* 0x000fc600078e0208 */
[----:B------:R-:W-:Y:S01]  /*404b0*/  STL.64 [R1+0x298], R26 ;  /* 0x0002981a01007387 */ /* 0x000fe20000100a00 */
[----:B------:R-:W-:-:S03]  /*404c0*/  IMAD.WIDE R12, R3, 0x4, R12 ;  /* 0x00000004030c7825 */ /* 0x000fc600078e020c */
[----:B------:R-:W-:Y:S04]  /*404d0*/  STL.64 [R1+0x258], R24 ;  /* 0x0002581801007387 */ /* 0x000fe80000100a00 */
[----:B------:R1:W-:Y:S04]  /*404e0*/  STL.64 [R1+0x218], R18 ;  /* 0x0002181201007387 */ /* 0x0003e80000100a00 */
[----:B------:R1:W-:Y:S04]  /*404f0*/  LDGSTS.E [R6+-0x59000], [R24.64], P4 ;  /* 0xa700000018067fae */ /* 0x0003e8000a121844 */
[----:B------:R1:W-:Y:S04]  /*40500*/  STL.64 [R1+0x1d8], R8 ;  /* 0x0001d80801007387 */ /* 0x0003e80000100a00 */
[----:B------:R1:W-:Y:S04]  /*40510*/  LDGSTS.E [R5+-0x58000], [R18.64], P4 ;  /* 0xa800000012057fae */ /* 0x0003e8000a121844 */
[----:B------:R1:W-:Y:S04]  /*40520*/  STL.64 [R1+0x198], R12 ;  /* 0x0001980c01007387 */ /* 0x0003e80000100a00 */
[----:B------:R1:W-:Y:S04]  /*40530*/  LDGSTS.E [R4+-0x57000], [R8.64], P4 ;  /* 0xa900000008047fae */ /* 0x0003e8000a121844 */
[----:B-1----:R-:W5:Y:S04]  /*40540*/  LDL.LU.64 R18, [R1+0x1c08] ;  /* 0x001c080001127983 */ /* 0x002f680000300a00 */
[----:B------:R-:W5:Y:S04]  /*40550*/  LDL.LU.64 R24, [R1+0x1bc8] ;  /* 0x001bc80001187983 */ /* 0x000f680000300a00 */
[----:B------:R-:W5:Y:S04]  /*40560*/  LDL.LU.64 R26, [R1+0x1b88] ;  /* 0x001b8800011a7983 */ /* 0x000f680000300a00 */
[----:B------:R-:W5:Y:S04]  /*40570*/  LDL.LU.64 R8, [R1+0x1b48] ;  /* 0x001b480001087983 */ /* 0x000f680000300a00 */
[----:B------:R1:W-:Y:S04]  /*40580*/  LDGSTS.E [R0+-0x56000], [R12.64], P4 ;  /* 0xaa0000000c007fae */ /* 0x0003e8000a121844 */
[----:B-1----:R-:W5:Y:S01]  /*40590*/  LDL.LU.64 R12, [R1+0x1b08] ;  /* 0x001b0800010c7983 */ /* 0x002f620000300a00 */
[----:B----4-:R-:W-:-:S04]  /*405a0*/  IMAD.WIDE R22, R3, 0x4, R22 ;  /* 0x0000000403167825 */ /* 0x010fc800078e0216 */
[C---:B--2---:R-:W-:Y:S01]  /*405b0*/  IMAD.WIDE R20, R3.reuse, 0x4, R20 ;  /* 0x0000000403147825 */ /* 0x044fe200078e0214 */
[----:B------:R-:W-:Y:S04]  /*405c0*/  STL.64 [R1+0x158], R22 ;  /* 0x0001581601007387 */ /* 0x000fe80000100a00 */
[----:B------:R1:W-:Y:S04]  /*405d0*/  LDGSTS.E [R7+-0x55000], [R22.64], P4 ;  /* 0xab00000016077fae */ /* 0x0003e8000a121844 */
[----:B------:R-:W-:Y:S01]  /*405e0*/  STL.64 [R1+0x118], R20 ;  /* 0x0001181401007387 */ /* 0x000fe20000100a00 */
[----:B------:R2:W-:Y:S02]  /*405f0*/  LDGSTS.E [R6+-0x54000], [R20.64], P4 ;  /* 0xac00000014067fae */ /* 0x0005e4000a121844 */
[----:B---3--:R-:W-:-:S04]  /*40600*/  IMAD.WIDE R16, R3, 0x4, R16 ;  /* 0x0000000403107825 */ /* 0x008fc800078e0210 */
[C---:B-----5:R-:W-:Y:S01]  /*40610*/  IMAD.WIDE R14, R3.reuse, 0x4, R14 ;  /* 0x00000004030e7825 */ /* 0x060fe200078e020e */
[----:B------:R3:W-:Y:S04]  /*40620*/  STL.64 [R1+0xd8], R16 ;  /* 0x0000d81001007387 */ /* 0x0007e80000100a00 */
[----:B------:R3:W-:Y:S04]  /*40630*/  LDGSTS.E [R5+-0x53000], [R16.64], P4 ;  /* 0xad00000010057fae */ /* 0x0007e8000a121844 */
[----:B------:R4:W-:Y:S01]  /*40640*/  STL.64 [R1+0x98], R14 ;  /* 0x0000980e01007387 */ /* 0x0009e20000100a00 */
[----:B------:R4:W-:Y:S02]  /*40650*/  LDGSTS.E [R4+-0x52000], [R14.64], P4 ;  /* 0xae0000000e047fae */ /* 0x0009e4000a121844 */
[----:B------:R-:W-:-:S05]  /*40660*/  IMAD.WIDE R10, R3, 0x4, R10 ;  /* 0x00000004030a7825 */ /* 0x000fca00078e020a */
[----:B------:R4:W-:Y:S01]  /*40670*/  STL.64 [R1+0x58], R10 ;  /* 0x0000580a01007387 */ /* 0x0009e20000100a00 */
[----:B------:R-:W5:Y:S02]  /*40680*/  LDL.LU.64 R32, [R1+0x1ac8] ;  /* 0x001ac80001207983 */ /* 0x000f640000300a00 */
[----:B------:R-:W5:Y:S01]  /*40690*/  LDL.LU.64 R34, [R1+0x1a88] ;  /* 0x001a880001227983 */ /* 0x000f620000300a00 */
[----:B---3--:R-:W3:Y:S04]  /*406a0*/  LDL.LU.64 R16, [R1+0x1a48] ;  /* 0x001a480001107983 */ /* 0x008ee80000300a00 */
[----:B--2---:R-:W2:Y:S01]  /*406b0*/  LDL.LU.64 R20, [R1+0x1a08] ;  /* 0x001a080001147983 */ /* 0x004ea20000300a00 */
[----:B-1----:R-:W2:Y:S02]  /*406c0*/  LDL.LU.64 R22, [R1+0x19c8] ;  /* 0x0019c80001167983 */ /* 0x002ea40000300a00 */
[C---:B------:R-:W-:Y:S01]  /*406d0*/  IMAD.WIDE R18, R3.reuse, 0x4, R18 ;  /* 0x0000000403127825 */ /* 0x040fe200078e0212 */
[C---:B----4-:R-:W-:Y:S01]  /*406e0*/  IADD3 R15, R252.reuse, 0x200000, RZ ;  /* 0x00200000fc0f7810 */ /* 0x050fe20007ffe0ff */
[----:B------:R1:W-:Y:S04]  /*406f0*/  LDGSTS.E [R0+-0x51000], [R10.64], P4 ;  /* 0xaf0000000a007fae */ /* 0x0003e8000a121844 */
[----:B------:R4:W-:Y:S01]  /*40700*/  STL.64 [R1+0x18], R18 ;  /* 0x0000181201007387 */ /* 0x0009e20000100a00 */
[----:B------:R-:W2:Y:S02]  /*40710*/  LDL.LU.64 R42, [R1+0x1988] ;  /* 0x00198800012a7983 */ /* 0x000ea40000300a00 */
[----:B------:R-:W2:Y:S02]  /*40720*/  LDL.LU.64 R36, [R1+0x1948] ;  /* 0x0019480001247983 */ /* 0x000ea40000300a00 */
[----:B------:R-:W2:Y:S01]  /*40730*/  LDL.LU.64 R28, [R1+0x1908] ;  /* 0x00190800011c7983 */ /* 0x000ea20000300a00 */
[----:B------:R-:W2:Y:S01]  /*40740*/  LDL.LU.64 R30, [R1+0x18c8] ;  /* 0x0018c800011e7983 */ /* 0x000ea20000300a00 */
[----:B------:R-:W-:Y:S01]  /*40750*/  IADD3 R14, R252, 0x200000, RZ ;  /* 0x00200000fc0e7810 */ /* 0x000fe20007ffe0ff */
[----:B------:R-:W-:-:S04]  /*40760*/  IMAD.WIDE R6, R3, 0x4, R24 ;  /* 0x0000000403067825 */ /* 0x000fc800078e0218 */
[----:B------:R-:W-:-:S04]  /*40770*/  IMAD.WIDE R4, R3, 0x4, R26 ;  /* 0x0000000403047825 */ /* 0x000fc800078e021a */
[C---:B------:R-:W-:Y:S01]  /*40780*/  IMAD.WIDE R8, R3.reuse, 0x4, R8 ;  /* 0x0000000403087825 */ /* 0x040fe200078e0208 */
[----:B------:R4:W-:Y:S03]  /*40790*/  LDGSTS.E [R15+-0x50000], [R18.64], P4 ;  /* 0xb0000000120f7fae */ /* 0x0009e6000a121844 */
[----:B------:R5:W-:Y:S01]  /*407a0*/  LDGSTS.E [R14+-0x4f000], [R6.64], P4 ;  /* 0xb1000000060e7fae */ /* 0x000be2000a121844 */
[C---:B-1----:R-:W-:Y:S02]  /*407b0*/  IADD3 R11, R252.reuse, 0x200000, RZ ;  /* 0x00200000fc0b7810 */ /* 0x042fe40007ffe0ff */
[C---:B------:R-:W-:Y:S01]  /*407c0*/  IADD3 R10, R252.reuse, 0x200000, RZ ;  /* 0x00200000fc0a7810 */ /* 0x040fe20007ffe0ff */
[----:B------:R-:W2:Y:S04]  /*407d0*/  LDL.LU.64 R26, [R1+0x1888] ;  /* 0x00188800011a7983 */ /* 0x000ea80000300a00 */
[----:B------:R1:W-:Y:S01]  /*407e0*/  LDGSTS.E [R11+-0x4e000], [R4.64], P4 ;  /* 0xb2000000040b7fae */ /* 0x0003e2000a121844 */
[----:B------:R-:W-:Y:S02]  /*407f0*/  STL.64 [R1+0x3688], R6 ;  /* 0x0036880601007387 */ /* 0x000fe40000100a00 */
[----:B------:R1:W-:Y:S02]  /*40800*/  LDGSTS.E [R10+-0x4d000], [R8.64], P4 ;  /* 0xb3000000080a7fae */ /* 0x0003e4000a121844 */
[----:B------:R-:W-:Y:S01]  /*40810*/  STL.64 [R1+0x3690], R4 ;  /* 0x0036900401007387 */ /* 0x000fe20000100a00 */
[----:B------:R-:W-:Y:S01]  /*40820*/  STL [R1+0x3698], R9 ;  /* 0x0036980901007387 */ /* 0x000fe20000100800 */
[C---:B------:R-:W-:Y:S01]  /*40830*/  IADD3 R25, R252.reuse, 0x200000, RZ ;  /* 0x00200000fc197810 */ /* 0x040fe20007ffe0ff */
[----:B------:R-:W-:Y:S01]  /*40840*/  STL [R1+0x36b0], R8 ;  /* 0x0036b00801007387 */ /* 0x000fe20000100800 */
[C---:B------:R-:W-:Y:S01]  /*40850*/  IADD3 R24, R252.reuse, 0x200000, RZ ;  /* 0x00200000fc187810 */ /* 0x040fe20007ffe0ff */
[----:B------:R-:W-:Y:S01]  /*40860*/  IMAD.WIDE R12, R3, 0x4, R12 ;  /* 0x00000004030c7825 */ /* 0x000fe200078e020c */
[----:B----4-:R-:W-:-:S02]  /*40870*/  IADD3 R19, R252, 0x200000, RZ ;  /* 0x00200000fc137810 */ /* 0x010fc40007ffe0ff */
[----:B------:R-:W-:Y:S02]  /*40880*/  IADD3 R18, R252, 0x200000, RZ ;  /* 0x00200000fc127810 */ /* 0x000fe40007ffe0ff */
[----:B------:R-:W-:Y:S04]  /*40890*/  STL.64 [R1+0x3680], R12 ;  /* 0x0036800c01007387 */ /* 0x000fe80000100a00 */
[----:B------:R4:W-:Y:S01]  /*408a0*/  LDGSTS.E [R0+-0x4c000], [R12.64], P4 ;  /* 0xb40000000c007fae */ /* 0x0009e2000a121844 */
[----:B-----5:R-:W-:-:S04]  /*408b0*/  IMAD.WIDE R14, R3, 0x4, R32 ;  /* 0x00000004030e7825 */ /* 0x020fc800078e0220 */
[----:B-1----:R-:W-:-:S04]  /*408c0*/  IMAD.WIDE R10, R3, 0x4, R34 ;  /* 0x00000004030a7825 */ /* 0x002fc800078e0222 */
[----:B---3--:R-:W-:-:S04]  /*408d0*/  IMAD.WIDE R16, R3, 0x4, R16 ;  /* 0x0000000403107825 */ /* 0x008fc800078e0210 */
[----:B--2---:R-:W-:-:S04]  /*408e0*/  IMAD.WIDE R20, R3, 0x4, R20 ;  /* 0x0000000403147825 */ /* 0x004fc800078e0214 */
[C---:B------:R-:W-:Y:S01]  /*408f0*/  IMAD.WIDE R22, R3.reuse, 0x4, R22 ;  /* 0x0000000403167825 */ /* 0x040fe200078e0216 */
[----:B------:R-:W-:Y:S03]  /*40900*/  STL.64 [R1+0x36a0], R14 ;  /* 0x0036a00e01007387 */ /* 0x000fe60000100a00 */
[----:B------:R-:W-:Y:S01]  /*40910*/  STL.64 [R1+0x3678], R10 ;  /* 0x0036780a01007387 */ /* 0x000fe20000100a00 */
[----:B------:R1:W-:Y:S01]  /*40920*/  LDGSTS.E [R25+-0x4b000], [R14.64], P4 ;  /* 0xb50000000e197fae */ /* 0x0003e2000a121844 */
[----:B------:R2:W-:Y:S02]  /*40930*/  STL.64 [R1+0x3670], R16 ;  /* 0x0036701001007387 */ /* 0x0005e40000100a00 */
[----:B------:R1:W-:Y:S02]  /*40940*/  LDGSTS.E [R24+-0x4a000], [R10.64], P4 ;  /* 0xb60000000a187fae */ /* 0x0003e4000a121844 */
[----:B------:R-:W-:Y:S01]  /*40950*/  STL.64 [R1+0x36a8], R20 ;  /* 0x0036a81401007387 */ /* 0x000fe20000100a00 */
[----:B------:R3:W-:Y:S04]  /*40960*/  LDGSTS.E [R19+-0x49000], [R16.64], P4 ;  /* 0xb700000010137fae */ /* 0x0007e8000a121844 */
[----:B------:R-:W-:Y:S01]  /*40970*/  STL.64 [R1+0x36b8], R22 ;  /* 0x0036b81601007387 */ /* 0x000fe20000100a00 */
[----:B------:R3:W-:Y:S02]  /*40980*/  LDGSTS.E [R18+-0x48000], [R20.64], P4 ;  /* 0xb800000014127fae */ /* 0x0007e4000a121844 */
[----:B------:R-:W5:Y:S02]  /*40990*/  LDL.LU.64 R46, [R1+0x1848] ;  /* 0x00184800012e7983 */ /* 0x000f640000300a00 */
[----:B------:R-:W5:Y:S01]  /*409a0*/  LDL.LU.64 R44, [R1+0x2010] ;  /* 0x00201000012c7983 */ /* 0x000f620000300a00 */
[----:B------:R-:W5:Y:S01]  /*409b0*/  LDL.LU.64 R40, [R1+0x1fd0] ;  /* 0x001fd00001287983 */ /* 0x000f620000300a00 */
[----:B------:R-:W5:Y:S03]  /*409c0*/  LDL.LU.64 R38, [R1+0x1f80] ;  /* 0x001f800001267983 */ /* 0x000f660000300a00 */
[----:B------:R4:W-:Y:S01]  /*409d0*/  LDGSTS.E [R0+-0x47000], [R22.64], P4 ;  /* 0xb900000016007fae */ /* 0x0009e2000a121844 */
[----:B---3--:R-:W-:-:S04]  /*409e0*/  IMAD.WIDE R18, R3, 0x4, R42 ;  /* 0x0000000403127825 */ /* 0x008fc800078e022a */
[----:B-1----:R-:W-:-:S04]  /*409f0*/  IMAD.WIDE R24, R3, 0x4, R36 ;  /* 0x0000000403187825 */ /* 0x002fc800078e0224 */
[C---:B------:R-:W-:Y:S01]  /*40a00*/  IMAD.WIDE R28, R3.reuse, 0x4, R28 ;  /* 0x00000004031c7825 */ /* 0x040fe200078e021c */
[----:B------:R-:W3:Y:S03]  /*40a10*/  LDL.LU.64 R42, [R1+0x1f40] ;  /* 0x001f4000012a7983 */ /* 0x000ee60000300a00 */
[----:B------:R-:W-:-:S04]  /*40a20*/  IMAD.WIDE R30, R3, 0x4, R30 ;  /* 0x00000004031e7825 */ /* 0x000fc800078e021e */
[----:B------:R-:W-:Y:S02]  /*40a30*/  STL [R1+0x36c0], R19 ;  /* 0x0036c01301007387 */ /* 0x000fe40000100800 */
[----:B------:R-:W-:Y:S01]  /*40a40*/  STL [R1+0x36d8], R18 ;  /* 0x0036d81201007387 */ /* 0x000fe20000100800 */
[----:B------:R-:W-:Y:S01]  /*40a50*/  STL.64 [R1+0x36c8], R24 ;  /* 0x0036c81801007387 */ /* 0x000fe20000100a00 */
[----:B------:R-:W-:Y:S02]  /*40a60*/  STL.64 [R1+0x36d0], R28 ;  /* 0x0036d01c01007387 */ /* 0x000fe40000100a00 */
[----:B------:R-:W-:Y:S02]  /*40a70*/  STL.64 [R1+0x36e0], R30 ;  /* 0x0036e01e01007387 */ /* 0x000fe40000100a00 */
[----:B------:R-:W3:Y:S01]  /*40a80*/  LDL.LU.64 R54, [R1+0x1f00] ;  /* 0x001f000001367983 */ /* 0x000ee20000300a00 */
[----:B------:R-:W3:Y:S01]  /*40a90*/  LDL.LU.64 R58, [R1+0x1ec0] ;  /* 0x001ec000013a7983 */ /* 0x000ee20000300a00 */
[----:B------:R-:W3:Y:S02]  /*40aa0*/  LDL.LU.64 R52, [R1+0x1e80] ;  /* 0x001e800001347983 */ /* 0x000ee40000300a00 */
[----:B------:R-:W3:Y:S02]  /*40ab0*/  LDL.LU.64 R48, [R1+0x1e40] ;  /* 0x001e400001307983 */ /* 0x000ee40000300a00 */
[----:B------:R-:W3:Y:S01]  /*40ac0*/  LDL.LU.64 R50, [R1+0x1e00] ;  /* 0x001e000001327983 */ /* 0x000ee20000300a00 */
[----:B------:R-:W1:Y:S01]  /*40ad0*/  S2R R37, SR_TID.X ;  /* 0x0000000000257919 */ /* 0x000e620000002100 */
[----:B--2---:R-:W-:-:S04]  /*40ae0*/  SHF.L.U32 R16, R155, 0x2, RZ ;  /* 0x000000029b107819 */ /* 0x004fc800000006ff */
[C---:B------:R-:W-:Y:S02]  /*40af0*/  IADD3 R35, R16.reuse, 0x200000, RZ ;  /* 0x0020000010237810 */ /* 0x040fe40007ffe0ff */
[C---:B------:R-:W-:Y:S02]  /*40b00*/  IADD3 R34, R16.reuse, 0x200000, RZ ;  /* 0x0020000010227810 */ /* 0x040fe40007ffe0ff */
[C---:B------:R-:W-:Y:S02]  /*40b10*/  IADD3 R33, R16.reuse, 0x200000, RZ ;  /* 0x0020000010217810 */ /* 0x040fe40007ffe0ff */
[----:B------:R-:W-:Y:S01]  /*40b20*/  IADD3 R32, R16, 0x200000, RZ ;  /* 0x0020000010207810 */ /* 0x000fe20007ffe0ff */
[----:B------:R-:W-:Y:S01]  /*40b30*/  IMAD.WIDE R26, R3, 0x4, R26 ;  /* 0x00000004031a7825 */ /* 0x000fe200078e021a */
[----:B------:R2:W-:Y:S03]  /*40b40*/  LDGSTS.E [R35+-0x46000], [R18.64], P4 ;  /* 0xba00000012237fae */ /* 0x0005e6000a121844 */
[----:B------:R1:W-:Y:S02]  /*40b50*/  LDGSTS.E [R34+-0x45000], [R24.64], P4 ;  /* 0xbb00000018227fae */ /* 0x0003e4000a121844 */
[----:B------:R1:W-:Y:S02]  /*40b60*/  LDGSTS.E [R33+-0x44000], [R28.64], P4 ;  /* 0xbc0000001c217fae */ /* 0x0003e4000a121844 */
[----:B------:R2:W-:Y:S01]  /*40b70*/  LDGSTS.E [R32+-0x43000], [R30.64], P4 ;  /* 0xbd0000001e207fae */ /* 0x0005e2000a121844 */
[----:B-1----:R-:W-:-:S05]  /*40b80*/  LOP3.LUT R37, R37, 0x7f, RZ, 0xc0, !PT ;  /* 0x0000007f25257812 */ /* 0x002fca00078ec0ff */
[----:B------:R-:W-:Y:S01]  /*40b90*/  IMAD.SHL.U32 R37, R37, 0x4, RZ ;  /* 0x0000000425257824 */ /* 0x000fe200078e00ff */
[C---:B----4-:R-:W-:Y:S01]  /*40ba0*/  IADD3 R0, R16.reuse, 0x200000, RZ ;  /* 0x0020000010007810 */ /* 0x050fe20007ffe0ff */
[----:B------:R-:W-:Y:S03]  /*40bb0*/  STL.64 [R1+0x36e8], R26 ;  /* 0x0036e81a01007387 */ /* 0x000fe60000100a00 */
[----:B------:R-:W-:Y:S01]  /*40bc0*/  LOP3.LUT R65, R37, 0x10, RZ, 0x3c, !PT ;  /* 0x0000001025417812 */ /* 0x000fe200078e3cff */
[----:B------:R-:W-:Y:S01]  /*40bd0*/  IADD3 R37, R16, 0x200000, RZ ;  /* 0x0020000010257810 */ /* 0x000fe20007ffe0ff */
[----:B------:R1:W-:Y:S02]  /*40be0*/  LDGSTS.E [R0+-0x42000], [R26.64], P4 ;  /* 0xbe0000001a007fae */ /* 0x0003e4000a121844 */
[C---:B------:R-:W-:Y:S02]  /*40bf0*/  IADD3 R36, R65.reuse, 0x200000, RZ ;  /* 0x0020000041247810 */ /* 0x040fe40007ffe0ff */
[----:B--2---:R-:W-:-:S02]  /*40c00*/  IADD3 R35, R65, 0x200000, RZ ;  /* 0x0020000041237810 */ /* 0x004fc40007ffe0ff */
[C---:B------:R-:W-:Y:S02]  /*40c10*/  IADD3 R34, R65.reuse, 0x200000, RZ ;  /* 0x0020000041227810 */ /* 0x040fe40007ffe0ff */
[----:B-1----:R-:W-:Y:S01]  /*40c20*/  IADD3 R0, R65, 0x200000, RZ ;  /* 0x0020000041007810 */ /* 0x002fe20007ffe0ff */
[----:B-----5:R-:W-:-:S04]  /*40c30*/  IMAD.WIDE R10, R3, 0x4, R44 ;  /* 0x00000004030a7825 */ /* 0x020fc800078e022c */
[----:B------:R-:W-:-:S04]  /*40c40*/  IMAD.WIDE R8, R3, 0x4, R40 ;  /* 0x0000000403087825 */ /* 0x000fc800078e0228 */
[----:B------:R-:W-:-:S04]  /*40c50*/  IMAD.WIDE R32, R3, 0x4, R46 ;  /* 0x0000000403207825 */ /* 0x000fc800078e022e */
[C---:B------:R-:W-:Y:S01]  /*40c60*/  IMAD.WIDE R6, R3.reuse, 0x4, R38 ;  /* 0x0000000403067825 */ /* 0x040fe200078e0226 */
[----:B------:R1:W-:Y:S03]  /*40c70*/  STL.64 [R1+0x410], R10 ;  /* 0x0004100a01007387 */ /* 0x0003e60000100a00 */
[----:B------:R2:W-:Y:S02]  /*40c80*/  STL.64 [R1+0x3d0], R8 ;  /* 0x0003d00801007387 */ /* 0x0005e40000100a00 */
[----:B------:R-:W-:Y:S02]  /*40c90*/  STL.64 [R1+0x36f0], R32 ;  /* 0x0036f02001007387 */ /* 0x000fe40000100a00 */
[----:B------:R4:W-:Y:S01]  /*40ca0*/  STL.64 [R1+0x390], R6 ;  /* 0x0003900601007387 */ /* 0x0009e20000100a00 */
[----:B------:R2:W-:Y:S01]  /*40cb0*/  LDGSTS.E [R37+-0x41000], [R32.64], P4 ;  /* 0xbf00000020257fae */ /* 0x0005e2000a121844 */
[----:B------:R1:W-:Y:S02]  /*40cc0*/  LDGSTS.E [R36+-0x5fe00], [R10.64], P4 ;  /* 0xa02000000a247fae */ /* 0x0003e4000a121844 */
[----:B------:R2:W-:Y:S02]  /*40cd0*/  LDGSTS.E [R35+-0x5ee00], [R8.64], P4 ;  /* 0xa120000008237fae */ /* 0x0005e4000a121844 */
[----:B------:R4:W-:Y:S02]  /*40ce0*/  LDGSTS.E [R34+-0x5de00], [R6.64], P4 ;  /* 0xa220000006227fae */ /* 0x0009e4000a121844 */
[----:B---3--:R-:W-:-:S05]  /*40cf0*/  IMAD.WIDE R4, R3, 0x4, R42 ;  /* 0x0000000403047825 */ /* 0x008fca00078e022a */
[----:B------:R3:W-:Y:S01]  /*40d00*/  STL.64 [R1+0x350], R4 ;  /* 0x0003500401007387 */ /* 0x0007e20000100a00 */
[----:B------:R-:W5:Y:S02]  /*40d10*/  LDL.LU.64 R46, [R1+0x1dc0] ;  /* 0x001dc000012e7983 */ /* 0x000f640000300a00 */
[----:B------:R-:W-:-:S04]  /*40d20*/  IMAD.WIDE R12, R3, 0x4, R54 ;  /* 0x00000004030c7825 */ /* 0x000fc800078e0236 */
[----:B------:R-:W5:Y:S02]  /*40d30*/  LDL.LU.64 R44, [R1+0x1d80] ;  /* 0x001d8000012c7983 */ /* 0x000f640000300a00 */
[C---:B-1----:R-:W-:Y:S01]  /*40d40*/  IMAD.WIDE R10, R3.reuse, 0x4, R58 ;  /* 0x00000004030a7825 */ /* 0x042fe200078e023a */
[----:B------:R-:W5:Y:S03]  /*40d50*/  LDL.LU.64 R40, [R1+0x1d40] ;  /* 0x001d400001287983 */ /* 0x000f660000300a00 */
[----:B--2---:R-:W-:-:S04]  /*40d60*/  IMAD.WIDE R8, R3, 0x4, R52 ;  /* 0x0000000403087825 */ /* 0x004fc800078e0234 */
[----:B------:R-:W2:Y:S01]  /*40d70*/  LDL.LU.64 R38, [R1+0x1d00] ;  /* 0x001d000001267983 */ /* 0x000ea20000300a00 */
[----:B------:R3:W-:Y:S01]  /*40d80*/  LDGSTS.E [R0+-0x5ce00], [R4.64], P4 ;  /* 0xa320000004007fae */ /* 0x0007e2000a121844 */
[----:B----4-:R-:W-:-:S04]  /*40d90*/  IMAD.WIDE R6, R3, 0x4, R48 ;  /* 0x0000000403067825 */ /* 0x010fc800078e0230 */
[----:B------:R-:W4:Y:S02]  /*40da0*/  LDL.LU.64 R42, [R1+0x1cc0] ;  /* 0x001cc000012a7983 */ /* 0x000f240000300a00 */
[----:B------:R5:W-:Y:S01]  /*40db0*/  STL.64 [R1+0x310], R12 ;  /* 0x0003100c01007387 */ /* 0x000be20000100a00 */
[----:B------:R1:W-:Y:S01]  /*40dc0*/  STL.64 [R1+0x2d0], R10 ;  /* 0x0002d00a01007387 */ /* 0x0003e20000100a00 */
[----:B------:R1:W-:Y:S02]  /*40dd0*/  STL.64 [R1+0x290], R8 ;  /* 0x0002900801007387 */ /* 0x0003e40000100a00 */
[----:B------:R2:W-:Y:S02]  /*40de0*/  STL.64 [R1+0x250], R6 ;  /* 0x0002500601007387 */ /* 0x0005e40000100a00 */
[----:B---3--:R-:W-:-:S05]  /*40df0*/  IMAD.WIDE R4, R3, 0x4, R50 ;  /* 0x0000000403047825 */ /* 0x008fca00078e0232 */
[----:B------:R4:W-:Y:S01]  /*40e00*/  STL.64 [R1+0x210], R4 ;  /* 0x0002100401007387 */ /* 0x0009e20000100a00 */
[----:B------:R-:W3:Y:S02]  /*40e10*/  LDL.LU.64 R54, [R1+0x1c80] ;  /* 0x001c800001367983 */ /* 0x000ee40000300a00 */
[----:B------:R-:W3:Y:S02]  /*40e20*/  LDL.LU.64 R58, [R1+0x1c40] ;  /* 0x001c4000013a7983 */ /* 0x000ee40000300a00 */
[----:B------:R-:W3:Y:S01]  /*40e30*/  LDL.LU.64 R52, [R1+0x1c00] ;  /* 0x001c000001347983 */ /* 0x000ee20000300a00 */
[----:B------:R-:W3:Y:S01]  /*40e40*/  LDL.LU.64 R48, [R1+0x1bc0] ;  /* 0x001bc00001307983 */ /* 0x000ee20000300a00 */
[----:B------:R-:W-:Y:S01]  /*40e50*/  IADD3 R37, R65, 0x200000, RZ ;  /* 0x0020000041257810 */ /* 0x000fe20007ffe0ff */
[----:B------:R-:W3:Y:S04]  /*40e60*/  LDL.LU.64 R50, [R1+0x1b80] ;  /* 0x001b800001327983 */ /* 0x000ee80000300a00 */
[----:B------:R5:W-:Y:S01]  /*40e70*/  LDGSTS.E [R37+-0x5be00], [R12.64], P4 ;  /* 0xa42000000c257fae */ /* 0x000be2000a121844 */
[----:B------:R1:W-:Y:S02]  /*40e80*/  LDGSTS.E [R36+-0x5ae00], [R10.64], P4 ;  /* 0xa52000000a247fae */ /* 0x0003e4000a121844 */
[----:B------:R1:W-:Y:S02]  /*40e90*/  LDGSTS.E [R35+-0x59e00], [R8.64], P4 ;  /* 0xa620000008237fae */ /* 0x0003e4000a121844 */
[----:B------:R2:W-:Y:S01]  /*40ea0*/  LDGSTS.E [R34+-0x58e00], [R6.64], P4 ;  /* 0xa720000006227fae */ /* 0x0005e2000a121844 */
[----:B------:R4:W-:Y:S01]  /*40eb0*/  LDGSTS.E [R0+-0x57e00], [R4.64], P4 ;  /* 0xa820000004007fae */ /* 0x0009e2000a121844 */
[----:B-----5:R-:W-:-:S04]  /*40ec0*/  IMAD.WIDE R12, R3, 0x4, R46 ;  /* 0x00000004030c7825 */ /* 0x020fc800078e022e */
[----:B-1----:R-:W-:-:S04]  /*40ed0*/  IMAD.WIDE R10, R3, 0x4, R44 ;  /* 0x00000004030a7825 */ /* 0x002fc800078e022c */
[----:B------:R-:W-:-:S04]  /*40ee0*/  IMAD.WIDE R8, R3, 0x4, R40 ;  /* 0x0000000403087825 */ /* 0x000fc800078e0228 */
[----:B--2---:R-:W-:-:S04]  /*40ef0*/  IMAD.WIDE R6, R3, 0x4, R38 ;  /* 0x0000000403067825 */ /* 0x004fc800078e0226 */
[C---:B----4-:R-:W-:Y:S01]  /*40f00*/  IMAD.WIDE R4, R3.reuse, 0x4, R42 ;  /* 0x0000000403047825 */ /* 0x050fe200078e022a */
[----:B------:R-:W-:Y:S03]  /*40f10*/  STL.64 [R1+0x1d0], R12 ;  /* 0x0001d00c01007387 */ /* 0x000fe60000100a00 */
[----:B------:R-:W-:Y:S01]  /*40f20*/  STL.64 [R1+0x190], R10 ;  /* 0x0001900a01007387 */ /* 0x000fe20000100a00 */
[----:B------:R1:W-:Y:S01]  /*40f30*/  LDGSTS.E [R37+-0x56e00], [R12.64], P4 ;  /* 0xa92000000c257fae */ /* 0x0003e2000a121844 */
[----:B------:R3:W-:Y:S02]  /*40f40*/  STL.64 [R1+0x150], R8 ;  /* 0x0001500801007387 */ /* 0x0007e40000100a00 */
[----:B------:R1:W-:Y:S02]  /*40f50*/  LDGSTS.E [R36+-0x55e00], [R10.64], P4 ;  /* 0xaa2000000a247fae */ /* 0x0003e4000a121844 */
[----:B------:R2:W-:Y:S01]  /*40f60*/  STL.64 [R1+0x110], R6 ;  /* 0x0001100601007387 */ /* 0x0005e20000100a00 */
[----:B------:R3:W-:Y:S04]  /*40f70*/  LDGSTS.E [R35+-0x54e00], [R8.64], P4 ;  /* 0xab20000008237fae */ /* 0x0007e8000a121844 */
[----:B------:R4:W-:Y:S01]  /*40f80*/  STL.64 [R1+0xd0], R4 ;  /* 0x0000d00401007387 */ /* 0x0009e20000100a00 */
[----:B------:R2:W-:Y:S02]  /*40f90*/  LDGSTS.E [R34+-0x53e00], [R6.64], P4 ;  /* 0xac20000006227fae */ /* 0x0005e4000a121844 */
[----:B------:R-:W5:Y:S02]  /*40fa0*/  LDL.LU.64 R60, [R1+0x1b40] ;  /* 0x001b4000013c7983 */ /* 0x000f640000300a00 */
[----:B------:R4:W-:Y:S01]  /*40fb0*/  LDGSTS.E [R0+-0x52e00], [R4.64], P4 ;  /* 0xad20000004007fae */ /* 0x0009e2000a121844 */
[----:B------:R-:W5:Y:S01]  /*40fc0*/  LDL.LU.64 R42, [R1+0x1b00] ;  /* 0x001b0000012a7983 */ /* 0x000f620000300a00 */
[----:B------:R-:W5:Y:S02]  /*40fd0*/  LDL.LU.64 R44, [R1+0x1ac0] ;  /* 0x001ac000012c7983 */ /* 0x000f640000300a00 */
[----:B------:R-:W5:Y:S02]  /*40fe0*/  LDL.LU.64 R56, [R1+0x1a80] ;  /* 0x001a800001387983 */ /* 0x000f640000300a00 */
[----:B------:R-:W5:Y:S02]  /*40ff0*/  LDL.LU.64 R46, [R1+0x1a40] ;  /* 0x001a4000012e7983 */ /* 0x000f640000300a00 */
[----:B---3--:R-:W-:-:S04]  /*41000*/  IMAD.WIDE R8, R3, 0x4, R54 ;  /* 0x0000000403087825 */ /* 0x008fc800078e0236 */
[----:B--2---:R-:W-:-:S04]  /*41010*/  IMAD.WIDE R6, R3, 0x4, R58 ;  /* 0x0000000403067825 */ /* 0x004fc800078e023a */
[C---:B----4-:R-:W-:Y:S01]  /*41020*/  IMAD.WIDE R4, R3.reuse, 0x4, R52 ;  /* 0x0000000403047825 */ /* 0x050fe200078e0234 */
[----:B------:R-:W-:Y:S03]  /*41030*/  STL.64 [R1+0x90], R8 ;  /* 0x0000900801007387 */ /* 0x000fe60000100a00 */
[----:B------:R2:W-:Y:S02]  /*41040*/  STL.64 [R1+0x50], R6 ;  /* 0x0000500601007387 */ /* 0x0005e40000100a00 */
[----:B------:R3:W-:Y:S02]  /*41050*/  STL.64 [R1+0x10], R4 ;  /* 0x0000100401007387 */ /* 0x0007e40000100a00 */
[----:B-1----:R-:W-:Y:S01]  /*41060*/  IMAD.WIDE R36, R3, 0x4, R48 ;  /* 0x0000000403247825 */ /* 0x002fe200078e0230 */
[----:B------:R-:W4:Y:S03]  /*41070*/  LDL.LU.64 R70, [R1+0x1a00] ;  /* 0x001a000001467983 */ /* 0x000f260000300a00 */
[----:B------:R-:W2:Y:S02]  /*41080*/  LDL.LU.64 R52, [R1+0x19c0] ;  /* 0x0019c00001347983 */ /* 0x000ea40000300a00 */
[----:B------:R-:W3:Y:S02]  /*41090*/  LDL.LU.64 R66, [R1+0x1980] ;  /* 0x0019800001427983 */ /* 0x000ee40000300a00 */
[----:B------:R-:W3:Y:S01]  /*410a0*/  LDL.LU.64 R54, [R1+0x1940] ;  /* 0x0019400001367983 */ /* 0x000ee20000300a00 */
[----:B------:R-:W3:Y:S01]  /*410b0*/  LDL.LU.64 R58, [R1+0x1900] ;  /* 0x00190000013a7983 */ /* 0x000ee20000300a00 */
[----:B------:R-:W-:Y:S02]  /*410c0*/  STL.64 [R1+0x36f8], R36 ;  /* 0x0036f82401007387 */ /* 0x000fe40000100a00 */
[----:B------:R-:W3:Y:S02]  /*410d0*/  LDL.LU.64 R84, [R1+0x18c0] ;  /* 0x0018c00001547983 */ /* 0x000ee40000300a00 */
[----:B------:R-:W3:Y:S01]  /*410e0*/  LDL.LU.64 R72, [R1+0x1880] ;  /* 0x0018800001487983 */ /* 0x000ee20000300a00 */
[----:B------:R-:W3:Y:S01]  /*410f0*/  LDL.LU.64 R62, [R1+0x1840] ;  /* 0x00184000013e7983 */ /* 0x000ee20000300a00 */
[----:B------:R-:W3:Y:S02]  /*41100*/  LDL.LU.64 R74, [R1+0x2008] ;  /* 0x00200800014a7983 */ /* 0x000ee40000300a00 */
[----:B------:R-:W3:Y:S01]  /*41110*/  LDL.LU.64 R68, [R1+0x1fc8] ;  /* 0x001fc80001447983 */ /* 0x000ee20000300a00 */
[----:B------:R-:W-:-:S02]  /*41120*/  IADD3 R41, R65, 0x200000, RZ ;  /* 0x0020000041297810 */ /* 0x000fc40007ffe0ff */
        /* <DEDUP_REMOVED lines=8> */
[----:B------:R-:W-:-:S02]  /*411b0*/  IADD3 R51, R65, 0x200000, RZ ;  /* 0x0020000041337810 */ /* 0x000fc40007ffe0ff */
[C---:B------:R-:W-:Y:S01]  /*411c0*/  IADD3 R50, R65.reuse, 0x200000, RZ ;  /* 0x0020000041327810 */ /* 0x040fe20007ffe0ff */
[----:B------:R1:W-:Y:S04]  /*411d0*/  LDGSTS.E [R0+-0x4de00], [R34.64], P4 ;  /* 0xb220000022007fae */ /* 0x0003e8000a121844 */
[----:B------:R-:W3:Y:S01]  /*411e0*/  LDL.LU.64 R80, [R1+0x1f78] ;  /* 0x001f780001507983 */ /* 0x000ee20000300a00 */
[----:B------:R-:W3:Y:S02]  /*411f0*/  LDL.LU.64 R78, [R1+0x1f38] ;  /* 0x001f3800014e7983 */ /* 0x000ee40000300a00 */
[----:B------:R-:W3:Y:S02]  /*41200*/  LDL.LU.64 R82, [R1+0x1ef8] ;  /* 0x001ef80001527983 */ /* 0x000ee40000300a00 */
[----:B------:R-:W3:Y:S01]  /*41210*/  LDL.LU.64 R76, [R1+0x1eb8] ;  /* 0x001eb800014c7983 */ /* 0x000ee20000300a00 */
[----:B------:R-:W-:-:S02]  /*41220*/  IADD3 R49, R65, 0x200000, RZ ;  /* 0x0020000041317810 */ /* 0x000fc40007ffe0ff */
[----:B------:R-:W-:Y:S01]  /*41230*/  IADD3 R48, R65, 0x200000, RZ ;  /* 0x0020000041307810 */ /* 0x000fe20007ffe0ff */
[----:B-----5:R-:W-:-:S04]  /*41240*/  IMAD.WIDE R38, R3, 0x4, R60 ;  /* 0x0000000403267825 */ /* 0x020fc800078e023c */
[C---:B------:R-:W-:Y:S01]  /*41250*/  IMAD.WIDE R42, R3.reuse, 0x4, R42 ;  /* 0x00000004032a7825 */ /* 0x040fe200078e022a */
[----:B------:R4:W-:Y:S04]  /*41260*/  LDGSTS.E [R51+-0x4ce00], [R38.64], P4 ;  /* 0xb320000026337fae */ /* 0x0009e8000a121844 */
[----:B------:R4:W-:Y:S02]  /*41270*/  LDGSTS.E [R50+-0x4be00], [R42.64], P4 ;  /* 0xb42000002a327fae */ /* 0x0009e4000a121844 */
[----:B------:R-:W-:-:S04]  /*41280*/  IMAD.WIDE R44, R3, 0x4, R44 ;  /* 0x00000004032c7825 */ /* 0x000fc800078e022c */
[----:B-1----:R-:W-:-:S04]  /*41290*/  IMAD.WIDE R40, R3, 0x4, R56 ;  /* 0x0000000403287825 */ /* 0x002fc800078e0238 */
[----:B------:R-:W-:Y:S01]  /*412a0*/  IMAD.WIDE R46, R3, 0x4, R46 ;  /* 0x00000004032e7825 */ /* 0x000fe200078e022e */
[C---:B------:R-:W-:Y:S02]  /*412b0*/  IADD3 R61, R65.reuse, 0x200000, RZ ;  /* 0x00200000413d7810 */ /* 0x040fe40007ffe0ff */
[----:B------:R-:W-:Y:S01]  /*412c0*/  IADD3 R60, R65, 0x200000, RZ ;  /* 0x00200000413c7810 */ /* 0x000fe20007ffe0ff */
[----:B------:R1:W-:Y:S01]  /*412d0*/  LDGSTS.E [R49+-0x4ae00], [R44.64], P4 ;  /* 0xb52000002c317fae */ /* 0x0003e2000a121844 */
[----:B------:R1:W-:Y:S02]  /*412e0*/  LDGSTS.E [R48+-0x49e00], [R40.64], P4 ;  /* 0xb620000028307fae */ /* 0x0003e4000a121844 */
[----:B----4-:R-:W-:-:S04]  /*412f0*/  IMAD.WIDE R50, R3, 0x4, R70 ;  /* 0x0000000403327825 */ /* 0x010fc800078e0246 */
[----:B--2---:R-:W-:Y:S01]  /*41300*/  IMAD.WIDE R52, R3, 0x4, R52 ;  /* 0x0000000403347825 */ /* 0x004fe200078e0234 */
[----:B------:R-:W2:Y:S01]  /*41310*/  LDL.LU.64 R70, [R1+0x1e78] ;  /* 0x001e780001467983 */ /* 0x000ea20000300a00 */
[C---:B------:R-:W-:Y:S02]  /*41320*/  IADD3 R57, R65.reuse, 0x200000, RZ ;  /* 0x0020000041397810 */ /* 0x040fe40007ffe0ff */
[----:B------:R-:W-:Y:S01]  /*41330*/  IADD3 R56, R65, 0x200000, RZ ;  /* 0x0020000041387810 */ /* 0x000fe20007ffe0ff */
[----:B---3--:R-:W-:-:S04]  /*41340*/  IMAD.WIDE R54, R3, 0x4, R54 ;  /* 0x0000000403367825 */ /* 0x008fc800078e0236 */
[----:B-1----:R-:W-:-:S04]  /*41350*/  IMAD.WIDE R48, R3, 0x4, R66 ;  /* 0x0000000403307825 */ /* 0x002fc800078e0242 */
[----:B------:R-:W-:-:S04]  /*41360*/  IMAD.WIDE R6, R3, 0x4, R74 ;  /* 0x0000000403067825 */ /* 0x000fc800078e024a */
[C---:B------:R-:W-:Y:S01]  /*41370*/  IMAD.WIDE R4, R3.reuse, 0x4, R68 ;  /* 0x0000000403047825 */ /* 0x040fe200078e0244 */
[----:B------:R1:W-:Y:S03]  /*41380*/  LDGSTS.E [R0+-0x48e00], [R46.64], P4 ;  /* 0xb72000002e007fae */ /* 0x0003e6000a121844 */
[----:B------:R3:W-:Y:S02]  /*41390*/  LDGSTS.E [R61+-0x47e00], [R50.64], P4 ;  /* 0xb8200000323d7fae */ /* 0x0007e4000a121844 */
[----:B------:R3:W-:Y:S01]  /*413a0*/  LDGSTS.E [R60+-0x46e00], [R52.64], P4 ;  /* 0xb9200000343c7fae */ /* 0x0007e2000a121844 */
[----:B------:R4:W-:Y:S01]  /*413b0*/  STL.64 [R1+0x408], R6 ;  /* 0x0004080601007387 */ /* 0x0009e20000100a00 */
[----:B------:R5:W-:Y:S02]  /*413c0*/  LDGSTS.E [R57+-0x45e00], [R48.64], P4 ;  /* 0xba20000030397fae */ /* 0x000be4000a121844 */
[----:B------:R2:W-:Y:S02]  /*413d0*/  STL.64 [R1+0x3c8], R4 ;  /* 0x0003c80401007387 */ /* 0x0005e40000100a00 */
[----:B------:R5:W-:Y:S01]  /*413e0*/  LDGSTS.E [R56+-0x44e00], [R54.64], P4 ;  /* 0xbb20000036387fae */ /* 0x000be2000a121844 */
[----:B------:R-:W2:Y:S01]  /*413f0*/  LDL.LU.64 R90, [R1+0x1e38] ;  /* 0x001e3800015a7983 */ /* 0x000ea20000300a00 */
[----:B---3--:R-:W-:-:S03]  /*41400*/  IMAD.WIDE R60, R3, 0x4, R84 ;  /* 0x00000004033c7825 */ /* 0x008fc600078e0254 */
[----:B------:R-:W3:Y:S01]  /*41410*/  LDL.LU.64 R84, [R1+0x1df8] ;  /* 0x001df80001547983 */ /* 0x000ee20000300a00 */
[----:B-----5:R-:W-:-:S03]  /*41420*/  IMAD.WIDE R56, R3, 0x4, R72 ;  /* 0x0000000403387825 */ /* 0x020fc600078e0248 */
[----:B------:R-:W5:Y:S01]  /*41430*/  LDL.LU.64 R72, [R1+0x1db8] ;  /* 0x001db80001487983 */ /* 0x000f620000300a00 */
[----:B------:R-:W5:Y:S02]  /*41440*/  LDL.LU.64 R74, [R1+0x1d78] ;  /* 0x001d7800014a7983 */ /* 0x000f640000300a00 */
[----:B------:R-:W5:Y:S02]  /*41450*/  LDL.LU.64 R68, [R1+0x1d38] ;  /* 0x001d380001447983 */ /* 0x000f640000300a00 */
[----:B------:R-:W-:Y:S01]  /*41460*/  IMAD.WIDE R58, R3, 0x4, R58 ;  /* 0x00000004033a7825 */ /* 0x000fe200078e023a */
[----:B------:R-:W-:Y:S02]  /*41470*/  LOP3.LUT R28, R252, 0x20, RZ, 0x3c, !PT ;  /* 0x00000020fc1c7812 */ /* 0x000fe400078e3cff */
[C---:B------:R-:W-:Y:S02]  /*41480*/  IADD3 R67, R65.reuse, 0x200000, RZ ;  /* 0x0020000041437810 */ /* 0x040fe40007ffe0ff */
[C---:B------:R-:W-:Y:S01]  /*41490*/  IADD3 R66, R65.reuse, 0x200000, RZ ;  /* 0x0020000041427810 */ /* 0x040fe20007ffe0ff */
[----:B------:R-:W-:-:S02]  /*414a0*/  IADD3 R65, R65, 0x200000, RZ ;  /* 0x0020000041417810 */ /* 0x000fc40007ffe0ff */
[C---:B------:R-:W-:Y:S01]  /*414b0*/  IMAD.WIDE R62, R3.reuse, 0x4, R62 ;  /* 0x00000004033e7825 */ /* 0x040fe200078e023e */
[----:B------:R1:W-:Y:S01]  /*414c0*/  LDGSTS.E [R0+-0x43e00], [R58.64], P4 ;  /* 0xbc2000003a007fae */ /* 0x0003e2000a121844 */
[----:B------:R-:W-:Y:S02]  /*414d0*/  IADD3 R64, R28, 0x200000, RZ ;  /* 0x002000001c407810 */ /* 0x000fe40007ffe0ff */
[----:B------:R4:W-:Y:S02]  /*414e0*/  LDGSTS.E [R67+-0x42e00], [R60.64], P4 ;  /* 0xbd2000003c437fae */ /* 0x0009e4000a121844 */
[----:B------:R4:W-:Y:S02]  /*414f0*/  LDGSTS.E [R66+-0x41e00], [R56.64], P4 ;  /* 0xbe20000038427fae */ /* 0x0009e4000a121844 */
[C---:B------:R-:W-:Y:S01]  /*41500*/  IMAD.WIDE R12, R3.reuse, 0x4, R80 ;  /* 0x00000004030c7825 */ /* 0x040fe200078e0250 */
[----:B------:R4:W-:Y:S03]  /*41510*/  LDGSTS.E [R65+-0x40e00], [R62.64], P4 ;  /* 0xbf2000003e417fae */ /* 0x0009e6000a121844 */
[----:B------:R-:W-:-:S04]  /*41520*/  IMAD.WIDE R10, R3, 0x4, R78 ;  /* 0x00000004030a7825 */ /* 0x000fc800078e024e */
[----:B------:R4:W-:Y:S02]  /*41530*/  LDGSTS.E [R64+-0x5fc00], [R6.64], P4 ;  /* 0xa040000006407fae */ /* 0x0009e4000a121844 */
[C---:B------:R-:W-:Y:S01]  /*41540*/  IMAD.WIDE R8, R3.reuse, 0x4, R82 ;  /* 0x0000000403087825 */ /* 0x040fe200078e0252 */
[----:B-1----:R-:W-:Y:S01]  /*41550*/  IADD3 R0, R28, 0x200000, RZ ;  /* 0x002000001c007810 */ /* 0x002fe20007ffe0ff */
[----:B------:R1:W-:Y:S02]  /*41560*/  STL.64 [R1+0x388], R12 ;  /* 0x0003880c01007387 */ /* 0x0003e40000100a00 */
[----:B------:R3:W-:Y:S02]  /*41570*/  STL.64 [R1+0x348], R10 ;  /* 0x0003480a01007387 */ /* 0x0007e40000100a00 */
[----:B------:R2:W-:Y:S01]  /*41580*/  LDGSTS.E [R0+-0x5ec00], [R4.64], P4 ;  /* 0xa140000004007fae */ /* 0x0005e2000a121844 */
[----:B----4-:R-:W-:-:S04]  /*41590*/  IMAD.WIDE R6, R3, 0x4, R76 ;  /* 0x0000000403067825 */ /* 0x010fc800078e024c */
[----:B------:R5:W-:Y:S01]  /*415a0*/  STL.64 [R1+0x308], R8 ;  /* 0x0003080801007387 */ /* 0x000be20000100a00 */
[----:B------:R4:W-:Y:S01]  /*415b0*/  STL.64 [R1+0x2c8], R6 ;  /* 0x0002c80601007387 */ /* 0x0009e20000100a00 */
[C---:B------:R-:W-:Y:S02]  /*415c0*/  IADD3 R67, R28.reuse, 0x200000, RZ ;  /* 0x002000001c437810 */ /* 0x040fe40007ffe0ff */
[C---:B------:R-:W-:Y:S02]  /*415d0*/  IADD3 R66, R28.reuse, 0x200000, RZ ;  /* 0x002000001c427810 */ /* 0x040fe40007ffe0ff */
[----:B------:R-:W-:Y:S01]  /*415e0*/  IADD3 R65, R28, 0x200000, RZ ;  /* 0x002000001c417810 */ /* 0x000fe20007ffe0ff */
[----:B------:R1:W-:Y:S02]  /*415f0*/  LDGSTS.E [R67+-0x5dc00], [R12.64], P4 ;  /* 0xa24000000c437fae */ /* 0x0003e4000a121844 */
[----:B------:R3:W-:Y:S02]  /*41600*/  LDGSTS.E [R66+-0x5cc00], [R10.64], P4 ;  /* 0xa34000000a427fae */ /* 0x0007e4000a121844 */
[----:B------:R5:W-:Y:S02]  /*41610*/  LDGSTS.E [R65+-0x5bc00], [R8.64], P4 ;  /* 0xa440000008417fae */ /* 0x000be4000a121844 */
[----:B------:R4:W-:Y:S02]  /*41620*/  LDGSTS.E [R64+-0x5ac00], [R6.64], P4 ;  /* 0xa540000006407fae */ /* 0x0009e4000a121844 */
[----:B--2---:R-:W-:-:S05]  /*41630*/  IMAD.WIDE R4, R3, 0x4, R70 ;  /* 0x0000000403047825 */ /* 0x004fca00078e0246 */
[----:B------:R3:W-:Y:S01]  /*41640*/  STL.64 [R1+0x288], R4 ;  /* 0x0002880401007387 */ /* 0x0007e20000100a00 */
[----:B------:R-:W2:Y:S02]  /*41650*/  LDL.LU.64 R80, [R1+0x1cf8] ;  /* 0x001cf80001507983 */ /* 0x000ea40000300a00 */
[----:B------:R-:W2:Y:S02]  /*41660*/  LDL.LU.64 R78, [R1+0x1cb8] ;  /* 0x001cb800014e7983 */ /* 0x000ea40000300a00 */
[----:B------:R-:W2:Y:S01]  /*41670*/  LDL.LU.64 R82, [R1+0x1c78] ;  /* 0x001c780001527983 */ /* 0x000ea20000300a00 */
[----:B------:R-:W2:Y:S01]  /*41680*/  LDL.LU.64 R76, [R1+0x1c38] ;  /* 0x001c3800014c7983 */ /* 0x000ea20000300a00 */
[----:B------:R-:W2:Y:S03]  /*41690*/  LDL.LU.64 R70, [R1+0x1bf8] ;  /* 0x001bf80001467983 */ /* 0x000ea60000300a00 */
[----:B------:R3:W-:Y:S01]  /*416a0*/  LDGSTS.E [R0+-0x59c00], [R4.64], P4 ;  /* 0xa640000004007fae */ /* 0x0007e2000a121844 */
[----:B-1----:R-:W-:-:S05]  /*416b0*/  IMAD.WIDE R12, R3, 0x4, R90 ;  /* 0x00000004030c7825 */ /* 0x002fca00078e025a */
[----:B------:R2:W-:Y:S04]  /*416c0*/  STL.64 [R1+0x248], R12 ;  /* 0x0002480c01007387 */ /* 0x0005e80000100a00 */
[----:B------:R2:W-:Y:S01]  /*416d0*/  LDGSTS.E [R67+-0x58c00], [R12.64], P4 ;  /* 0xa74000000c437fae */ /* 0x0005e2000a121844 */
[----:B---3--:R-:W-:-:S04]  /*416e0*/  IMAD.WIDE R10, R3, 0x4, R84 ;  /* 0x00000004030a7825 */ /* 0x008fc800078e0254 */
[----:B-----5:R-:W-:-:S04]  /*416f0*/  IMAD.WIDE R8, R3, 0x4, R72 ;  /* 0x0000000403087825 */ /* 0x020fc800078e0248 */
[----:B----4-:R-:W-:-:S04]  /*41700*/  IMAD.WIDE R6, R3, 0x4, R74 ;  /* 0x0000000403067825 */ /* 0x010fc800078e024a */
[C---:B------:R-:W-:Y:S01]  /*41710*/  IMAD.WIDE R4, R3.reuse, 0x4, R68 ;  /* 0x0000000403047825 */ /* 0x040fe200078e0244 */
[----:B------:R1:W-:Y:S03]  /*41720*/  STL.64 [R1+0x208], R10 ;  /* 0x0002080a01007387 */ /* 0x0003e60000100a00 */
[----:B------:R3:W-:Y:S02]  /*41730*/  STL.64 [R1+0x1c8], R8 ;  /* 0x0001c80801007387 */ /* 0x0007e40000100a00 */
[----:B------:R4:W-:Y:S01]  /*41740*/  STL.64 [R1+0x188], R6 ;  /* 0x0001880601007387 */ /* 0x0009e20000100a00 */
[----:B------:R1:W-:Y:S04]  /*41750*/  LDGSTS.E [R66+-0x57c00], [R10.64], P4 ;  /* 0xa84000000a427fae */ /* 0x0003e8000a121844 */
[----:B------:R5:W-:Y:S01]  /*41760*/  STL.64 [R1+0x148], R4 ;  /* 0x0001480401007387 */ /* 0x000be20000100a00 */
[----:B------:R-:W2:Y:S02]  /*41770*/  LDL.LU.64 R90, [R1+0x1bb8] ;  /* 0x001bb800015a7983 */ /* 0x000ea40000300a00 */
[----:B------:R3:W-:Y:S02]  /*41780*/  LDGSTS.E [R65+-0x56c00], [R8.64], P4 ;  /* 0xa940000008417fae */ /* 0x0007e4000a121844 */
[----:B------:R-:W2:Y:S01]  /*41790*/  LDL.LU.64 R84, [R1+0x1b78] ;  /* 0x001b780001547983 */ /* 0x000ea20000300a00 */
[----:B------:R4:W-:Y:S04]  /*417a0*/  LDGSTS.E [R64+-0x55c00], [R6.64], P4 ;  /* 0xaa40000006407fae */ /* 0x0009e8000a121844 */
[----:B------:R-:W2:Y:S01]  /*417b0*/  LDL.LU.64 R68, [R1+0x1b38] ;  /* 0x001b380001447983 */ /* 0x000ea20000300a00 */
[----:B------:R-:W2:Y:S02]  /*417c0*/  LDL.LU.64 R72, [R1+0x1af8] ;  /* 0x001af80001487983 */ /* 0x000ea40000300a00 */
[----:B------:R5:W-:Y:S02]  /*417d0*/  LDGSTS.E [R0+-0x54c00], [R4.64], P4 ;  /* 0xab40000004007fae */ /* 0x000be4000a121844 */
[----:B------:R-:W2:Y:S02]  /*417e0*/  LDL.LU.64 R74, [R1+0x1ab8] ;  /* 0x001ab800014a7983 */ /* 0x000ea40000300a00 */
[----:B--2---:R-:W-:-:S04]  /*417f0*/  IMAD.WIDE R12, R3, 0x4, R80 ;  /* 0x00000004030c7825 */ /* 0x004fc800078e0250 */
[----:B-1----:R-:W-:-:S04]  /*41800*/  IMAD.WIDE R10, R3, 0x4, R78 ;  /* 0x00000004030a7825 */ /* 0x002fc800078e024e */
[----:B---3--:R-:W-:-:S04]  /*41810*/  IMAD.WIDE R8, R3, 0x4, R82 ;  /* 0x0000000403087825 */ /* 0x008fc800078e0252 */
[----:B----4-:R-:W-:-:S04]  /*41820*/  IMAD.WIDE R6, R3, 0x4, R76 ;  /* 0x0000000403067825 */ /* 0x010fc800078e024c */
[----:B-----5:R-:W-:Y:S01]  /*41830*/  IMAD.WIDE R4, R3, 0x4, R70 ;  /* 0x0000000403047825 */ /* 0x020fe200078e0246 */
[----:B------:R1:W-:Y:S03]  /*41840*/  STL.64 [R1+0x108], R12 ;  /* 0x0001080c01007387 */ /* 0x0003e60000100a00 */
[----:B------:R2:W-:Y:S02]  /*41850*/  STL.64 [R1+0xc8], R10 ;  /* 0x0000c80a01007387 */ /* 0x0005e40000100a00 */
[----:B------:R3:W-:Y:S02]  /*41860*/  STL.64 [R1+0x88], R8 ;  /* 0x0000880801007387 */ /* 0x0007e40000100a00 */
[----:B------:R4:W-:Y:S01]  /*41870*/  STL.64 [R1+0x48], R6 ;  /* 0x0000480601007387 */ /* 0x0009e20000100a00 */
[----:B------:R5:W-:Y:S01]  /*41880*/  STL.64 [R1+0x8], R4 ;  /* 0x0000080401007387 */ /* 0x000be20000100a00 */
[----:B------:R-:W2:Y:S02]  /*41890*/  LDL.LU.64 R96, [R1+0x1a78] ;  /* 0x001a780001607983 */ /* 0x000ea40000300a00 */
[----:B------:R-:W3:Y:S02]  /*418a0*/  LDL.LU.64 R94, [R1+0x1a38] ;  /* 0x001a3800015e7983 */ /* 0x000ee40000300a00 */
[----:B------:R-:W4:Y:S01]  /*418b0*/  LDL.LU.64 R80, [R1+0x19f8] ;  /* 0x0019f80001507983 */ /* 0x000f220000300a00 */
[----:B------:R-:W5:Y:S04]  /*418c0*/  LDL.LU.64 R82, [R1+0x19b8] ;  /* 0x0019b80001527983 */ /* 0x000f680000300a00 */
[----:B------:R1:W-:Y:S01]  /*418d0*/  LDGSTS.E [R67+-0x53c00], [R12.64], P4 ;  /* 0xac4000000c437fae */ /* 0x0003e2000a121844 */
[----:B------:R-:W5:Y:S02]  /*418e0*/  LDL.LU.64 R78, [R1+0x1978] ;  /* 0x00197800014e7983 */ /* 0x000f640000300a00 */
[----:B------:R1:W-:Y:S02]  /*418f0*/  LDGSTS.E [R66+-0x52c00], [R10.64], P4 ;  /* 0xad4000000a427fae */ /* 0x0003e4000a121844 */
[----:B------:R-:W5:Y:S01]  /*41900*/  LDL.LU.64 R108, [R1+0x1938] ;  /* 0x00193800016c7983 */ /* 0x000f620000300a00 */
[----:B------:R-:W5:Y:S04]  /*41910*/  LDL.LU.64 R88, [R1+0x18f8] ;  /* 0x0018f80001587983 */ /* 0x000f680000300a00 */
[----:B------:R1:W-:Y:S01]  /*41920*/  LDGSTS.E [R65+-0x51c00], [R8.64], P4 ;  /* 0xae40000008417fae */ /* 0x0003e2000a121844 */
[----:B------:R1:W-:Y:S01]  /*41930*/  LDGSTS.E [R64+-0x50c00], [R6.64], P4 ;  /* 0xaf40000006407fae */ /* 0x0003e2000a121844 */
[----:B------:R-:W-:-:S02]  /*41940*/  IADD3 R77, R28, 0x200000, RZ ;  /* 0x002000001c4d7810 */ /* 0x000fc40007ffe0ff */
[C---:B------:R-:W-:Y:S02]  /*41950*/  IADD3 R76, R28.reuse, 0x200000, RZ ;  /* 0x002000001c4c7810 */ /* 0x040fe40007ffe0ff */
[C---:B------:R-:W-:Y:S02]  /*41960*/  IADD3 R71, R28.reuse, 0x200000, RZ ;  /* 0x002000001c477810 */ /* 0x040fe40007ffe0ff */
[----:B------:R-:W-:Y:S01]  /*41970*/  IADD3 R70, R28, 0x200000, RZ ;  /* 0x002000001c467810 */ /* 0x000fe20007ffe0ff */
[----:B------:R2:W-:Y:S01]  /*41980*/  LDGSTS.E [R0+-0x4fc00], [R4.64], P4 ;  /* 0xb040000004007fae */ /* 0x0005e2000a121844 */
[----:B-1----:R-:W-:-:S03]  /*41990*/  IMAD.WIDE R66, R3, 0x4, R90 ;  /* 0x0000000403427825 */ /* 0x002fc600078e025a */
[----:B------:R-:W5:Y:S01]  /*419a0*/  LDL.LU.64 R90, [R1+0x18b8] ;  /* 0x0018b800015a7983 */ /* 0x000f620000300a00 */
[----:B------:R-:W5:Y:S02]  /*419b0*/  LDL.LU.64 R98, [R1+0x1878] ;  /* 0x0018780001627983 */ /* 0x000f640000300a00 */
[----:B------:R-:W-:-:S04]  /*419c0*/  IMAD.WIDE R64, R3, 0x4, R84 ;  /* 0x0000000403407825 */ /* 0x000fc800078e0254 */
[----:B------:R-:W-:-:S04]  /*419d0*/  IMAD.WIDE R68, R3, 0x4, R68 ;  /* 0x0000000403447825 */ /* 0x000fc800078e0244 */
[C---:B------:R-:W-:Y:S01]  /*419e0*/  IMAD.WIDE R72, R3.reuse, 0x4, R72 ;  /* 0x0000000403487825 */ /* 0x040fe200078e0248 */
[----:B------:R3:W-:Y:S04]  /*419f0*/  LDGSTS.E [R77+-0x4ec00], [R66.64], P4 ;  /* 0xb1400000424d7fae */ /* 0x0007e8000a121844 */
[----:B------:R-:W5:Y:S01]  /*41a00*/  LDL.LU.64 R92, [R1+0x1838] ;  /* 0x00183800015c7983 */ /* 0x000f620000300a00 */
[----:B------:R3:W-:Y:S02]  /*41a10*/  LDGSTS.E [R76+-0x4dc00], [R64.64], P4 ;  /* 0xb2400000404c7fae */ /* 0x0007e4000a121844 */
[----:B------:R2:W-:Y:S02]  /*41a20*/  LDGSTS.E [R71+-0x4cc00], [R68.64], P4 ;  /* 0xb340000044477fae */ /* 0x0005e4000a121844 */
[----:B------:R-:W5:Y:S02]  /*41a30*/  LDL.LU.64 R110, [R1+0x2000] ;  /* 0x00200000016e7983 */ /* 0x000f640000300a00 */
[----:B------:R-:W-:Y:S01]  /*41a40*/  IMAD.WIDE R74, R3, 0x4, R74 ;  /* 0x00000004034a7825 */ /* 0x000fe200078e024a */
[----:B------:R2:W-:Y:S04]  /*41a50*/  LDGSTS.E [R70+-0x4bc00], [R72.64], P4 ;  /* 0xb440000048467fae */ /* 0x0005e8000a121844 */
[----:B------:R-:W5:Y:S01]  /*41a60*/  LDL.LU.64 R104, [R1+0x1fc0] ;  /* 0x001fc00001687983 */ /* 0x000f620000300a00 */
[C---:B------:R-:W-:Y:S01]  /*41a70*/  IADD3 R87, R28.reuse, 0x200000, RZ ;  /* 0x002000001c577810 */ /* 0x040fe20007ffe0ff */
[----:B------:R-:W5:Y:S01]  /*41a80*/  LDL.LU.64 R102, [R1+0x1f70] ;  /* 0x001f700001667983 */ /* 0x000f620000300a00 */
[----:B------:R-:W-:Y:S01]  /*41a90*/  IADD3 R86, R28, 0x200000, RZ ;  /* 0x002000001c567810 */ /* 0x000fe20007ffe0ff */
[----:B------:R-:W5:Y:S01]  /*41aa0*/  LDL.LU.64 R106, [R1+0x1f30] ;  /* 0x001f3000016a7983 */ /* 0x000f620000300a00 */
[----:B------:R-:W-:-:S02]  /*41ab0*/  LOP3.LUT R251, R251, 0x7f, RZ, 0xc0, !PT ;  /* 0x0000007ffbfb7812 */ /* 0x000fc400078ec0ff */
[C---:B------:R-:W-:Y:S01]  /*41ac0*/  IADD3 R85, R28.reuse, 0x200000, RZ ;  /* 0x002000001c557810 */ /* 0x040fe20007ffe0ff */
[----:B------:R-:W5:Y:S01]  /*41ad0*/  LDL.LU.64 R100, [R1+0x1ef0] ;  /* 0x001ef00001647983 */ /* 0x000f620000300a00 */
[----:B------:R-:W-:Y:S01]  /*41ae0*/  IADD3 R84, R28, 0x200000, RZ ;  /* 0x002000001c547810 */ /* 0x000fe20007ffe0ff */
[----:B------:R1:W-:Y:S01]  /*41af0*/  LDGSTS.E [R0+-0x4ac00], [R74.64], P4 ;  /* 0xb54000004a007fae */ /* 0x0003e2000a121844 */
[----:B------:R-:W-:-:S03]  /*41b00*/  IMAD.SHL.U32 R251, R251, 0x4, RZ ;  /* 0x00000004fbfb7824 */ /* 0x000fc600078e00ff */
[----:B------:R-:W5:Y:S01]  /*41b10*/  LDL.LU.64 R112, [R1+0x1eb0] ;  /* 0x001eb00001707983 */ /* 0x000f620000300a00 */
[----:B------:R-:W5:Y:S01]  /*41b20*/  LDL.LU.64 R114, [R1+0x1e70] ;  /* 0x001e700001727983 */ /* 0x000f620000300a00 */
[----:B------:R-:W-:Y:S01]  /*41b30*/  LOP3.LUT R125, R251, 0x30, RZ, 0x3c, !PT ;  /* 0x00000030fb7d7812 */ /* 0x000fe200078e3cff */
[----:B--2---:R-:W-:-:S04]  /*41b40*/  IMAD.WIDE R70, R3, 0x4, R96 ;  /* 0x0000000403467825 */ /* 0x004fc800078e0260 */
[----:B---3--:R-:W-:-:S04]  /*41b50*/  IMAD.WIDE R76, R3, 0x4, R94 ;  /* 0x00000004034c7825 */ /* 0x008fc800078e025e */
[----:B----4-:R-:W-:-:S04]  /*41b60*/  IMAD.WIDE R80, R3, 0x4, R80 ;  /* 0x0000000403507825 */ /* 0x010fc800078e0250 */
[C---:B-----5:R-:W-:Y:S01]  /*41b70*/  IMAD.WIDE R82, R3.reuse, 0x4, R82 ;  /* 0x0000000403527825 */ /* 0x060fe200078e0252 */
[----:B------:R2:W-:Y:S03]  /*41b80*/  LDGSTS.E [R87+-0x49c00], [R70.64], P4 ;  /* 0xb640000046577fae */ /* 0x0005e6000a121844 */
[----:B------:R2:W-:Y:S02]  /*41b90*/  LDGSTS.E [R86+-0x48c00], [R76.64], P4 ;  /* 0xb74000004c567fae */ /* 0x0005e4000a121844 */
[----:B------:R3:W-:Y:S01]  /*41ba0*/  LDGSTS.E [R85+-0x47c00], [R80.64], P4 ;  /* 0xb840000050557fae */ /* 0x0007e2000a121844 */
[----:B------:R3:W-:Y:S02]  /*41bb0*/  LDGSTS.E [R84+-0x46c00], [R82.64], P4 ;  /* 0xb940000052547fae */ /* 0x0007e4000a121844 */
[----:B---3--:R-:W-:-:S04]  /*41bc0*/  IMAD.WIDE R84, R3, 0x4, R108 ;  /* 0x0000000403547825 */ /* 0x008fc800078e026c */
[C---:B--2---:R-:W-:Y:S01]  /*41bd0*/  IMAD.WIDE R86, R3.reuse, 0x4, R98 ;  /* 0x0000000403567825 */ /* 0x044fe200078e0262 */
[----:B------:R-:W2:Y:S03]  /*41be0*/  LDL.LU.64 R108, [R1+0x1e30] ;  /* 0x001e3000016c7983 */ /* 0x000ea60000300a00 */
[----:B------:R-:W3:Y:S02]  /*41bf0*/  LDL.LU.64 R98, [R1+0x1df0] ;  /* 0x001df00001627983 */ /* 0x000ee40000300a00 */
[----:B------:R-:W4:Y:S02]  /*41c00*/  LDL.LU.64 R250, [R1+0x1db0] ;  /* 0x001db00001fa7983 */ /* 0x000f240000300a00 */
[C---:B------:R-:W-:Y:S01]  /*41c10*/  IMAD.WIDE R78, R3.reuse, 0x4, R78 ;  /* 0x00000004034e7825 */ /* 0x040fe200078e024e */
[C---:B------:R-:W-:Y:S02]  /*41c20*/  IADD3 R97, R28.reuse, 0x200000, RZ ;  /* 0x002000001c617810 */ /* 0x040fe40007ffe0ff */
[C---:B------:R-:W-:Y:S01]  /*41c30*/  IADD3 R96, R28.reuse, 0x200000, RZ ;  /* 0x002000001c607810 */ /* 0x040fe20007ffe0ff */
[----:B------:R-:W-:Y:S01]  /*41c40*/  IMAD.WIDE R88, R3, 0x4, R88 ;  /* 0x0000000403587825 */ /* 0x000fe200078e0258 */
[----:B------:R-:W-:-:S03]  /*41c50*/  IADD3 R95, R28, 0x200000, RZ ;  /* 0x002000001c5f7810 */ /* 0x000fc60007ffe0ff */
[----:B------:R-:W-:-:S04]  /*41c60*/  IMAD.WIDE R90, R3, 0x4, R90 ;  /* 0x00000004035a7825 */ /* 0x000fc800078e025a */
[----:B------:R-:W-:Y:S01]  /*41c70*/  IMAD.WIDE R12, R3, 0x4, R110 ;  /* 0x00000004030c7825 */ /* 0x000fe200078e026e */
[----:B------:R-:W-:-:S03]  /*41c80*/  IADD3 R94, R28, 0x200000, RZ ;  /* 0x002000001c5e7810 */ /* 0x000fc60007ffe0ff */
[C---:B------:R-:W-:Y:S01]  /*41c90*/  IMAD.WIDE R10, R3.reuse, 0x4, R104 ;  /* 0x00000004030a7825 */ /* 0x040fe200078e0268 */
[----:B------:R1:W-:Y:S03]  /*41ca0*/  LDGSTS.E [R0+-0x45c00], [R78.64], P4 ;  /* 0xba4000004e007fae */ /* 0x0003e6000a121844 */
[----:B------:R-:W-:-:S04]  /*41cb0*/  IMAD.WIDE R92, R3, 0x4, R92 ;  /* 0x00000004035c7825 */ /* 0x000fc800078e025c */
[----:B------:R-:W-:-:S04]  /*41cc0*/  IMAD.WIDE R8, R3, 0x4, R102 ;  /* 0x0000000403087825 */ /* 0x000fc800078e0266 */
[----:B------:R5:W-:Y:S02]  /*41cd0*/  LDGSTS.E [R97+-0x44c00], [R84.64], P4 ;  /* 0xbb40000054617fae */ /* 0x000be4000a121844 */
[C---:B------:R-:W-:Y:S01]  /*41ce0*/  IMAD.WIDE R6, R3.reuse, 0x4, R106 ;  /* 0x0000000403067825 */ /* 0x040fe200078e026a */
[----:B------:R1:W-:Y:S03]  /*41cf0*/  LDGSTS.E [R96+-0x43c00], [R88.64], P4 ;  /* 0xbc40000058607fae */ /* 0x0003e6000a121844 */
[----:B------:R-:W-:-:S04]  /*41d00*/  IMAD.WIDE R4, R3, 0x4, R100 ;  /* 0x0000000403047825 */ /* 0x000fc800078e0264 */
[----:B------:R1:W-:Y:S01]  /*41d10*/  LDGSTS.E [R95+-0x42c00], [R90.64], P4 ;  /* 0xbd4000005a5f7fae */ /* 0x0003e2000a121844 */
[----:B------:R1:W-:Y:S01]  /*41d20*/  STL.64 [R1+0x400], R12 ;  /* 0x0004000c01007387 */ /* 0x0003e20000100a00 */
[----:B------:R1:W-:Y:S02]  /*41d30*/  LDGSTS.E [R94+-0x41c00], [R86.64], P4 ;  /* 0xbe400000565e7fae */ /* 0x0003e4000a121844 */
[----:B------:R1:W-:Y:S02]  /*41d40*/  STL.64 [R1+0x3c0], R10 ;  /* 0x0003c00a01007387 */ /* 0x0003e40000100a00 */
[----:B------:R1:W-:Y:S01]  /*41d50*/  LDGSTS.E [R0+-0x40c00], [R92.64], P4 ;  /* 0xbf4000005c007fae */ /* 0x0003e2000a121844 */
[----:B------:R2:W-:Y:S01]  /*41d60*/  STL.64 [R1+0x380], R8 ;  /* 0x0003800801007387 */ /* 0x0005e20000100a00 */
[C---:B-----5:R-:W-:Y:S02]  /*41d70*/  IADD3 R97, R125.reuse, 0x200000, RZ ;  /* 0x002000007d617810 */ /* 0x060fe40007ffe0ff */
[----:B-1----:R-:W-:-:S02]  /*41d80*/  IADD3 R96, R125, 0x200000, RZ ;  /* 0x002000007d607810 */ /* 0x002fc40007ffe0ff */
[C---:B------:R-:W-:Y:S01]  /*41d90*/  IADD3 R95, R125.reuse, 0x200000, RZ ;  /* 0x002000007d5f7810 */ /* 0x040fe20007ffe0ff */
[----:B------:R3:W-:Y:S01]  /*41da0*/  STL.64 [R1+0x340], R6 ;  /* 0x0003400601007387 */ /* 0x0007e20000100a00 */
[----:B------:R-:W-:-:S03]  /*41db0*/  IADD3 R94, R125, 0x200000, RZ ;  /* 0x002000007d5e7810 */ /* 0x000fc60007ffe0ff */
[----:B------:R1:W-:Y:S01]  /*41dc0*/  LDGSTS.E [R97+-0x5fa00], [R12.64], P4 ;  /* 0xa06000000c617fae */ /* 0x0003e2000a121844 */
[----:B------:R-:W-:Y:S01]  /*41dd0*/  IADD3 R0, R125, 0x200000, RZ ;  /* 0x002000007d007810 */ /* 0x000fe20007ffe0ff */
[----:B------:R4:W-:Y:S02]  /*41de0*/  STL.64 [R1+0x300], R4 ;  /* 0x0003000401007387 */ /* 0x0009e40000100a00 */
[----:B------:R5:W-:Y:S01]  /*41df0*/  LDGSTS.E [R96+-0x5ea00], [R10.64], P4 ;  /* 0xa16000000a607fae */ /* 0x000be2000a121844 */
[----:B------:R-:W4:Y:S04]  /*41e00*/  LDL.LU.64 R110, [R1+0x1d70] ;  /* 0x001d7000016e7983 */ /* 0x000f280000300a00 */
[----:B------:R2:W-:Y:S01]  /*41e10*/  LDGSTS.E [R95+-0x5da00], [R8.64], P4 ;  /* 0xa2600000085f7fae */ /* 0x0005e2000a121844 */
[----:B------:R-:W4:Y:S02]  /*41e20*/  LDL.LU.64 R104, [R1+0x1d30] ;  /* 0x001d300001687983 */ /* 0x000f240000300a00 */
[----:B------:R3:W-:Y:S02]  /*41e30*/  LDGSTS.E [R94+-0x5ca00], [R6.64], P4 ;  /* 0xa3600000065e7fae */ /* 0x0007e4000a121844 */
[----:B------:R-:W4:Y:S01]  /*41e40*/  LDL.LU.64 R102, [R1+0x1cf0] ;  /* 0x001cf00001667983 */ /* 0x000f220000300a00 */
[----:B------:R-:W4:Y:S04]  /*41e50*/  LDL.LU.64 R106, [R1+0x1cb0] ;  /* 0x001cb000016a7983 */ /* 0x000f280000300a00 */
[----:B------:R4:W-:Y:S01]  /*41e60*/  LDGSTS.E [R0+-0x5ba00], [R4.64], P4 ;  /* 0xa460000004007fae */ /* 0x0009e2000a121844 */
[----:B------:R-:W4:Y:S02]  /*41e70*/  LDL.LU.64 R100, [R1+0x1c70] ;  /* 0x001c700001647983 */ /* 0x000f240000300a00 */
[----:B-1----:R-:W-:-:S04]  /*41e80*/  IMAD.WIDE R12, R3, 0x4, R112 ;  /* 0x00000004030c7825 */ /* 0x002fc800078e0270 */
[C---:B-----5:R-:W-:Y:S01]  /*41e90*/  IMAD.WIDE R10, R3.reuse, 0x4, R114 ;  /* 0x00000004030a7825 */ /* 0x060fe200078e0272 */
[----:B------:R1:W-:Y:S04]  /*41ea0*/  STL.64 [R1+0x2c0], R12 ;  /* 0x0002c00c01007387 */ /* 0x0003e80000100a00 */
[----:B------:R5:W-:Y:S01]  /*41eb0*/  STL.64 [R1+0x280], R10 ;  /* 0x0002800a01007387 */ /* 0x000be20000100a00 */
[----:B------:R1:W-:Y:S01]  /*41ec0*/  LDGSTS.E [R97+-0x5aa00], [R12.64], P4 ;  /* 0xa56000000c617fae */ /* 0x0003e2000a121844 */
[----:B------:R5:W-:Y:S02]  /*41ed0*/  LDGSTS.E [R96+-0x59a00], [R10.64], P4 ;  /* 0xa66000000a607fae */ /* 0x000be4000a121844 */
[----:B--2---:R-:W-:-:S04]  /*41ee0*/  IMAD.WIDE R8, R3, 0x4, R108 ;  /* 0x0000000403087825 */ /* 0x004fc800078e026c */
[----:B---3--:R-:W-:-:S04]  /*41ef0*/  IMAD.WIDE R6, R3, 0x4, R98 ;  /* 0x0000000403067825 */ /* 0x008fc800078e0262 */
[C---:B----4-:R-:W-:Y:S01]  /*41f00*/  IMAD.WIDE R4, R3.reuse, 0x4, R250 ;  /* 0x0000000403047825 */ /* 0x050fe200078e02fa */
[----:B------:R2:W-:Y:S03]  /*41f10*/  STL.64 [R1+0x240], R8 ;  /* 0x0002400801007387 */ /* 0x0005e60000100a00 */
[----:B------:R3:W-:Y:S01]  /*41f20*/  STL.64 [R1+0x200], R6 ;  /* 0x0002000601007387 */ /* 0x0007e20000100a00 */
[----:B------:R2:W-:Y:S01]  /*41f30*/  STL.64 [R1+0x1c0], R4 ;  /* 0x0001c00401007387 */ /* 0x0005e20000100a00 */
[----:B------:R-:W4:Y:S03]  /*41f40*/  LDL.LU.64 R112, [R1+0x1c30] ;  /* 0x001c300001707983 */ /* 0x000f260000300a00 */
[----:B------:R-:W4:Y:S01]  /*41f50*/  LDL.LU.64 R114, [R1+0x1bf0] ;  /* 0x001bf00001727983 */ /* 0x000f220000300a00 */
[----:B------:R-:W4:Y:S02]  /*41f60*/  LDL.LU.64 R108, [R1+0x1bb0] ;  /* 0x001bb000016c7983 */ /* 0x000f240000300a00 */
[----:B------:R-:W4:Y:S02]  /*41f70*/  LDL.LU.64 R98, [R1+0x1b70] ;  /* 0x001b700001627983 */ /* 0x000f240000300a00 */
[----:B------:R-:W4:Y:S01]  /*41f80*/  LDL.LU.64 R250, [R1+0x1b30] ;  /* 0x001b300001fa7983 */ /* 0x000f220000300a00 */
[----:B------:R2:W-:Y:S01]  /*41f90*/  LDGSTS.E [R95+-0x58a00], [R8.64], P4 ;  /* 0xa7600000085f7fae */ /* 0x0005e2000a121844 */
[----:B------:R3:W-:Y:S02]  /*41fa0*/  LDGSTS.E [R94+-0x57a00], [R6.64], P4 ;  /* 0xa8600000065e7fae */ /* 0x0007e4000a121844 */
[----:B------:R1:W-:Y:S02]  /*41fb0*/  LDGSTS.E [R0+-0x56a00], [R4.64], P4 ;  /* 0xa960000004007fae */ /* 0x0003e4000a121844 */
[----:B-1----:R-:W-:-:S04]  /*41fc0*/  IMAD.WIDE R12, R3, 0x4, R110 ;  /* 0x00000004030c7825 */ /* 0x002fc800078e026e */
[----:B-----5:R-:W-:-:S04]  /*41fd0*/  IMAD.WIDE R10, R3, 0x4, R104 ;  /* 0x00000004030a7825 */ /* 0x020fc800078e0268 */
[----:B--2---:R-:W-:-:S04]  /*41fe0*/  IMAD.WIDE R8, R3, 0x4, R102 ;  /* 0x0000000403087825 */ /* 0x004fc800078e0266 */
[C---:B---3--:R-:W-:Y:S01]  /*41ff0*/  IMAD.WIDE R6, R3.reuse, 0x4, R106 ;  /* 0x0000000403067825 */ /* 0x048fe200078e026a */
[----:B------:R-:W-:Y:S03]  /*42000*/  STL.64 [R1+0x180], R12 ;  /* 0x0001800c01007387 */ /* 0x000fe60000100a00 */
[----:B------:R-:W-:-:S04]  /*42010*/  IMAD.WIDE R4, R3, 0x4, R100 ;  /* 0x0000000403047825 */ /* 0x000fc800078e0264 */
[----:B------:R-:W-:Y:S01]  /*42020*/  STL.64 [R1+0x140], R10 ;  /* 0x0001400a01007387 */ /* 0x000fe20000100a00 */
[----:B------:R1:W-:Y:S04]  /*42030*/  LDGSTS.E [R97+-0x55a00], [R12.64], P4 ;  /* 0xaa6000000c617fae */ /* 0x0003e8000a121844 */
[----:B------:R-:W-:Y:S01]  /*42040*/  STL.64 [R1+0x100], R8 ;  /* 0x0001000801007387 */ /* 0x000fe20000100a00 */
[----:B------:R1:W-:Y:S02]  /*42050*/  LDGSTS.E [R96+-0x54a00], [R10.64], P4 ;  /* 0xab6000000a607fae */ /* 0x0003e4000a121844 */
[----:B------:R4:W-:Y:S02]  /*42060*/  STL.64 [R1+0xc0], R6 ;  /* 0x0000c00601007387 */ /* 0x0009e40000100a00 */
[----:B------:R2:W-:Y:S01]  /*42070*/  LDGSTS.E [R95+-0x53a00], [R8.64], P4 ;  /* 0xac600000085f7fae */ /* 0x0005e2000a121844 */
[----:B------:R3:W-:Y:S04]  /*42080*/  STL.64 [R1+0x80], R4 ;  /* 0x0000800401007387 */ /* 0x0007e80000100a00 */
[----:B------:R4:W-:Y:S01]  /*42090*/  LDGSTS.E [R94+-0x52a00], [R6.64], P4 ;  /* 0xad600000065e7fae */ /* 0x0009e2000a121844 */
[----:B------:R-:W5:Y:S02]  /*420a0*/  LDL.LU.64 R122, [R1+0x1af0] ;  /* 0x001af000017a7983 */ /* 0x000f640000300a00 */
[----:B------:R3:W-:Y:S02]  /*420b0*/  LDGSTS.E [R0+-0x51a00], [R4.64], P4 ;  /* 0xae60000004007fae */ /* 0x0007e4000a121844 */
[----:B------:R-:W5:Y:S01]  /*420c0*/  LDL.LU.64 R104, [R1+0x1ab0] ;  /* 0x001ab00001687983 */ /* 0x000f620000300a00 */
[----:B------:R-:W5:Y:S01]  /*420d0*/  LDL.LU.64 R116, [R1+0x1a70] ;  /* 0x001a700001747983 */ /* 0x000f620000300a00 */
[----:B------:R-:W5:Y:S02]  /*420e0*/  LDL.LU.64 R106, [R1+0x1a30] ;  /* 0x001a3000016a7983 */ /* 0x000f640000300a00 */
[----:B------:R-:W5:Y:S02]  /*420f0*/  LDL.LU.64 R110, [R1+0x19f0] ;  /* 0x0019f000016e7983 */ /* 0x000f640000300a00 */
[----:B----4-:R-:W-:-:S04]  /*42100*/  IMAD.WIDE R6, R3, 0x4, R112 ;  /* 0x0000000403067825 */ /* 0x010fc800078e0270 */
[C---:B---3--:R-:W-:Y:S01]  /*42110*/  IMAD.WIDE R4, R3.reuse, 0x4, R114 ;  /* 0x0000000403047825 */ /* 0x048fe200078e0272 */
[----:B------:R3:W-:Y:S04]  /*42120*/  STL.64 [R1+0x40], R6 ;  /* 0x0000400601007387 */ /* 0x0007e80000100a00 */
[----:B------:R4:W-:Y:S02]  /*42130*/  STL.64 [R1], R4 ;  /* 0x0000000401007387 */ /* 0x0009e40000100a00 */
[----:B------:R-:W3:Y:S02]  /*42140*/  LDL.LU.64 R126, [R1+0x19b0] ;  /* 0x0019b000017e7983 */ /* 0x000ee40000300a00 */
[----:B------:R-:W3:Y:S02]  /*42150*/  LDL.LU.64 R120, [R1+0x1970] ;  /* 0x0019700001787983 */ /* 0x000ee40000300a00 */
[C---:B--2---:R-:W-:Y:S01]  /*42160*/  IMAD.WIDE R94, R3.reuse, 0x4, R98 ;  /* 0x00000004035e7825 */ /* 0x044fe200078e0262 */
[----:B------:R-:W2:Y:S03]  /*42170*/  LDL.LU.64 R114, [R1+0x1930] ;  /* 0x0019300001727983 */ /* 0x000ea60000300a00 */
[----:B------:R-:W-:-:S04]  /*42180*/  IMAD.WIDE R98, R3, 0x4, R250 ;  /* 0x0000000403627825 */ /* 0x000fc800078e02fa */
[----:B------:R-:W2:Y:S02]  /*42190*/  LDL.LU.64 R118, [R1+0x18f0] ;  /* 0x0018f00001767983 */ /* 0x000ea40000300a00 */
[----:B------:R-:W2:Y:S01]  /*421a0*/  LDL.LU.64 R250, [R1+0x18b0] ;  /* 0x0018b00001fa7983 */ /* 0x000ea20000300a00 */
[C---:B------:R-:W-:Y:S02]  /*421b0*/  IADD3 R103, R125.reuse, 0x200000, RZ ;  /* 0x002000007d677810 */ /* 0x040fe40007ffe0ff */
[C---:B------:R-:W-:Y:S02]  /*421c0*/  IADD3 R102, R125.reuse, 0x200000, RZ ;  /* 0x002000007d667810 */ /* 0x040fe40007ffe0ff */
[----:B------:R-:W-:Y:S01]  /*421d0*/  IADD3 R101, R125, 0x200000, RZ ;  /* 0x002000007d657810 */ /* 0x000fe20007ffe0ff */
[----:B-1----:R-:W-:Y:S01]  /*421e0*/  IMAD.WIDE R96, R3, 0x4, R108 ;  /* 0x0000000403607825 */ /* 0x002fe200078e026c */
[C---:B------:R-:W-:Y:S01]  /*421f0*/  IADD3 R100, R125.reuse, 0x200000, RZ ;  /* 0x002000007d647810 */ /* 0x040fe20007ffe0ff */
[----:B------:R-:W4:Y:S02]  /*42200*/  LDL.LU.64 R146, [R1+0x1870] ;  /* 0x0018700001927983 */ /* 0x000f240000300a00 */
[----:B------:R-:W4:Y:S02]  /*42210*/  LDL.LU.64 R134, [R1+0x1830] ;  /* 0x0018300001867983 */ /* 0x000f240000300a00 */
[----:B------:R5:W-:Y:S01]  /*42220*/  LDGSTS.E [R103+-0x50a00], [R6.64], P4 ;  /* 0xaf60000006677fae */ /* 0x000be2000a121844 */
[----:B------:R-:W4:Y:S02]  /*42230*/  LDL.LU.64 R132, [R1+0x1ff8] ;  /* 0x001ff80001847983 */ /* 0x000f240000300a00 */
[----:B------:R5:W-:Y:S02]  /*42240*/  LDGSTS.E [R102+-0x4fa00], [R4.64], P4 ;  /* 0xb060000004667fae */ /* 0x000be4000a121844 */
[----:B------:R-:W4:Y:S01]  /*42250*/  LDL.LU.64 R128, [R1+0x1fb8] ;  /* 0x001fb80001807983 */ /* 0x000f220000300a00 */
[----:B------:R1:W-:Y:S01]  /*42260*/  LDGSTS.E [R101+-0x4ea00], [R96.64], P4 ;  /* 0xb160000060657fae */ /* 0x0003e2000a121844 */
[----:B------:R-:W-:-:S03]  /*42270*/  IADD3 R113, R125, 0x200000, RZ ;  /* 0x002000007d717810 */ /* 0x000fc60007ffe0ff */
[----:B------:R-:W4:Y:S01]  /*42280*/  LDL.LU.64 R130, [R1+0x1f68] ;  /* 0x001f680001827983 */ /* 0x000f220000300a00 */
[----:B------:R1:W-:Y:S01]  /*42290*/  LDGSTS.E [R100+-0x4da00], [R94.64], P4 ;  /* 0xb26000005e647fae */ /* 0x0003e2000a121844 */
[C---:B------:R-:W-:Y:S02]  /*422a0*/  IADD3 R112, R125.reuse, 0x200000, RZ ;  /* 0x002000007d707810 */ /* 0x040fe40007ffe0ff */
[C---:B------:R-:W-:Y:S02]  /*422b0*/  IADD3 R109, R125.reuse, 0x200000, RZ ;  /* 0x002000007d6d7810 */ /* 0x040fe40007ffe0ff */
[----:B------:R-:W-:Y:S01]  /*422c0*/  IADD3 R108, R125, 0x200000, RZ ;  /* 0x002000007d6c7810 */ /* 0x000fe20007ffe0ff */
[----:B------:R1:W-:Y:S04]  /*422d0*/  LDGSTS.E [R0+-0x4ca00], [R98.64], P4 ;  /* 0xb360000062007fae */ /* 0x0003e8000a121844 */
[----:B------:R-:W4:Y:S01]  /*422e0*/  LDL.LU.64 R142, [R1+0x1f28] ;  /* 0x001f2800018e7983 */ /* 0x000f220000300a00 */
[----:B------:R-:W4:Y:S02]  /*422f0*/  LDL.LU.64 R140, [R1+0x1ee8] ;  /* 0x001ee800018c7983 */ /* 0x000f240000300a00 */
[----:B------:R-:W4:Y:S02]  /*42300*/  LDL.LU.64 R136, [R1+0x1ea8] ;  /* 0x001ea80001887983 */ /* 0x000f240000300a00 */
[----:B------:R-:W4:Y:S02]  /*42310*/  LDL.LU.64 R138, [R1+0x1e68] ;  /* 0x001e6800018a7983 */ /* 0x000f240000300a00 */
[----:B-----5:R-:W-:-:S04]  /*42320*/  IMAD.WIDE R102, R3, 0x4, R122 ;  /* 0x0000000403667825 */ /* 0x020fc800078e027a */
[----:B------:R-:W-:-:S04]  /*42330*/  IMAD.WIDE R104, R3, 0x4, R104 ;  /* 0x0000000403687825 */ /* 0x000fc800078e0268 */
[----:B-1----:R-:W-:-:S04]  /*42340*/  IMAD.WIDE R100, R3, 0x4, R116 ;  /* 0x0000000403647825 */ /* 0x002fc800078e0274 */
[C---:B------:R-:W-:Y:S01]  /*42350*/  IMAD.WIDE R106, R3.reuse, 0x4, R106 ;  /* 0x00000004036a7825 */ /* 0x040fe200078e026a */
[----:B------:R1:W-:Y:S03]  /*42360*/  LDGSTS.E [R113+-0x4ba00], [R102.64], P4 ;  /* 0xb460000066717fae */ /* 0x0003e6000a121844 */
[----:B------:R1:W-:Y:S02]  /*42370*/  LDGSTS.E [R112+-0x4aa00], [R104.64], P4 ;  /* 0xb560000068707fae */ /* 0x0003e4000a121844 */
[----:B------:R3:W-:Y:S01]  /*42380*/  LDGSTS.E [R109+-0x49a00], [R100.64], P4 ;  /* 0xb6600000646d7fae */ /* 0x0007e2000a121844 */
[----:B------:R3:W-:Y:S02]  /*42390*/  LDGSTS.E [R108+-0x48a00], [R106.64], P4 ;  /* 0xb76000006a6c7fae */ /* 0x0007e4000a121844 */
[----:B---3--:R-:W-:-:S04]  /*423a0*/  IMAD.WIDE R108, R3, 0x4, R120 ;  /* 0x00000004036c7825 */ /* 0x008fc800078e0278 */
[C---:B--2---:R-:W-:Y:S02]  /*423b0*/  IMAD.WIDE R120, R3.reuse, 0x4, R250 ;  /* 0x0000000403787825 */ /* 0x044fe400078e02fa */
[----:B------:R-:W2:Y:S02]  /*423c0*/  LDL.LU.64 R250, [R1+0x1e28] ;  /* 0x001e280001fa7983 */ /* 0x000ea40000300a00 */
[----:B------:R-:W-:Y:S01]  /*423d0*/  IMAD.WIDE R110, R3, 0x4, R110 ;  /* 0x00000004036e7825 */ /* 0x000fe200078e026e */
[----:B------:R-:W-:-:S03]  /*423e0*/  IADD3 R123, R125, 0x200000, RZ ;  /* 0x002000007d7b7810 */ /* 0x000fc60007ffe0ff */
[----:B-1----:R-:W-:Y:S01]  /*423f0*/  IMAD.WIDE R112, R3, 0x4, R126 ;  /* 0x0000000403707825 */ /* 0x002fe200078e027e */
[C---:B------:R-:W-:Y:S02]  /*42400*/  IADD3 R122, R125.reuse, 0x200000, RZ ;  /* 0x002000007d7a7810 */ /* 0x040fe40007ffe0ff */
[----:B------:R-:W-:Y:S01]  /*42410*/  IADD3 R117, R125, 0x200000, RZ ;  /* 0x002000007d757810 */ /* 0x000fe20007ffe0ff */
[----:B------:R-:W-:Y:S01]  /*42420*/  IMAD.WIDE R114, R3, 0x4, R114 ;  /* 0x0000000403727825 */ /* 0x000fe200078e0272 */
[----:B------:R-:W-:-:S03]  /*42430*/  IADD3 R116, R125, 0x200000, RZ ;  /* 0x002000007d747810 */ /* 0x000fc60007ffe0ff */
[C---:B------:R-:W-:Y:S01]  /*42440*/  IMAD.WIDE R118, R3.reuse, 0x4, R118 ;  /* 0x0000000403767825 */ /* 0x040fe200078e0276 */
[----:B------:R1:W-:Y:S03]  /*42450*/  LDGSTS.E [R0+-0x47a00], [R110.64], P4 ;  /* 0xb86000006e007fae */ /* 0x0003e6000a121844 */
[----:B------:R3:W-:Y:S02]  /*42460*/  LDGSTS.E [R123+-0x46a00], [R112.64], P4 ;  /* 0xb9600000707b7fae */ /* 0x0007e4000a121844 */
[----:B------:R3:W-:Y:S02]  /*42470*/  LDGSTS.E [R122+-0x45a00], [R108.64], P4 ;  /* 0xba6000006c7a7fae */ /* 0x0007e4000a121844 */
[----:B----4-:R-:W-:Y:S01]  /*42480*/  IMAD.WIDE R8, R3, 0x4, R132 ;  /* 0x0000000403087825 */ /* 0x010fe200078e0284 */
[----:B------:R4:W-:Y:S01]  /*42490*/  LDGSTS.E [R117+-0x44a00], [R114.64], P4 ;  /* 0xbb60000072757fae */ /* 0x0009e2000a121844 */
[----:B------:R-:W-:-:S02]  /*424a0*/  LOP3.LUT R17, R252, 0x40, RZ, 0x3c, !PT ;  /* 0x00000040fc117812 */ /* 0x000fc400078e3cff */
[----:B------:R-:W-:-:S04]  /*424b0*/  IMAD.WIDE R6, R3, 0x4, R128 ;  /* 0x0000000403067825 */ /* 0x000fc800078e0280 */
[----:B------:R4:W-:Y:S02]  /*424c0*/  LDGSTS.E [R116+-0x43a00], [R118.64], P4 ;  /* 0xbc60000076747fae */ /* 0x0009e4000a121844 */
[----:B------:R-:W-:Y:S01]  /*424d0*/  IMAD.WIDE R4, R3, 0x4, R130 ;  /* 0x0000000403047825 */ /* 0x000fe200078e0282 */
[C---:B------:R-:W-:Y:S02]  /*424e0*/  IADD3 R127, R125.reuse, 0x200000, RZ ;  /* 0x002000007d7f7810 */ /* 0x040fe40007ffe0ff */
[----:B------:R-:W-:Y:S01]  /*424f0*/  IADD3 R126, R125, 0x200000, RZ ;  /* 0x002000007d7e7810 */ /* 0x000fe20007ffe0ff */
[----:B------:R-:W-:Y:S01]  /*42500*/  IADD3 R125, R17, 0x200000, RZ ;  /* 0x00200000117d7810 */ /* 0x000fe20007ffe0ff */
[----:B------:R5:W-:Y:S04]  /*42510*/  STL.64 [R1+0x3f8], R8 ;  /* 0x0003f80801007387 */ /* 0x000be80000100a00 */
[----:B------:R1:W-:Y:S01]  /*42520*/  LDGSTS.E [R0+-0x42a00], [R120.64], P4 ;  /* 0xbd60000078007fae */ /* 0x0003e2000a121844 */
[----:B---3--:R-:W-:Y:S01]  /*42530*/  IMAD.WIDE R122, R3, 0x4, R134 ;  /* 0x00000004037a7825 */ /* 0x008fe200078e0286 */
[----:B------:R-:W-:-:S03]  /*42540*/  IADD3 R124, R17, 0x200000, RZ ;  /* 0x00200000117c7810 */ /* 0x000fc60007ffe0ff */
[----:B------:R3:W-:Y:S02]  /*42550*/  STL.64 [R1+0x3b8], R6 ;  /* 0x0003b80601007387 */ /* 0x0007e40000100a00 */
[C---:B----4-:R-:W-:Y:S01]  /*42560*/  IMAD.WIDE R116, R3.reuse, 0x4, R146 ;  /* 0x0000000403747825 */ /* 0x050fe200078e0292 */
[----:B------:R2:W-:Y:S03]  /*42570*/  STL.64 [R1+0x378], R4 ;  /* 0x0003780401007387 */ /* 0x0005e60000100a00 */
[----:B------:R-:W4:Y:S02]  /*42580*/  LDL.LU.64 R146, [R1+0x1de8] ;  /* 0x001de80001927983 */ /* 0x000f240000300a00 */
[----:B------:R-:W4:Y:S02]  /*42590*/  LDL.LU.64 R134, [R1+0x1da8] ;  /* 0x001da80001867983 */ /* 0x000f240000300a00 */
[----:B------:R-:W-:Y:S01]  /*425a0*/  IMAD.WIDE R12, R3, 0x4, R142 ;  /* 0x00000004030c7825 */ /* 0x000fe200078e028e */
[----:B------:R2:W-:Y:S01]  /*425b0*/  LDGSTS.E [R127+-0x41a00], [R116.64], P4 ;  /* 0xbe600000747f7fae */ /* 0x0005e2000a121844 */
[----:B-1----:R-:W-:-:S02]  /*425c0*/  IADD3 R0, R17, 0x200000, RZ ;  /* 0x0020000011007810 */ /* 0x002fc40007ffe0ff */
[----:B------:R1:W-:Y:S02]  /*425d0*/  LDGSTS.E [R126+-0x40a00], [R122.64], P4 ;  /* 0xbf6000007a7e7fae */ /* 0x0003e4000a121844 */
[----:B------:R5:W-:Y:S01]  /*425e0*/  LDGSTS.E [R125+-0x5f800], [R8.64], P4 ;  /* 0xa0800000087d7fae */ /* 0x000be2000a121844 */
[----:B------:R-:W4:Y:S01]  /*425f0*/  LDL.LU.64 R132, [R1+0x1d68] ;  /* 0x001d680001847983 */ /* 0x000f220000300a00 */
[----:B------:R-:W-:-:S03]  /*42600*/  IMAD.WIDE R10, R3, 0x4, R140 ;  /* 0x00000004030a7825 */ /* 0x000fc600078e028c */
[----:B------:R3:W-:Y:S01]  /*42610*/  LDGSTS.E [R124+-0x5e800], [R6.64], P4 ;  /* 0xa1800000067c7fae */ /* 0x0007e2000a121844 */
[----:B------:R-:W4:Y:S02]  /*42620*/  LDL.LU.64 R128, [R1+0x1d28] ;  /* 0x001d280001807983 */ /* 0x000f240000300a00 */
[----:B------:R2:W-:Y:S02]  /*42630*/  LDGSTS.E [R0+-0x5d800], [R4.64], P4 ;  /* 0xa280000004007fae */ /* 0x0005e4000a121844 */
[----:B------:R-:W4:Y:S01]  /*42640*/  LDL.LU.64 R130, [R1+0x1ce8] ;  /* 0x001ce80001827983 */ /* 0x000f220000300a00 */
[----:B------:R4:W-:Y:S01]  /*42650*/  STL.64 [R1+0x338], R12 ;  /* 0x0003380c01007387 */ /* 0x0009e20000100a00 */
[----:B------:R1:W-:Y:S02]  /*42660*/  STL.64 [R1+0x2f8], R10 ;  /* 0x0002f80a01007387 */ /* 0x0003e40000100a00 */
[----:B-----5:R-:W-:-:S04]  /*42670*/  IMAD.WIDE R8, R3, 0x4, R136 ;  /* 0x0000000403087825 */ /* 0x020fc800078e0288 */
[C---:B---3--:R-:W-:Y:S01]  /*42680*/  IMAD.WIDE R6, R3.reuse, 0x4, R138 ;  /* 0x0000000403067825 */ /* 0x048fe200078e028a */
[----:B------:R3:W-:Y:S04]  /*42690*/  STL.64 [R1+0x2b8], R8 ;  /* 0x0002b80801007387 */ /* 0x0007e80000100a00 */
[----:B------:R5:W-:Y:S02]  /*426a0*/  STL.64 [R1+0x278], R6 ;  /* 0x0002780601007387 */ /* 0x000be40000100a00 */
[----:B--2---:R-:W-:-:S05]  /*426b0*/  IMAD.WIDE R4, R3, 0x4, R250 ;  /* 0x0000000403047825 */ /* 0x004fca00078e02fa */
[----:B------:R3:W-:Y:S01]  /*426c0*/  STL.64 [R1+0x238], R4 ;  /* 0x0002380401007387 */ /* 0x0007e20000100a00 */
[----:B------:R-:W2:Y:S02]  /*426d0*/  LDL.LU.64 R142, [R1+0x1ca8] ;  /* 0x001ca800018e7983 */ /* 0x000ea40000300a00 */
[----:B------:R-:W2:Y:S02]  /*426e0*/  LDL.LU.64 R140, [R1+0x1c68] ;  /* 0x001c6800018c7983 */ /* 0x000ea40000300a00 */
[----:B------:R-:W2:Y:S01]  /*426f0*/  LDL.LU.64 R136, [R1+0x1c28] ;  /* 0x001c280001887983 */ /* 0x000ea20000300a00 */
[C---:B------:R-:W-:Y:S02]  /*42700*/  IADD3 R127, R17.reuse, 0x200000, RZ ;  /* 0x00200000117f7810 */ /* 0x040fe40007ffe0ff */
[----:B-1----:R-:W-:Y:S01]  /*42710*/  IADD3 R126, R17, 0x200000, RZ ;  /* 0x00200000117e7810 */ /* 0x002fe20007ffe0ff */
[----:B------:R-:W2:Y:S04]  /*42720*/  LDL.LU.64 R250, [R1+0x1be8] ;  /* 0x001be80001fa7983 */ /* 0x000ea80000300a00 */
[----:B------:R4:W-:Y:S01]  /*42730*/  LDGSTS.E [R127+-0x5c800], [R12.64], P4 ;  /* 0xa38000000c7f7fae */ /* 0x0009e2000a121844 */
[----:B------:R1:W-:Y:S02]  /*42740*/  LDGSTS.E [R126+-0x5b800], [R10.64], P4 ;  /* 0xa48000000a7e7fae */ /* 0x0003e4000a121844 */
[----:B------:R3:W-:Y:S02]  /*42750*/  LDGSTS.E [R125+-0x5a800], [R8.64], P4 ;  /* 0xa5800000087d7fae */ /* 0x0007e4000a121844 */
[----:B------:R5:W-:Y:S01]  /*42760*/  LDGSTS.E [R124+-0x59800], [R6.64], P4 ;  /* 0xa6800000067c7fae */ /* 0x000be2000a121844 */
[----:B------:R1:W-:Y:S04]  /*42770*/  LDGSTS.E [R0+-0x58800], [R4.64], P4 ;  /* 0xa780000004007fae */ /* 0x0003e8000a121844 */
[----:B------:R-:W2:Y:S01]  /*42780*/  LDL.LU.64 R138, [R1+0x1ba8] ;  /* 0x001ba800018a7983 */ /* 0x000ea20000300a00 */
[----:B----4-:R-:W-:-:S04]  /*42790*/  IMAD.WIDE R12, R3, 0x4, R146 ;  /* 0x00000004030c7825 */ /* 0x010fc800078e0292 */
[----:B-1----:R-:W-:-:S04]  /*427a0*/  IMAD.WIDE R10, R3, 0x4, R134 ;  /* 0x00000004030a7825 */ /* 0x002fc800078e0286 */
[----:B---3--:R-:W-:-:S04]  /*427b0*/  IMAD.WIDE R8, R3, 0x4, R132 ;  /* 0x0000000403087825 */ /* 0x008fc800078e0284 */
[C---:B-----5:R-:W-:Y:S01]  /*427c0*/  IMAD.WIDE R6, R3.reuse, 0x4, R128 ;  /* 0x0000000403067825 */ /* 0x060fe200078e0280 */
[----:B------:R-:W-:Y:S03]  /*427d0*/  STL.64 [R1+0x1f8], R12 ;  /* 0x0001f80c01007387 */ /* 0x000fe60000100a00 */
[----:B------:R-:W-:Y:S02]  /*427e0*/  STL.64 [R1+0x1b8], R10 ;  /* 0x0001b80a01007387 */ /* 0x000fe40000100a00 */
[C---:B------:R-:W-:Y:S01]  /*427f0*/  IMAD.WIDE R4, R3.reuse, 0x4, R130 ;  /* 0x0000000403047825 */ /* 0x040fe200078e0282 */
[----:B------:R2:W-:Y:S04]  /*42800*/  STL.64 [R1+0x178], R8 ;  /* 0x0001780801007387 */ /* 0x0005e80000100a00 */
[----:B------:R1:W-:Y:S01]  /*42810*/  LDGSTS.E [R127+-0x57800], [R12.64], P4 ;  /* 0xa88000000c7f7fae */ /* 0x0003e2000a121844 */
[----:B------:R3:W-:Y:S02]  /*42820*/  STL.64 [R1+0x138], R6 ;  /* 0x0001380601007387 */ /* 0x0007e40000100a00 */
[----:B------:R1:W-:Y:S02]  /*42830*/  LDGSTS.E [R126+-0x56800], [R10.64], P4 ;  /* 0xa98000000a7e7fae */ /* 0x0003e4000a121844 */
[----:B------:R4:W-:Y:S01]  /*42840*/  STL.64 [R1+0xf8], R4 ;  /* 0x0000f80401007387 */ /* 0x0009e20000100a00 */
[----:B------:R2:W-:Y:S04]  /*42850*/  LDGSTS.E [R125+-0x55800], [R8.64], P4 ;  /* 0xaa800000087d7fae */ /* 0x0005e8000a121844 */
[----:B------:R-:W5:Y:S01]  /*42860*/  LDL.LU.64 R148, [R1+0x1b68] ;  /* 0x001b680001947983 */ /* 0x000f620000300a00 */
[----:B------:R3:W-:Y:S02]  /*42870*/  LDGSTS.E [R124+-0x54800], [R6.64], P4 ;  /* 0xab800000067c7fae */ /* 0x0007e4000a121844 */
[----:B------:R-:W5:Y:S02]  /*42880*/  LDL.LU.64 R146, [R1+0x1b28] ;  /* 0x001b280001927983 */ /* 0x000f640000300a00 */
[----:B------:R-:W5:Y:S01]  /*42890*/  LDL.LU.64 R132, [R1+0x1ae8] ;  /* 0x001ae80001847983 */ /* 0x000f620000300a00 */
[----:B------:R4:W-:Y:S04]  /*428a0*/  LDGSTS.E [R0+-0x53800], [R4.64], P4 ;  /* 0xac80000004007fae */ /* 0x0009e8000a121844 */
[----:B------:R-:W5:Y:S01]  /*428b0*/  LDL.LU.64 R134, [R1+0x1aa8] ;  /* 0x001aa80001867983 */ /* 0x000f620000300a00 */
[----:B------:R-:W5:Y:S02]  /*428c0*/  LDL.LU.64 R130, [R1+0x1a68] ;  /* 0x001a680001827983 */ /* 0x000f640000300a00 */
[----:B--2---:R-:W-:-:S04]  /*428d0*/  IMAD.WIDE R8, R3, 0x4, R142 ;  /* 0x0000000403087825 */ /* 0x004fc800078e028e */
[----:B---3--:R-:W-:-:S04]  /*428e0*/  IMAD.WIDE R6, R3, 0x4, R140 ;  /* 0x0000000403067825 */ /* 0x008fc800078e028c */
[----:B----4-:R-:W-:Y:S01]  /*428f0*/  IMAD.WIDE R4, R3, 0x4, R136 ;  /* 0x0000000403047825 */ /* 0x010fe200078e0288 */
[----:B------:R-:W-:Y:S03]  /*42900*/  STL.64 [R1+0xb8], R8 ;  /* 0x0000b80801007387 */ /* 0x000fe60000100a00 */
[----:B------:R-:W-:Y:S02]  /*42910*/  STL.64 [R1+0x78], R6 ;  /* 0x0000780601007387 */ /* 0x000fe40000100a00 */
[----:B------:R2:W-:Y:S02]  /*42920*/  STL.64 [R1+0x38], R4 ;  /* 0x0000380401007387 */ /* 0x0005e40000100a00 */
[----:B------:R-:W3:Y:S01]  /*42930*/  LDL.LU.64 R162, [R1+0x1a28] ;  /* 0x001a280001a27983 */ /* 0x000ee20000300a00 */
[C---:B------:R-:W-:Y:S02]  /*42940*/  IADD3 R129, R17.reuse, 0x200000, RZ ;  /* 0x0020000011817810 */ /* 0x040fe40007ffe0ff */
[----:B------:R-:W-:Y:S01]  /*42950*/  IADD3 R128, R17, 0x200000, RZ ;  /* 0x0020000011807810 */ /* 0x000fe20007ffe0ff */
[C---:B------:R-:W-:Y:S01]  /*42960*/  IMAD.WIDE R250, R3.reuse, 0x4, R250 ;  /* 0x0000000403fa7825 */ /* 0x040fe200078e02fa */
[----:B------:R-:W4:Y:S03]  /*42970*/  LDL.LU.64 R140, [R1+0x19e8] ;  /* 0x0019e800018c7983 */ /* 0x000f260000300a00 */
[----:B------:R-:W2:Y:S01]  /*42980*/  LDL.LU.64 R142, [R1+0x19a8] ;  /* 0x0019a800018e7983 */ /* 0x000ea20000300a00 */
[----:B------:R5:W-:Y:S01]  /*42990*/  LDGSTS.E [R129+-0x52800], [R8.64], P4 ;  /* 0xad80000008817fae */ /* 0x000be2000a121844 */
[----:B------:R-:W2:Y:S02]  /*429a0*/  LDL.LU.64 R156, [R1+0x1968] ;  /* 0x00196800019c7983 */ /* 0x000ea40000300a00 */
[----:B------:R5:W-:Y:S02]  /*429b0*/  LDGSTS.E [R128+-0x51800], [R6.64], P4 ;  /* 0xae80000006807fae */ /* 0x000be4000a121844 */
[----:B------:R5:W-:Y:S01]  /*429c0*/  LDGSTS.E [R125+-0x50800], [R4.64], P4 ;  /* 0xaf800000047d7fae */ /* 0x000be2000a121844 */
[----:B------:R-:W2:Y:S01]  /*429d0*/  LDL.LU.64 R144, [R1+0x1928] ;  /* 0x0019280001907983 */ /* 0x000ea20000300a00 */
[----:B-1----:R-:W-:-:S03]  /*429e0*/  IMAD.WIDE R126, R3, 0x4, R138 ;  /* 0x00000004037e7825 */ /* 0x002fc600078e028a */
[----:B------:R5:W-:Y:S01]  /*429f0*/  LDGSTS.E [R124+-0x4f800], [R250.64], P4 ;  /* 0xb0800000fa7c7fae */ /* 0x000be2000a121844 */
[----:B------:R-:W2:Y:S01]  /*42a00*/  LDL.LU.64 R248, [R1+0x18e8] ;  /* 0x0018e80001f87983 */ /* 0x000ea20000300a00 */
[C---:B------:R-:W-:Y:S01]  /*42a10*/  IADD3 R139, R17.reuse, 0x200000, RZ ;  /* 0x00200000118b7810 */ /* 0x040fe20007ffe0ff */
[----:B------:R-:W2:Y:S01]  /*42a20*/  LDL.LU.64 R150, [R1+0x18a8] ;  /* 0x0018a80001967983 */ /* 0x000ea20000300a00 */
[C---:B------:R-:W-:Y:S01]  /*42a30*/  IADD3 R138, R17.reuse, 0x200000, RZ ;  /* 0x00200000118a7810 */ /* 0x040fe20007ffe0ff */
[----:B------:R-:W2:Y:S01]  /*42a40*/  LDL.LU.64 R160, [R1+0x1868] ;  /* 0x0018680001a07983 */ /* 0x000ea20000300a00 */
[C---:B------:R-:W-:Y:S01]  /*42a50*/  IADD3 R137, R17.reuse, 0x200000, RZ ;  /* 0x0020000011897810 */ /* 0x040fe20007ffe0ff */
[----:B------:R-:W2:Y:S01]  /*42a60*/  LDL.LU.64 R152, [R1+0x1828] ;  /* 0x0018280001987983 */ /* 0x000ea20000300a00 */
[----:B------:R-:W-:Y:S01]  /*42a70*/  IADD3 R136, R17, 0x200000, RZ ;  /* 0x0020000011887810 */ /* 0x000fe20007ffe0ff */
[----:B------:R-:W2:Y:S04]  /*42a80*/  LDL.LU.64 R158, [R1+0x1ff0] ;  /* 0x001ff000019e7983 */ /* 0x000ea80000300a00 */
[----:B------:R1:W-:Y:S01]  /*42a90*/  LDGSTS.E [R0+-0x4e800], [R126.64], P4 ;  /* 0xb18000007e007fae */ /* 0x0003e2000a121844 */
[----:B------:R-:W2:Y:S02]  /*42aa0*/  LDL.LU.64 R170, [R1+0x1fb0] ;  /* 0x001fb00001aa7983 */ /* 0x000ea40000300a00 */
[----:B------:R-:W2:Y:S02]  /*42ab0*/  LDL.LU.64 R168, [R1+0x1f60] ;  /* 0x001f600001a87983 */ /* 0x000ea40000300a00 */
[----:B------:R-:W2:Y:S01]  /*42ac0*/  LDL.LU.64 R166, [R1+0x1f20] ;  /* 0x001f200001a67983 */ /* 0x000ea20000300a00 */
[----:B------:R-:W2:Y:S01]  /*42ad0*/  LDL.LU.64 R164, [R1+0x1ee0] ;  /* 0x001ee00001a47983 */ /* 0x000ea20000300a00 */
[----:B-----5:R-:W-:-:S04]  /*42ae0*/  IMAD.WIDE R124, R3, 0x4, R148 ;  /* 0x00000004037c7825 */ /* 0x020fc800078e0294 */
[----:B------:R-:W-:-:S04]  /*42af0*/  IMAD.WIDE R128, R3, 0x4, R146 ;  /* 0x0000000403807825 */ /* 0x000fc800078e0292 */
[----:B------:R-:W-:-:S04]  /*42b00*/  IMAD.WIDE R132, R3, 0x4, R132 ;  /* 0x0000000403847825 */ /* 0x000fc800078e0284 */
[C---:B------:R-:W-:Y:S01]  /*42b10*/  IMAD.WIDE R134, R3.reuse, 0x4, R134 ;  /* 0x0000000403867825 */ /* 0x040fe200078e0286 */
[----:B------:R5:W-:Y:S03]  /*42b20*/  LDGSTS.E [R139+-0x4d800], [R124.64], P4 ;  /* 0xb28000007c8b7fae */ /* 0x000be6000a121844 */
[----:B------:R5:W-:Y:S02]  /*42b30*/  LDGSTS.E [R138+-0x4c800], [R128.64], P4 ;  /* 0xb3800000808a7fae */ /* 0x000be4000a121844 */
[----:B------:R3:W-:Y:S02]  /*42b40*/  LDGSTS.E [R137+-0x4b800], [R132.64], P4 ;  /* 0xb480000084897fae */ /* 0x0007e4000a121844 */
[----:B------:R3:W-:Y:S02]  /*42b50*/  LDGSTS.E [R136+-0x4a800], [R134.64], P4 ;  /* 0xb580000086887fae */ /* 0x0007e4000a121844 */
[----:B---3--:R-:W-:-:S02]  /*42b60*/  IMAD.WIDE R136, R3, 0x4, R162 ;  /* 0x0000000403887825 */ /* 0x008fc400078e02a2 */
[----:B------:R-:W3:Y:S02]  /*42b70*/  LDL.LU.64 R162, [R1+0x1ea0] ;  /* 0x001ea00001a27983 */ /* 0x000ee40000300a00 */
[----:B------:R-:W-:Y:S01]  /*42b80*/  IMAD.WIDE R130, R3, 0x4, R130 ;  /* 0x0000000403827825 */ /* 0x000fe200078e0282 */
[C---:B------:R-:W-:Y:S02]  /*42b90*/  IADD3 R149, R17.reuse, 0x200000, RZ ;  /* 0x0020000011957810 */ /* 0x040fe40007ffe0ff */
[----:B------:R-:W-:Y:S01]  /*42ba0*/  IADD3 R148, R17, 0x200000, RZ ;  /* 0x0020000011947810 */ /* 0x000fe20007ffe0ff */
[----:B----4-:R-:W-:Y:S01]  /*42bb0*/  IMAD.WIDE R140, R3, 0x4, R140 ;  /* 0x00000004038c7825 */ /* 0x010fe200078e028c */
[----:B------:R-:W-:-:S03]  /*42bc0*/  IADD3 R147, R17, 0x200000, RZ ;  /* 0x0020000011937810 */ /* 0x000fc60007ffe0ff */
[----:B--2---:R-:W-:Y:S01]  /*42bd0*/  IMAD.WIDE R142, R3, 0x4, R142 ;  /* 0x00000004038e7825 */ /* 0x004fe200078e028e */
[----:B------:R-:W-:-:S03]  /*42be0*/  IADD3 R146, R17, 0x200000, RZ ;  /* 0x0020000011927810 */ /* 0x000fc60007ffe0ff */
[----:B-----5:R-:W-:Y:S01]  /*42bf0*/  IMAD.WIDE R138, R3, 0x4, R156 ;  /* 0x00000004038a7825 */ /* 0x020fe200078e029c */
[----:B------:R-:W-:Y:S01]  /*42c00*/  SHF.L.U32 R155, R155, 0x2, RZ ;  /* 0x000000029b9b7819 */ /* 0x000fe200000006ff */
[----:B------:R1:W-:Y:S02]  /*42c10*/  LDGSTS.E [R0+-0x49800], [R130.64], P4 ;  /* 0xb680000082007fae */ /* 0x0003e4000a121844 */
[----:B------:R-:W-:-:S04]  /*42c20*/  IMAD.WIDE R144, R3, 0x4, R144 ;  /* 0x0000000403907825 */ /* 0x000fc800078e0290 */
[----:B------:R2:W-:Y:S02]  /*42c30*/  LDGSTS.E [R149+-0x48800], [R136.64], P4 ;  /* 0xb780000088957fae */ /* 0x0005e4000a121844 */
[----:B------:R2:W-:Y:S01]  /*42c40*/  LDGSTS.E [R148+-0x47800], [R140.64], P4 ;  /* 0xb88000008c947fae */ /* 0x0005e2000a121844 */
[----:B------:R4:W-:Y:S01]  /*42c50*/  LDGSTS.E [R147+-0x46800], [R142.64], P4 ;  /* 0xb98000008e937fae */ /* 0x0009e2000a121844 */
[----:B------:R-:W-:Y:S02]  /*42c60*/  IADD3 R157, R17, 0x200000, RZ ;  /* 0x00200000119d7810 */ /* 0x000fe40007ffe0ff */
[----:B------:R-:W-:Y:S01]  /*42c70*/  LOP3.LUT R187, R155, 0x50, RZ, 0x3c, !PT ;  /* 0x000000509bbb7812 */ /* 0x000fe200078e3cff */
[----:B------:R4:W-:Y:S01]  /*42c80*/  LDGSTS.E [R146+-0x45800], [R138.64], P4 ;  /* 0xba8000008a927fae */ /* 0x0009e2000a121844 */
[----:B------:R-:W-:Y:S01]  /*42c90*/  IADD3 R156, R17, 0x200000, RZ ;  /* 0x00200000119c7810 */ /* 0x000fe20007ffe0ff */
[----:B------:R-:W-:Y:S01]  /*42ca0*/  IMAD.WIDE R150, R3, 0x4, R150 ;  /* 0x0000000403967825 */ /* 0x000fe200078e0296 */
[C---:B------:R-:W-:Y:S01]  /*42cb0*/  IADD3 R155, R17.reuse, 0x200000, RZ ;  /* 0x00200000119b7810 */ /* 0x040fe20007ffe0ff */
[----:B------:R1:W-:Y:S01]  /*42cc0*/  LDGSTS.E [R0+-0x44800], [R144.64], P4 ;  /* 0xbb80000090007fae */ /* 0x0003e2000a121844 */
[----:B------:R-:W-:Y:S01]  /*42cd0*/  IADD3 R154, R17, 0x200000, RZ ;  /* 0x00200000119a7810 */ /* 0x000fe20007ffe0ff */
[----:B------:R-:W-:-:S04]  /*42ce0*/  IMAD.WIDE R152, R3, 0x4, R152 ;  /* 0x0000000403987825 */ /* 0x000fc800078e0298 */
[----:B--2---:R-:W-:-:S04]  /*42cf0*/  IMAD.WIDE R148, R3, 0x4, R248 ;  /* 0x0000000403947825 */ /* 0x004fc800078e02f8 */
[C---:B------:R-:W-:Y:S01]  /*42d00*/  IMAD.WIDE R4, R3.reuse, 0x4, R158 ;  /* 0x0000000403047825 */ /* 0x040fe200078e029e */
[----:B------:R-:W3:Y:S04]  /*42d10*/  LDL.LU.64 R174, [R1+0x1e60] ;  /* 0x001e600001ae7983 */ /* 0x000ee80000300a00 */
[----:B------:R5:W-:Y:S01]  /*42d20*/  LDGSTS.E [R157+-0x43800], [R148.64], P4 ;  /* 0xbc800000949d7fae */ /* 0x000be2000a121844 */
[----:B------:R-:W3:Y:S02]  /*42d30*/  LDL.LU.64 R172, [R1+0x1e20] ;  /* 0x001e200001ac7983 */ /* 0x000ee40000300a00 */
[----:B----4-:R-:W-:-:S04]  /*42d40*/  IMAD.WIDE R146, R3, 0x4, R160 ;  /* 0x0000000403927825 */ /* 0x010fc800078e02a0 */
[----:B------:R4:W-:Y:S02]  /*42d50*/  LDGSTS.E [R156+-0x42800], [R150.64], P4 ;  /* 0xbd800000969c7fae */ /* 0x0009e4000a121844 */
[----:B------:R-:W-:Y:S01]  /*42d60*/  IMAD.WIDE R12, R3, 0x4, R170 ;  /* 0x00000004030c7825 */ /* 0x000fe200078e02aa */
[----:B------:R-:W3:Y:S01]  /*42d70*/  LDL.LU.64 R248, [R1+0x1de0] ;  /* 0x001de00001f87983 */ /* 0x000ee20000300a00 */
[----:B-1----:R-:W-:-:S03]  /*42d80*/  IADD3 R0, R187, 0x200000, RZ ;  /* 0x00200000bb007810 */ /* 0x002fc60007ffe0ff */
[----:B------:R1:W-:Y:S01]  /*42d90*/  LDGSTS.E [R155+-0x41800], [R146.64], P4 ;  /* 0xbe800000929b7fae */ /* 0x0003e2000a121844 */
[----:B------:R-:W-:-:S04]  /*42da0*/  IMAD.WIDE R10, R3, 0x4, R168 ;  /* 0x00000004030a7825 */ /* 0x000fc800078e02a8 */
[----:B------:R3:W-:Y:S02]  /*42db0*/  STL.64 [R1+0x3f0], R4 ;  /* 0x0003f00401007387 */ /* 0x0007e40000100a00 */
[----:B------:R1:W-:Y:S02]  /*42dc0*/  LDGSTS.E [R154+-0x40800], [R152.64], P4 ;  /* 0xbf800000989a7fae */ /* 0x0003e4000a121844 */
[C---:B------:R-:W-:Y:S01]  /*42dd0*/  IMAD.WIDE R8, R3.reuse, 0x4, R166 ;  /* 0x0000000403087825 */ /* 0x040fe200078e02a6 */
[----:B------:R-:W3:Y:S04]  /*42de0*/  LDL.LU.64 R160, [R1+0x1da0] ;  /* 0x001da00001a07983 */ /* 0x000ee80000300a00 */
[----:B------:R3:W-:Y:S01]  /*42df0*/  LDGSTS.E [R0+-0x5f600], [R4.64], P4 ;  /* 0xa0a0000004007fae */ /* 0x0007e2000a121844 */
[----:B------:R-:W-:-:S04]  /*42e00*/  IMAD.WIDE R6, R3, 0x4, R164 ;  /* 0x0000000403067825 */ /* 0x000fc800078e02a4 */
[----:B------:R-:W3:Y:S02]  /*42e10*/  LDL.LU.64 R158, [R1+0x1d60] ;  /* 0x001d6000019e7983 */ /* 0x000ee40000300a00 */
[----:B------:R3:W-:Y:S01]  /*42e20*/  STL.64 [R1+0x3b0], R12 ;  /* 0x0003b00c01007387 */ /* 0x0007e20000100a00 */
[----:B------:R1:W-:Y:S01]  /*42e30*/  STL.64 [R1+0x370], R10 ;  /* 0x0003700a01007387 */ /* 0x0003e20000100a00 */
[----:B------:R1:W-:Y:S02]  /*42e40*/  STL.64 [R1+0x330], R8 ;  /* 0x0003300801007387 */ /* 0x0003e40000100a00 */
[----:B------:R1:W-:Y:S02]  /*42e50*/  STL.64 [R1+0x2f0], R6 ;  /* 0x0002f00601007387 */ /* 0x0003e40000100a00 */
[----:B---3--:R-:W-:-:S05]  /*42e60*/  IMAD.WIDE R4, R3, 0x4, R162 ;  /* 0x0000000403047825 */ /* 0x008fca00078e02a2 */
[----:B------:R3:W-:Y:S01]  /*42e70*/  STL.64 [R1+0x2b0], R4 ;  /* 0x0002b00401007387 */ /* 0x0007e20000100a00 */
[----:B------:R-:W2:Y:S02]  /*42e80*/  LDL.LU.64 R170, [R1+0x1d20] ;  /* 0x001d200001aa7983 */ /* 0x000ea40000300a00 */
[----:B------:R-:W2:Y:S02]  /*42e90*/  LDL.LU.64 R168, [R1+0x1ce0] ;  /* 0x001ce00001a87983 */ /* 0x000ea40000300a00 */
[----:B------:R-:W2:Y:S01]  /*42ea0*/  LDL.LU.64 R166, [R1+0x1ca0] ;  /* 0x001ca00001a67983 */ /* 0x000ea20000300a00 */
[----:B------:R-:W2:Y:S01]  /*42eb0*/  LDL.LU.64 R164, [R1+0x1c60] ;  /* 0x001c600001a47983 */ /* 0x000ea20000300a00 */
[----:B------:R-:W2:Y:S01]  /*42ec0*/  LDL.LU.64 R162, [R1+0x1c20] ;  /* 0x001c200001a27983 */ /* 0x000ea20000300a00 */
[C---:B-----5:R-:W-:Y:S02]  /*42ed0*/  IADD3 R157, R187.reuse, 0x200000, RZ ;  /* 0x00200000bb9d7810 */ /* 0x060fe40007ffe0ff */
[----:B----4-:R-:W-:-:S02]  /*42ee0*/  IADD3 R156, R187, 0x200000, RZ ;  /* 0x00200000bb9c7810 */ /* 0x010fc40007ffe0ff */
[C---:B-1----:R-:W-:Y:S02]  /*42ef0*/  IADD3 R155, R187.reuse, 0x200000, RZ ;  /* 0x00200000bb9b7810 */ /* 0x042fe40007ffe0ff */
[----:B------:R-:W-:Y:S01]  /*42f00*/  IADD3 R154, R187, 0x200000, RZ ;  /* 0x00200000bb9a7810 */ /* 0x000fe20007ffe0ff */
[----:B------:R3:W-:Y:S01]  /*42f10*/  LDGSTS.E [R157+-0x5e600], [R12.64], P4 ;  /* 0xa1a000000c9d7fae */ /* 0x0007e2000a121844 */
[----:B------:R1:W-:Y:S02]  /*42f20*/  LDGSTS.E [R156+-0x5d600], [R10.64], P4 ;  /* 0xa2a000000a9c7fae */ /* 0x0003e4000a121844 */
[----:B------:R4:W-:Y:S02]  /*42f30*/  LDGSTS.E [R155+-0x5c600], [R8.64], P4 ;  /* 0xa3a00000089b7fae */ /* 0x0009e4000a121844 */
[----:B------:R5:W-:Y:S01]  /*42f40*/  LDGSTS.E [R154+-0x5b600], [R6.64], P4 ;  /* 0xa4a00000069a7fae */ /* 0x000be2000a121844 */
[----:B------:R3:W-:Y:S02]  /*42f50*/  LDGSTS.E [R0+-0x5a600], [R4.64], P4 ;  /* 0xa5a0000004007fae */ /* 0x0007e4000a121844 */
[----:B---3--:R-:W-:-:S04]  /*42f60*/  IMAD.WIDE R12, R3, 0x4, R174 ;  /* 0x00000004030c7825 */ /* 0x008fc800078e02ae */
[----:B-1----:R-:W-:-:S04]  /*42f70*/  IMAD.WIDE R10, R3, 0x4, R172 ;  /* 0x00000004030a7825 */ /* 0x002fc800078e02ac */
[C---:B----4-:R-:W-:Y:S01]  /*42f80*/  IMAD.WIDE R8, R3.reuse, 0x4, R248 ;  /* 0x0000000403087825 */ /* 0x050fe200078e02f8 */
[----:B------:R2:W-:Y:S03]  /*42f90*/  STL.64 [R1+0x270], R12 ;  /* 0x0002700c01007387 */ /* 0x0005e60000100a00 */
[----:B------:R1:W-:Y:S02]  /*42fa0*/  STL.64 [R1+0x230], R10 ;  /* 0x0002300a01007387 */ /* 0x0003e40000100a00 */
[----:B------:R3:W-:Y:S01]  /*42fb0*/  STL.64 [R1+0x1f0], R8 ;  /* 0x0001f00801007387 */ /* 0x0007e20000100a00 */
[----:B------:R2:W-:Y:S01]  /*42fc0*/  LDGSTS.E [R157+-0x59600], [R12.64], P4 ;  /* 0xa6a000000c9d7fae */ /* 0x0005e2000a121844 */
[----:B------:R1:W-:Y:S02]  /*42fd0*/  LDGSTS.E [R156+-0x58600], [R10.64], P4 ;  /* 0xa7a000000a9c7fae */ /* 0x0003e4000a121844 */
[----:B------:R3:W-:Y:S02]  /*42fe0*/  LDGSTS.E [R155+-0x57600], [R8.64], P4 ;  /* 0xa8a00000089b7fae */ /* 0x0007e4000a121844 */
[----:B-----5:R-:W-:-:S04]  /*42ff0*/  IMAD.WIDE R6, R3, 0x4, R160 ;  /* 0x0000000403067825 */ /* 0x020fc800078e02a0 */
[C---:B------:R-:W-:Y:S01]  /*43000*/  IMAD.WIDE R4, R3.reuse, 0x4, R158 ;  /* 0x0000000403047825 */ /* 0x040fe200078e029e */
[----:B------:R4:W-:Y:S04]  /*43010*/  STL.64 [R1+0x1b0], R6 ;  /* 0x0001b00601007387 */ /* 0x0009e80000100a00 */
[----:B------:R5:W-:Y:S02]  /*43020*/  STL.64 [R1+0x170], R4 ;  /* 0x0001700401007387 */ /* 0x000be40000100a00 */
[----:B------:R-:W2:Y:S02]  /*43030*/  LDL.LU.64 R248, [R1+0x1be0] ;  /* 0x001be00001f87983 */ /* 0x000ea40000300a00 */
        /* <DEDUP_REMOVED lines=11> */
[----:B------:R-:W-:Y:S03]  /*430f0*/  STL.64 [R1+0x130], R12 ;  /* 0x0001300c01007387 */ /* 0x000fe60000100a00 */
[----:B------:R1:W-:Y:S02]  /*43100*/  STL.64 [R1+0xf0], R10 ;  /* 0x0000f00a01007387 */ /* 0x0003e40000100a00 */
[----:B------:R2:W-:Y:S02]  /*43110*/  STL.64 [R1+0xb0], R8 ;  /* 0x0000b00801007387 */ /* 0x0005e40000100a00 */
[----:B------:R3:W-:Y:S01]  /*43120*/  STL.64 [R1+0x70], R6 ;  /* 0x0000700601007387 */ /* 0x0007e20000100a00 */
[----:B------:R4:W-:Y:S01]  /*43130*/  STL.64 [R1+0x30], R4 ;  /* 0x0000300401007387 */ /* 0x0009e20000100a00 */
[----:B------:R-:W5:Y:S02]  /*43140*/  LDL.LU.64 R184, [R1+0x1aa0] ;  /* 0x001aa00001b87983 */ /* 0x000f640000300a00 */
[----:B------:R-:W2:Y:S02]  /*43150*/  LDL.LU.64 R182, [R1+0x1a60] ;  /* 0x001a600001b67983 */ /* 0x000ea40000300a00 */
[----:B------:R-:W3:Y:S01]  /*43160*/  LDL.LU.64 R166, [R1+0x1a20] ;  /* 0x001a200001a67983 */ /* 0x000ee20000300a00 */
[----:B------:R-:W4:Y:S01]  /*43170*/  LDL.LU.64 R168, [R1+0x19e0] ;  /* 0x0019e00001a87983 */ /* 0x000f220000300a00 */
[----:B------:R-:W4:Y:S02]  /*43180*/  LDL.LU.64 R170, [R1+0x19a0] ;  /* 0x0019a00001aa7983 */ /* 0x000f240000300a00 */
[----:B------:R-:W4:Y:S02]  /*43190*/  LDL.LU.64 R200, [R1+0x1960] ;  /* 0x0019600001c87983 */ /* 0x000f240000300a00 */
[----:B------:R-:W4:Y:S01]  /*431a0*/  LDL.LU.64 R188, [R1+0x1920] ;  /* 0x0019200001bc7983 */ /* 0x000f220000300a00 */
[----:B------:R1:W-:Y:S01]  /*431b0*/  LDGSTS.E [R157+-0x54600], [R12.64], P4 ;  /* 0xaba000000c9d7fae */ /* 0x0003e2000a121844 */
[----:B------:R1:W-:Y:S02]  /*431c0*/  LDGSTS.E [R156+-0x53600], [R10.64], P4 ;  /* 0xaca000000a9c7fae */ /* 0x0003e4000a121844 */
[----:B------:R1:W-:Y:S02]  /*431d0*/  LDGSTS.E [R155+-0x52600], [R8.64], P4 ;  /* 0xada00000089b7fae */ /* 0x0003e4000a121844 */
[----:B------:R1:W-:Y:S01]  /*431e0*/  LDGSTS.E [R154+-0x51600], [R6.64], P4 ;  /* 0xaea00000069a7fae */ /* 0x0003e2000a121844 */
[----:B------:R-:W-:-:S02]  /*431f0*/  IADD3 R165, R187, 0x200000, RZ ;  /* 0x00200000bba57810 */ /* 0x000fc40007ffe0ff */
[C---:B------:R-:W-:Y:S01]  /*43200*/  IADD3 R164, R187.reuse, 0x200000, RZ ;  /* 0x00200000bba47810 */ /* 0x040fe20007ffe0ff */
[----:B------:R-:W4:Y:S01]  /*43210*/  LDL.LU.64 R176, [R1+0x18e0] ;  /* 0x0018e00001b07983 */ /* 0x000f220000300a00 */
[C---:B------:R-:W-:Y:S01]  /*43220*/  IADD3 R163, R187.reuse, 0x200000, RZ ;  /* 0x00200000bba37810 */ /* 0x040fe20007ffe0ff */
[----:B------:R-:W4:Y:S01]  /*43230*/  LDL.LU.64 R178, [R1+0x18a0] ;  /* 0x0018a00001b27983 */ /* 0x000f220000300a00 */
[----:B------:R-:W-:Y:S01]  /*43240*/  IADD3 R162, R187, 0x200000, RZ ;  /* 0x00200000bba27810 */ /* 0x000fe20007ffe0ff */
[----:B------:R-:W4:Y:S04]  /*43250*/  LDL.LU.64 R180, [R1+0x1860] ;  /* 0x0018600001b47983 */ /* 0x000f280000300a00 */
[----:B------:R1:W-:Y:S01]  /*43260*/  LDGSTS.E [R0+-0x50600], [R4.64], P4 ;  /* 0xafa0000004007fae */ /* 0x0003e2000a121844 */
[----:B------:R-:W4:Y:S02]  /*43270*/  LDL.LU.64 R198, [R1+0x1820] ;  /* 0x0018200001c67983 */ /* 0x000f240000300a00 */
[----:B------:R-:W4:Y:S02]  /*43280*/  LDL.LU.64 R196, [R1+0x1fe8] ;  /* 0x001fe80001c47983 */ /* 0x000f240000300a00 */
[----:B------:R-:W4:Y:S01]  /*43290*/  LDL.LU.64 R194, [R1+0x1fa8] ;  /* 0x001fa80001c27983 */ /* 0x000f220000300a00 */
[----:B------:R-:W4:Y:S01]  /*432a0*/  LDL.LU.64 R192, [R1+0x1f58] ;  /* 0x001f580001c07983 */ /* 0x000f220000300a00 */
[----:B------:R-:W4:Y:S02]  /*432b0*/  LDL.LU.64 R190, [R1+0x1f18] ;  /* 0x001f180001be7983 */ /* 0x000f240000300a00 */
[----:B------:R-:W4:Y:S02]  /*432c0*/  LDL.LU.64 R206, [R1+0x1ed8] ;  /* 0x001ed80001ce7983 */ /* 0x000f240000300a00 */
[----:B------:R-:W4:Y:S01]  /*432d0*/  LDL.LU.64 R204, [R1+0x1e98] ;  /* 0x001e980001cc7983 */ /* 0x000f220000300a00 */
[----:B------:R-:W4:Y:S01]  /*432e0*/  LDL.LU.64 R202, [R1+0x1e58] ;  /* 0x001e580001ca7983 */ /* 0x000f220000300a00 */
[----:B------:R-:W-:-:S04]  /*432f0*/  IMAD.WIDE R248, R3, 0x4, R248 ;  /* 0x0000000403f87825 */ /* 0x000fc800078e02f8 */
[----:B-1----:R-:W-:-:S04]  /*43300*/  IMAD.WIDE R154, R3, 0x4, R174 ;  /* 0x00000004039a7825 */ /* 0x002fc800078e02ae */
[----:B------:R-:W-:-:S04]  /*43310*/  IMAD.WIDE R156, R3, 0x4, R172 ;  /* 0x00000004039c7825 */ /* 0x000fc800078e02ac */
[C---:B------:R-:W-:Y:S01]  /*43320*/  IMAD.WIDE R158, R3.reuse, 0x4, R158 ;  /* 0x00000004039e7825 */ /* 0x040fe200078e029e */
[----:B------:R2:W-:Y:S03]  /*43330*/  LDGSTS.E [R165+-0x4f600], [R248.64], P4 ;  /* 0xb0a00000f8a57fae */ /* 0x0005e6000a121844 */
[----:B------:R2:W-:Y:S02]  /*43340*/  LDGSTS.E [R164+-0x4e600], [R154.64], P4 ;  /* 0xb1a000009aa47fae */ /* 0x0005e4000a121844 */
[----:B------:R5:W-:Y:S02]  /*43350*/  LDGSTS.E [R163+-0x4d600], [R156.64], P4 ;  /* 0xb2a000009ca37fae */ /* 0x000be4000a121844 */
[----:B------:R-:W-:Y:S01]  /*43360*/  IMAD.WIDE R160, R3, 0x4, R160 ;  /* 0x0000000403a07825 */ /* 0x000fe200078e02a0 */
[----:B------:R5:W-:Y:S01]  /*43370*/  LDGSTS.E [R162+-0x4c600], [R158.64], P4 ;  /* 0xb3a000009ea27fae */ /* 0x000be2000a121844 */
[----:B------:R-:W-:-:S02]  /*43380*/  IADD3 R175, R187, 0x200000, RZ ;  /* 0x00200000bbaf7810 */ /* 0x000fc40007ffe0ff */
[C---:B------:R-:W-:Y:S02]  /*43390*/  IADD3 R174, R187.reuse, 0x200000, RZ ;  /* 0x00200000bbae7810 */ /* 0x040fe40007ffe0ff */
[C---:B------:R-:W-:Y:S02]  /*433a0*/  IADD3 R173, R187.reuse, 0x200000, RZ ;  /* 0x00200000bbad7810 */ /* 0x040fe40007ffe0ff */
[----:B------:R-:W-:Y:S01]  /*433b0*/  IADD3 R172, R187, 0x200000, RZ ;  /* 0x00200000bbac7810 */ /* 0x000fe20007ffe0ff */
[----:B------:R1:W-:Y:S01]  /*433c0*/  LDGSTS.E [R0+-0x4b600], [R160.64], P4 ;  /* 0xb4a00000a0007fae */ /* 0x0003e2000a121844 */
[----:B-----5:R-:W-:-:S04]  /*433d0*/  IMAD.WIDE R162, R3, 0x4, R184 ;  /* 0x0000000403a27825 */ /* 0x020fc800078e02b8 */
[----:B--2---:R-:W-:-:S04]  /*433e0*/  IMAD.WIDE R164, R3, 0x4, R182 ;  /* 0x0000000403a47825 */ /* 0x004fc800078e02b6 */
[----:B---3--:R-:W-:-:S04]  /*433f0*/  IMAD.WIDE R166, R3, 0x4, R166 ;  /* 0x0000000403a67825 */ /* 0x008fc800078e02a6 */
[C---:B----4-:R-:W-:Y:S01]  /*43400*/  IMAD.WIDE R168, R3.reuse, 0x4, R168 ;  /* 0x0000000403a87825 */ /* 0x050fe200078e02a8 */
[----:B------:R2:W-:Y:S03]  /*43410*/  LDGSTS.E [R175+-0x4a600], [R162.64], P4 ;  /* 0xb5a00000a2af7fae */ /* 0x0005e6000a121844 */
[----:B------:R2:W-:Y:S02]  /*43420*/  LDGSTS.E [R174+-0x49600], [R164.64], P4 ;  /* 0xb6a00000a4ae7fae */ /* 0x0005e4000a121844 */
[----:B------:R3:W-:Y:S01]  /*43430*/  LDGSTS.E [R173+-0x48600], [R166.64], P4 ;  /* 0xb7a00000a6ad7fae */ /* 0x0007e2000a121844 */
[----:B------:R3:W-:Y:S01]  /*43440*/  LDGSTS.E [R172+-0x47600], [R168.64], P4 ;  /* 0xb8a00000a8ac7fae */ /* 0x0007e2000a121844 */
[----:B--2---:R-:W-:-:S04]  /*43450*/  IMAD.WIDE R174, R3, 0x4, R188 ;  /* 0x0000000403ae7825 */ /* 0x004fc800078e02bc */
[C---:B---3--:R-:W-:Y:S02]  /*43460*/  IMAD.WIDE R172, R3.reuse, 0x4, R200 ;  /* 0x0000000403ac7825 */ /* 0x048fe400078e02c8 */
[----:B------:R-:W2:Y:S02]  /*43470*/  LDL.LU.64 R200, [R1+0x1e18] ;  /* 0x001e180001c87983 */ /* 0x000ea40000300a00 */
[----:B------:R-:W3:Y:S02]  /*43480*/  LDL.LU.64 R188, [R1+0x1dd8] ;  /* 0x001dd80001bc7983 */ /* 0x000ee40000300a00 */
[----:B------:R-:W-:Y:S01]  /*43490*/  IMAD.WIDE R170, R3, 0x4, R170 ;  /* 0x0000000403aa7825 */ /* 0x000fe200078e02aa */
[C---:B------:R-:W-:Y:S02]  /*434a0*/  IADD3 R185, R187.reuse, 0x200000, RZ ;  /* 0x00200000bbb97810 */ /* 0x040fe40007ffe0ff */
[C---:B------:R-:W-:Y:S02]  /*434b0*/  IADD3 R184, R187.reuse, 0x200000, RZ ;  /* 0x00200000bbb87810 */ /* 0x040fe40007ffe0ff */
[----:B------:R-:W-:Y:S01]  /*434c0*/  IADD3 R183, R187, 0x200000, RZ ;  /* 0x00200000bbb77810 */ /* 0x000fe20007ffe0ff */
[----:B------:R-:W-:Y:S01]  /*434d0*/  IMAD.WIDE R176, R3, 0x4, R176 ;  /* 0x0000000403b07825 */ /* 0x000fe200078e02b0 */
[----:B------:R-:W-:-:S03]  /*434e0*/  IADD3 R182, R187, 0x200000, RZ ;  /* 0x00200000bbb67810 */ /* 0x000fc60007ffe0ff */
[C---:B------:R-:W-:Y:S01]  /*434f0*/  IMAD.WIDE R178, R3.reuse, 0x4, R178 ;  /* 0x0000000403b27825 */ /* 0x040fe200078e02b2 */
[----:B------:R1:W-:Y:S03]  /*43500*/  LDGSTS.E [R0+-0x46600], [R170.64], P4 ;  /* 0xb9a00000aa007fae */ /* 0x0003e6000a121844 */
[----:B------:R-:W-:-:S04]  /*43510*/  IMAD.WIDE R10, R3, 0x4, R196 ;  /* 0x00000004030a7825 */ /* 0x000fc800078e02c4 */
[----:B------:R4:W-:Y:S02]  /*43520*/  LDGSTS.E [R185+-0x45600], [R172.64], P4 ;  /* 0xbaa00000acb97fae */ /* 0x0009e4000a121844 */
[C---:B------:R-:W-:Y:S01]  /*43530*/  IMAD.WIDE R8, R3.reuse, 0x4, R194 ;  /* 0x0000000403087825 */ /* 0x040fe200078e02c2 */
[----:B------:R5:W-:Y:S01]  /*43540*/  LDGSTS.E [R184+-0x44600], [R174.64], P4 ;  /* 0xbba00000aeb87fae */ /* 0x000be2000a121844 */
[----:B------:R-:W-:Y:S02]  /*43550*/  LOP3.LUT R29, R252, 0x60, RZ, 0x3c, !PT ;  /* 0x00000060fc1d7812 */ /* 0x000fe400078e3cff */
[----:B------:R-:W-:-:S04]  /*43560*/  IMAD.WIDE R6, R3, 0x4, R192 ;  /* 0x0000000403067825 */ /* 0x000fc800078e02c0 */
[C---:B------:R-:W-:Y:S01]  /*43570*/  IMAD.WIDE R180, R3.reuse, 0x4, R180 ;  /* 0x0000000403b47825 */ /* 0x040fe200078e02b4 */
[----:B------:R1:W-:Y:S03]  /*43580*/  LDGSTS.E [R183+-0x43600], [R176.64], P4 ;  /* 0xbca00000b0b77fae */ /* 0x0003e6000a121844 */
[----:B------:R-:W-:-:S04]  /*43590*/  IMAD.WIDE R4, R3, 0x4, R190 ;  /* 0x0000000403047825 */ /* 0x000fc800078e02be */
[----:B------:R1:W-:Y:S01]  /*435a0*/  LDGSTS.E [R182+-0x42600], [R178.64], P4 ;  /* 0xbda00000b2b67fae */ /* 0x0003e2000a121844 */
[----:B------:R-:W-:Y:S01]  /*435b0*/  IADD3 R187, R187, 0x200000, RZ ;  /* 0x00200000bbbb7810 */ /* 0x000fe20007ffe0ff */
[----:B------:R1:W-:Y:S01]  /*435c0*/  STL.64 [R1+0x3e8], R10 ;  /* 0x0003e80a01007387 */ /* 0x0003e20000100a00 */
[C---:B------:R-:W-:Y:S01]  /*435d0*/  IADD3 R186, R29.reuse, 0x200000, RZ ;  /* 0x002000001dba7810 */ /* 0x040fe20007ffe0ff */
[----:B------:R1:W-:Y:S01]  /*435e0*/  STL.64 [R1+0x3a8], R8 ;  /* 0x0003a80801007387 */ /* 0x0003e20000100a00 */
[C---:B----4-:R-:W-:Y:S01]  /*435f0*/  IADD3 R185, R29.reuse, 0x200000, RZ ;  /* 0x002000001db97810 */ /* 0x050fe20007ffe0ff */
[----:B------:R2:W-:Y:S04]  /*43600*/  STL.64 [R1+0x368], R6 ;  /* 0x0003680601007387 */ /* 0x0005e80000100a00 */
[----:B------:R4:W-:Y:S01]  /*43610*/  LDGSTS.E [R0+-0x41600], [R180.64], P4 ;  /* 0xbea00000b4007fae */ /* 0x0009e2000a121844 */
[----:B-----5:R-:W-:Y:S01]  /*43620*/  IADD3 R184, R29, 0x200000, RZ ;  /* 0x002000001db87810 */ /* 0x020fe20007ffe0ff */
[----:B------:R3:W-:Y:S02]  /*43630*/  STL.64 [R1+0x328], R4 ;  /* 0x0003280401007387 */ /* 0x0007e40000100a00 */
[----:B-1----:R-:W-:-:S02]  /*43640*/  IMAD.WIDE R182, R3, 0x4, R198 ;  /* 0x0000000403b67825 */ /* 0x002fc400078e02c6 */
[----:B------:R-:W2:Y:S04]  /*43650*/  LDL.LU.64 R198, [R1+0x1d98] ;  /* 0x001d980001c67983 */ /* 0x000ea80000300a00 */
[----:B------:R1:W-:Y:S01]  /*43660*/  LDGSTS.E [R187+-0x40600], [R182.64], P4 ;  /* 0xbfa00000b6bb7fae */ /* 0x0003e2000a121844 */
[----:B------:R-:W2:Y:S02]  /*43670*/  LDL.LU.64 R196, [R1+0x1d58] ;  /* 0x001d580001c47983 */ /* 0x000ea40000300a00 */
[----:B------:R1:W-:Y:S02]  /*43680*/  LDGSTS.E [R186+-0x5f400], [R10.64], P4 ;  /* 0xa0c000000aba7fae */ /* 0x0003e4000a121844 */
[----:B------:R-:W2:Y:S01]  /*43690*/  LDL.LU.64 R194, [R1+0x1d18] ;  /* 0x001d180001c27983 */ /* 0x000ea20000300a00 */
[----:B----4-:R-:W-:Y:S01]  /*436a0*/  IADD3 R0, R29, 0x200000, RZ ;  /* 0x002000001d007810 */ /* 0x010fe20007ffe0ff */
[C---:B------:R-:W-:Y:S01]  /*436b0*/  IMAD.WIDE R12, R3.reuse, 0x4, R206 ;  /* 0x00000004030c7825 */ /* 0x040fe200078e02ce */
[----:B------:R4:W-:Y:S04]  /*436c0*/  LDGSTS.E [R185+-0x5e400], [R8.64], P4 ;  /* 0xa1c0000008b97fae */ /* 0x0009e8000a121844 */
[----:B------:R-:W2:Y:S01]  /*436d0*/  LDL.LU.64 R192, [R1+0x1cd8] ;  /* 0x001cd80001c07983 */ /* 0x000ea20000300a00 */
[----:B------:R2:W-:Y:S02]  /*436e0*/  LDGSTS.E [R184+-0x5d400], [R6.64], P4 ;  /* 0xa2c0000006b87fae */ /* 0x0005e4000a121844 */
[----:B------:R-:W2:Y:S02]  /*436f0*/  LDL.LU.64 R190, [R1+0x1c98] ;  /* 0x001c980001be7983 */ /* 0x000ea40000300a00 */
[----:B------:R3:W-:Y:S02]  /*43700*/  LDGSTS.E [R0+-0x5c400], [R4.64], P4 ;  /* 0xa3c0000004007fae */ /* 0x0007e4000a121844 */
[C---:B-1----:R-:W-:Y:S01]  /*43710*/  IMAD.WIDE R10, R3.reuse, 0x4, R204 ;  /* 0x00000004030a7825 */ /* 0x042fe200078e02cc */
[----:B------:R2:W-:Y:S03]  /*43720*/  STL.64 [R1+0x2e8], R12 ;  /* 0x0002e80c01007387 */ /* 0x0005e60000100a00 */
[C---:B----4-:R-:W-:Y:S01]  /*43730*/  IMAD.WIDE R8, R3.reuse, 0x4, R202 ;  /* 0x0000000403087825 */ /* 0x050fe200078e02ca */
[----:B------:R1:W-:Y:S04]  /*43740*/  STL.64 [R1+0x2a8], R10 ;  /* 0x0002a80a01007387 */ /* 0x0003e80000100a00 */
[----:B------:R4:W-:Y:S01]  /*43750*/  STL.64 [R1+0x268], R8 ;  /* 0x0002680801007387 */ /* 0x0009e20000100a00 */
[----:B--2---:R-:W-:-:S04]  /*43760*/  IMAD.WIDE R6, R3, 0x4, R200 ;  /* 0x0000000403067825 */ /* 0x004fc800078e02c8 */
[----:B---3--:R-:W-:Y:S01]  /*43770*/  IMAD.WIDE R4, R3, 0x4, R188 ;  /* 0x0000000403047825 */ /* 0x008fe200078e02bc */
[----:B------:R2:W-:Y:S04]  /*43780*/  STL.64 [R1+0x228], R6 ;  /* 0x0002280601007387 */ /* 0x0005e80000100a00 */
[----:B------:R3:W-:Y:S02]  /*43790*/  STL.64 [R1+0x1e8], R4 ;  /* 0x0001e80401007387 */ /* 0x0007e40000100a00 */
[----:B------:R-:W5:Y:S02]  /*437a0*/  LDL.LU.64 R206, [R1+0x1c58] ;  /* 0x001c580001ce7983 */ /* 0x000f640000300a00 */
[----:B------:R-:W5:Y:S01]  /*437b0*/  LDL.LU.64 R204, [R1+0x1c18] ;  /* 0x001c180001cc7983 */ /* 0x000f620000300a00 */
[----:B------:R-:W-:Y:S01]  /*437c0*/  IADD3 R187, R29, 0x200000, RZ ;  /* 0x002000001dbb7810 */ /* 0x000fe20007ffe0ff */
[----:B------:R-:W5:Y:S01]  /*437d0*/  LDL.LU.64 R202, [R1+0x1bd8] ;  /* 0x001bd80001ca7983 */ /* 0x000f620000300a00 */
[----:B------:R-:W5:Y:S02]  /*437e0*/  LDL.LU.64 R200, [R1+0x1b98] ;  /* 0x001b980001c87983 */ /* 0x000f640000300a00 */
[----:B------:R-:W5:Y:S01]  /*437f0*/  LDL.LU.64 R188, [R1+0x1b58] ;  /* 0x001b580001bc7983 */ /* 0x000f620000300a00 */
[----:B------:R2:W-:Y:S01]  /*43800*/  LDGSTS.E [R187+-0x5b400], [R12.64], P4 ;  /* 0xa4c000000cbb7fae */ /* 0x0005e2000a121844 */
[----:B------:R1:W-:Y:S02]  /*43810*/  LDGSTS.E [R186+-0x5a400], [R10.64], P4 ;  /* 0xa5c000000aba7fae */ /* 0x0003e4000a121844 */
[----:B------:R4:W-:Y:S02]  /*43820*/  LDGSTS.E [R185+-0x59400], [R8.64], P4 ;  /* 0xa6c0000008b97fae */ /* 0x0009e4000a121844 */
[----:B------:R1:W-:Y:S01]  /*43830*/  LDGSTS.E [R184+-0x58400], [R6.64], P4 ;  /* 0xa7c0000006b87fae */ /* 0x0003e2000a121844 */
[----:B------:R3:W-:Y:S01]  /*43840*/  LDGSTS.E [R0+-0x57400], [R4.64], P4 ;  /* 0xa8c0000004007fae */ /* 0x0007e2000a121844 */
[----:B--2---:R-:W-:-:S04]  /*43850*/  IMAD.WIDE R12, R3, 0x4, R198 ;  /* 0x00000004030c7825 */ /* 0x004fc800078e02c6 */
[----:B-1----:R-:W-:-:S04]  /*43860*/  IMAD.WIDE R10, R3, 0x4, R196 ;  /* 0x00000004030a7825 */ /* 0x002fc800078e02c4 */
[C---:B----4-:R-:W-:Y:S01]  /*43870*/  IMAD.WIDE R8, R3.reuse, 0x4, R194 ;  /* 0x0000000403087825 */ /* 0x050fe200078e02c2 */
[----:B------:R-:W-:Y:S03]  /*43880*/  STL.64 [R1+0x1a8], R12 ;  /* 0x0001a80c01007387 */ /* 0x000fe60000100a00 */
[----:B------:R-:W-:-:S04]  /*43890*/  IMAD.WIDE R6, R3, 0x4, R192 ;  /* 0x0000000403067825 */ /* 0x000fc800078e02c0 */
[C---:B---3--:R-:W-:Y:S01]  /*438a0*/  IMAD.WIDE R4, R3.reuse, 0x4, R190 ;  /* 0x0000000403047825 */ /* 0x048fe200078e02be */
[----:B------:R-:W-:Y:S03]  /*438b0*/  STL.64 [R1+0x168], R10 ;  /* 0x0001680a01007387 */ /* 0x000fe60000100a00 */
[----:B------:R-:W-:Y:S01]  /*438c0*/  STL.64 [R1+0x128], R8 ;  /* 0x0001280801007387 */ /* 0x000fe20000100a00 */
[----:B------:R1:W-:Y:S01]  /*438d0*/  LDGSTS.E [R187+-0x56400], [R12.64], P4 ;  /* 0xa9c000000cbb7fae */ /* 0x0003e2000a121844 */
[----:B------:R5:W-:Y:S02]  /*438e0*/  STL.64 [R1+0xe8], R6 ;  /* 0x0000e80601007387 */ /* 0x000be40000100a00 */
[----:B------:R1:W-:Y:S02]  /*438f0*/  LDGSTS.E [R186+-0x55400], [R10.64], P4 ;  /* 0xaac000000aba7fae */ /* 0x0003e4000a121844 */
[----:B------:R2:W-:Y:S01]  /*43900*/  STL.64 [R1+0xa8], R4 ;  /* 0x0000a80401007387 */ /* 0x0005e20000100a00 */
[----:B------:R3:W-:Y:S04]  /*43910*/  LDGSTS.E [R185+-0x54400], [R8.64], P4 ;  /* 0xabc0000008b97fae */ /* 0x0007e8000a121844 */
[----:B------:R-:W4:Y:S01]  /*43920*/  LDL.LU.64 R212, [R1+0x1b18] ;  /* 0x001b180001d47983 */ /* 0x000f220000300a00 */
[----:B------:R5:W-:Y:S02]  /*43930*/  LDGSTS.E [R184+-0x53400], [R6.64], P4 ;  /* 0xacc0000006b87fae */ /* 0x000be4000a121844 */
[----:B------:R-:W4:Y:S02]  /*43940*/  LDL.LU.64 R210, [R1+0x1ad8] ;  /* 0x001ad80001d27983 */ /* 0x000f240000300a00 */
[----:B------:R-:W4:Y:S01]  /*43950*/  LDL.LU.64 R194, [R1+0x1a98] ;  /* 0x001a980001c27983 */ /* 0x000f220000300a00 */
[----:B------:R2:W-:Y:S04]  /*43960*/  LDGSTS.E [R0+-0x52400], [R4.64], P4 ;  /* 0xadc0000004007fae */ /* 0x0005e8000a121844 */
[----:B------:R-:W4:Y:S01]  /*43970*/  LDL.LU.64 R196, [R1+0x1a58] ;  /* 0x001a580001c47983 */ /* 0x000f220000300a00 */
[----:B------:R-:W4:Y:S02]  /*43980*/  LDL.LU.64 R198, [R1+0x1a18] ;  /* 0x001a180001c67983 */ /* 0x000f240000300a00 */
[----:B-----5:R-:W-:-:S04]  /*43990*/  IMAD.WIDE R6, R3, 0x4, R206 ;  /* 0x0000000403067825 */ /* 0x020fc800078e02ce */
[----:B--2---:R-:W-:Y:S01]  /*439a0*/  IMAD.WIDE R4, R3, 0x4, R204 ;  /* 0x0000000403047825 */ /* 0x004fe200078e02cc */
[----:B------:R2:W-:Y:S04]  /*439b0*/  STL.64 [R1+0x68], R6 ;  /* 0x0000680601007387 */ /* 0x0005e80000100a00 */
[----:B------:R5:W-:Y:S02]  /*439c0*/  STL.64 [R1+0x28], R4 ;  /* 0x0000280401007387 */ /* 0x000be40000100a00 */
[----:B------:R-:W2:Y:S02]  /*439d0*/  LDL.LU.64 R218, [R1+0x19d8] ;  /* 0x0019d80001da7983 */ /* 0x000ea40000300a00 */
[----:B------:R-:W5:Y:S01]  /*439e0*/  LDL.LU.64 R216, [R1+0x1998] ;  /* 0x0019980001d87983 */ /* 0x000f620000300a00 */
[----:B------:R-:W5:Y:S01]  /*439f0*/  LDL.LU.64 R204, [R1+0x1958] ;  /* 0x0019580001cc7983 */ /* 0x000f620000300a00 */
[----:B------:R-:W5:Y:S02]  /*43a00*/  LDL.LU.64 R206, [R1+0x1918] ;  /* 0x0019180001ce7983 */ /* 0x000f640000300a00 */
[----:B------:R-:W5:Y:S02]  /*43a10*/  LDL.LU.64 R208, [R1+0x18d8] ;  /* 0x0018d80001d07983 */ /* 0x000f640000300a00 */
        /* <DEDUP_REMOVED lines=10> */
[----:B------:R-:W-:-:S02]  /*43ac0*/  IADD3 R193, R29, 0x200000, RZ ;  /* 0x002000001dc17810 */ /* 0x000fc40007ffe0ff */
[C---:B------:R-:W-:Y:S02]  /*43ad0*/  IADD3 R192, R29.reuse, 0x200000, RZ ;  /* 0x002000001dc07810 */ /* 0x040fe40007ffe0ff */
[----:B------:R-:W-:Y:S01]  /*43ae0*/  IADD3 R191, R29, 0x200000, RZ ;  /* 0x002000001dbf7810 */ /* 0x000fe20007ffe0ff */
[----:B---3--:R-:W-:Y:S01]  /*43af0*/  IMAD.WIDE R184, R3, 0x4, R202 ;  /* 0x0000000403b87825 */ /* 0x008fe200078e02ca */
[----:B------:R-:W-:-:S03]  /*43b00*/  IADD3 R190, R29, 0x200000, RZ ;  /* 0x002000001dbe7810 */ /* 0x000fc60007ffe0ff */
[C---:B-1----:R-:W-:Y:S01]  /*43b10*/  IMAD.WIDE R186, R3.reuse, 0x4, R200 ;  /* 0x0000000403ba7825 */ /* 0x042fe200078e02c8 */
        /* <DEDUP_REMOVED lines=10> */
[----:B----4-:R-:W-:-:S04]  /*43bc0*/  IMAD.WIDE R190, R3, 0x4, R212 ;  /* 0x0000000403be7825 */ /* 0x010fc800078e02d4 */
        /* <DEDUP_REMOVED lines=13> */
[----:B------:R-:W-:Y:S01]  /*43ca0*/  LOP3.LUT R252, R252, 0x70, RZ, 0x3c, !PT ;  /* 0x00000070fcfc7812 */ /* 0x000fe200078e3cff */
[----:B--2---:R-:W-:-:S04]  /*43cb0*/  IMAD.WIDE R200, R3, 0x4, R218 ;  /* 0x0000000403c87825 */ /* 0x004fc800078e02da */
[----:B-----5:R-:W-:-:S04]  /*43cc0*/  IMAD.WIDE R202, R3, 0x4, R216 ;  /* 0x0000000403ca7825 */ /* 0x020fc800078e02d8 */
[----:B------:R-:W-:-:S04]  /*43cd0*/  IMAD.WIDE R204, R3, 0x4, R204 ;  /* 0x0000000403cc7825 */ /* 0x000fc800078e02cc */
[C---:B------:R-:W-:Y:S01]  /*43ce0*/  IMAD.WIDE R206, R3.reuse, 0x4, R206 ;  /* 0x0000000403ce7825 */ /* 0x040fe200078e02ce */
[----:B------:R1:W-:Y:S03]  /*43cf0*/  LDGSTS.E [R213+-0x47400], [R200.64], P4 ;  /* 0xb8c00000c8d57fae */ /* 0x0003e6000a121844 */
[----:B------:R1:W-:Y:S02]  /*43d00*/  LDGSTS.E [R212+-0x46400], [R202.64], P4 ;  /* 0xb9c00000cad47fae */ /* 0x0003e4000a121844 */
[----:B------:R-:W-:-:S04]  /*43d10*/  IMAD.WIDE R208, R3, 0x4, R208 ;  /* 0x0000000403d07825 */ /* 0x000fc800078e02d0 */
[----:B------:R2:W-:Y:S01]  /*43d20*/  LDGSTS.E [R211+-0x45400], [R204.64], P4 ;  /* 0xbac00000ccd37fae */ /* 0x0005e2000a121844 */
[----:B------:R2:W-:Y:S01]  /*43d30*/  LDGSTS.E [R210+-0x44400], [R206.64], P4 ;  /* 0xbbc00000ced27fae */ /* 0x0005e2000a121844 */
[----:B------:R-:W-:Y:S01]  /*43d40*/  IMAD.WIDE R6, R3, 0x4, R222 ;  /* 0x0000000403067825 */ /* 0x000fe200078e02de */
[----:B------:R-:W-:-:S03]  /*43d50*/  IADD3 R219, R29, 0x200000, RZ ;  /* 0x002000001ddb7810 */ /* 0x000fc60007ffe0ff */
[----:B------:R-:W-:Y:S01]  /*43d60*/  IMAD.WIDE R4, R3, 0x4, R220 ;  /* 0x0000000403047825 */ /* 0x000fe200078e02dc */
[C---:B------:R-:W-:Y:S02]  /*43d70*/  IADD3 R218, R29.reuse, 0x200000, RZ ;  /* 0x002000001dda7810 */ /* 0x040fe40007ffe0ff */
[----:B------:R-:W-:Y:S01]  /*43d80*/  IADD3 R217, R29, 0x200000, RZ ;  /* 0x002000001dd97810 */ /* 0x000fe20007ffe0ff */
[----:B------:R-:W-:-:S04]  /*43d90*/  IMAD.WIDE R214, R3, 0x4, R214 ;  /* 0x0000000403d67825 */ /* 0x000fc800078e02d6 */
[C---:B-1----:R-:W-:Y:S01]  /*43da0*/  IMAD.WIDE R212, R3.reuse, 0x4, R224 ;  /* 0x0000000403d47825 */ /* 0x042fe200078e02e0 */
[----:B------:R3:W-:Y:S01]  /*43db0*/  LDGSTS.E [R0+-0x43400], [R208.64], P4 ;  /* 0xbcc00000d0007fae */ /* 0x0007e2000a121844 */
[C---:B------:R-:W-:Y:S02]  /*43dc0*/  IADD3 R216, R252.reuse, 0x200000, RZ ;  /* 0x00200000fcd87810 */ /* 0x040fe40007ffe0ff */
[C---:B--2---:R-:W-:Y:S01]  /*43dd0*/  IMAD.WIDE R210, R3.reuse, 0x4, R226 ;  /* 0x0000000403d27825 */ /* 0x044fe200078e02e2 */
[----:B------:R1:W-:Y:S03]  /*43de0*/  STL.64 [R1+0x3e0], R6 ;  /* 0x0003e00601007387 */ /* 0x0003e60000100a00 */
[----:B------:R2:W-:Y:S02]  /*43df0*/  STL.64 [R1+0x3a0], R4 ;  /* 0x0003a00401007387 */ /* 0x0005e40000100a00 */
[----:B------:R-:W4:Y:S02]  /*43e00*/  LDL.LU.64 R238, [R1+0x1e10] ;  /* 0x001e100001ee7983 */ /* 0x000f240000300a00 */
[C---:B------:R-:W-:Y:S01]  /*43e10*/  IMAD.WIDE R12, R3.reuse, 0x4, R236 ;  /* 0x00000004030c7825 */ /* 0x040fe200078e02ec */
[----:B------:R5:W-:Y:S03]  /*43e20*/  LDGSTS.E [R219+-0x42400], [R210.64], P4 ;  /* 0xbdc00000d2db7fae */ /* 0x000be6000a121844 */
[----:B------:R1:W-:Y:S02]  /*43e30*/  LDGSTS.E [R218+-0x41400], [R212.64], P4 ;  /* 0xbec00000d4da7fae */ /* 0x0003e4000a121844 */
[----:B------:R1:W-:Y:S01]  /*43e40*/  LDGSTS.E [R217+-0x40400], [R214.64], P4 ;  /* 0xbfc00000d6d97fae */ /* 0x0003e2000a121844 */
[----:B---3--:R-:W-:Y:S01]  /*43e50*/  IADD3 R0, R252, 0x200000, RZ ;  /* 0x00200000fc007810 */ /* 0x008fe20007ffe0ff */
[----:B------:R-:W3:Y:S01]  /*43e60*/  LDL.LU.64 R226, [R1+0x1dd0] ;  /* 0x001dd00001e27983 */ /* 0x000ee20000300a00 */
[----:B------:R-:W-:-:S03]  /*43e70*/  IMAD.WIDE R10, R3, 0x4, R234 ;  /* 0x00000004030a7825 */ /* 0x000fc600078e02ea */
[----:B------:R1:W-:Y:S01]  /*43e80*/  LDGSTS.E [R216+-0x5f200], [R6.64], P4 ;  /* 0xa0e0000006d87fae */ /* 0x0003e2000a121844 */
[----:B------:R-:W3:Y:S02]  /*43e90*/  LDL.LU.64 R224, [R1+0x1d90] ;  /* 0x001d900001e07983 */ /* 0x000ee40000300a00 */
[----:B------:R-:W-:-:S04]  /*43ea0*/  IMAD.WIDE R8, R3, 0x4, R232 ;  /* 0x0000000403087825 */ /* 0x000fc800078e02e8 */
[----:B------:R-:W3:Y:S01]  /*43eb0*/  LDL.LU.64 R222, [R1+0x1d50] ;  /* 0x001d500001de7983 */ /* 0x000ee20000300a00 */
[----:B------:R2:W-:Y:S04]  /*43ec0*/  LDGSTS.E [R0+-0x5e200], [R4.64], P4 ;  /* 0xa1e0000004007fae */ /* 0x0005e8000a121844 */
[----:B------:R-:W3:Y:S01]  /*43ed0*/  LDL.LU.64 R220, [R1+0x1d10] ;  /* 0x001d100001dc7983 */ /* 0x000ee20000300a00 */
[----:B------:R4:W-:Y:S02]  /*43ee0*/  STL.64 [R1+0x360], R12 ;  /* 0x0003600c01007387 */ /* 0x0009e40000100a00 */
[----:B------:R3:W-:Y:S02]  /*43ef0*/  STL.64 [R1+0x320], R10 ;  /* 0x0003200a01007387 */ /* 0x0007e40000100a00 */
[----:B------:R3:W-:Y:S02]  /*43f00*/  STL.64 [R1+0x2e0], R8 ;  /* 0x0002e00801007387 */ /* 0x0007e40000100a00 */
[----:B-1----:R-:W-:-:S04]  /*43f10*/  IMAD.WIDE R6, R3, 0x4, R230 ;  /* 0x0000000403067825 */ /* 0x002fc800078e02e6 */
[----:B--2---:R-:W-:Y:S01]  /*43f20*/  IMAD.WIDE R4, R3, 0x4, R228 ;  /* 0x0000000403047825 */ /* 0x004fe200078e02e4 */
[----:B------:R1:W-:Y:S04]  /*43f30*/  STL.64 [R1+0x2a0], R6 ;  /* 0x0002a00601007387 */ /* 0x0003e80000100a00 */
[----:B------:R2:W-:Y:S01]  /*43f40*/  STL.64 [R1+0x260], R4 ;  /* 0x0002600401007387 */ /* 0x0005e20000100a00 */
[----:B------:R-:W3:Y:S02]  /*43f50*/  LDL.LU.64 R236, [R1+0x1cd0] ;  /* 0x001cd00001ec7983 */ /* 0x000ee40000300a00 */
[----:B------:R-:W3:Y:S02]  /*43f60*/  LDL.LU.64 R234, [R1+0x1c90] ;  /* 0x001c900001ea7983 */ /* 0x000ee40000300a00 */
[----:B------:R-:W3:Y:S01]  /*43f70*/  LDL.LU.64 R232, [R1+0x1c50] ;  /* 0x001c500001e87983 */ /* 0x000ee20000300a00 */
[----:B------:R-:W3:Y:S01]  /*43f80*/  LDL.LU.64 R230, [R1+0x1c10] ;  /* 0x001c100001e67983 */ /* 0x000ee20000300a00 */
[----:B-----5:R-:W-:-:S02]  /*43f90*/  IADD3 R219, R252, 0x200000, RZ ;  /* 0x00200000fcdb7810 */ /* 0x020fc40007ffe0ff */
[C---:B------:R-:W-:Y:S02]  /*43fa0*/  IADD3 R218, R252.reuse, 0x200000, RZ ;  /* 0x00200000fcda7810 */ /* 0x040fe40007ffe0ff */
[----:B------:R-:W-:Y:S01]  /*43fb0*/  IADD3 R217, R252, 0x200000, RZ ;  /* 0x00200000fcd97810 */ /* 0x000fe20007ffe0ff */
[----:B------:R-:W3:Y:S04]  /*43fc0*/  LDL.LU.64 R228, [R1+0x1bd0] ;  /* 0x001bd00001e47983 */ /* 0x000ee80000300a00 */
[----:B------:R4:W-:Y:S01]  /*43fd0*/  LDGSTS.E [R219+-0x5d200], [R12.64], P4 ;  /* 0xa2e000000cdb7fae */ /* 0x0009e2000a121844 */
[----:B------:R3:W-:Y:S02]  /*43fe0*/  LDGSTS.E [R218+-0x5c200], [R10.64], P4 ;  /* 0xa3e000000ada7fae */ /* 0x0007e4000a121844 */
[----:B------:R1:W-:Y:S02]  /*43ff0*/  LDGSTS.E [R217+-0x5b200], [R8.64], P4 ;  /* 0xa4e0000008d97fae */ /* 0x0003e4000a121844 */
[----:B------:R1:W-:Y:S01]  /*44000*/  LDGSTS.E [R216+-0x5a200], [R6.64], P4 ;  /* 0xa5e0000006d87fae */ /* 0x0003e2000a121844 */
[----:B------:R2:W-:Y:S01]  /*44010*/  LDGSTS.E [R0+-0x59200], [R4.64], P4 ;  /* 0xa6e0000004007fae */ /* 0x0005e2000a121844 */
[----:B----4-:R-:W-:-:S04]  /*44020*/  IMAD.WIDE R12, R3, 0x4, R238 ;  /* 0x00000004030c7825 */ /* 0x010fc800078e02ee */
[----:B---3--:R-:W-:-:S04]  /*44030*/  IMAD.WIDE R10, R3, 0x4, R226 ;  /* 0x00000004030a7825 */ /* 0x008fc800078e02e2 */
[C---:B-1----:R-:W-:Y:S01]  /*44040*/  IMAD.WIDE R8, R3.reuse, 0x4, R224 ;  /* 0x0000000403087825 */ /* 0x042fe200078e02e0 */
[----:B------:R-:W-:Y:S03]  /*44050*/  STL.64 [R1+0x220], R12 ;  /* 0x0002200c01007387 */ /* 0x000fe60000100a00 */
[----:B------:R-:W-:-:S04]  /*44060*/  IMAD.WIDE R6, R3, 0x4, R222 ;  /* 0x0000000403067825 */ /* 0x000fc800078e02de */
[C---:B--2---:R-:W-:Y:S01]  /*44070*/  IMAD.WIDE R4, R3.reuse, 0x4, R220 ;  /* 0x0000000403047825 */ /* 0x044fe200078e02dc */
[----:B------:R1:W-:Y:S03]  /*44080*/  STL.64 [R1+0x1e0], R10 ;  /* 0x0001e00a01007387 */ /* 0x0003e60000100a00 */
[----:B------:R2:W-:Y:S01]  /*44090*/  STL.64 [R1+0x1a0], R8 ;  /* 0x0001a00801007387 */ /* 0x0005e20000100a00 */
        /* <DEDUP_REMOVED lines=8> */
[----:B------:R4:W-:Y:S01]  /*44120*/  LDGSTS.E [R0+-0x54200], [R4.64], P4 ;  /* 0xabe0000004007fae */ /* 0x0009e2000a121844 */
[----:B------:R-:W5:Y:S01]  /*44130*/  LDL.LU.64 R222, [R1+0x1b10] ;  /* 0x001b100001de7983 */ /* 0x000f620000300a00 */
[C---:B------:R-:W-:Y:S01]  /*44140*/  IADD3 R221, R252.reuse, 0x200000, RZ ;  /* 0x00200000fcdd7810 */ /* 0x040fe20007ffe0ff */
[----:B------:R-:W5:Y:S01]  /*44150*/  LDL.LU.64 R224, [R1+0x1ad0] ;  /* 0x001ad00001e07983 */ /* 0x000f620000300a00 */
[----:B------:R-:W-:Y:S01]  /*44160*/  IADD3 R220, R252, 0x200000, RZ ;  /* 0x00200000fcdc7810 */ /* 0x000fe20007ffe0ff */
[----:B------:R-:W5:Y:S01]  /*44170*/  LDL.LU.64 R226, [R1+0x1a90] ;  /* 0x001a900001e27983 */ /* 0x000f620000300a00 */
[----:B-1----:R-:W-:-:S04]  /*44180*/  IMAD.WIDE R10, R3, 0x4, R236 ;  /* 0x00000004030a7825 */ /* 0x002fc800078e02ec */
[----:B--2---:R-:W-:-:S04]  /*44190*/  IMAD.WIDE R8, R3, 0x4, R234 ;  /* 0x0000000403087825 */ /* 0x004fc800078e02ea */
[----:B----4-:R-:W-:-:S04]  /*441a0*/  IMAD.WIDE R6, R3, 0x4, R232 ;  /* 0x0000000403067825 */ /* 0x010fc800078e02e8 */
[C---:B------:R-:W-:Y:S01]  /*441b0*/  IMAD.WIDE R4, R3.reuse, 0x4, R230 ;  /* 0x0000000403047825 */ /* 0x040fe200078e02e6 */
[----:B------:R-:W-:Y:S03]  /*441c0*/  STL.64 [R1+0xe0], R10 ;  /* 0x0000e00a01007387 */ /* 0x000fe60000100a00 */
[----:B------:R1:W-:Y:S01]  /*441d0*/  STL.64 [R1+0xa0], R8 ;  /* 0x0000a00801007387 */ /* 0x0003e20000100a00 */
[----:B------:R2:W-:Y:S01]  /*441e0*/  LDGSTS.E [R221+-0x53200], [R10.64], P4 ;  /* 0xace000000add7fae */ /* 0x0005e2000a121844 */
[----:B------:R-:W-:Y:S02]  /*441f0*/  STL.64 [R1+0x60], R6 ;  /* 0x0000600601007387 */ /* 0x000fe40000100a00 */
[----:B------:R1:W-:Y:S02]  /*44200*/  LDGSTS.E [R220+-0x52200], [R8.64], P4 ;  /* 0xade0000008dc7fae */ /* 0x0003e4000a121844 */
[----:B------:R4:W-:Y:S01]  /*44210*/  STL.64 [R1+0x20], R4 ;  /* 0x0000200401007387 */ /* 0x0009e20000100a00 */
[----:B------:R2:W-:Y:S01]  /*44220*/  LDGSTS.E [R219+-0x51200], [R6.64], P4 ;  /* 0xaee0000006db7fae */ /* 0x0005e2000a121844 */
[----:B------:R4:W-:Y:S03]  /*44230*/  LDGSTS.E [R218+-0x50200], [R4.64], P4 ;  /* 0xafe0000004da7fae */ /* 0x0009e6000a121844 */
[----:B-1----:R-:W5:Y:S01]  /*44240*/  LDL.LU.64 R8, [R1+0x1a50] ;  /* 0x001a500001087983 */ /* 0x002f620000300a00 */
[----:B---3--:R-:W3:Y:S02]  /*44250*/  LDL.LU.64 R12, [R1+0x1a10] ;  /* 0x001a1000010c7983 */ /* 0x008ee40000300a00 */
[----:B------:R-:W3:Y:S02]  /*44260*/  LDL.LU.64 R232, [R1+0x19d0] ;  /* 0x0019d00001e87983 */ /* 0x000ee40000300a00 */
[----:B------:R-:W3:Y:S01]  /*44270*/  LDL.LU.64 R234, [R1+0x1990] ;  /* 0x0019900001ea7983 */ /* 0x000ee20000300a00 */
[----:B------:R-:W3:Y:S01]  /*44280*/  LDL.LU.64 R236, [R1+0x1950] ;  /* 0x0019500001ec7983 */ /* 0x000ee20000300a00 */
[----:B------:R-:W3:Y:S02]  /*44290*/  LDL.LU.64 R246, [R1+0x1910] ;  /* 0x0019100001f67983 */ /* 0x000ee40000300a00 */
[----:B----4-:R-:W4:Y:S02]  /*442a0*/  LDL.LU.64 R4, [R1+0x18d0] ;  /* 0x0018d00001047983 */ /* 0x010f240000300a00 */
[----:B------:R-:W-:Y:S01]  /*442b0*/  IMAD.WIDE R216, R3, 0x4, R228 ;  /* 0x0000000403d87825 */ /* 0x000fe200078e02e4 */
[----:B------:R-:W-:-:S02]  /*442c0*/  IADD3 R231, R252, 0x200000, RZ ;  /* 0x00200000fce77810 */ /* 0x000fc40007ffe0ff */
[C---:B------:R-:W-:Y:S02]  /*442d0*/  IADD3 R230, R252.reuse, 0x200000, RZ ;  /* 0x00200000fce67810 */ /* 0x040fe40007ffe0ff */
[C---:B------:R-:W-:Y:S02]  /*442e0*/  IADD3 R229, R252.reuse, 0x200000, RZ ;  /* 0x00200000fce57810 */ /* 0x040fe40007ffe0ff */
[----:B------:R-:W-:Y:S01]  /*442f0*/  IADD3 R228, R252, 0x200000, RZ ;  /* 0x00200000fce47810 */ /* 0x000fe20007ffe0ff */
[----:B------:R-:W4:Y:S04]  /*44300*/  LDL.LU.64 R242, [R1+0x1890] ;  /* 0x0018900001f27983 */ /* 0x000f280000300a00 */
[----:B------:R1:W-:Y:S01]  /*44310*/  LDGSTS.E [R0+-0x4f200], [R216.64], P4 ;  /* 0xb0e00000d8007fae */ /* 0x0003e2000a121844 */
[----:B------:R-:W4:Y:S02]  /*44320*/  LDL.LU.64 R244, [R1+0x1850] ;  /* 0x0018500001f47983 */ /* 0x000f240000300a00 */
[----:B--2---:R-:W2:Y:S02]  /*44330*/  LDL.LU.64 R6, [R1+0x1810] ;  /* 0x0018100001067983 */ /* 0x004ea40000300a00 */
[----:B-----5:R-:W-:-:S04]  /*44340*/  IMAD.WIDE R218, R3, 0x4, R240 ;  /* 0x0000000403da7825 */ /* 0x020fc800078e02f0 */
[----:B------:R-:W-:-:S04]  /*44350*/  IMAD.WIDE R220, R3, 0x4, R238 ;  /* 0x0000000403dc7825 */ /* 0x000fc800078e02ee */
[C---:B------:R-:W-:Y:S01]  /*44360*/  IMAD.WIDE R222, R3.reuse, 0x4, R222 ;  /* 0x0000000403de7825 */ /* 0x040fe200078e02de */
[----:B------:R3:W-:Y:S03]  /*44370*/  LDGSTS.E [R231+-0x4e200], [R218.64], P4 ;  /* 0xb1e00000dae77fae */ /* 0x0007e6000a121844 */
[----:B------:R-:W-:-:S04]  /*44380*/  IMAD.WIDE R224, R3, 0x4, R224 ;  /* 0x0000000403e07825 */ /* 0x000fc800078e02e0 */
[----:B------:R3:W-:Y:S02]  /*44390*/  LDGSTS.E [R230+-0x4d200], [R220.64], P4 ;  /* 0xb2e00000dce67fae */ /* 0x0007e4000a121844 */
[----:B------:R5:W-:Y:S01]  /*443a0*/  LDGSTS.E [R229+-0x4c200], [R222.64], P4 ;  /* 0xb3e00000dee57fae */ /* 0x000be2000a121844 */
[----:B------:R5:W-:Y:S02]  /*443b0*/  LDGSTS.E [R228+-0x4b200], [R224.64], P4 ;  /* 0xb4e00000e0e47fae */ /* 0x000be4000a121844 */
[C---:B-----5:R-:W-:Y:S02]  /*443c0*/  IMAD.WIDE R228, R3.reuse, 0x4, R8 ;  /* 0x0000000403e47825 */ /* 0x060fe400078e0208 */
[----:B------:R-:W5:Y:S02]  /*443d0*/  LDL.LU.64 R8, [R1+0x1808] ;  /* 0x0018080001087983 */ /* 0x000f640000300a00 */
[----:B------:R-:W5:Y:S02]  /*443e0*/  LDL.LU.64 R18, [R1+0x1800] ;  /* 0x0018000001127983 */ /* 0x000f640000300a00 */
[----:B------:R-:W5:Y:S02]  /*443f0*/  LDL.LU.64 R22, [R1+0x17f8] ;  /* 0x0017f80001167983 */ /* 0x000f640000300a00 */
[----:B------:R-:W5:Y:S02]  /*44400*/  LDL.LU.64 R20, [R1+0x17f0] ;  /* 0x0017f00001147983 */ /* 0x000f640000300a00 */
[----:B------:R-:W-:Y:S01]  /*44410*/  IMAD.WIDE R226, R3, 0x4, R226 ;  /* 0x0000000403e27825 */ /* 0x000fe200078e02e2 */
[----:B------:R-:W-:-:S02]  /*44420*/  IADD3 R241, R252, 0x200000, RZ ;  /* 0x00200000fcf17810 */ /* 0x000fc40007ffe0ff */
[C---:B------:R-:W-:Y:S01]  /*44430*/  IADD3 R240, R252.reuse, 0x200000, RZ ;  /* 0x00200000fcf07810 */ /* 0x040fe20007ffe0ff */
[C---:B---3--:R-:W-:Y:S01]  /*44440*/  IMAD.WIDE R230, R3.reuse, 0x4, R12 ;  /* 0x0000000403e67825 */ /* 0x048fe200078e020c */
[----:B------:R1:W-:Y:S03]  /*44450*/  LDGSTS.E [R0+-0x4a200], [R226.64], P4 ;  /* 0xb5e00000e2007fae */ /* 0x0003e6000a121844 */
[----:B------:R4:W-:Y:S02]  /*44460*/  LDGSTS.E [R241+-0x49200], [R228.64], P4 ;  /* 0xb6e00000e4f17fae */ /* 0x0009e4000a121844 */
[----:B------:R4:W-:Y:S01]  /*44470*/  LDGSTS.E [R240+-0x48200], [R230.64], P4 ;  /* 0xb7e00000e6f07fae */ /* 0x0009e2000a121844 */
[C---:B------:R-:W-:Y:S01]  /*44480*/  IADD3 R239, R252.reuse, 0x200000, RZ ;  /* 0x00200000fcef7810 */ /* 0x040fe20007ffe0ff */
[C---:B----4-:R-:W-:Y:S02]  /*44490*/  IMAD.WIDE R240, R3.reuse, 0x4, R4 ;  /* 0x0000000403f07825 */ /* 0x050fe400078e0204 */
[----:B------:R-:W3:Y:S02]  /*444a0*/  LDL.LU.64 R4, [R1+0x17e8] ;  /* 0x0017e80001047983 */ /* 0x000ee40000300a00 */
[----:B------:R-:W5:Y:S02]  /*444b0*/  LDL.LU.64 R24, [R1+0x17e0] ;  /* 0x0017e00001187983 */ /* 0x000f640000300a00 */
[----:B------:R-:W5:Y:S02]  /*444c0*/  LDL.LU.64 R14, [R1+0x17d8] ;  /* 0x0017d800010e7983 */ /* 0x000f640000300a00 */
[----:B------:R-:W5:Y:S02]  /*444d0*/  LDL.LU.64 R12, [R1+0x17d0] ;  /* 0x0017d000010c7983 */ /* 0x000f640000300a00 */
[----:B------:R-:W-:Y:S01]  /*444e0*/  IMAD.WIDE R232, R3, 0x4, R232 ;  /* 0x0000000403e87825 */ /* 0x000fe200078e02e8 */
[----:B------:R-:W-:-:S03]  /*444f0*/  IADD3 R238, R252, 0x200000, RZ ;  /* 0x00200000fcee7810 */ /* 0x000fc60007ffe0ff */
[----:B------:R-:W-:-:S04]  /*44500*/  IMAD.WIDE R234, R3, 0x4, R234 ;  /* 0x0000000403ea7825 */ /* 0x000fc800078e02ea */
[C---:B------:R-:W-:Y:S01]  /*44510*/  IMAD.WIDE R236, R3.reuse, 0x4, R236 ;  /* 0x0000000403ec7825 */ /* 0x040fe200078e02ec */
[----:B------:R1:W-:Y:S03]  /*44520*/  LDGSTS.E [R239+-0x47200], [R232.64], P4 ;  /* 0xb8e00000e8ef7fae */ /* 0x0003e6000a121844 */
[----:B------:R1:W-:Y:S02]  /*44530*/  LDGSTS.E [R238+-0x46200], [R234.64], P4 ;  /* 0xb9e00000eaee7fae */ /* 0x0003e4000a121844 */
[----:B------:R-:W-:-:S04]  /*44540*/  IMAD.WIDE R242, R3, 0x4, R242 ;  /* 0x0000000403f27825 */ /* 0x000fc800078e02f2 */
[----:B------:R2:W-:Y:S02]  /*44550*/  LDGSTS.E [R0+-0x45200], [R236.64], P4 ;  /* 0xbae00000ec007fae */ /* 0x0005e4000a121844 */
[----:B------:R-:W-:Y:S02]  /*44560*/  IMAD.MOV.U32 R11, RZ, RZ, c[0x0][0x180] ;  /* 0x00006000ff0b7624 */ /* 0x000fe400078e00ff */
[----:B------:R-:W-:-:S04]  /*44570*/  IMAD.WIDE R244, R3, 0x4, R244 ;  /* 0x0000000403f47825 */ /* 0x000fc800078e02f4 */
[C---:B-1----:R-:W-:Y:S01]  /*44580*/  IMAD.WIDE R238, R3.reuse, 0x4, R246 ;  /* 0x0000000403ee7825 */ /* 0x042fe200078e02f6 */
[C---:B------:R-:W-:Y:S02]  /*44590*/  IADD3 R247, R252.reuse, 0x200000, RZ ;  /* 0x00200000fcf77810 */ /* 0x040fe40007ffe0ff */
[C---:B------:R-:W-:Y:S02]  /*445a0*/  IADD3 R246, R252.reuse, 0x200000, RZ ;  /* 0x00200000fcf67810 */ /* 0x040fe40007ffe0ff */
[----:B------:R1:W-:Y:S01]  /*445b0*/  LDGSTS.E [R0+-0x44200], [R238.64], P4 ;  /* 0xbbe00000ee007fae */ /* 0x0003e2000a121844 */
[----:B------:R2:W-:Y:S02]  /*445c0*/  LDGSTS.E [R247+-0x43200], [R240.64], P4 ;  /* 0xbce00000f0f77fae */ /* 0x0005e4000a121844 */
[----:B------:R2:W-:Y:S01]  /*445d0*/  LDGSTS.E [R246+-0x42200], [R242.64], P4 ;  /* 0xbde00000f2f67fae */ /* 0x0005e2000a121844 */
[----:B------:R-:W-:Y:S01]  /*445e0*/  IADD3 R252, R252, 0x200000, RZ ;  /* 0x00200000fcfc7810 */ /* 0x000fe20007ffe0ff */
[----:B------:R1:W-:Y:S01]  /*445f0*/  LDGSTS.E [R0+-0x41200], [R244.64], P4 ;  /* 0xbee00000f4007fae */ /* 0x0003e2000a121844 */
[----:B--2---:R-:W-:Y:S01]  /*44600*/  IMAD.WIDE R246, R3, 0x4, R6 ;  /* 0x0000000403f67825 */ /* 0x004fe200078e0206 */
[----:B------:R-:W-:-:S04]  /*44610*/  IADD3 R6, R11, -0x219, RZ ;  /* 0xfffffde70b067810 */ /* 0x000fc80007ffe0ff */
[----:B------:R2:W-:Y:S01]  /*44620*/  LDGSTS.E [R252+-0x40200], [R246.64], P4 ;  /* 0xbfe00000f6fc7fae */ /* 0x0005e2000a121844 */
[----:B------:R-:W-:Y:S01]  /*44630*/  ISETP.GE.U32.AND P4, PT, R6, 0x7ffffd68, PT ;  /* 0x7ffffd680600780c */ /* 0x000fe20003f86070 */
[----:B------:R-:W0:Y:S02]  /*44640*/  LDGDEPBAR ;  /* 0x00000000000079af */ /* 0x000e240000000000 */
[----:B------:R-:W-:Y:S02]  /*44650*/  BAR.SYNC.DEFER_BLOCKING 0x0 ;  /* 0x0000000000007b1d */ /* 0x000fe40000010000 */
[----:B-----5:R-:W-:-:S04]  /*44660*/  IMAD.WIDE R8, R2, 0x4, R8 ;  /* 0x0000000402087825 */ /* 0x020fc800078e0208 */
[----:B------:R-:W-:-:S04]  /*44670*/  IMAD.WIDE R32, R2, 0x4, R18 ;  /* 0x0000000402207825 */ /* 0x000fc800078e0212 */
[----:B------:R-:W-:-:S04]  /*44680*/  IMAD.WIDE R30, R2, 0x4, R22 ;  /* 0x00000004021e7825 */ /* 0x000fc800078e0216 */
[----:B------:R-:W-:Y:S01]  /*44690*/  IMAD.WIDE R26, R2, 0x4, R20 ;  /* 0x00000004021a7825 */ /* 0x000fe200078e0214 */
[----:B------:R5:W-:Y:S03]  /*446a0*/  STL.64 [R1+0x1a18], R8 ;  /* 0x001a180801007387 */ /* 0x000be60000100a00 */
[----:B------:R-:W4:Y:S02]  /*446b0*/  LDL.LU.64 R6, [R1+0x17c8] ;  /* 0x0017c80001067983 */ /* 0x000f240000300a00 */
[----:B------:R3:W-:Y:S02]  /*446c0*/  STL.64 [R1+0x1a10], R32 ;  /* 0x001a102001007387 */ /* 0x0007e40000100a00 */
[----:B------:R3:W-:Y:S01]  /*446d0*/  STL.64 [R1+0x1a08], R30 ;  /* 0x001a081e01007387 */ /* 0x0007e20000100a00 */
[----:B------:R-:W4:Y:S01]  /*446e0*/  LDL.LU.64 R18, [R1+0x17c0] ;  /* 0x0017c00001127983 */ /* 0x000f220000300a00 */
[----:B------:R3:W-:Y:S02]  /*446f0*/  STL.64 [R1+0x1a00], R26 ;  /* 0x001a001a01007387 */ /* 0x0007e40000100a00 */
[----:B------:R-:W4:Y:S02]  /*44700*/  LDL.LU.64 R22, [R1+0x17b8] ;  /* 0x0017b80001167983 */ /* 0x000f240000300a00 */
[----:B------:R-:W4:Y:S01]  /*44710*/  LDL.LU.64 R20, [R1+0x17b0] ;  /* 0x0017b00001147983 */ /* 0x000f220000300a00 */
[----:B-1----:R-:W-:-:S02]  /*44720*/  IADD3 R0, R16, 0x100000, RZ ;  /* 0x0010000010007810 */ /* 0x002fc40007ffe0ff */
[----:B--2---:R-:W-:-:S03]  /*44730*/  IADD3 R252, R16, 0x100000, RZ ;  /* 0x0010000010fc7810 */ /* 0x004fc60007ffe0ff */
[----:B------:R-:W-:Y:S01]  /*44740*/  @!PT LDS RZ, [RZ] ;  /* 0x00000000fffff984 */ /* 0x000fe20000000800 */
[----:B------:R-:W-:Y:S01]  /*44750*/  @!PT LDS RZ, [RZ] ;  /* 0x00000000fffff984 */ /* 0x000fe20000000800 */
[----:B------:R-:W-:Y:S01]  /*44760*/  @!PT LDS RZ, [RZ] ;  /* 0x00000000fffff984 */ /* 0x000fe20000000800 */
[----:B------:R5:W-:Y:S01]  /*44770*/  LDGSTS.E [R0], [R8.64], !P1 ;  /* 0x0000000008007fae */ /* 0x000be2000c921844 */
[----:B---3--:R-:W-:Y:S01]  /*44780*/  IMAD.WIDE R4, R2, 0x4, R4 ;  /* 0x0000000402047825 */ /* 0x008fe200078e0204 */
[C---:B-----5:R-:W-:Y:S02]  /*44790*/  IADD3 R9, R16.reuse, 0x100000, RZ ;  /* 0x0010000010097810 */ /* 0x060fe40007ffe0ff */
[----:B------:R-:W-:-:S03]  /*447a0*/  IADD3 R8, R16, 0x100000, RZ ;  /* 0x0010000010087810 */ /* 0x000fc60007ffe0ff */
[----:B------:R1:W-:Y:S02]  /*447b0*/  LDGSTS.E [R9+0x200], [R32.64], !P1 ;  /* 0x0020000020097fae */ /* 0x0003e4000c921844 */
[----:B------:R2:W-:Y:S02]  /*447c0*/  LDGSTS.E [R8+0x400], [R30.64], !P1 ;  /* 0x004000001e087fae */ /* 0x0005e4000c921844 */
[----:B------:R3:W-:Y:S01]  /*447d0*/  LDGSTS.E [R252+0x600], [R26.64], !P1 ;  /* 0x006000001afc7fae */ /* 0x0007e2000c921844 */
[----:B------:R5:W-:Y:S01]  /*447e0*/  STL.64 [R1+0x19f8], R4 ;  /* 0x0019f80401007387 */ /* 0x000be20000100a00 */
[----:B------:R5:W-:Y:S02]  /*447f0*/  LDGSTS.E [R0+0x2000], [R4.64], !P2 ;  /* 0x0200000004007fae */ /* 0x000be4000d121844 */
[----:B-1----:R-:W-:-:S04]  /*44800*/  IMAD.WIDE R32, R2, 0x4, R24 ;  /* 0x0000000402207825 */ /* 0x002fc800078e0218 */
[----:B--2---:R-:W-:-:S04]  /*44810*/  IMAD.WIDE R30, R2, 0x4, R14 ;  /* 0x00000004021e7825 */ /* 0x004fc800078e020e */
[----:B---3--:R-:W-:Y:S01]  /*44820*/  IMAD.WIDE R26, R2, 0x4, R12 ;  /* 0x00000004021a7825 */ /* 0x008fe200078e020c */
[----:B------:R-:W2:Y:S03]  /*44830*/  LDL.LU.64 R8, [R1+0x17a8] ;  /* 0x0017a80001087983 */ /* 0x000ea60000300a00 */
[----:B------:R1:W-:Y:S02]  /*44840*/  STL.64 [R1+0x19f0], R32 ;  /* 0x0019f02001007387 */ /* 0x0003e40000100a00 */
[----:B------:R3:W-:Y:S02]  /*44850*/  STL.64 [R1+0x19e8], R30 ;  /* 0x0019e81e01007387 */ /* 0x0007e40000100a00 */
[----:B------:R-:W2:Y:S01]  /*44860*/  LDL.LU.64 R24, [R1+0x1788] ;  /* 0x0017880001187983 */ /* 0x000ea20000300a00 */
[----:B------:R1:W-:Y:S01]  /*44870*/  STL.64 [R1+0x19e0], R26 ;  /* 0x0019e01a01007387 */ /* 0x0003e20000100a00 */
[----:B------:R-:W2:Y:S02]  /*44880*/  LDL.LU.64 R14, [R1+0x1780] ;  /* 0x00178000010e7983 */ /* 0x000ea40000300a00 */
[----:B------:R-:W2:Y:S01]  /*44890*/  LDL.LU.64 R12, [R1+0x1778] ;  /* 0x00177800010c7983 */ /* 0x000ea20000300a00 */
[----:B-----5:R-:W-:-:S02]  /*448a0*/  IADD3 R5, R16, 0x100000, RZ ;  /* 0x0010000010057810 */ /* 0x020fc40007ffe0ff */
[----:B------:R-:W-:-:S03]  /*448b0*/  IADD3 R4, R16, 0x100000, RZ ;  /* 0x0010000010047810 */ /* 0x000fc60007ffe0ff */
[----:B------:R1:W-:Y:S02]  /*448c0*/  LDGSTS.E [R5+0x2200], [R32.64], !P2 ;  /* 0x0220000020057fae */ /* 0x0003e4000d121844 */
[----:B------:R3:W-:Y:S02]  /*448d0*/  LDGSTS.E [R4+0x2400], [R30.64], !P2 ;  /* 0x024000001e047fae */ /* 0x0007e4000d121844 */
[----:B------:R5:W-:Y:S02]  /*448e0*/  LDGSTS.E [R252+0x2600], [R26.64], !P2 ;  /* 0x026000001afc7fae */ /* 0x000be4000d121844 */
[----:B----4-:R-:W-:-:S04]  /*448f0*/  IMAD.WIDE R6, R2, 0x4, R6 ;  /* 0x0000000402067825 */ /* 0x010fc800078e0206 */
[----:B-1----:R-:W-:-:S04]  /*44900*/  IMAD.WIDE R32, R2, 0x4, R18 ;  /* 0x0000000402207825 */ /* 0x002fc800078e0212 */
[C---:B---3--:R-:W-:Y:S01]  /*44910*/  IMAD.WIDE R30, R2.reuse, 0x4, R22 ;  /* 0x00000004021e7825 */ /* 0x048fe200078e0216 */
[----:B------:R1:W-:Y:S03]  /*44920*/  STL.64 [R1+0x19d8], R6 ;  /* 0x0019d80601007387 */ /* 0x0003e60000100a00 */
[----:B-----5:R-:W-:-:S04]  /*44930*/  IMAD.WIDE R26, R2, 0x4, R20 ;  /* 0x00000004021a7825 */ /* 0x020fc800078e0214 */
[----:B------:R-:W3:Y:S02]  /*44940*/  LDL.LU.64 R4, [R1+0x1770] ;  /* 0x0017700001047983 */ /* 0x000ee40000300a00 */
[----:B------:R4:W-:Y:S01]  /*44950*/  STL.64 [R1+0x19d0], R32 ;  /* 0x0019d02001007387 */ /* 0x0009e20000100a00 */
[----:B------:R5:W-:Y:S01]  /*44960*/  STL.64 [R1+0x19c8], R30 ;  /* 0x0019c81e01007387 */ /* 0x000be20000100a00 */
[----:B------:R-:W3:Y:S02]  /*44970*/  LDL.LU.64 R18, [R1+0x1760] ;  /* 0x0017600001127983 */ /* 0x000ee40000300a00 */
[----:B------:R1:W-:Y:S02]  /*44980*/  STL.64 [R1+0x19c0], R26 ;  /* 0x0019c01a01007387 */ /* 0x0003e40000100a00 */
[----:B------:R-:W3:Y:S01]  /*44990*/  LDL.LU.64 R22, [R1+0x1758] ;  /* 0x0017580001167983 */ /* 0x000ee20000300a00 */
[----:B------:R-:W3:Y:S04]  /*449a0*/  LDL.LU.64 R20, [R1+0x1750] ;  /* 0x0017500001147983 */ /* 0x000ee80000300a00 */
[----:B------:R1:W-:Y:S02]  /*449b0*/  LDGSTS.E [R0+0x4000], [R6.64], !P3 ;  /* 0x0400000006007fae */ /* 0x0003e4000d921844 */
[----:B-1----:R-:W-:-:S02]  /*449c0*/  IADD3 R7, R16, 0x100000, RZ ;  /* 0x0010000010077810 */ /* 0x002fc40007ffe0ff */
[----:B------:R-:W-:-:S03]  /*449d0*/  IADD3 R6, R16, 0x100000, RZ ;  /* 0x0010000010067810 */ /* 0x000fc60007ffe0ff */
[----:B------:R4:W-:Y:S02]  /*449e0*/  LDGSTS.E [R7+0x4200], [R32.64], !P3 ;  /* 0x0420000020077fae */ /* 0x0009e4000d921844 */
[----:B------:R5:W-:Y:S02]  /*449f0*/  LDGSTS.E [R6+0x4400], [R30.64], !P3 ;  /* 0x044000001e067fae */ /* 0x000be4000d921844 */
[----:B------:R1:W-:Y:S02]  /*44a00*/  LDGSTS.E [R252+0x4600], [R26.64], !P3 ;  /* 0x046000001afc7fae */ /* 0x0003e4000d921844 */
[----:B--2---:R-:W-:-:S04]  /*44a10*/  IMAD.WIDE R8, R2, 0x4, R8 ;  /* 0x0000000402087825 */ /* 0x004fc800078e0208 */
[----:B----4-:R-:W-:-:S04]  /*44a20*/  IMAD.WIDE R32, R2, 0x4, R24 ;  /* 0x0000000402207825 */ /* 0x010fc800078e0218 */
[C---:B-----5:R-:W-:Y:S01]  /*44a30*/  IMAD.WIDE R30, R2.reuse, 0x4, R14 ;  /* 0x00000004021e7825 */ /* 0x060fe200078e020e */
[----:B------:R2:W-:Y:S03]  /*44a40*/  STL.64 [R1+0x19b8], R8 ;  /* 0x0019b80801007387 */ /* 0x0005e60000100a00 */
[----:B-1----:R-:W-:-:S04]  /*44a50*/  IMAD.WIDE R26, R2, 0x4, R12 ;  /* 0x00000004021a7825 */ /* 0x002fc800078e020c */
[----:B------:R-:W4:Y:S02]  /*44a60*/  LDL.LU.64 R6, [R1+0x1748] ;  /* 0x0017480001067983 */ /* 0x000f240000300a00 */
[----:B------:R1:W-:Y:S01]  /*44a70*/  STL.64 [R1+0x19b0], R32 ;  /* 0x0019b02001007387 */ /* 0x0003e20000100a00 */
[----:B------:R5:W-:Y:S01]  /*44a80*/  STL.64 [R1+0x19a8], R30 ;  /* 0x0019a81e01007387 */ /* 0x000be20000100a00 */
[----:B------:R-:W4:Y:S02]  /*44a90*/  LDL.LU.64 R24, [R1+0x1740] ;  /* 0x0017400001187983 */ /* 0x000f240000300a00 */
[----:B------:R1:W-:Y:S02]  /*44aa0*/  STL.64 [R1+0x19a0], R26 ;  /* 0x0019a01a01007387 */ /* 0x0003e40000100a00 */
[----:B------:R-:W4:Y:S01]  /*44ab0*/  LDL.LU.64 R14, [R1+0x1738] ;  /* 0x00173800010e7983 */ /* 0x000f220000300a00 */
[----:B------:R-:W4:Y:S04]  /*44ac0*/  LDL.LU.64 R12, [R1+0x1730] ;  /* 0x00173000010c7983 */ /* 0x000f280000300a00 */
[----:B------:R2:W-:Y:S02]  /*44ad0*/  LDGSTS.E [R0+0x6000], [R8.64], !P5 ;  /* 0x0600000008007fae */ /* 0x0005e4000e921844 */
[----:B--2---:R-:W-:-:S02]  /*44ae0*/  IADD3 R9, R16, 0x100000, RZ ;  /* 0x0010000010097810 */ /* 0x004fc40007ffe0ff */
[----:B------:R-:W-:-:S03]  /*44af0*/  IADD3 R8, R16, 0x100000, RZ ;  /* 0x0010000010087810 */ /* 0x000fc60007ffe0ff */
[----:B------:R1:W-:Y:S02]  /*44b00*/  LDGSTS.E [R9+0x6200], [R32.64], !P5 ;  /* 0x0620000020097fae */ /* 0x0003e4000e921844 */
[----:B------:R5:W-:Y:S02]  /*44b10*/  LDGSTS.E [R8+0x6400], [R30.64], !P5 ;  /* 0x064000001e087fae */ /* 0x000be4000e921844 */
[----:B------:R2:W-:Y:S02]  /*44b20*/  LDGSTS.E [R252+0x6600], [R26.64], !P5 ;  /* 0x066000001afc7fae */ /* 0x0005e4000e921844 */
[----:B---3--:R-:W-:-:S04]  /*44b30*/  IMAD.WIDE R4, R2, 0x4, R4 ;  /* 0x0000000402047825 */ /* 0x008fc800078e0204 */
[----:B-1----:R-:W-:-:S04]  /*44b40*/  IMAD.WIDE R32, R2, 0x4, R18 ;  /* 0x0000000402207825 */ /* 0x002fc800078e0212 */
[C---:B-----5:R-:W-:Y:S01]  /*44b50*/  IMAD.WIDE R30, R2.reuse, 0x4, R22 ;  /* 0x00000004021e7825 */ /* 0x060fe200078e0216 */
[----:B------:R1:W-:Y:S03]  /*44b60*/  STL.64 [R1+0x1998], R4 ;  /* 0x0019980401007387 */ /* 0x0003e60000100a00 */
[----:B--2---:R-:W-:-:S04]  /*44b70*/  IMAD.WIDE R26, R2, 0x4, R20 ;  /* 0x00000004021a7825 */ /* 0x004fc800078e0214 */
[----:B------:R-:W2:Y:S02]  /*44b80*/  LDL.LU.64 R8, [R1+0x1728] ;  /* 0x0017280001087983 */ /* 0x000ea40000300a00 */
[----:B------:R3:W-:Y:S01]  /*44b90*/  STL.64 [R1+0x1990], R32 ;  /* 0x0019902001007387 */ /* 0x0007e20000100a00 */
[----:B------:R5:W-:Y:S01]  /*44ba0*/  STL.64 [R1+0x1988], R30 ;  /* 0x0019881e01007387 */ /* 0x000be20000100a00 */
[----:B------:R-:W2:Y:S02]  /*44bb0*/  LDL.LU.64 R18, [R1+0x1720] ;  /* 0x0017200001127983 */ /* 0x000ea40000300a00 */
[----:B------:R1:W-:Y:S02]  /*44bc0*/  STL.64 [R1+0x1980], R26 ;  /* 0x0019801a01007387 */ /* 0x0003e40000100a00 */
[----:B------:R-:W2:Y:S01]  /*44bd0*/  LDL.LU.64 R22, [R1+0x1718] ;  /* 0x0017180001167983 */ /* 0x000ea20000300a00 */
[----:B------:R-:W2:Y:S04]  /*44be0*/  LDL.LU.64 R20, [R1+0x1710] ;  /* 0x0017100001147983 */ /* 0x000ea80000300a00 */
[----:B------:R1:W-:Y:S02]  /*44bf0*/  LDGSTS.E [R0+0x8000], [R4.64], !P0 ;  /* 0x0800000004007fae */ /* 0x0003e4000c121844 */
[----:B-1----:R-:W-:-:S02]  /*44c00*/  IADD3 R5, R16, 0x100000, RZ ;  /* 0x0010000010057810 */ /* 0x002fc40007ffe0ff */
[----:B------:R-:W-:-:S03]  /*44c10*/  IADD3 R4, R16, 0x100000, RZ ;  /* 0x0010000010047810 */ /* 0x000fc60007ffe0ff */
[----:B------:R3:W-:Y:S02]  /*44c20*/  LDGSTS.E [R5+0x8200], [R32.64], !P0 ;  /* 0x0820000020057fae */ /* 0x0007e4000c121844 */
[----:B------:R5:W-:Y:S02]  /*44c30*/  LDGSTS.E [R4+0x8400], [R30.64], !P0 ;  /* 0x084000001e047fae */ /* 0x000be4000c121844 */
[----:B------:R1:W-:Y:S02]  /*44c40*/  LDGSTS.E [R252+0x8600], [R26.64], !P0 ;  /* 0x086000001afc7fae */ /* 0x0003e4000c121844 */
[----:B----4-:R-:W-:-:S04]  /*44c50*/  IMAD.WIDE R6, R2, 0x4, R6 ;  /* 0x0000000402067825 */ /* 0x010fc800078e0206 */
[----:B---3--:R-:W-:-:S04]  /*44c60*/  IMAD.WIDE R32, R2, 0x4, R24 ;  /* 0x0000000402207825 */ /* 0x008fc800078e0218 */
        /* <DEDUP_REMOVED lines=11> */
[----:B---3--:R-:W-:-:S02]  /*44d20*/  IADD3 R7, R16, 0x100000, RZ ;  /* 0x0010000010077810 */ /* 0x008fc40007ffe0ff */
[----:B------:R-:W-:-:S03]  /*44d30*/  IADD3 R6, R16, 0x100000, RZ ;  /* 0x0010000010067810 */ /* 0x000fc60007ffe0ff */
[----:B------:R1:W-:Y:S02]  /*44d40*/  LDGSTS.E [R7+0xa200], [R32.64], !P6 ;  /* 0x0a20000020077fae */ /* 0x0003e4000f121844 */
[----:B------:R5:W-:Y:S02]  /*44d50*/  LDGSTS.E [R6+0xa400], [R30.64], !P6 ;  /* 0x0a4000001e067fae */ /* 0x000be4000f121844 */
[----:B------:R3:W-:Y:S02]  /*44d60*/  LDGSTS.E [R252+0xa600], [R26.64], !P6 ;  /* 0x0a6000001afc7fae */ /* 0x0007e4000f121844 */
[----:B--2---:R-:W-:-:S04]  /*44d70*/  IMAD.WIDE R8, R2, 0x4, R8 ;  /* 0x0000000402087825 */ /* 0x004fc800078e0208 */
[----:B-1----:R-:W-:-:S04]  /*44d80*/  IMAD.WIDE R32, R2, 0x4, R18 ;  /* 0x0000000402207825 */ /* 0x002fc800078e0212 */
[C---:B-----5:R-:W-:Y:S01]  /*44d90*/  IMAD.WIDE R30, R2.reuse, 0x4, R22 ;  /* 0x00000004021e7825 */ /* 0x060fe200078e0216 */
[----:B------:R1:W-:Y:S03]  /*44da0*/  STL.64 [R1+0x1958], R8 ;  /* 0x0019580801007387 */ /* 0x0003e60000100a00 */
[----:B---3--:R-:W-:-:S04]  /*44db0*/  IMAD.WIDE R26, R2, 0x4, R20 ;  /* 0x00000004021a7825 */ /* 0x008fc800078e0214 */
        /* <DEDUP_REMOVED lines=24> */
[----:B------:R-:W-:Y:S01]  /*44f40*/  IADD3 R10, R11, -0x21d, RZ ;  /* 0xfffffde30b0a7810 */ /* 0x000fe20007ffe0ff */
[----:B------:R-:W4:Y:S03]  /*44f50*/  LDL.LU.64 R12, [R1+0x1538] ;  /* 0x00153800010c7983 */ /* 0x000f260000300a00 */
[----:B------:R-:W-:-:S13]  /*44f60*/  ISETP.GE.U32.AND P1, PT, R10, 0x7ffffd64, PT ;  /* 0x7ffffd640a00780c */ /* 0x000fda0003f26070 */
[----:B------:R3:W-:Y:S02]  /*44f70*/  LDGSTS.E [R0+0xe000], [R4.64], !P1 ;  /* 0x0e00000004007fae */ /* 0x0007e4000c921844 */
[C---:B---3--:R-:W-:Y:S02]  /*44f80*/  IADD3 R5, R16.reuse, 0x100000, RZ ;  /* 0x0010000010057810 */ /* 0x048fe40007ffe0ff */
        /* <DEDUP_REMOVED lines=15> */
[----:B------:R-:W2:Y:S01]  /*45080*/  LDL.LU.64 R20, [R1+0x14f8] ;  /* 0x0014f80001147983 */ /* 0x000ea20000300a00 */
[----:B------:R-:W-:-:S04]  /*45090*/  IADD3 R10, R11, -0x221, RZ ;  /* 0xfffffddf0b0a7810 */ /* 0x000fc80007ffe0ff */
[----:B------:R-:W-:-:S13]  /*450a0*/  ISETP.GE.U32.AND P2, PT, R10, 0x7ffffd60, PT ;  /* 0x7ffffd600a00780c */ /* 0x000fda0003f46070 */
[----:B------:R1:W-:Y:S02]  /*450b0*/  LDGSTS.E [R0+0x10000], [R6.64], !P2 ;  /* 0x1000000006007fae */ /* 0x0003e4000d121844 */
[C---:B-1----:R-:W-:Y:S02]  /*450c0*/  IADD3 R7, R16.reuse, 0x100000, RZ ;  /* 0x0010000010077810 */ /* 0x042fe40007ffe0ff */
[----:B------:R-:W-:Y:S01]  /*450d0*/  IADD3 R6, R16, 0x100000, RZ ;  /* 0x0010000010067810 */ /* 0x000fe20007ffe0ff */
[C---:B----4-:R-:W-:Y:S02]  /*450e0*/  IMAD.WIDE R8, R2.reuse, 0x4, R8 ;  /* 0x0000000402087825 */ /* 0x050fe400078e0208 */
[----:B------:R3:W-:Y:S02]  /*450f0*/  LDGSTS.E [R7+0x10200], [R32.64], !P2 ;  /* 0x1020000020077fae */ /* 0x0007e4000d121844 */
[----:B------:R5:W-:Y:S02]  /*45100*/  LDGSTS.E [R6+0x10400], [R30.64], !P2 ;  /* 0x104000001e067fae */ /* 0x000be4000d121844 */
[----:B------:R1:W-:Y:S01]  /*45110*/  LDGSTS.E [R252+0x10600], [R26.64], !P2 ;  /* 0x106000001afc7fae */ /* 0x0003e2000d121844 */
[----:B------:R4:W-:Y:S01]  /*45120*/  STL.64 [R1+0x1a80], R8 ;  /* 0x001a800801007387 */ /* 0x0009e20000100a00 */
[----:B---3--:R-:W-:-:S04]  /*45130*/  IMAD.WIDE R32, R2, 0x4, R24 ;  /* 0x0000000402207825 */ /* 0x008fc800078e0218 */
[----:B-----5:R-:W-:-:S04]  /*45140*/  IMAD.WIDE R30, R2, 0x4, R14 ;  /* 0x00000004021e7825 */ /* 0x020fc800078e020e */
[----:B-1----:R-:W-:Y:S01]  /*45150*/  IMAD.WIDE R26, R2, 0x4, R12 ;  /* 0x00000004021a7825 */ /* 0x002fe200078e020c */
[----:B------:R-:W3:Y:S03]  /*45160*/  LDL.LU.64 R6, [R1+0x14e8] ;  /* 0x0014e80001067983 */ /* 0x000ee60000300a00 */
[----:B------:R1:W-:Y:S02]  /*45170*/  STL.64 [R1+0x1a88], R32 ;  /* 0x001a882001007387 */ /* 0x0003e40000100a00 */
[----:B------:R5:W-:Y:S02]  /*45180*/  STL.64 [R1+0x1a90], R30 ;  /* 0x001a901e01007387 */ /* 0x000be40000100a00 */
[----:B------:R-:W3:Y:S01]  /*45190*/  LDL.LU.64 R24, [R1+0x14d8] ;  /* 0x0014d80001187983 */ /* 0x000ee20000300a00 */
[----:B------:R1:W-:Y:S01]  /*451a0*/  STL.64 [R1+0x1a98], R26 ;  /* 0x001a981a01007387 */ /* 0x0003e20000100a00 */
[----:B------:R-:W3:Y:S01]  /*451b0*/  LDL.LU.64 R14, [R1+0x14c8] ;  /* 0x0014c800010e7983 */ /* 0x000ee20000300a00 */
[----:B------:R-:W-:Y:S01]  /*451c0*/  IADD3 R10, R11, -0x225, RZ ;  /* 0xfffffddb0b0a7810 */ /* 0x000fe20007ffe0ff */
[----:B------:R-:W3:Y:S03]  /*451d0*/  LDL.LU.64 R12, [R1+0x14b8] ;  /* 0x0014b800010c7983 */ /* 0x000ee60000300a00 */
[----:B------:R-:W-:-:S13]  /*451e0*/  ISETP.GE.U32.AND P3, PT, R10, 0x7ffffd5c, PT ;  /* 0x7ffffd5c0a00780c */ /* 0x000fda0003f66070 */
[----:B------:R4:W-:Y:S02]  /*451f0*/  LDGSTS.E [R0+0x12000], [R8.64], !P3 ;  /* 0x1200000008007fae */ /* 0x0009e4000d921844 */
[C---:B----4-:R-:W-:Y:S02]  /*45200*/  IADD3 R9, R16.reuse, 0x100000, RZ ;  /* 0x0010000010097810 */ /* 0x050fe40007ffe0ff */
        /* <DEDUP_REMOVED lines=8> */
[----:B----4-:R-:W-:-:S04]  /*45290*/  IMAD.WIDE R26, R2, 0x4, R20 ;  /* 0x00000004021a7825 */ /* 0x010fc800078e0214 */
        /* <DEDUP_REMOVED lines=11> */
[----:B------:R-:W-:-:S03]  /*45350*/  IADD3 R4, R16, 0x100000, RZ ;  /* 0x0010000010047810 */ /* 0x000fc60007ffe0ff */
[----:B------:R4:W-:Y:S02]  /*45360*/  LDGSTS.E [R5+0x14200], [R32.64], !P5 ;  /* 0x1420000020057fae */ /* 0x0009e4000e921844 */
[----:B------:R5:W-:Y:S02]  /*45370*/  LDGSTS.E [R4+0x14400], [R30.64], !P5 ;  /* 0x144000001e047fae */ /* 0x000be4000e921844 */
[----:B------:R1:W-:Y:S02]  /*45380*/  LDGSTS.E [R252+0x14600], [R26.64], !P5 ;  /* 0x146000001afc7fae */ /* 0x0003e4000e921844 */
[----:B---3--:R-:W-:-:S04]  /*45390*/  IMAD.WIDE R6, R2, 0x4, R6 ;  /* 0x0000000402067825 */ /* 0x008fc800078e0206 */
        /* <DEDUP_REMOVED lines=432> */
[----:B------:R-:W-:Y:S02]  /*46ea0*/  ISETP.GE.U32.AND P0, PT, R10, 0x7ffffd7f, PT ;  /* 0x7ffffd7f0a00780c */ /* 0x000fe40003f06070 */
[C---:B------:R-:W-:Y:S02]  /*46eb0*/  IADD3 R0, R28.reuse, 0x100000, RZ ;  /* 0x001000001c007810 */ /* 0x040fe40007ffe0ff */
[----:B------:R-:W-:-:S09]  /*46ec0*/  IADD3 R252, R28, 0x100000, RZ ;  /* 0x001000001cfc7810 */ /* 0x000fd20007ffe0ff */
        /* <DEDUP_REMOVED lines=1192> */
[----:B------:R-:W2:Y:S02]  /*4b950*/  LDL.LU.64 R4, [R1+0x860] ;  /* 0x0008600001047983 */ /* 0x000ea40000300a00 */
[----:B---3--:R-:W-:-:S04]  /*4b960*/  IMAD.WIDE R26, R2, 0x4, R20 ;  /* 0x00000004021a7825 */ /* 0x008fc800078e0214 */
        /* <DEDUP_REMOVED lines=35> */
[C---:B-1----:R-:W-:Y:S01]  /*4bba0*/  IMAD.WIDE R32, R2.reuse, 0x4, R18 ;  /* 0x0000000402207825 */ /* 0x042fe200078e0212 */
[----:B------:R1:W-:Y:S03]  /*4bbb0*/  STL.64 [R1+0x2468], R4 ;  /* 0x0024680401007387 */ /* 0x0003e60000100a00 */
[----:B---3--:R-:W2:Y:S02]  /*4bbc0*/  LDL.LU.64 R8, [R1+0x830] ;  /* 0x0008300001087983 */ /* 0x008ea40000300a00 */
[----:B-----5:R-:W-:-:S04]  /*4bbd0*/  IMAD.WIDE R30, R2, 0x4, R22 ;  /* 0x00000004021e7825 */ /* 0x020fc800078e0216 */
[----:B------:R-:W-:Y:S01]  /*4bbe0*/  IMAD.WIDE R26, R2, 0x4, R20 ;  /* 0x00000004021a7825 */ /* 0x000fe200078e0214 */
[----:B------:R3:W-:Y:S03]  /*4bbf0*/  STL.64 [R1+0x2470], R32 ;  /* 0x0024702001007387 */ /* 0x0007e60000100a00 */
[----:B------:R5:W-:Y:S02]  /*4bc00*/  STL.64 [R1+0x2478], R30 ;  /* 0x0024781e01007387 */ /* 0x000be40000100a00 */
[----:B------:R-:W2:Y:S01]  /*4bc10*/  LDL.LU.64 R18, [R1+0x828] ;  /* 0x0008280001127983 */ /* 0x000ea20000300a00 */
[----:B------:R1:W-:Y:S01]  /*4bc20*/  STL.64 [R1+0x2480], R26 ;  /* 0x0024801a01007387 */ /* 0x0003e20000100a00 */
[----:B------:R-:W2:Y:S02]  /*4bc30*/  LDL.LU.64 R22, [R1+0x820] ;  /* 0x0008200001167983 */ /* 0x000ea40000300a00 */
        /* <DEDUP_REMOVED lines=17> */
[----:B------:R-:W4:Y:S01]  /*4bd50*/  LDL.LU.64 R24, [R1+0x808] ;  /* 0x0008080001187983 */ /* 0x000f220000300a00 */
[----:B------:R-:W-:Y:S01]  /*4bd60*/  IADD3 R10, R11, -0x27f, RZ ;  /* 0xfffffd810b0a7810 */ /* 0x000fe20007ffe0ff */
[----:B------:R1:W-:Y:S01]  /*4bd70*/  STL.64 [R1+0x2500], R26 ;  /* 0x0025001a01007387 */ /* 0x0003e20000100a00 */
[----:B------:R-:W4:Y:S01]  /*4bd80*/  LDL.LU.64 R14, [R1+0x800] ;  /* 0x00080000010e7983 */ /* 0x000f220000300a00 */
[----:B------:R-:W4:Y:S01]  /*4bd90*/  LDL.LU.64 R12, [R1+0x7f8] ;  /* 0x0007f800010c7983 */ /* 0x000f220000300a00 */
[----:B------:R-:W-:-:S13]  /*4bda0*/  ISETP.GE.U32.AND P0, PT, R10, 0x7ffffd02, PT ;  /* 0x7ffffd020a00780c */ /* 0x000fda0003f06070 */
[----:B------:R3:W-:Y:S02]  /*4bdb0*/  LDGSTS.E [R0+0x3f000], [R6.64], !P0 ;  /* 0x3f00000006007fae */ /* 0x0007e4000c121844 */
[C---:B---3--:R-:W-:Y:S02]  /*4bdc0*/  IADD3 R7, R17.reuse, 0x100000, RZ ;  /* 0x0010000011077810 */ /* 0x048fe40007ffe0ff */
[----:B------:R-:W-:-:S03]  /*4bdd0*/  IADD3 R6, R17, 0x100000, RZ ;  /* 0x0010000011067810 */ /* 0x000fc60007ffe0ff */
[----:B------:R3:W-:Y:S02]  /*4bde0*/  LDGSTS.E [R7+0x3f200], [R32.64], !P0 ;  /* 0x3f20000020077fae */ /* 0x0007e4000c121844 */
[----:B------:R3:W-:Y:S02]  /*4bdf0*/  LDGSTS.E [R6+0x3f400], [R30.64], !P0 ;  /* 0x3f4000001e067fae */ /* 0x0007e4000c121844 */
[----:B------:R1:W-:Y:S02]  /*4be00*/  LDGSTS.E [R252+0x3f600], [R26.64], !P0 ;  /* 0x3f6000001afc7fae */ /* 0x0003e4000c121844 */
[----:B--2---:R-:W-:-:S05]  /*4be10*/  IMAD.WIDE R8, R2, 0x4, R8 ;  /* 0x0000000402087825 */ /* 0x004fca00078e0208 */
[----:B------:R2:W-:Y:S01]  /*4be20*/  STL.64 [R1+0xdf8], R8 ;  /* 0x000df80801007387 */ /* 0x0005e20000100a00 */
[----:B---3--:R-:W3:Y:S02]  /*4be30*/  LDL.LU.64 R6, [R1+0x7f0] ;  /* 0x0007f00001067983 */ /* 0x008ee40000300a00 */
[----:B-1----:R-:W-:-:S04]  /*4be40*/  IMAD.WIDE R32, R2, 0x4, R18 ;  /* 0x0000000402207825 */ /* 0x002fc800078e0212 */
[----:B-----5:R-:W-:-:S04]  /*4be50*/  IMAD.WIDE R30, R2, 0x4, R22 ;  /* 0x00000004021e7825 */ /* 0x020fc800078e0216 */
[----:B------:R-:W-:Y:S01]  /*4be60*/  IMAD.WIDE R26, R2, 0x4, R20 ;  /* 0x00000004021a7825 */ /* 0x000fe200078e0214 */
[----:B------:R1:W-:Y:S03]  /*4be70*/  STL.64 [R1+0xdf0], R32 ;  /* 0x000df02001007387 */ /* 0x0003e60000100a00 */
[----:B------:R5:W-:Y:S02]  /*4be80*/  STL.64 [R1+0xde8], R30 ;  /* 0x000de81e01007387 */ /* 0x000be40000100a00 */
[----:B------:R-:W3:Y:S02]  /*4be90*/  LDL.LU.64 R18, [R1+0x7e8] ;  /* 0x0007e80001127983 */ /* 0x000ee40000300a00 */
[----:B------:R1:W-:Y:S01]  /*4bea0*/  STL.64 [R1+0xde0], R26 ;  /* 0x000de01a01007387 */ /* 0x0003e20000100a00 */
[----:B------:R-:W3:Y:S01]  /*4beb0*/  LDL.LU.64 R22, [R1+0x7e0] ;  /* 0x0007e00001167983 */ /* 0x000ee20000300a00 */
[----:B------:R-:W3:Y:S01]  /*4bec0*/  LDL.LU.64 R20, [R1+0x7d8] ;  /* 0x0007d80001147983 */ /* 0x000ee20000300a00 */
[----:B------:R-:W-:-:S04]  /*4bed0*/  IADD3 R10, R11, -0x204, RZ ;  /* 0xfffffdfc0b0a7810 */ /* 0x000fc80007ffe0ff */
[----:B------:R-:W-:Y:S02]  /*4bee0*/  ISETP.GE.U32.AND P6, PT, R10, 0x7ffffd7d, PT ;  /* 0x7ffffd7d0a00780c */ /* 0x000fe40003fc6070 */
[C---:B------:R-:W-:Y:S02]  /*4bef0*/  IADD3 R0, R29.reuse, 0x100000, RZ ;  /* 0x001000001d007810 */ /* 0x040fe40007ffe0ff */
[----:B------:R-:W-:-:S09]  /*4bf00*/  IADD3 R252, R29, 0x100000, RZ ;  /* 0x001000001dfc7810 */ /* 0x000fd20007ffe0ff */
[----:B------:R2:W-:Y:S02]  /*4bf10*/  LDGSTS.E [R0+0x1800], [R8.64], !P6 ;  /* 0x0180000008007fae */ /* 0x0005e4000f121844 */
[C---:B--2---:R-:W-:Y:S02]  /*4bf20*/  IADD3 R9, R29.reuse, 0x100000, RZ ;  /* 0x001000001d097810 */ /* 0x044fe40007ffe0ff */
[----:B------:R-:W-:-:S03]  /*4bf30*/  IADD3 R8, R29, 0x100000, RZ ;  /* 0x001000001d087810 */ /* 0x000fc60007ffe0ff */
[----:B------:R1:W-:Y:S02]  /*4bf40*/  LDGSTS.E [R9+0x1a00], [R32.64], !P6 ;  /* 0x01a0000020097fae */ /* 0x0003e4000f121844 */
[----:B------:R5:W-:Y:S02]  /*4bf50*/  LDGSTS.E [R8+0x1c00], [R30.64], !P6 ;  /* 0x01c000001e087fae */ /* 0x000be4000f121844 */
[----:B------:R2:W-:Y:S02]  /*4bf60*/  LDGSTS.E [R252+0x1e00], [R26.64], !P6 ;  /* 0x01e000001afc7fae */ /* 0x0005e4000f121844 */
[----:B----4-:R-:W-:-:S04]  /*4bf70*/  IMAD.WIDE R4, R2, 0x4, R4 ;  /* 0x0000000402047825 */ /* 0x010fc800078e0204 */
[----:B-1----:R-:W-:-:S04]  /*4bf80*/  IMAD.WIDE R32, R2, 0x4, R24 ;  /* 0x0000000402207825 */ /* 0x002fc800078e0218 */
[C---:B-----5:R-:W-:Y:S01]  /*4bf90*/  IMAD.WIDE R30, R2.reuse, 0x4, R14 ;  /* 0x00000004021e7825 */ /* 0x060fe200078e020e */
[----:B------:R1:W-:Y:S03]  /*4bfa0*/  STL.64 [R1+0xdd8], R4 ;  /* 0x000dd80401007387 */ /* 0x0003e60000100a00 */
[----:B--2---:R-:W-:-:S04]  /*4bfb0*/  IMAD.WIDE R26, R2, 0x4, R12 ;  /* 0x00000004021a7825 */ /* 0x004fc800078e020c */
[----:B------:R-:W3:Y:S02]  /*4bfc0*/  LDL.LU.64 R8, [R1+0x7d0] ;  /* 0x0007d00001087983 */ /* 0x000ee40000300a00 */
[----:B------:R4:W-:Y:S01]  /*4bfd0*/  STL.64 [R1+0xdd0], R32 ;  /* 0x000dd02001007387 */ /* 0x0009e20000100a00 */
[----:B------:R-:W-:Y:S01]  /*4bfe0*/  IADD3 R10, R11, -0x208, RZ ;  /* 0xfffffdf80b0a7810 */ /* 0x000fe20007ffe0ff */
[----:B------:R5:W-:Y:S01]  /*4bff0*/  STL.64 [R1+0xdc8], R30 ;  /* 0x000dc81e01007387 */ /* 0x000be20000100a00 */
[----:B------:R-:W3:Y:S02]  /*4c000*/  LDL.LU.64 R24, [R1+0x7c8] ;  /* 0x0007c80001187983 */ /* 0x000ee40000300a00 */
[----:B------:R1:W-:Y:S02]  /*4c010*/  STL.64 [R1+0xdc0], R26 ;  /* 0x000dc01a01007387 */ /* 0x0003e40000100a00 */
[----:B------:R-:W3:Y:S01]  /*4c020*/  LDL.LU.64 R14, [R1+0x7c0] ;  /* 0x0007c000010e7983 */ /* 0x000ee20000300a00 */
[----:B------:R-:W-:Y:S01]  /*4c030*/  ISETP.GE.U32.AND P4, PT, R10, 0x7ffffd79, PT ;  /* 0x7ffffd790a00780c */ /* 0x000fe20003f86070 */
[----:B------:R-:W3:-:S12]  /*4c040*/  LDL.LU.64 R12, [R1+0x7b8] ;  /* 0x0007b800010c7983 */ /* 0x000ed80000300a00 */
[----:B------:R1:W-:Y:S02]  /*4c050*/  LDGSTS.E [R0+0x3800], [R4.64], !P4 ;  /* 0x0380000004007fae */ /* 0x0003e4000e121844 */
[C---:B-1----:R-:W-:Y:S02]  /*4c060*/  IADD3 R5, R29.reuse, 0x100000, RZ ;  /* 0x001000001d057810 */ /* 0x042fe40007ffe0ff */
[----:B------:R-:W-:-:S03]  /*4c070*/  IADD3 R4, R29, 0x100000, RZ ;  /* 0x001000001d047810 */ /* 0x000fc60007ffe0ff */
[----:B------:R1:W-:Y:S02]  /*4c080*/  LDGSTS.E [R5+0x3a00], [R32.64], !P4 ;  /* 0x03a0000020057fae */ /* 0x0003e4000e121844 */
[----:B------:R1:W-:Y:S02]  /*4c090*/  LDGSTS.E [R4+0x3c00], [R30.64], !P4 ;  /* 0x03c000001e047fae */ /* 0x0003e4000e121844 */
[----:B------:R1:W-:Y:S02]  /*4c0a0*/  LDGSTS.E [R252+0x3e00], [R26.64], !P4 ;  /* 0x03e000001afc7fae */ /* 0x0003e4000e121844 */
[----:B---3--:R-:W-:-:S05]  /*4c0b0*/  IMAD.WIDE R6, R2, 0x4, R6 ;  /* 0x0000000402067825 */ /* 0x008fca00078e0206 */
[----:B------:R3:W-:Y:S01]  /*4c0c0*/  STL.64 [R1+0xdb8], R6 ;  /* 0x000db80601007387 */ /* 0x0007e20000100a00 */
[----:B-1----:R-:W2:Y:S02]  /*4c0d0*/  LDL.LU.64 R4, [R1+0x7b0] ;  /* 0x0007b00001047983 */ /* 0x002ea40000300a00 */
[----:B----4-:R-:W-:-:S04]  /*4c0e0*/  IMAD.WIDE R32, R2, 0x4, R18 ;  /* 0x0000000402207825 */ /* 0x010fc800078e0212 */
[----:B-----5:R-:W-:-:S04]  /*4c0f0*/  IMAD.WIDE R30, R2, 0x4, R22 ;  /* 0x00000004021e7825 */ /* 0x020fc800078e0216 */
[----:B------:R-:W-:Y:S01]  /*4c100*/  IMAD.WIDE R26, R2, 0x4, R20 ;  /* 0x00000004021a7825 */ /* 0x000fe200078e0214 */
[----:B------:R1:W-:Y:S03]  /*4c110*/  STL.64 [R1+0xdb0], R32 ;  /* 0x000db02001007387 */ /* 0x0003e60000100a00 */
[----:B------:R4:W-:Y:S02]  /*4c120*/  STL.64 [R1+0xda8], R30 ;  /* 0x000da81e01007387 */ /* 0x0009e40000100a00 */
[----:B------:R-:W5:Y:S02]  /*4c130*/  LDL.LU.64 R18, [R1+0x7a8] ;  /* 0x0007a80001127983 */ /* 0x000f640000300a00 */
[----:B------:R1:W-:Y:S01]  /*4c140*/  STL.64 [R1+0xda0], R26 ;  /* 0x000da01a01007387 */ /* 0x0003e20000100a00 */
[----:B------:R-:W5:Y:S01]  /*4c150*/  LDL.LU.64 R22, [R1+0x7a0] ;  /* 0x0007a00001167983 */ /* 0x000f620000300a00 */
[----:B------:R-:W5:Y:S01]  /*4c160*/  LDL.LU.64 R20, [R1+0x798] ;  /* 0x0007980001147983 */ /* 0x000f620000300a00 */
[----:B------:R-:W-:-:S04]  /*4c170*/  IADD3 R10, R11, -0x20c, RZ ;  /* 0xfffffdf40b0a7810 */ /* 0x000fc80007ffe0ff */
[----:B------:R-:W-:Y:S01]  /*4c180*/  ISETP.GE.U32.AND P1, PT, R10, 0x7ffffd75, PT ;  /* 0x7ffffd750a00780c */ /* 0x000fe20003f26070 */
[----:B------:R-:W-:-:S12]  /*4c190*/  IADD3 R10, R11, -0x210, RZ ;  /* 0xfffffdf00b0a7810 */ /* 0x000fd80007ffe0ff */
[----:B------:R3:W-:Y:S02]  /*4c1a0*/  LDGSTS.E [R0+0x5800], [R6.64], !P1 ;  /* 0x0580000006007fae */ /* 0x0007e4000c921844 */
[C---:B---3--:R-:W-:Y:S02]  /*4c1b0*/  IADD3 R7, R29.reuse, 0x100000, RZ ;  /* 0x001000001d077810 */ /* 0x048fe40007ffe0ff */
[----:B------:R-:W-:-:S03]  /*4c1c0*/  IADD3 R6, R29, 0x100000, RZ ;  /* 0x001000001d067810 */ /* 0x000fc60007ffe0ff */
[----:B------:R1:W-:Y:S02]  /*4c1d0*/  LDGSTS.E [R7+0x5a00], [R32.64], !P1 ;  /* 0x05a0000020077fae */ /* 0x0003e4000c921844 */
[----:B------:R4:W-:Y:S02]  /*4c1e0*/  LDGSTS.E [R6+0x5c00], [R30.64], !P1 ;  /* 0x05c000001e067fae */ /* 0x0009e4000c921844 */
[----:B------:R3:W-:Y:S02]  /*4c1f0*/  LDGSTS.E [R252+0x5e00], [R26.64], !P1 ;  /* 0x05e000001afc7fae */ /* 0x0007e4000c921844 */
[----:B------:R-:W-:-:S04]  /*4c200*/  IMAD.WIDE R8, R2, 0x4, R8 ;  /* 0x0000000402087825 */ /* 0x000fc800078e0208 */
[----:B-1----:R-:W-:-:S04]  /*4c210*/  IMAD.WIDE R32, R2, 0x4, R24 ;  /* 0x0000000402207825 */ /* 0x002fc800078e0218 */
[C---:B----4-:R-:W-:Y:S01]  /*4c220*/  IMAD.WIDE R30, R2.reuse, 0x4, R14 ;  /* 0x00000004021e7825 */ /* 0x050fe200078e020e */
[----:B------:R1:W-:Y:S03]  /*4c230*/  STL.64 [R1+0xd98], R8 ;  /* 0x000d980801007387 */ /* 0x0003e60000100a00 */
[----:B---3--:R-:W-:-:S04]  /*4c240*/  IMAD.WIDE R26, R2, 0x4, R12 ;  /* 0x00000004021a7825 */ /* 0x008fc800078e020c */
[----:B------:R-:W2:Y:S02]  /*4c250*/  LDL.LU.64 R6, [R1+0x790] ;  /* 0x0007900001067983 */ /* 0x000ea40000300a00 */
[----:B------:R5:W-:Y:S01]  /*4c260*/  STL.64 [R1+0xd90], R32 ;  /* 0x000d902001007387 */ /* 0x000be20000100a00 */
[----:B------:R4:W-:Y:S01]  /*4c270*/  STL.64 [R1+0x9d8], R30 ;  /* 0x0009d81e01007387 */ /* 0x0009e20000100a00 */
[----:B------:R-:W2:Y:S01]  /*4c280*/  LDL.LU.64 R24, [R1+0x788] ;  /* 0x0007880001187983 */ /* 0x000ea20000300a00 */
[----:B------:R-:W-:Y:S01]  /*4c290*/  ISETP.GE.U32.AND P2, PT, R10, 0x7ffffd71, PT ;  /* 0x7ffffd710a00780c */ /* 0x000fe20003f46070 */
[----:B------:R1:W-:Y:S01]  /*4c2a0*/  STL.64 [R1+0x9d0], R26 ;  /* 0x0009d01a01007387 */ /* 0x0003e20000100a00 */
[----:B------:R-:W2:Y:S01]  /*4c2b0*/  LDL.LU.64 R14, [R1+0x780] ;  /* 0x00078000010e7983 */ /* 0x000ea20000300a00 */
[----:B------:R-:W2:Y:S10]  /*4c2c0*/  LDL.LU.64 R12, [R1+0x778] ;  /* 0x00077800010c7983 */ /* 0x000eb40000300a00 */
[----:B------:R1:W-:Y:S02]  /*4c2d0*/  LDGSTS.E [R0+0x7800], [R8.64], !P2 ;  /* 0x0780000008007fae */ /* 0x0003e4000d121844 */
[----:B-1----:R-:W-:-:S02]  /*4c2e0*/  IADD3 R9, R29, 0x100000, RZ ;  /* 0x001000001d097810 */ /* 0x002fc40007ffe0ff */
[----:B------:R-:W-:-:S03]  /*4c2f0*/  IADD3 R8, R29, 0x100000, RZ ;  /* 0x001000001d087810 */ /* 0x000fc60007ffe0ff */
[----:B------:R1:W-:Y:S02]  /*4c300*/  LDGSTS.E [R9+0x7a00], [R32.64], !P2 ;  /* 0x07a0000020097fae */ /* 0x0003e4000d121844 */
[----:B------:R1:W-:Y:S02]  /*4c310*/  LDGSTS.E [R8+0x7c00], [R30.64], !P2 ;  /* 0x07c000001e087fae */ /* 0x0003e4000d121844 */
[----:B------:R1:W-:Y:S02]  /*4c320*/  LDGSTS.E [R252+0x7e00], [R26.64], !P2 ;  /* 0x07e000001afc7fae */ /* 0x0003e4000d121844 */
[----:B--2---:R-:W-:-:S05]  /*4c330*/  IMAD.WIDE R4, R2, 0x4, R4 ;  /* 0x0000000402047825 */ /* 0x004fca00078e0204 */
[----:B------:R2:W-:Y:S01]  /*4c340*/  STL.64 [R1+0x998], R4 ;  /* 0x0009980401007387 */ /* 0x0005e20000100a00 */
[----:B-1----:R-:W3:Y:S02]  /*4c350*/  LDL.LU.64 R8, [R1+0x770] ;  /* 0x0007700001087983 */ /* 0x002ee40000300a00 */
[----:B-----5:R-:W-:-:S04]  /*4c360*/  IMAD.WIDE R32, R2, 0x4, R18 ;  /* 0x0000000402207825 */ /* 0x020fc800078e0212 */
[----:B----4-:R-:W-:-:S04]  /*4c370*/  IMAD.WIDE R30, R2, 0x4, R22 ;  /* 0x00000004021e7825 */ /* 0x010fc800078e0216 */
        /* <DEDUP_REMOVED lines=11> */
[C---:B--2---:R-:W-:Y:S02]  /*4c430*/  IADD3 R5, R29.reuse, 0x100000, RZ ;  /* 0x001000001d057810 */ /* 0x044fe40007ffe0ff */
        /* <DEDUP_REMOVED lines=8> */
[----:B--2---:R-:W-:-:S04]  /*4c4c0*/  IMAD.WIDE R26, R2, 0x4, R12 ;  /* 0x00000004021a7825 */ /* 0x004fc800078e020c */
[----:B------:R-:W3:Y:S02]  /*4c4d0*/  LDL.LU.64 R4, [R1+0x750] ;  /* 0x0007500001047983 */ /* 0x000ee40000300a00 */
[----:B------:R5:W-:Y:S01]  /*4c4e0*/  STL.64 [R1+0x970], R32 ;  /* 0x0009702001007387 */ /* 0x000be20000100a00 */
[----:B------:R-:W-:Y:S01]  /*4c4f0*/  ISETP.GE.U32.AND P5, PT, R10, 0x7ffffd69, PT ;  /* 0x7ffffd690a00780c */ /* 0x000fe20003fa6070 */
[----:B------:R4:W-:Y:S01]  /*4c500*/  STL.64 [R1+0x968], R30 ;  /* 0x0009681e01007387 */ /* 0x0009e20000100a00 */
[----:B------:R-:W3:Y:S02]  /*4c510*/  LDL.LU.64 R24, [R1+0x748] ;  /* 0x0007480001187983 */ /* 0x000ee40000300a00 */
[----:B------:R1:W-:Y:S02]  /*4c520*/  STL.64 [R1+0x960], R26 ;  /* 0x0009601a01007387 */ /* 0x0003e40000100a00 */
[----:B------:R-:W3:Y:S01]  /*4c530*/  LDL.LU.64 R14, [R1+0x740] ;  /* 0x00074000010e7983 */ /* 0x000ee20000300a00 */
[----:B------:R-:W3:Y:S06]  /*4c540*/  LDL.LU.64 R12, [R1+0x738] ;  /* 0x00073800010c7983 */ /* 0x000eec0000300a00 */
[----:B------:R1:W-:Y:S02]  /*4c550*/  LDGSTS.E [R0+0xb800], [R6.64], !P5 ;  /* 0x0b80000006007fae */ /* 0x0003e4000e921844 */
[----:B-1----:R-:W-:-:S02]  /*4c560*/  IADD3 R7, R29, 0x100000, RZ ;  /* 0x001000001d077810 */ /* 0x002fc40007ffe0ff */
[----:B------:R-:W-:-:S03]  /*4c570*/  IADD3 R6, R29, 0x100000, RZ ;  /* 0x001000001d067810 */ /* 0x000fc60007ffe0ff */
[----:B------:R1:W-:Y:S02]  /*4c580*/  LDGSTS.E [R7+0xba00], [R32.64], !P5 ;  /* 0x0ba0000020077fae */ /* 0x0003e4000e921844 */
[----:B------:R1:W-:Y:S02]  /*4c590*/  LDGSTS.E [R6+0xbc00], [R30.64], !P5 ;  /* 0x0bc000001e067fae */ /* 0x0003e4000e921844 */
[----:B------:R1:W-:Y:S02]  /*4c5a0*/  LDGSTS.E [R252+0xbe00], [R26.64], !P5 ;  /* 0x0be000001afc7fae */ /* 0x0003e4000e921844 */
[----:B---3--:R-:W-:-:S05]  /*4c5b0*/  IMAD.WIDE R8, R2, 0x4, R8 ;  /* 0x0000000402087825 */ /* 0x008fca00078e0208 */
[----:B------:R3:W-:Y:S01]  /*4c5c0*/  STL.64 [R1+0x958], R8 ;  /* 0x0009580801007387 */ /* 0x0007e20000100a00 */
[----:B-1----:R-:W2:Y:S02]  /*4c5d0*/  LDL.LU.64 R6, [R1+0x730] ;  /* 0x0007300001067983 */ /* 0x002ea40000300a00 */
        /* <DEDUP_REMOVED lines=12> */
[----:B------:R3:W-:Y:S01]  /*4c6a0*/  LDGSTS.E [R0+0xd800], [R8.64], !P0 ;  /* 0x0d80000008007fae */ /* 0x0007e2000c121844 */
[----:B------:R-:W-:Y:S02]  /*4c6b0*/  ISETP.GE.U32.AND P6, PT, R10, 0x7ffffd61, PT ;  /* 0x7ffffd610a00780c */ /* 0x000fe40003fc6070 */
        /* <DEDUP_REMOVED lines=77> */
[----:B------:R-:W-:-:S04]  /*4cb90*/  IADD3 R10, R11, -0x230, RZ ;  /* 0xfffffdd00b0a7810 */ /* 0x000fc80007ffe0ff */
[----:B------:R-:W-:-:S08]  /*4cba0*/  ISETP.GE.U32.AND P3, PT, R10, 0x7ffffd51, PT ;  /* 0x7ffffd510a00780c */ /* 0x000fd00003f66070 */
        /* <DEDUP_REMOVED lines=57> */
[----:B------:R1:W-:Y:S04]  /*4cf40*/  LDGSTS.E [R0+0x1b800], [R4.64], !P0 ;  /* 0x1b80000004007fae */ /* 0x0003e8000c121844 */
[----:B------:R-:W3:Y:S01]  /*4cf50*/  LDL.LU.64 R12, [R1+0x638] ;  /* 0x00063800010c7983 */ /* 0x000ee20000300a00 */
        /* <DEDUP_REMOVED lines=36> */
[----:B------:R1:W-:Y:S01]  /*4d1a0*/  STL.64 [R1+0x7e0], R26 ;  /* 0x0007e01a01007387 */ /* 0x0003e20000100a00 */
[----:B------:R1:W-:Y:S01]  /*4d1b0*/  LDGSTS.E [R0+0x1f800], [R8.64], !P4 ;  /* 0x1f80000008007fae */ /* 0x0003e2000e121844 */
[----:B------:R-:W2:Y:S02]  /*4d1c0*/  LDL.LU.64 R14, [R1+0x600] ;  /* 0x00060000010e7983 */ /* 0x000ea40000300a00 */
[----:B------:R-:W2:Y:S01]  /*4d1d0*/  LDL.LU.64 R12, [R1+0x5f8] ;  /* 0x0005f800010c7983 */ /* 0x000ea20000300a00 */
        /* <DEDUP_REMOVED lines=32> */
[----:B------:R-:W2:Y:S02]  /*4d3e0*/  LDL.LU.64 R4, [R1+0x5d0] ;  /* 0x0005d00001047983 */ /* 0x000ea40000300a00 */
[----:B------:R-:W-:Y:S01]  /*4d3f0*/  STL.64 [R1+0x7b0], R32 ;  /* 0x0007b02001007387 */ /* 0x000fe20000100a00 */
[----:B------:R5:W-:Y:S04]  /*4d400*/  STL.64 [R1+0x7a8], R30 ;  /* 0x0007a81e01007387 */ /* 0x000be80000100a00 */
[----:B------:R1:W-:Y:S01]  /*4d410*/  LDGSTS.E [R0+0x23800], [R6.64], !P2 ;  /* 0x2380000006007fae */ /* 0x0003e2000d121844 */
[----:B------:R-:W4:Y:S02]  /*4d420*/  LDL.LU.64 R14, [R1+0x5c8] ;  /* 0x0005c800010e7983 */ /* 0x000f240000300a00 */
[----:B------:R3:W-:Y:S02]  /*4d430*/  STL.64 [R1+0x7a0], R26 ;  /* 0x0007a01a01007387 */ /* 0x0007e40000100a00 */
[----:B------:R-:W4:Y:S01]  /*4d440*/  LDL.LU.64 R12, [R1+0x5c0] ;  /* 0x0005c000010c7983 */ /* 0x000f220000300a00 */
[----:B-1----:R-:W-:-:S02]  /*4d450*/  IADD3 R7, R29, 0x100000, RZ ;  /* 0x001000001d077810 */ /* 0x002fc40007ffe0ff */
[----:B------:R-:W-:-:S03]  /*4d460*/  IADD3 R6, R29, 0x100000, RZ ;  /* 0x001000001d067810 */ /* 0x000fc60007ffe0ff */
[----:B------:R1:W-:Y:S02]  /*4d470*/  LDGSTS.E [R7+0x23a00], [R32.64], !P2 ;  /* 0x23a0000020077fae */ /* 0x0003e4000d121844 */
[----:B------:R1:W-:Y:S01]  /*4d480*/  LDGSTS.E [R6+0x23c00], [R30.64], !P2 ;  /* 0x23c000001e067fae */ /* 0x0003e2000d121844 */
[----:B------:R-:W-:Y:S01]  /*4d490*/  IADD3 R10, R11, -0x24c, RZ ;  /* 0xfffffdb40b0a7810 */ /* 0x000fe20007ffe0ff */
[----:B------:R1:W-:Y:S03]  /*4d4a0*/  LDGSTS.E [R252+0x23e00], [R26.64], !P2 ;  /* 0x23e000001afc7fae */ /* 0x0003e6000d121844 */
[----:B------:R-:W-:Y:S01]  /*4d4b0*/  ISETP.GE.U32.AND P3, PT, R10, 0x7ffffd35, PT ;  /* 0x7ffffd350a00780c */ /* 0x000fe20003f66070 */
[C---:B---3--:R-:W-:Y:S02]  /*4d4c0*/  IMAD.WIDE R24, R2.reuse, 0x4, R8 ;  /* 0x0000000402187825 */ /* 0x048fe400078e0208 */
[----:B------:R-:W3:Y:S03]  /*4d4d0*/  LDL.LU.64 R8, [R1+0x5b8] ;  /* 0x0005b80001087983 */ /* 0x000ee60000300a00 */
[----:B------:R5:W-:Y:S02]  /*4d4e0*/  STL.64 [R1+0x798], R24 ;  /* 0x0007981801007387 */ /* 0x000be40000100a00 */
[----:B-1----:R-:W3:Y:S05]  /*4d4f0*/  LDL.LU.64 R6, [R1+0x5b0] ;  /* 0x0005b00001067983 */ /* 0x002eea0000300a00 */
[----:B------:R1:W-:Y:S01]  /*4d500*/  LDGSTS.E [R0+0x25800], [R24.64], !P3 ;  /* 0x2580000018007fae */ /* 0x0003e2000d921844 */
[----:B-----5:R-:W-:-:S04]  /*4d510*/  IMAD.WIDE R30, R2, 0x4, R18 ;  /* 0x00000004021e7825 */ /* 0x020fc800078e0212 */
[----:B------:R-:W-:-:S04]  /*4d520*/  IMAD.WIDE R26, R2, 0x4, R22 ;  /* 0x00000004021a7825 */ /* 0x000fc800078e0216 */
[----:B------:R-:W-:Y:S01]  /*4d530*/  IMAD.WIDE R20, R2, 0x4, R20 ;  /* 0x0000000402147825 */ /* 0x000fe200078e0214 */
[----:B------:R4:W-:Y:S03]  /*4d540*/  STL.64 [R1+0x790], R30 ;  /* 0x0007901e01007387 */ /* 0x0009e60000100a00 */
[----:B------:R5:W-:Y:S02]  /*4d550*/  STL.64 [R1+0x788], R26 ;  /* 0x0007881a01007387 */ /* 0x000be40000100a00 */
[----:B-1----:R-:W3:Y:S02]  /*4d560*/  LDL.LU.64 R24, [R1+0x5a8] ;  /* 0x0005a80001187983 */ /* 0x002ee40000300a00 */
[----:B------:R-:W-:Y:S01]  /*4d570*/  STL.64 [R1+0x780], R20 ;  /* 0x0007801401007387 */ /* 0x000fe20000100a00 */
[----:B------:R-:W3:Y:S01]  /*4d580*/  LDL.LU.64 R18, [R1+0x5a0] ;  /* 0x0005a00001127983 */ /* 0x000ee20000300a00 */
[----:B------:R-:W3:Y:S01]  /*4d590*/  LDL.LU.64 R22, [R1+0x598] ;  /* 0x0005980001167983 */ /* 0x000ee20000300a00 */
[----:B------:R-:W-:-:S04]  /*4d5a0*/  IADD3 R10, R11, -0x250, RZ ;  /* 0xfffffdb00b0a7810 */ /* 0x000fc80007ffe0ff */
[----:B------:R-:W-:Y:S02]  /*4d5b0*/  ISETP.GE.U32.AND P5, PT, R10, 0x7ffffd31, PT ;  /* 0x7ffffd310a00780c */ /* 0x000fe40003fa6070 */
[C---:B------:R-:W-:Y:S02]  /*4d5c0*/  IADD3 R28, R29.reuse, 0x100000, RZ ;  /* 0x001000001d1c7810 */ /* 0x040fe40007ffe0ff */
[----:B------:R-:W-:-:S03]  /*4d5d0*/  IADD3 R17, R29, 0x100000, RZ ;  /* 0x001000001d117810 */ /* 0x000fc60007ffe0ff */
[----:B------:R4:W-:Y:S02]  /*4d5e0*/  LDGSTS.E [R28+0x25a00], [R30.64], !P3 ;  /* 0x25a000001e1c7fae */ /* 0x0009e4000d921844 */
[----:B------:R5:W-:Y:S02]  /*4d5f0*/  LDGSTS.E [R17+0x25c00], [R26.64], !P3 ;  /* 0x25c000001a117fae */ /* 0x000be4000d921844 */
[----:B------:R1:W-:Y:S01]  /*4d600*/  LDGSTS.E [R252+0x25e00], [R20.64], !P3 ;  /* 0x25e0000014fc7fae */ /* 0x0003e2000d921844 */
[----:B------:R-:W-:-:S04]  /*4d610*/  IADD3 R10, R11, -0x254, RZ ;  /* 0xfffffdac0b0a7810 */ /* 0x000fc80007ffe0ff */
[----:B------:R-:W-:Y:S01]  /*4d620*/  ISETP.GE.U32.AND P0, PT, R10, 0x7ffffd2d, PT ;  /* 0x7ffffd2d0a00780c */ /* 0x000fe20003f06070 */
[----:B--2---:R-:W-:-:S04]  /*4d630*/  IMAD.WIDE R4, R2, 0x4, R4 ;  /* 0x0000000402047825 */ /* 0x004fc800078e0204 */
[----:B----4-:R-:W-:-:S04]  /*4d640*/  IMAD.WIDE R30, R2, 0x4, R14 ;  /* 0x00000004021e7825 */ /* 0x010fc800078e020e */
[C---:B-----5:R-:W-:Y:S01]  /*4d650*/  IMAD.WIDE R26, R2.reuse, 0x4, R12 ;  /* 0x00000004021a7825 */ /* 0x060fe200078e020c */
[----:B------:R2:W-:Y:S04]  /*4d660*/  STL.64 [R1+0x778], R4 ;  /* 0x0007780401007387 */ /* 0x0005e80000100a00 */
[----:B------:R2:W-:Y:S01]  /*4d670*/  LDGSTS.E [R0+0x27800], [R4.64], !P5 ;  /* 0x2780000004007fae */ /* 0x0005e2000e921844 */
[----:B------:R4:W-:Y:S02]  /*4d680*/  LDGSTS.E [R28+0x27a00], [R30.64], !P5 ;  /* 0x27a000001e1c7fae */ /* 0x0009e4000e921844 */
[----:B------:R5:W-:Y:S01]  /*4d690*/  LDGSTS.E [R17+0x27c00], [R26.64], !P5 ;  /* 0x27c000001a117fae */ /* 0x000be2000e921844 */
[----:B--2---:R-:W2:Y:S01]  /*4d6a0*/  LDL.LU.64 R4, [R1+0x590] ;  /* 0x0005900001047983 */ /* 0x004ea20000300a00 */
[----:B------:R-:W-:Y:S02]  /*4d6b0*/  STL.64 [R1+0x770], R30 ;  /* 0x0007701e01007387 */ /* 0x000fe40000100a00 */
[----:B------:R-:W-:Y:S02]  /*4d6c0*/  STL.64 [R1+0x668], R26 ;  /* 0x0006681a01007387 */ /* 0x000fe40000100a00 */
[----:B-1----:R-:W2:Y:S02]  /*4d6d0*/  LDL.LU.64 R20, [R1+0x588] ;  /* 0x0005880001147983 */ /* 0x002ea40000300a00 */
[----:B---3--:R-:W-:-:S04]  /*4d6e0*/  IMAD.WIDE R14, R2, 0x4, R8 ;  /* 0x00000004020e7825 */ /* 0x008fc800078e0208 */
[C---:B------:R-:W-:Y:S01]  /*4d6f0*/  IMAD.WIDE R6, R2.reuse, 0x4, R6 ;  /* 0x0000000402067825 */ /* 0x040fe200078e0206 */
[----:B------:R1:W-:Y:S03]  /*4d700*/  STL.64 [R1+0x660], R14 ;  /* 0x0006600e01007387 */ /* 0x0003e60000100a00 */
[----:B------:R-:W3:Y:S02]  /*4d710*/  LDL.LU.64 R12, [R1+0x580] ;  /* 0x00058000010c7983 */ /* 0x000ee40000300a00 */
[----:B------:R-:W3:Y:S02]  /*4d720*/  LDL.LU.64 R8, [R1+0x578] ;  /* 0x0005780001087983 */ /* 0x000ee40000300a00 */
[----:B------:R1:W-:Y:S01]  /*4d730*/  STL.64 [R1+0x658], R6 ;  /* 0x0006580601007387 */ /* 0x0003e20000100a00 */
[----:B------:R1:W-:Y:S01]  /*4d740*/  LDGSTS.E [R252+0x27e00], [R14.64], !P5 ;  /* 0x27e000000efc7fae */ /* 0x0003e2000e921844 */
[----:B------:R4:W-:Y:S03]  /*4d750*/  LDGSTS.E [R0+0x29800], [R6.64], !P0 ;  /* 0x2980000006007fae */ /* 0x0009e6000c121844 */
[----:B-1----:R-:W3:Y:S01]  /*4d760*/  LDL.LU.64 R14, [R1+0x570] ;  /* 0x00057000010e7983 */ /* 0x002ee20000300a00 */
[----:B------:R-:W-:-:S04]  /*4d770*/  IMAD.WIDE R32, R2, 0x4, R24 ;  /* 0x0000000402207825 */ /* 0x000fc800078e0218 */
[----:B----4-:R-:W-:Y:S01]  /*4d780*/  IMAD.WIDE R30, R2, 0x4, R18 ;  /* 0x00000004021e7825 */ /* 0x010fe200078e0212 */
[----:B------:R-:W-:-:S03]  /*4d790*/  IADD3 R6, R29, 0x100000, RZ ;  /* 0x001000001d067810 */ /* 0x000fc60007ffe0ff */
[----:B-----5:R-:W-:Y:S01]  /*4d7a0*/  IMAD.WIDE R26, R2, 0x4, R22 ;  /* 0x00000004021a7825 */ /* 0x020fe200078e0216 */
[----:B------:R-:W4:Y:S03]  /*4d7b0*/  LDL.LU.64 R18, [R1+0x568] ;  /* 0x0005680001127983 */ /* 0x000f260000300a00 */
[----:B------:R1:W-:Y:S02]  /*4d7c0*/  STL.64 [R1+0x650], R32 ;  /* 0x0006502001007387 */ /* 0x0003e40000100a00 */
[----:B------:R-:W5:Y:S02]  /*4d7d0*/  LDL.LU.64 R24, [R1+0x560] ;  /* 0x0005600001187983 */ /* 0x000f640000300a00 */
[----:B------:R-:W-:Y:S01]  /*4d7e0*/  STL.64 [R1+0x648], R30 ;  /* 0x0006481e01007387 */ /* 0x000fe20000100a00 */
[----:B------:R-:W4:Y:S01]  /*4d7f0*/  LDL.LU.64 R22, [R1+0x558] ;  /* 0x0005580001167983 */ /* 0x000f220000300a00 */
[----:B------:R-:W-:Y:S03]  /*4d800*/  STL.64 [R1+0x640], R26 ;  /* 0x0006401a01007387 */ /* 0x000fe60000100a00 */
[----:B------:R1:W-:Y:S01]  /*4d810*/  LDGSTS.E [R6+0x29a00], [R32.64], !P0 ;  /* 0x29a0000020067fae */ /* 0x0003e2000c121844 */
[C---:B------:R-:W-:Y:S01]  /*4d820*/  IADD3 R10, R11.reuse, -0x258, RZ ;  /* 0xfffffda80b0a7810 */ /* 0x040fe20007ffe0ff */
[----:B------:R3:W-:Y:S02]  /*4d830*/  LDGSTS.E [R17+0x29c00], [R30.64], !P0 ;  /* 0x29c000001e117fae */ /* 0x0007e4000c121844 */
[----:B------:R2:W-:Y:S01]  /*4d840*/  LDGSTS.E [R252+0x29e00], [R26.64], !P0 ;  /* 0x29e000001afc7fae */ /* 0x0005e2000c121844 */
[----:B-1----:R-:W5:Y:S01]  /*4d850*/  LDL.LU.64 R6, [R1+0x550] ;  /* 0x0005500001067983 */ /* 0x002f620000300a00 */
[----:B------:R-:W-:Y:S01]  /*4d860*/  ISETP.GE.U32.AND P6, PT, R10, 0x7ffffd29, PT ;  /* 0x7ffffd290a00780c */ /* 0x000fe20003fc6070 */
[----:B------:R-:W-:-:S04]  /*4d870*/  IADD3 R10, R11, -0x25c, RZ ;  /* 0xfffffda40b0a7810 */ /* 0x000fc80007ffe0ff */
[----:B------:R-:W-:Y:S01]  /*4d880*/  ISETP.GE.U32.AND P4, PT, R10, 0x7ffffd25, PT ;  /* 0x7ffffd250a00780c */ /* 0x000fe20003f86070 */
[----:B------:R-:W-:-:S04]  /*4d890*/  IADD3 R10, R11, -0x260, RZ ;  /* 0xfffffda00b0a7810 */ /* 0x000fc80007ffe0ff */
[----:B------:R-:W-:Y:S01]  /*4d8a0*/  ISETP.GE.U32.AND P1, PT, R10, 0x7ffffd21, PT ;  /* 0x7ffffd210a00780c */ /* 0x000fe20003f26070 */
[----:B------:R-:W-:-:S04]  /*4d8b0*/  IADD3 R10, R11, -0x264, RZ ;  /* 0xfffffd9c0b0a7810 */ /* 0x000fc80007ffe0ff */
[----:B------:R-:W-:Y:S01]  /*4d8c0*/  ISETP.GE.U32.AND P2, PT, R10, 0x7ffffd1d, PT ;  /* 0x7ffffd1d0a00780c */ /* 0x000fe20003f46070 */
[----:B------:R-:W-:-:S04]  /*4d8d0*/  IADD3 R10, R11, -0x268, RZ ;  /* 0xfffffd980b0a7810 */ /* 0x000fc80007ffe0ff */
[----:B------:R-:W-:Y:S01]  /*4d8e0*/  ISETP.GE.U32.AND P3, PT, R10, 0x7ffffd19, PT ;  /* 0x7ffffd190a00780c */ /* 0x000fe20003f66070 */
[----:B------:R-:W-:Y:S02]  /*4d8f0*/  IADD3 R10, R11, -0x26c, RZ ;  /* 0xfffffd940b0a7810 */ /* 0x000fe40007ffe0ff */
[----:B--2---:R-:W-:-:S04]  /*4d900*/  IMAD.WIDE R4, R2, 0x4, R4 ;  /* 0x0000000402047825 */ /* 0x004fc800078e0204 */
[----:B------:R-:W-:Y:S01]  /*4d910*/  IMAD.WIDE R32, R2, 0x4, R20 ;  /* 0x0000000402207825 */ /* 0x000fe200078e0214 */
[----:B------:R1:W-:Y:S04]  /*4d920*/  STL.64 [R1+0x1a20], R4 ;  /* 0x001a200401007387 */ /* 0x0003e80000100a00 */
[----:B------:R1:W-:Y:S01]  /*4d930*/  LDGSTS.E [R0+0x2b800], [R4.64], !P6 ;  /* 0x2b80000004007fae */ /* 0x0003e2000f121844 */
[----:B------:R-:W2:Y:S02]  /*4d940*/  LDL.LU.64 R20, [R1+0x548] ;  /* 0x0005480001147983 */ /* 0x000ea40000300a00 */
[----:B------:R-:W-:Y:S01]  /*4d950*/  STL.64 [R1+0x1a28], R32 ;  /* 0x001a282001007387 */ /* 0x000fe20000100a00 */
[----:B-1----:R-:W-:-:S05]  /*4d960*/  IADD3 R4, R29, 0x100000, RZ ;  /* 0x001000001d047810 */ /* 0x002fca0007ffe0ff */
[----:B------:R1:W-:Y:S01]  /*4d970*/  LDGSTS.E [R4+0x2ba00], [R32.64], !P6 ;  /* 0x2ba0000020047fae */ /* 0x0003e2000f121844 */
[----:B------:R-:W-:Y:S01]  /*4d980*/  ISETP.GE.U32.AND P5, PT, R10, 0x7ffffd15, PT ;  /* 0x7ffffd150a00780c */ /* 0x000fe20003fa6070 */
[----:B------:R-:W-:-:S04]  /*4d990*/  IADD3 R10, R11, -0x270, RZ ;  /* 0xfffffd900b0a7810 */ /* 0x000fc80007ffe0ff */
[----:B------:R-:W-:Y:S01]  /*4d9a0*/  ISETP.GE.U32.AND P0, PT, R10, 0x7ffffd11, PT ;  /* 0x7ffffd110a00780c */ /* 0x000fe20003f06070 */
[----:B------:R-:W-:Y:S02]  /*4d9b0*/  IADD3 R10, R11, -0x274, RZ ;  /* 0xfffffd8c0b0a7810 */ /* 0x000fe40007ffe0ff */
[----:B---3--:R-:W-:-:S04]  /*4d9c0*/  IMAD.WIDE R30, R2, 0x4, R12 ;  /* 0x00000004021e7825 */ /* 0x008fc800078e020c */
[C---:B------:R-:W-:Y:S01]  /*4d9d0*/  IMAD.WIDE R26, R2.reuse, 0x4, R8 ;  /* 0x00000004021a7825 */ /* 0x040fe200078e0208 */
[----:B------:R-:W3:Y:S03]  /*4d9e0*/  LDL.LU.64 R12, [R1+0x540] ;  /* 0x00054000010c7983 */ /* 0x000ee60000300a00 */
[----:B------:R-:W-:Y:S02]  /*4d9f0*/  STL.64 [R1+0x1a30], R30 ;  /* 0x001a301e01007387 */ /* 0x000fe40000100a00 */
[----:B------:R-:W3:Y:S01]  /*4da00*/  LDL.LU.64 R8, [R1+0x538] ;  /* 0x0005380001087983 */ /* 0x000ee20000300a00 */
[----:B------:R4:W-:Y:S04]  /*4da10*/  LDGSTS.E [R17+0x2bc00], [R30.64], !P6 ;  /* 0x2bc000001e117fae */ /* 0x0009e8000f121844 */
[----:B------:R-:W-:Y:S01]  /*4da20*/  STL.64 [R1+0x1a38], R26 ;  /* 0x001a381a01007387 */ /* 0x000fe20000100a00 */
[----:B-1----:R-:W3:Y:S02]  /*4da30*/  LDL.LU.64 R4, [R1+0x530] ;  /* 0x0005300001047983 */ /* 0x002ee40000300a00 */
[----:B------:R5:W-:Y:S02]  /*4da40*/  LDGSTS.E [R252+0x2be00], [R26.64], !P6 ;  /* 0x2be000001afc7fae */ /* 0x000be4000f121844 */
[----:B------:R-:W-:-:S05]  /*4da50*/  IMAD.WIDE R14, R2, 0x4, R14 ;  /* 0x00000004020e7825 */ /* 0x000fca00078e020e */
[----:B------:R1:W-:Y:S04]  /*4da60*/  STL.64 [R1+0x1aa0], R14 ;  /* 0x001aa00e01007387 */ /* 0x0003e80000100a00 */
[----:B------:R1:W-:Y:S04]  /*4da70*/  LDGSTS.E [R0+0x2d800], [R14.64], !P4 ;  /* 0x2d8000000e007fae */ /* 0x0003e8000e121844 */
[----:B-1----:R-:W1:Y:S01]  /*4da80*/  S2R R15, SR_TID.X ;  /* 0x00000000000f7919 */ /* 0x002e620000002100 */
[----:B----4-:R-:W-:-:S04]  /*4da90*/  IMAD.WIDE R18, R2, 0x4, R18 ;  /* 0x0000000402127825 */ /* 0x010fc800078e0212 */
[----:B-----5:R-:W-:Y:S01]  /*4daa0*/  IMAD.WIDE R26, R2, 0x4, R24 ;  /* 0x00000004021a7825 */ /* 0x020fe200078e0218 */
[----:B------:R-:W-:-:S03]  /*4dab0*/  ISETP.GE.U32.AND P6, PT, R10, 0x7ffffd0d, PT ;  /* 0x7ffffd0d0a00780c */ /* 0x000fc60003fc6070 */
[----:B------:R-:W-:Y:S01]  /*4dac0*/  IMAD.WIDE R24, R2, 0x4, R22 ;  /* 0x0000000402187825 */ /* 0x000fe200078e0216 */
[----:B------:R-:W-:-:S03]  /*4dad0*/  IADD3 R10, R29, 0x100000, RZ ;  /* 0x001000001d0a7810 */ /* 0x000fc60007ffe0ff */
[----:B------:R-:W-:Y:S01]  /*4dae0*/  IMAD.WIDE R6, R2, 0x4, R6 ;  /* 0x0000000402067825 */ /* 0x000fe200078e0206 */
[----:B------:R-:W-:Y:S01]  /*4daf0*/  IADD3 R14, R29, 0x100000, RZ ;  /* 0x001000001d0e7810 */ /* 0x000fe20007ffe0ff */
[----:B------:R4:W-:Y:S02]  /*4db00*/  STL.64 [R1+0x1aa8], R18 ;  /* 0x001aa81201007387 */ /* 0x0009e40000100a00 */
[----:B------:R-:W-:Y:S02]  /*4db10*/  STL.64 [R1+0x1ab0], R26 ;  /* 0x001ab01a01007387 */ /* 0x000fe40000100a00 */
[----:B------:R-:W5:Y:S02]  /*4db20*/  LDL.LU.64 R22, [R1+0x528] ;  /* 0x0005280001167983 */ /* 0x000f640000300a00 */
[----:B------:R-:W-:Y:S01]  /*4db30*/  STL.64 [R1+0x1ab8], R24 ;  /* 0x001ab81801007387 */ /* 0x000fe20000100a00 */
[----:B------:R4:W-:Y:S04]  /*4db40*/  LDGSTS.E [R10+0x2da00], [R18.64], !P4 ;  /* 0x2da00000120a7fae */ /* 0x0009e8000e121844 */
[----:B------:R4:W-:Y:S01]  /*4db50*/  STL.64 [R1+0x1b20], R6 ;  /* 0x001b200601007387 */ /* 0x0009e20000100a00 */
[----:B------:R4:W-:Y:S02]  /*4db60*/  LDGSTS.E [R14+0x2dc00], [R26.64], !P4 ;  /* 0x2dc000001a0e7fae */ /* 0x0009e4000e121844 */
[----:B------:R2:W-:Y:S02]  /*4db70*/  LDGSTS.E [R252+0x2de00], [R24.64], !P4 ;  /* 0x2de0000018fc7fae */ /* 0x0005e4000e121844 */
[----:B------:R4:W-:Y:S01]  /*4db80*/  LDGSTS.E [R0+0x2f800], [R6.64], !P1 ;  /* 0x2f80000006007fae */ /* 0x0009e2000c921844 */
[----:B-1----:R-:W-:Y:S01]  /*4db90*/  LOP3.LUT R17, R15, 0x7f, RZ, 0xc0, !PT ;  /* 0x0000007f0f117812 */ /* 0x002fe200078ec0ff */
[----:B------:R-:W-:Y:S01]  /*4dba0*/  IMAD.MOV.U32 R15, RZ, RZ, c[0x0][0x180] ;  /* 0x00006000ff0f7624 */ /* 0x000fe200078e00ff */
[----:B----4-:R-:W5:Y:S04]  /*4dbb0*/  LDL.LU.64 R18, [R1+0x520] ;  /* 0x0005200001127983 */ /* 0x010f680000300a00 */
[----:B------:R-:W-:-:S02]  /*4dbc0*/  IADD3 R10, R15, -0x200, RZ ;  /* 0xfffffe000f0a7810 */ /* 0x000fc40007ffe0ff */
[----:B------:R-:W5:Y:S02]  /*4dbd0*/  LDL.LU.64 R14, [R1+0x518] ;  /* 0x00051800010e7983 */ /* 0x000f640000300a00 */
[----:B------:R-:W-:Y:S01]  /*4dbe0*/  ISETP.GE.AND P4, PT, R17, R10, PT ;  /* 0x0000000a1100720c */ /* 0x000fe20003f86270 */
[C---:B------:R-:W-:Y:S01]  /*4dbf0*/  IADD3 R10, R29.reuse, 0x100000, RZ ;  /* 0x001000001d0a7810 */ /* 0x040fe20007ffe0ff */
[----:B------:R-:W-:Y:S02]  /*4dc00*/  IADD3 R7, R29, 0x100000, RZ ;  /* 0x001000001d077810 */ /* 0x000fe40007ffe0ff */
[----:B------:R-:W-:Y:S01]  /*4dc10*/  IADD3 R6, R11, -0x278, RZ ;  /* 0xfffffd880b067810 */ /* 0x000fe20007ffe0ff */
[----:B--2---:R-:W-:-:S05]  /*4dc20*/  IMAD.WIDE R20, R2, 0x4, R20 ;  /* 0x0000000402147825 */ /* 0x004fca00078e0214 */
[----:B------:R1:W-:Y:S04]  /*4dc30*/  STL.64 [R1+0x1b28], R20 ;  /* 0x001b281401007387 */ /* 0x0003e80000100a00 */
[----:B------:R1:W-:Y:S01]  /*4dc40*/  LDGSTS.E [R10+0x2fa00], [R20.64], !P1 ;  /* 0x2fa00000140a7fae */ /* 0x0003e2000c921844 */
[----:B---3--:R-:W-:-:S04]  /*4dc50*/  IMAD.WIDE R12, R2, 0x4, R12 ;  /* 0x00000004020c7825 */ /* 0x008fc800078e020c */
[----:B------:R-:W-:-:S04]  /*4dc60*/  IMAD.WIDE R8, R2, 0x4, R8 ;  /* 0x0000000402087825 */ /* 0x000fc800078e0208 */
[----:B------:R-:W-:Y:S01]  /*4dc70*/  IMAD.WIDE R4, R2, 0x4, R4 ;  /* 0x0000000402047825 */ /* 0x000fe200078e0204 */
[----:B------:R2:W-:Y:S03]  /*4dc80*/  STL.64 [R1+0x1b30], R12 ;  /* 0x001b300c01007387 */ /* 0x0005e60000100a00 */
[----:B------:R-:W-:Y:S01]  /*4dc90*/  STL.64 [R1+0x1b38], R8 ;  /* 0x001b380801007387 */ /* 0x000fe20000100a00 */
[----:B------:R2:W-:Y:S04]  /*4dca0*/  LDGSTS.E [R7+0x2fc00], [R12.64], !P1 ;  /* 0x2fc000000c077fae */ /* 0x0005e8000c921844 */
[----:B------:R3:W-:Y:S01]  /*4dcb0*/  STL.64 [R1+0x1ba0], R4 ;  /* 0x001ba00401007387 */ /* 0x0007e20000100a00 */
[----:B------:R-:W4:Y:S02]  /*4dcc0*/  LDL.LU.64 R26, [R1+0x510] ;  /* 0x00051000011a7983 */ /* 0x000f240000300a00 */
[----:B------:R3:W-:Y:S02]  /*4dcd0*/  LDGSTS.E [R252+0x2fe00], [R8.64], !P1 ;  /* 0x2fe0000008fc7fae */ /* 0x0007e4000c921844 */
[----:B-1----:R-:W4:Y:S01]  /*4dce0*/  LDL.LU.64 R20, [R1+0x508] ;  /* 0x0005080001147983 */ /* 0x002f220000300a00 */
[----:B------:R-:W-:Y:S01]  /*4dcf0*/  ISETP.GE.U32.AND P1, PT, R6, 0x7ffffd09, PT ;  /* 0x7ffffd090600780c */ /* 0x000fe20003f26070 */
[----:B------:R3:W-:Y:S04]  /*4dd00*/  LDGSTS.E [R0+0x31800], [R4.64], !P2 ;  /* 0x3180000004007fae */ /* 0x0007e8000d121844 */
[----:B--2---:R-:W2:Y:S01]  /*4dd10*/  LDL.LU.64 R12, [R1+0x500] ;  /* 0x00050000010c7983 */ /* 0x004ea20000300a00 */
[----:B------:R-:W2:Y:S03]  /*4dd20*/  LDL.LU.64 R6, [R1+0x4f8] ;  /* 0x0004f80001067983 */ /* 0x000ea60000300a00 */
[----:B---3--:R-:W3:Y:S01]  /*4dd30*/  LDL.LU.64 R4, [R1+0x4f0] ;  /* 0x0004f00001047983 */ /* 0x008ee20000300a00 */
[----:B------:R-:W-:-:S02]  /*4dd40*/  MOV R9, c[0x0][0x180] ;  /* 0x0000600000097a02 */ /* 0x000fc40000000f00 */
[----:B------:R-:W-:Y:S02]  /*4dd50*/  SEL R0, RZ, 0x4, P4 ;  /* 0x00000004ff007807 */ /* 0x000fe40002000000 */
[----:B------:R-:W-:Y:S02]  /*4dd60*/  IADD3 R9, R9, 0x7f, RZ ;  /* 0x0000007f09097810 */ /* 0x000fe40007ffe0ff */
[----:B------:R-:W-:Y:S02]  /*4dd70*/  IADD3 R8, R29, 0x100000, RZ ;  /* 0x001000001d087810 */ /* 0x000fe40007ffe0ff */
[----:B------:R-:W-:Y:S01]  /*4dd80*/  ISETP.GT.AND P4, PT, R9, 0x27f, PT ;  /* 0x0000027f0900780c */ /* 0x000fe20003f84270 */
[----:B------:R-:W-:Y:S02]  /*4dd90*/  IADD3 R9, R29, 0x100000, RZ ;  /* 0x001000001d097810 */ /* 0x000fe40007ffe0ff */
[----:B-----5:R-:W-:-:S05]  /*4dda0*/  IMAD.WIDE R22, R2, 0x4, R22 ;  /* 0x0000000402167825 */ /* 0x020fca00078e0216 */
[----:B------:R1:W-:Y:S04]  /*4ddb0*/  STL.64 [R1+0x1ba8], R22 ;  /* 0x001ba81601007387 */ /* 0x0003e80000100a00 */
[----:B------:R1:W-:Y:S01]  /*4ddc0*/  LDGSTS.E [R8+0x31a00], [R22.64], !P2 ;  /* 0x31a0000016087fae */ /* 0x0003e2000d121844 */
[----:B------:R-:W-:-:S04]  /*4ddd0*/  IMAD.WIDE R18, R2, 0x4, R18 ;  /* 0x0000000402127825 */ /* 0x000fc800078e0212 */
[----:B------:R-:W-:Y:S01]  /*4dde0*/  IMAD.WIDE R14, R2, 0x4, R14 ;  /* 0x00000004020e7825 */ /* 0x000fe200078e020e */
[----:B------:R5:W-:Y:S04]  /*4ddf0*/  STL.64 [R1+0x1bb0], R18 ;  /* 0x001bb01201007387 */ /* 0x000be80000100a00 */
[----:B------:R5:W-:Y:S04]  /*4de00*/  LDGSTS.E [R9+0x31c00], [R18.64], !P2 ;  /* 0x31c0000012097fae */ /* 0x000be8000d121844 */
[----:B------:R5:W-:Y:S01]  /*4de10*/  STL.64 [R1+0x1bb8], R14 ;  /* 0x001bb80e01007387 */ /* 0x000be20000100a00 */
[----:B------:R-:W3:Y:S02]  /*4de20*/  LDL.LU.64 R30, [R1+0x4e0] ;  /* 0x0004e000011e7983 */ /* 0x000ee40000300a00 */
[----:B------:R-:W3:Y:S01]  /*4de30*/  LDL.LU.64 R24, [R1+0x4d8] ;  /* 0x0004d80001187983 */ /* 0x000ee20000300a00 */
[----:B-1----:R-:W3:Y:S04]  /*4de40*/  LDL.LU.64 R22, [R1+0x4d0] ;  /* 0x0004d00001167983 */ /* 0x002ee80000300a00 */
[----:B------:R1:W-:Y:S04]  /*4de50*/  LDGSTS.E [R252+0x31e00], [R14.64], !P2 ;  /* 0x31e000000efc7fae */ /* 0x0003e8000d121844 */
[----:B-----5:R-:W3:Y:S04]  /*4de60*/  LDL.LU.64 R18, [R1+0x4c8] ;  /* 0x0004c80001127983 */ /* 0x020ee80000300a00 */
[----:B-1----:R-:W3:Y:S01]  /*4de70*/  LDL.LU.64 R14, [R1+0x4c0] ;  /* 0x0004c000010e7983 */ /* 0x002ee20000300a00 */
[----:B------:R-:W-:-:S02]  /*4de80*/  IADD3 R8, R11, -0x27c, RZ ;  /* 0xfffffd840b087810 */ /* 0x000fc40007ffe0ff */
[----:B------:R-:W-:Y:S02]  /*4de90*/  SEL R0, R0, RZ, P4 ;  /* 0x000000ff00007207 */ /* 0x000fe40002000000 */
[----:B------:R-:W-:Y:S01]  /*4dea0*/  ISETP.GE.U32.AND P4, PT, R8, 0x7ffffd05, PT ;  /* 0x7ffffd050800780c */ /* 0x000fe20003f86070 */
[C---:B------:R-:W-:Y:S01]  /*4deb0*/  IADD3 R8, R29.reuse, 0x100000, RZ ;  /* 0x001000001d087810 */ /* 0x040fe20007ffe0ff */
[----:B------:R-:W-:Y:S01]  /*4dec0*/  ISETP.NE.U32.AND P2, PT, R0, RZ, PT ;  /* 0x000000ff0000720c */ /* 0x000fe20003f45070 */
[----:B------:R-:W-:Y:S02]  /*4ded0*/  IADD3 R0, R29, 0x100000, RZ ;  /* 0x001000001d007810 */ /* 0x000fe40007ffe0ff */
[----:B----4-:R-:W-:-:S04]  /*4dee0*/  IMAD.WIDE R26, R2, 0x4, R26 ;  /* 0x00000004021a7825 */ /* 0x010fc800078e021a */
[C---:B------:R-:W-:Y:S01]  /*4def0*/  IMAD.WIDE R20, R2.reuse, 0x4, R20 ;  /* 0x0000000402147825 */ /* 0x040fe200078e0214 */
[----:B------:R1:W-:Y:S04]  /*4df00*/  STL.64 [R1+0x1c20], R26 ;  /* 0x001c201a01007387 */ /* 0x0003e80000100a00 */
[----:B------:R4:W-:Y:S01]  /*4df10*/  STL.64 [R1+0x1c28], R20 ;  /* 0x001c281401007387 */ /* 0x0009e20000100a00 */
[----:B------:R1:W-:Y:S01]  /*4df20*/  LDGSTS.E [R10+0x33800], [R26.64], !P3 ;  /* 0x338000001a0a7fae */ /* 0x0003e2000d921844 */
[----:B------:R4:W-:Y:S02]  /*4df30*/  LDGSTS.E [R9+0x33a00], [R20.64], !P3 ;  /* 0x33a0000014097fae */ /* 0x0009e4000d921844 */
[----:B--2---:R-:W-:-:S04]  /*4df40*/  IMAD.WIDE R12, R2, 0x4, R12 ;  /* 0x00000004020c7825 */ /* 0x004fc800078e020c */
[----:B------:R-:W-:-:S04]  /*4df50*/  IMAD.WIDE R6, R2, 0x4, R6 ;  /* 0x0000000402067825 */ /* 0x000fc800078e0206 */
[----:B---3--:R-:W-:Y:S01]  /*4df60*/  IMAD.WIDE R4, R2, 0x4, R4 ;  /* 0x0000000402047825 */ /* 0x008fe200078e0204 */
[----:B------:R2:W-:Y:S03]  /*4df70*/  STL.64 [R1+0x1c30], R12 ;  /* 0x001c300c01007387 */ /* 0x0005e60000100a00 */
[----:B------:R-:W-:Y:S01]  /*4df80*/  STL.64 [R1+0x1c38], R6 ;  /* 0x001c380601007387 */ /* 0x000fe20000100a00 */
[----:B------:R2:W-:Y:S04]  /*4df90*/  LDGSTS.E [R8+0x33c00], [R12.64], !P3 ;  /* 0x33c000000c087fae */ /* 0x0005e8000d921844 */
[----:B------:R3:W-:Y:S01]  /*4dfa0*/  STL.64 [R1+0x1ca0], R4 ;  /* 0x001ca00401007387 */ /* 0x0007e20000100a00 */
[----:B-1----:R-:W5:Y:S02]  /*4dfb0*/  LDL.LU.64 R26, [R1+0x4b8] ;  /* 0x0004b800011a7983 */ /* 0x002f640000300a00 */
[----:B----4-:R-:W4:Y:S02]  /*4dfc0*/  LDL.LU.64 R20, [R1+0x4b0] ;  /* 0x0004b00001147983 */ /* 0x010f240000300a00 */
[----:B------:R1:W-:Y:S01]  /*4dfd0*/  LDGSTS.E [R252+0x33e00], [R6.64], !P3 ;  /* 0x33e0000006fc7fae */ /* 0x0003e2000d921844 */
[----:B------:R3:W-:Y:S04]  /*4dfe0*/  LDGSTS.E [R0+0x35800], [R4.64], !P5 ;  /* 0x3580000004007fae */ /* 0x0007e8000e921844 */
[----:B--2---:R-:W2:Y:S01]  /*4dff0*/  LDL.LU.64 R12, [R1+0x4a8] ;  /* 0x0004a800010c7983 */ /* 0x004ea20000300a00 */
[----:B------:R-:W2:Y:S03]  /*4e000*/  LDL.LU.64 R8, [R1+0x4a0] ;  /* 0x0004a00001087983 */ /* 0x000ea60000300a00 */
[----:B---3--:R-:W3:Y:S01]  /*4e010*/  LDL.LU.64 R4, [R1+0x498] ;  /* 0x0004980001047983 */ /* 0x008ee20000300a00 */
[----:B-1----:R-:W-:-:S02]  /*4e020*/  IADD3 R7, R29, 0x100000, RZ ;  /* 0x001000001d077810 */ /* 0x002fc40007ffe0ff */
[----:B------:R-:W-:Y:S01]  /*4e030*/  IADD3 R6, R29, 0x100000, RZ ;  /* 0x001000001d067810 */ /* 0x000fe20007ffe0ff */
[----:B------:R-:W-:-:S04]  /*4e040*/  IMAD.WIDE R30, R2, 0x4, R30 ;  /* 0x00000004021e7825 */ /* 0x000fc800078e021e */
[----:B------:R-:W-:-:S04]  /*4e050*/  IMAD.WIDE R24, R2, 0x4, R24 ;  /* 0x0000000402187825 */ /* 0x000fc800078e0218 */
[C---:B------:R-:W-:Y:S01]  /*4e060*/  IMAD.WIDE R22, R2.reuse, 0x4, R22 ;  /* 0x0000000402167825 */ /* 0x040fe200078e0216 */
[----:B------:R1:W-:Y:S03]  /*4e070*/  STL.64 [R1+0x1ca8], R30 ;  /* 0x001ca81e01007387 */ /* 0x0003e60000100a00 */
[----:B------:R1:W-:Y:S02]  /*4e080*/  STL.64 [R1+0x1cb0], R24 ;  /* 0x001cb01801007387 */ /* 0x0003e40000100a00 */
[C---:B------:R-:W-:Y:S01]  /*4e090*/  IMAD.WIDE R18, R2.reuse, 0x4, R18 ;  /* 0x0000000402127825 */ /* 0x040fe200078e0212 */
[----:B------:R1:W-:Y:S04]  /*4e0a0*/  STL.64 [R1+0x1cb8], R22 ;  /* 0x001cb81601007387 */ /* 0x0003e80000100a00 */
[----:B------:R1:W-:Y:S01]  /*4e0b0*/  LDGSTS.E [R10+0x35a00], [R30.64], !P5 ;  /* 0x35a000001e0a7fae */ /* 0x0003e2000e921844 */
[----:B------:R-:W-:-:S03]  /*4e0c0*/  IMAD.WIDE R14, R2, 0x4, R14 ;  /* 0x00000004020e7825 */ /* 0x000fc600078e020e */
[----:B------:R-:W-:Y:S04]  /*4e0d0*/  STL.64 [R1+0x1d20], R18 ;  /* 0x001d201201007387 */ /* 0x000fe80000100a00 */
[----:B------:R1:W-:Y:S04]  /*4e0e0*/  LDGSTS.E [R7+0x35c00], [R24.64], !P5 ;  /* 0x35c0000018077fae */ /* 0x0003e8000e921844 */
[----:B------:R1:W-:Y:S01]  /*4e0f0*/  STL.64 [R1+0x1d28], R14 ;  /* 0x001d280e01007387 */ /* 0x0003e20000100a00 */
[----:B------:R1:W-:Y:S02]  /*4e100*/  LDGSTS.E [R6+0x35e00], [R22.64], !P5 ;  /* 0x35e0000016067fae */ /* 0x0003e4000e921844 */
[----:B------:R1:W-:Y:S02]  /*4e110*/  LDGSTS.E [R252+0x37800], [R18.64], !P0 ;  /* 0x3780000012fc7fae */ /* 0x0003e4000c121844 */
[----:B------:R1:W-:Y:S02]  /*4e120*/  LDGSTS.E [R0+0x37a00], [R14.64], !P0 ;  /* 0x37a000000e007fae */ /* 0x0003e4000c121844 */
[----:B-1----:R-:W3:Y:S04]  /*4e130*/  LDL.LU.64 R30, [R1+0x490] ;  /* 0x00049000011e7983 */ /* 0x002ee80000300a00 */
[----:B------:R-:W3:Y:S04]  /*4e140*/  LDL.LU.64 R24, [R1+0x488] ;  /* 0x0004880001187983 */ /* 0x000ee80000300a00 */
[----:B------:R-:W3:Y:S01]  /*4e150*/  LDL.LU.64 R22, [R1+0x480] ;  /* 0x0004800001167983 */ /* 0x000ee20000300a00 */
[----:B------:R-:W3:Y:S03]  /*4e160*/  LDL.LU.64 R6, [R1+0x478] ;  /* 0x0004780001067983 */ /* 0x000ee60000300a00 */
[----:B------:R-:W3:Y:S01]  /*4e170*/  LDL.LU.64 R14, [R1+0x470] ;  /* 0x00047000010e7983 */ /* 0x000ee20000300a00 */
[----:B------:R-:W-:-:S02]  /*4e180*/  IADD3 R19, R29, 0x100000, RZ ;  /* 0x001000001d137810 */ /* 0x000fc40007ffe0ff */
[----:B------:R-:W-:Y:S01]  /*4e190*/  IADD3 R18, R29, 0x100000, RZ ;  /* 0x001000001d127810 */ /* 0x000fe20007ffe0ff */
[----:B-----5:R-:W-:-:S04]  /*4e1a0*/  IMAD.WIDE R26, R2, 0x4, R26 ;  /* 0x00000004021a7825 */ /* 0x020fc800078e021a */
[C---:B----4-:R-:W-:Y:S01]  /*4e1b0*/  IMAD.WIDE R20, R2.reuse, 0x4, R20 ;  /* 0x0000000402147825 */ /* 0x050fe200078e0214 */
[----:B------:R-:W-:Y:S04]  /*4e1c0*/  STL.64 [R1+0x1d30], R26 ;  /* 0x001d301a01007387 */ /* 0x000fe80000100a00 */
[----:B------:R-:W-:Y:S01]  /*4e1d0*/  STL.64 [R1+0x1d38], R20 ;  /* 0x001d381401007387 */ /* 0x000fe20000100a00 */
[----:B------:R1:W-:Y:S01]  /*4e1e0*/  LDGSTS.E [R19+0x37c00], [R26.64], !P0 ;  /* 0x37c000001a137fae */ /* 0x0003e2000c121844 */
[----:B------:R1:W-:Y:S02]  /*4e1f0*/  LDGSTS.E [R18+0x37e00], [R20.64], !P0 ;  /* 0x37e0000014127fae */ /* 0x0003e4000c121844 */
[----:B--2---:R-:W-:-:S04]  /*4e200*/  IMAD.WIDE R12, R2, 0x4, R12 ;  /* 0x00000004020c7825 */ /* 0x004fc800078e020c */
[----:B------:R-:W-:-:S04]  /*4e210*/  IMAD.WIDE R8, R2, 0x4, R8 ;  /* 0x0000000402087825 */ /* 0x000fc800078e0208 */
[C---:B---3--:R-:W-:Y:S01]  /*4e220*/  IMAD.WIDE R4, R2.reuse, 0x4, R4 ;  /* 0x0000000402047825 */ /* 0x048fe200078e0204 */
[----:B------:R2:W-:Y:S03]  /*4e230*/  STL.64 [R1+0x1da0], R12 ;  /* 0x001da00c01007387 */ /* 0x0005e60000100a00 */
[----:B------:R3:W-:Y:S01]  /*4e240*/  STL.64 [R1+0x1da8], R8 ;  /* 0x001da80801007387 */ /* 0x0007e20000100a00 */
[----:B------:R2:W-:Y:S04]  /*4e250*/  LDGSTS.E [R10+0x39800], [R12.64], !P6 ;  /* 0x398000000c0a7fae */ /* 0x0005e8000f121844 */
[----:B------:R4:W-:Y:S01]  /*4e260*/  STL.64 [R1+0x1db0], R4 ;  /* 0x001db00401007387 */ /* 0x0009e20000100a00 */
[----:B-1----:R-:W5:Y:S02]  /*4e270*/  LDL.LU.64 R18, [R1+0x468] ;  /* 0x0004680001127983 */ /* 0x002f640000300a00 */
[----:B------:R3:W-:Y:S02]  /*4e280*/  LDGSTS.E [R252+0x39a00], [R8.64], !P6 ;  /* 0x39a0000008fc7fae */ /* 0x0007e4000f121844 */
[----:B------:R4:W-:Y:S01]  /*4e290*/  LDGSTS.E [R0+0x39c00], [R4.64], !P6 ;  /* 0x39c0000004007fae */ /* 0x0009e2000f121844 */
[----:B--2---:R-:W2:Y:S01]  /*4e2a0*/  LDL.LU.64 R12, [R1+0x460] ;  /* 0x00046000010c7983 */ /* 0x004ea20000300a00 */
[----:B---3--:R-:W3:Y:S03]  /*4e2b0*/  LDL.LU.64 R8, [R1+0x458] ;  /* 0x0004580001087983 */ /* 0x008ee60000300a00 */
[----:B----4-:R-:W4:Y:S01]  /*4e2c0*/  LDL.LU.64 R4, [R1+0x450] ;  /* 0x0004500001047983 */ /* 0x010f220000300a00 */
[----:B------:R-:W-:-:S05]  /*4e2d0*/  IMAD.WIDE R36, R2, 0x4, R30 ;  /* 0x0000000402247825 */ /* 0x000fca00078e021e */
[----:B------:R1:W-:Y:S01]  /*4e2e0*/  STL.64 [R1+0x1db8], R36 ;  /* 0x001db82401007387 */ /* 0x0003e20000100a00 */
[----:B------:R-:W-:-:S03]  /*4e2f0*/  IMAD.WIDE R26, R2, 0x4, R6 ;  /* 0x00000004021a7825 */ /* 0x000fc600078e0206 */
[----:B------:R-:W4:Y:S01]  /*4e300*/  LDL.LU.64 R6, [R1+0x438] ;  /* 0x0004380001067983 */ /* 0x000f220000300a00 */
[----:B------:R-:W-:-:S04]  /*4e310*/  IMAD.WIDE R32, R2, 0x4, R24 ;  /* 0x0000000402207825 */ /* 0x000fc800078e0218 */
[C---:B------:R-:W-:Y:S01]  /*4e320*/  IMAD.WIDE R30, R2.reuse, 0x4, R22 ;  /* 0x00000004021e7825 */ /* 0x040fe200078e0216 */
[C---:B------:R-:W-:Y:S02]  /*4e330*/  IADD3 R21, R29.reuse, 0x100000, RZ ;  /* 0x001000001d157810 */ /* 0x040fe40007ffe0ff */
[----:B------:R-:W-:Y:S01]  /*4e340*/  IADD3 R20, R29, 0x100000, RZ ;  /* 0x001000001d147810 */ /* 0x000fe20007ffe0ff */
[----:B------:R-:W-:Y:S01]  /*4e350*/  IMAD.WIDE R24, R2, 0x4, R14 ;  /* 0x0000000402187825 */ /* 0x000fe200078e020e */
[----:B------:R1:W-:Y:S03]  /*4e360*/  STL.64 [R1+0x1e20], R32 ;  /* 0x001e202001007387 */ /* 0x0003e60000100a00 */
[----:B------:R-:W-:Y:S02]  /*4e370*/  STL.64 [R1+0x1e28], R30 ;  /* 0x001e281e01007387 */ /* 0x000fe40000100a00 */
[----:B------:R-:W4:Y:S02]  /*4e380*/  LDL.LU.64 R22, [R1+0x430] ;  /* 0x0004300001167983 */ /* 0x000f240000300a00 */
[----:B------:R-:W-:Y:S01]  /*4e390*/  STL.64 [R1+0x1e30], R26 ;  /* 0x001e301a01007387 */ /* 0x000fe20000100a00 */
[----:B------:R-:W4:Y:S04]  /*4e3a0*/  LDL.LU.64 R14, [R1+0x428] ;  /* 0x00042800010e7983 */ /* 0x000f280000300a00 */
[----:B------:R1:W-:Y:S01]  /*4e3b0*/  LDGSTS.E [R21+0x39e00], [R36.64], !P6 ;  /* 0x39e0000024157fae */ /* 0x0003e2000f121844 */
[----:B------:R1:W-:Y:S02]  /*4e3c0*/  LDGSTS.E [R20+0x3b800], [R32.64], !P1 ;  /* 0x3b80000020147fae */ /* 0x0003e4000c921844 */
[----:B------:R1:W-:Y:S02]  /*4e3d0*/  LDGSTS.E [R10+0x3ba00], [R30.64], !P1 ;  /* 0x3ba000001e0a7fae */ /* 0x0003e4000c921844 */
[----:B------:R2:W-:Y:S01]  /*4e3e0*/  LDGSTS.E [R252+0x3bc00], [R26.64], !P1 ;  /* 0x3bc000001afc7fae */ /* 0x0005e2000c921844 */
[----:B------:R-:W-:Y:S01]  /*4e3f0*/  IADD3 R28, R11, -0x280, RZ ;  /* 0xfffffd800b1c7810 */ /* 0x000fe20007ffe0ff */
[----:B------:R1:W-:Y:S04]  /*4e400*/  LDGSTS.E [R0+0x3be00], [R24.64], !P1 ;  /* 0x3be0000018007fae */ /* 0x0003e8000c921844 */
[----:B-1----:R-:W4:Y:S01]  /*4e410*/  LDL.LU.64 R36, [R1+0x36f8] ;  /* 0x0036f80001247983 */ /* 0x002f220000300a00 */
[----:B------:R1:W-:Y:S02]  /*4e420*/  STL.64 [R1+0x1e38], R24 ;  /* 0x001e381801007387 */ /* 0x0003e40000100a00 */
[----:B------:R-:W4:Y:S02]  /*4e430*/  LDL.LU.64 R32, [R1+0x36f0] ;  /* 0x0036f00001207983 */ /* 0x000f240000300a00 */
[----:B------:R-:W4:Y:S01]  /*4e440*/  LDL.LU.64 R20, [R1+0x420] ;  /* 0x0004200001147983 */ /* 0x000f220000300a00 */
[----:B------:R-:W4:Y:S01]  /*4e450*/  LDL.LU.64 R10, [R1+0x418] ;  /* 0x00041800010a7983 */ /* 0x000f220000300a00 */
[----:B-1----:R-:W-:-:S02]  /*4e460*/  IADD3 R25, R29, 0x100000, RZ ;  /* 0x001000001d197810 */ /* 0x002fc40007ffe0ff */
[----:B------:R-:W-:Y:S01]  /*4e470*/  IADD3 R24, R29, 0x100000, RZ ;  /* 0x001000001d187810 */ /* 0x000fe20007ffe0ff */
[----:B-----5:R-:W-:-:S05]  /*4e480*/  IMAD.WIDE R30, R2, 0x4, R18 ;  /* 0x00000004021e7825 */ /* 0x020fca00078e0212 */
[----:B------:R1:W-:Y:S01]  /*4e490*/  LDGSTS.E [R25+0x3d800], [R30.64], !P4 ;  /* 0x3d8000001e197fae */ /* 0x0003e2000e121844 */
[----:B--2---:R-:W-:-:S04]  /*4e4a0*/  IMAD.WIDE R26, R2, 0x4, R12 ;  /* 0x00000004021a7825 */ /* 0x004fc800078e020c */
[C---:B---3--:R-:W-:Y:S01]  /*4e4b0*/  IMAD.WIDE R18, R2.reuse, 0x4, R8 ;  /* 0x0000000402127825 */ /* 0x048fe200078e0208 */
[----:B------:R-:W2:Y:S03]  /*4e4c0*/  LDL.LU.64 R12, [R1+0x3d8] ;  /* 0x0003d800010c7983 */ /* 0x000ea60000300a00 */
[----:B------:R-:W-:Y:S02]  /*4e4d0*/  STL.64 [R1+0x1e98], R30 ;  /* 0x001e981e01007387 */ /* 0x000fe40000100a00 */
[C---:B----4-:R-:W-:Y:S01]  /*4e4e0*/  IMAD.WIDE R4, R2.reuse, 0x4, R4 ;  /* 0x0000000402047825 */ /* 0x050fe200078e0204 */
[----:B------:R-:W3:Y:S04]  /*4e4f0*/  LDL.LU.64 R8, [R1+0x398] ;  /* 0x0003980001087983 */ /* 0x000ee80000300a00 */
[----:B------:R-:W-:Y:S04]  /*4e500*/  STL.64 [R1+0x1ea8], R26 ;  /* 0x001ea81a01007387 */ /* 0x000fe80000100a00 */
[----:B------:R1:W-:Y:S01]  /*4e510*/  LDGSTS.E [R24+0x3da00], [R26.64], !P4 ;  /* 0x3da000001a187fae */ /* 0x0003e2000e121844 */
[----:B------:R-:W-:Y:S02]  /*4e520*/  STL.64 [R1+0x1eb0], R18 ;  /* 0x001eb01201007387 */ /* 0x000fe40000100a00 */
[----:B------:R4:W-:Y:S02]  /*4e530*/  LDGSTS.E [R252+0x3dc00], [R18.64], !P4 ;  /* 0x3dc0000012fc7fae */ /* 0x0009e4000e121844 */
[----:B------:R5:W-:Y:S01]  /*4e540*/  STL.64 [R1+0x1eb8], R4 ;  /* 0x001eb80401007387 */ /* 0x000be20000100a00 */
[----:B------:R5:W-:Y:S04]  /*4e550*/  LDGSTS.E [R0+0x3de00], [R4.64], !P4 ;  /* 0x3de0000004007fae */ /* 0x000be8000e121844 */
[----:B-----5:R-:W5:Y:S01]  /*4e560*/  LDL.LU.64 R4, [R1+0x358] ;  /* 0x0003580001047983 */ /* 0x020f620000300a00 */
[----:B-1----:R-:W-:-:S03]  /*4e570*/  IMAD.WIDE R24, R2, 0x4, R6 ;  /* 0x0000000402187825 */ /* 0x002fc600078e0206 */
[----:B------:R-:W5:Y:S01]  /*4e580*/  LDL.LU.64 R6, [R1+0x318] ;  /* 0x0003180001067983 */ /* 0x000f620000300a00 */
[----:B------:R-:W-:Y:S02]  /*4e590*/  ISETP.GE.U32.AND P0, PT, R28, 0x7ffffd01, PT ;  /* 0x7ffffd011c00780c */ /* 0x000fe40003f06070 */
[C---:B----4-:R-:W-:Y:S02]  /*4e5a0*/  IADD3 R19, R29.reuse, 0x100000, RZ ;  /* 0x001000001d137810 */ /* 0x050fe40007ffe0ff */
[----:B------:R-:W-:Y:S01]  /*4e5b0*/  IADD3 R18, R29, 0x100000, RZ ;  /* 0x001000001d127810 */ /* 0x000fe20007ffe0ff */
[----:B------:R-:W-:-:S04]  /*4e5c0*/  IMAD.WIDE R22, R2, 0x4, R22 ;  /* 0x0000000402167825 */ /* 0x000fc800078e0216 */
[C---:B------:R-:W-:Y:S01]  /*4e5d0*/  IMAD.WIDE R14, R2.reuse, 0x4, R14 ;  /* 0x00000004020e7825 */ /* 0x040fe200078e020e */
[----:B------:R1:W-:Y:S03]  /*4e5e0*/  STL.64 [R1+0x1f18], R24 ;  /* 0x001f181801007387 */ /* 0x0003e60000100a00 */
[----:B------:R-:W-:Y:S01]  /*4e5f0*/  STL.64 [R1+0x1f28], R22 ;  /* 0x001f281601007387 */ /* 0x000fe20000100a00 */
[----:B------:R4:W-:Y:S04]  /*4e600*/  STL.64 [R1+0x1f30], R14 ;  /* 0x001f300e01007387 */ /* 0x0009e80000100a00 */
[----:B------:R1:W-:Y:S01]  /*4e610*/  LDGSTS.E [R19+0x3f800], [R24.64], !P0 ;  /* 0x3f80000018137fae */ /* 0x0003e2000c121844 */
[----:B------:R-:W5:Y:S02]  /*4e620*/  LDL.LU.64 R30, [R1+0x2d8] ;  /* 0x0002d800011e7983 */ /* 0x000f640000300a00 */
[----:B------:R1:W-:Y:S02]  /*4e630*/  LDGSTS.E [R18+0x3fa00], [R22.64], !P0 ;  /* 0x3fa0000016127fae */ /* 0x0003e4000c121844 */
[----:B------:R4:W-:Y:S02]  /*4e640*/  LDGSTS.E [R252+0x3fc00], [R14.64], !P0 ;  /* 0x3fc000000efc7fae */ /* 0x0009e4000c121844 */
[----:B------:R-:W-:-:S05]  /*4e650*/  IMAD.WIDE R20, R2, 0x4, R20 ;  /* 0x0000000402147825 */ /* 0x000fca00078e0214 */
[----:B------:R4:W-:Y:S04]  /*4e660*/  STL.64 [R1+0x1f38], R20 ;  /* 0x001f381401007387 */ /* 0x0009e80000100a00 */
[----:B-1----:R-:W5:Y:S04]  /*4e670*/  LDL.LU.64 R18, [R1+0x298] ;  /* 0x0002980001127983 */ /* 0x002f680000300a00 */
[----:B------:R1:W-:Y:S01]  /*4e680*/  LDGSTS.E [R0+0x3fe00], [R20.64], !P0 ;  /* 0x3fe0000014007fae */ /* 0x0003e2000c121844 */
[----:B------:R-:W5:Y:S02]  /*4e690*/  LDL.LU.64 R28, [R1+0x258] ;  /* 0x00025800011c7983 */ /* 0x000f640000300a00 */
[----:B------:R-:W5:Y:S01]  /*4e6a0*/  LDL.LU.64 R24, [R1+0x218] ;  /* 0x0002180001187983 */ /* 0x000f620000300a00 */
[----:B----4-:R-:W-:-:S02]  /*4e6b0*/  IADD3 R14, R16, 0x200000, RZ ;  /* 0x00200000100e7810 */ /* 0x010fc40007ffe0ff */
[C---:B------:R-:W-:Y:S02]  /*4e6c0*/  IADD3 R2, R16.reuse, 0x200000, RZ ;  /* 0x0020000010027810 */ /* 0x040fe40007ffe0ff */
[----:B------:R-:W-:Y:S01]  /*4e6d0*/  IADD3 R252, R16, 0x200000, RZ ;  /* 0x0020000010fc7810 */ /* 0x000fe20007ffe0ff */
[----:B------:R-:W0:Y:S01]  /*4e6e0*/  LDGDEPBAR ;  /* 0x00000000000079af */ /* 0x000e220000000000 */
[----:B-1----:R-:W-:-:S05]  /*4e6f0*/  IMAD.WIDE R20, R3, 0x4, R10 ;  /* 0x0000000403147825 */ /* 0x002fca00078e020a */
[----:B------:R1:W-:Y:S01]  /*4e700*/  STL.64 [R1+0x1f40], R20 ;  /* 0x001f401401007387 */ /* 0x0003e20000100a00 */
[----:B------:R-:W4:Y:S03]  /*4e710*/  LDL.LU.64 R22, [R1+0x1d8] ;  /* 0x0001d80001167983 */ /* 0x000f260000300a00 */
[----:B------:R1:W-:Y:S01]  /*4e720*/  LDGSTS.E [R14+-0x40000], [R20.64], P2 ;  /* 0xc0000000140e7fae */ /* 0x0003e20009121844 */
[----:B------:R-:W-:Y:S01]  /*4e730*/  IADD3 R0, R16, 0x200000, RZ ;  /* 0x0020000010007810 */ /* 0x000fe20007ffe0ff */
[----:B--2---:R-:W-:-:S04]  /*4e740*/  IMAD.WIDE R12, R3, 0x4, R12 ;  /* 0x00000004030c7825 */ /* 0x004fc800078e020c */
[C---:B---3--:R-:W-:Y:S02]  /*4e750*/  IMAD.WIDE R10, R3.reuse, 0x4, R8 ;  /* 0x00000004030a7825 */ /* 0x048fe400078e0208 */
[----:B------:R-:W2:Y:S02]  /*4e760*/  LDL.LU.64 R8, [R1+0x198] ;  /* 0x0001980001087983 */ /* 0x000ea40000300a00 */
[----:B------:R-:W-:Y:S02]  /*4e770*/  STL.64 [R1+0x2fa8], R12 ;  /* 0x002fa80c01007387 */ /* 0x000fe40000100a00 */
[----:B------:R-:W-:Y:S02]  /*4e780*/  STL.64 [R1+0x2fb0], R10 ;  /* 0x002fb00a01007387 */ /* 0x000fe40000100a00 */
[----:B-1----:R-:W3:Y:S01]  /*4e790*/  LDL.LU.64 R20, [R1+0x158] ;  /* 0x0001580001147983 */ /* 0x002ee20000300a00 */
[----:B------:R1:W-:Y:S04]  /*4e7a0*/  LDGSTS.E [R2+-0x3f000], [R12.64], P2 ;  /* 0xc10000000c027fae */ /* 0x0003e80009121844 */
[----:B------:R-:W3:Y:S01]  /*4e7b0*/  LDL.LU.64 R14, [R1+0x118] ;  /* 0x00011800010e7983 */ /* 0x000ee20000300a00 */
[----:B------:R1:W-:Y:S02]  /*4e7c0*/  LDGSTS.E [R252+-0x3e000], [R10.64], P2 ;  /* 0xc20000000afc7fae */ /* 0x0003e40009121844 */
[----:B-----5:R-:W-:-:S05]  /*4e7d0*/  IMAD.WIDE R4, R3, 0x4, R4 ;  /* 0x0000000403047825 */ /* 0x020fca00078e0204 */
[----:B------:R5:W-:Y:S04]  /*4e7e0*/  STL.64 [R1+0x358], R4 ;  /* 0x0003580401007387 */ /* 0x000be80000100a00 */
[----:B------:R5:W-:Y:S01]  /*4e7f0*/  LDGSTS.E [R0+-0x3d000], [R4.64], P2 ;  /* 0xc300000004007fae */ /* 0x000be20009121844 */
[----:B------:R-:W-:-:S03]  /*4e800*/  IMAD.WIDE R26, R3, 0x4, R6 ;  /* 0x00000004031a7825 */ /* 0x000fc600078e0206 */
[----:B-----5:R-:W5:Y:S01]  /*4e810*/  LDL.LU.64 R4, [R1+0xd8] ;  /* 0x0000d80001047983 */ /* 0x020f620000300a00 */
[----:B------:R-:W5:Y:S01]  /*4e820*/  LDL.LU.64 R6, [R1+0x98] ;  /* 0x0000980001067983 */ /* 0x000f620000300a00 */
[----:B-1----:R-:W-:Y:S02]  /*4e830*/  IADD3 R12, R16, 0x200000, RZ ;  /* 0x00200000100c7810 */ /* 0x002fe40007ffe0ff */
[----:B------:R1:W-:Y:S01]  /*4e840*/  STL.64 [R1+0x2fc0], R26 ;  /* 0x002fc01a01007387 */ /* 0x0003e20000100a00 */
[----:B------:R-:W5:Y:S03]  /*4e850*/  LDL.LU.64 R10, [R1+0x58] ;  /* 0x00005800010a7983 */ /* 0x000f660000300a00 */
[----:B------:R1:W-:Y:S01]  /*4e860*/  LDGSTS.E [R12+-0x3c000], [R26.64], P2 ;  /* 0xc40000001a0c7fae */ /* 0x0003e20009121844 */
[----:B------:R-:W-:-:S03]  /*4e870*/  IMAD.WIDE R30, R3, 0x4, R30 ;  /* 0x00000004031e7825 */ /* 0x000fc600078e021e */
[----:B-1----:R-:W5:Y:S01]  /*4e880*/  LDL.LU.64 R26, [R1+0x36e8] ;  /* 0x0036e800011a7983 */ /* 0x002f620000300a00 */
[----:B------:R-:W5:Y:S02]  /*4e890*/  LDL.LU.64 R12, [R1+0x18] ;  /* 0x00001800010c7983 */ /* 0x000f640000300a00 */
[----:B------:R1:W-:Y:S01]  /*4e8a0*/  STL.64 [R1+0x2fe0], R30 ;  /* 0x002fe01e01007387 */ /* 0x0003e20000100a00 */
[----:B------:R1:W-:Y:S01]  /*4e8b0*/  LDGSTS.E [R2+-0x3b000], [R30.64], P2 ;  /* 0xc50000001e027fae */ /* 0x0003e20009121844 */
[----:B------:R-:W-:-:S04]  /*4e8c0*/  IMAD.WIDE R18, R3, 0x4, R18 ;  /* 0x0000000403127825 */ /* 0x000fc800078e0212 */
[----:B------:R-:W-:-:S04]  /*4e8d0*/  IMAD.WIDE R28, R3, 0x4, R28 ;  /* 0x00000004031c7825 */ /* 0x000fc800078e021c */
[----:B------:R-:W-:Y:S01]  /*4e8e0*/  IMAD.WIDE R24, R3, 0x4, R24 ;  /* 0x0000000403187825 */ /* 0x000fe200078e0218 */
[----:B------:R4:W-:Y:S04]  /*4e8f0*/  STL.64 [R1+0x3000], R18 ;  /* 0x0030001201007387 */ /* 0x0009e80000100a00 */
[----:B------:R4:W-:Y:S04]  /*4e900*/  LDGSTS.E [R252+-0x3a000], [R18.64], P2 ;  /* 0xc600000012fc7fae */ /* 0x0009e80009121844 */
[----:B-1----:R-:W5:Y:S01]  /*4e910*/  LDL.LU.64 R30, [R1+0x36e0] ;  /* 0x0036e000011e7983 */ /* 0x002f620000300a00 */
[----:B------:R1:W-:Y:S01]  /*4e920*/  LDGSTS.E [R0+-0x39000], [R28.64], P2 ;  /* 0xc70000001c007fae */ /* 0x0003e20009121844 */
[----:B----4-:R-:W-:-:S02]  /*4e930*/  IADD3 R19, R16, 0x200000, RZ ;  /* 0x0020000010137810 */ /* 0x010fc40007ffe0ff */
[----:B------:R-:W4:Y:S01]  /*4e940*/  LDL.LU R18, [R1+0x36d8] ;  /* 0x0036d80001127983 */ /* 0x000f220000300800 */
[----:B------:R1:W-:Y:S02]  /*4e950*/  STL.64 [R1+0x3020], R28 ;  /* 0x0030201c01007387 */ /* 0x0003e40000100a00 */
[C---:B------:R-:W-:Y:S01]  /*4e960*/  IMAD.WIDE R22, R3.reuse, 0x4, R22 ;  /* 0x0000000403167825 */ /* 0x040fe200078e0216 */
[----:B------:R1:W-:Y:S04]  /*4e970*/  LDGSTS.E [R19+-0x38000], [R24.64], P2 ;  /* 0xc800000018137fae */ /* 0x0003e80009121844 */
[----:B------:R2:W-:Y:S01]  /*4e980*/  LDGSTS.E [R2+-0x37000], [R22.64], P2 ;  /* 0xc900000016027fae */ /* 0x0005e20009121844 */
[----:B-1----:R-:W4:Y:S01]  /*4e990*/  LDL.LU.64 R28, [R1+0x36d0] ;  /* 0x0036d000011c7983 */ /* 0x002f220000300a00 */
[----:B------:R1:W-:Y:S03]  /*4e9a0*/  STL.64 [R1+0x3040], R24 ;  /* 0x0030401801007387 */ /* 0x0003e60000100a00 */
[----:B-1----:R-:W4:Y:S01]  /*4e9b0*/  LDL.LU.64 R24, [R1+0x36c8] ;  /* 0x0036c80001187983 */ /* 0x002f220000300a00 */
[----:B------:R-:W4:Y:S02]  /*4e9c0*/  LDL.LU R19, [R1+0x36c0] ;  /* 0x0036c00001137983 */ /* 0x000f240000300800 */
[----:B------:R1:W-:Y:S02]  /*4e9d0*/  STL.64 [R1+0x3060], R22 ;  /* 0x0030601601007387 */ /* 0x0003e40000100a00 */
[----:B--2---:R-:W-:-:S04]  /*4e9e0*/  IMAD.WIDE R8, R3, 0x4, R8 ;  /* 0x0000000403087825 */ /* 0x004fc800078e0208 */
[C---:B---3--:R-:W-:Y:S01]  /*4e9f0*/  IMAD.WIDE R20, R3.reuse, 0x4, R20 ;  /* 0x0000000403147825 */ /* 0x048fe200078e0214 */
[----:B------:R2:W-:Y:S04]  /*4ea00*/  STL.64 [R1+0x3080], R8 ;  /* 0x0030800801007387 */ /* 0x0005e80000100a00 */
[----:B------:R2:W-:Y:S01]  /*4ea10*/  LDGSTS.E [R252+-0x36000], [R8.64], P2 ;  /* 0xca00000008fc7fae */ /* 0x0005e20009121844 */
[----:B------:R-:W-:-:S04]  /*4ea20*/  IMAD.WIDE R14, R3, 0x4, R14 ;  /* 0x00000004030e7825 */ /* 0x000fc800078e020e */
[----:B-1----:R-:W3:Y:S02]  /*4ea30*/  LDL.LU.64 R22, [R1+0x36b8] ;  /* 0x0036b80001167983 */ /* 0x002ee40000300a00 */
[----:B------:R1:W-:Y:S01]  /*4ea40*/  LDGSTS.E [R0+-0x35000], [R20.64], P2 ;  /* 0xcb00000014007fae */ /* 0x0003e20009121844 */
[----:B--2---:R-:W-:Y:S01]  /*4ea50*/  IADD3 R9, R16, 0x200000, RZ ;  /* 0x0020000010097810 */ /* 0x004fe20007ffe0ff */
[----:B------:R-:W2:Y:S01]  /*4ea60*/  LDL.LU R8, [R1+0x36b0] ;  /* 0x0036b00001087983 */ /* 0x000ea20000300800 */
[----:B------:R1:W-:Y:S03]  /*4ea70*/  STL.64 [R1+0x30a0], R20 ;  /* 0x0030a01401007387 */ /* 0x0003e60000100a00 */
[----:B------:R5:W-:Y:S04]  /*4ea80*/  LDGSTS.E [R9+-0x34000], [R14.64], P2 ;  /* 0xcc0000000e097fae */ /* 0x000be80009121844 */
[----:B-1----:R-:W2:Y:S01]  /*4ea90*/  LDL.LU.64 R20, [R1+0x36a8] ;  /* 0x0036a80001147983 */ /* 0x002ea20000300a00 */
[----:B------:R1:W-:Y:S02]  /*4eaa0*/  STL.64 [R1+0x30c0], R14 ;  /* 0x0030c00e01007387 */ /* 0x0003e40000100a00 */
[----:B-----5:R-:W-:-:S04]  /*4eab0*/  IMAD.WIDE R4, R3, 0x4, R4 ;  /* 0x0000000403047825 */ /* 0x020fc800078e0204 */
[C---:B------:R-:W-:Y:S01]  /*4eac0*/  IMAD.WIDE R6, R3.reuse, 0x4, R6 ;  /* 0x0000000403067825 */ /* 0x040fe200078e0206 */
[----:B------:R5:W-:Y:S04]  /*4ead0*/  LDGSTS.E [R2+-0x33000], [R4.64], P2 ;  /* 0xcd00000004027fae */ /* 0x000be80009121844 */
[----:B-1----:R-:W2:Y:S01]  /*4eae0*/  LDL.LU.64 R14, [R1+0x36a0] ;  /* 0x0036a000010e7983 */ /* 0x002ea20000300a00 */
[----:B------:R-:W2:Y:S02]  /*4eaf0*/  LDL.LU R9, [R1+0x3698] ;  /* 0x0036980001097983 */ /* 0x000ea40000300800 */
[----:B------:R5:W-:Y:S02]  /*4eb00*/  STL.64 [R1+0x30d8], R4 ;  /* 0x0030d80401007387 */ /* 0x000be40000100a00 */
[----:B------:R1:W-:Y:S01]  /*4eb10*/  STL.64 [R1+0x30f0], R6 ;  /* 0x0030f00601007387 */ /* 0x0003e20000100a00 */
[----:B------:R1:W-:Y:S04]  /*4eb20*/  LDGSTS.E [R252+-0x32000], [R6.64], P2 ;  /* 0xce00000006fc7fae */ /* 0x0003e80009121844 */
[----:B-----5:R-:W5:Y:S01]  /*4eb30*/  LDL.LU.64 R4, [R1+0x3690] ;  /* 0x0036900001047983 */ /* 0x020f620000300a00 */
[----:B-1----:R-:W2:Y:S02]  /*4eb40*/  LDL.LU.64 R6, [R1+0x3688] ;  /* 0x0036880001067983 */ /* 0x002ea40000300a00 */
[----:B------:R-:W-:-:S04]  /*4eb50*/  IMAD.WIDE R10, R3, 0x4, R10 ;  /* 0x00000004030a7825 */ /* 0x000fc800078e020a */
[----:B------:R-:W-:Y:S01]  /*4eb60*/  IMAD.WIDE R12, R3, 0x4, R12 ;  /* 0x00000004030c7825 */ /* 0x000fe200078e020c */
[----:B------:R2:W-:Y:S04]  /*4eb70*/  STL.64 [R1+0x3148], R10 ;  /* 0x0031480a01007387 */ /* 0x0005e80000100a00 */
[----:B------:R1:W-:Y:S01]  /*4eb80*/  LDGSTS.E [R0+-0x31000], [R10.64], P2 ;  /* 0xcf0000000a007fae */ /* 0x0003e20009121844 */
[----:B------:R2:W-:Y:S01]  /*4eb90*/  STL.64 [R1+0x3160], R12 ;  /* 0x0031600c01007387 */ /* 0x0005e20000100a00 */
[----:B-1----:R-:W-:-:S04]  /*4eba0*/  SHF.L.U32 R0, R17, 0x2, RZ ;  /* 0x0000000211007819 */ /* 0x002fc800000006ff */
[----:B------:R-:W-:Y:S01]  /*4ebb0*/  IADD3 R252, R0, 0x200000, RZ ;  /* 0x0020000000fc7810 */ /* 0x000fe20007ffe0ff */
[----:B--2---:R-:W-:Y:S01]  /*4ebc0*/  IMAD.WIDE R10, R3, 0x4, R6 ;  /* 0x00000004030a7825 */ /* 0x004fe200078e0206 */
[----:B------:R-:W-:-:S03]  /*4ebd0*/  IADD3 R6, R16, 0x200000, RZ ;  /* 0x0020000010067810 */ /* 0x000fc60007ffe0ff */
[----:B------:R-:W-:Y:S02]  /*4ebe0*/  IMAD.SHL.U32 R7, R17, 0x4, RZ ;  /* 0x0000000411077824 */ /* 0x000fe400078e00ff */
[C---:B-----5:R-:W-:Y:S01]  /*4ebf0*/  IMAD.WIDE R16, R3.reuse, 0x4, R4 ;  /* 0x0000000403107825 */ /* 0x060fe200078e0204 */
[----:B------:R1:W-:Y:S04]  /*4ec00*/  LDGSTS.E [R6+-0x30000], [R12.64], P2 ;  /* 0xd00000000c067fae */ /* 0x0003e80009121844 */
[----:B-1----:R-:W2:Y:S01]  /*4ec10*/  LDL.LU.64 R12, [R1+0x3680] ;  /* 0x00368000010c7983 */ /* 0x002ea20000300a00 */
[----:B------:R-:W-:Y:S01]  /*4ec20*/  IADD3 R6, R0, 0x200000, RZ ;  /* 0x0020000000067810 */ /* 0x000fe20007ffe0ff */
[----:B------:R1:W-:Y:S02]  /*4ec30*/  STL.64 [R1+0x3178], R10 ;  /* 0x0031780a01007387 */ /* 0x0003e40000100a00 */
[----:B------:R5:W-:Y:S02]  /*4ec40*/  STL.64 [R1+0x3188], R16 ;  /* 0x0031881001007387 */ /* 0x000be40000100a00 */
[----:B------:R1:W-:Y:S01]  /*4ec50*/  LDGSTS.E [R6+-0x2f000], [R10.64], P2 ;  /* 0xd10000000a067fae */ /* 0x0003e20009121844 */
[----:B------:R5:W-:Y:S03]  /*4ec60*/  LDGSTS.E [R252+-0x2e000], [R16.64], P2 ;  /* 0xd200000010fc7fae */ /* 0x000be60009121844 */
[----:B-1----:R-:W3:Y:S01]  /*4ec70*/  LDL.LU.64 R10, [R1+0x3678] ;  /* 0x00367800010a7983 */ /* 0x002ee20000300a00 */
[----:B-----5:R-:W5:Y:S02]  /*4ec80*/  LDL.LU.64 R16, [R1+0x3670] ;  /* 0x0036700001107983 */ /* 0x020f640000300a00 */
[----:B------:R-:W-:Y:S01]  /*4ec90*/  IMAD.WIDE R4, R3, 0x4, R8 ;  /* 0x0000000403047825 */ /* 0x000fe200078e0208 */
[----:B------:R-:W-:-:S02]  /*4eca0*/  IADD3 R0, R7, 0x200000, RZ ;  /* 0x0020000007007810 */ /* 0x000fc40007ffe0ff */
[C---:B------:R-:W-:Y:S02]  /*4ecb0*/  IADD3 R6, R7.reuse, 0x200000, RZ ;  /* 0x0020000007067810 */ /* 0x040fe40007ffe0ff */
[----:B------:R1:W-:Y:S04]  /*4ecc0*/  STL.64 [R1+0x31c8], R4 ;  /* 0x0031c80401007387 */ /* 0x0003e80000100a00 */
[----:B------:R1:W-:Y:S02]  /*4ecd0*/  LDGSTS.E [R0+-0x2d000], [R4.64], P2 ;  /* 0xd300000004007fae */ /* 0x0003e40009121844 */
[C---:B-1----:R-:W-:Y:S02]  /*4ece0*/  IADD3 R5, R7.reuse, 0x200000, RZ ;  /* 0x0020000007057810 */ /* 0x042fe40007ffe0ff */
[----:B------:R-:W-:Y:S01]  /*4ecf0*/  IADD3 R4, R7, 0x200000, RZ ;  /* 0x0020000007047810 */ /* 0x000fe20007ffe0ff */
[----:B--2---:R-:W-:-:S04]  /*4ed00*/  IMAD.WIDE R8, R3, 0x4, R12 ;  /* 0x0000000403087825 */ /* 0x004fc800078e020c */
[----:B------:R-:W-:-:S04]  /*4ed10*/  IMAD.WIDE R12, R3, 0x4, R14 ;  /* 0x00000004030c7825 */ /* 0x000fc800078e020e */
[----:B------:R-:W-:Y:S01]  /*4ed20*/  IMAD.MOV.U32 R14, RZ, RZ, R8 ;  /* 0x000000ffff0e7224 */ /* 0x000fe200078e0008 */
[----:B------:R-:W-:Y:S01]  /*4ed30*/  MOV R15, R9 ;  /* 0x00000009000f7202 */ /* 0x000fe20000000f00 */
[----:B------:R3:W-:Y:S01]  /*4ed40*/  STL.64 [R1+0x31d8], R8 ;  /* 0x0031d80801007387 */ /* 0x0007e20000100a00 */
[----:B------:R-:W-:Y:S03]  /*4ed50*/  STL.64 [R1+0x31e8], R12 ;  /* 0x0031e80c01007387 */ /* 0x000fe60000100a00 */
[----:B------:R1:W-:Y:S01]  /*4ed60*/  LDGSTS.E [R6+-0x2c000], [R14.64], P2 ;  /* 0xd40000000e067fae */ /* 0x0003e20009121844 */
[----:B------:R2:W-:Y:S02]  /*4ed70*/  LDGSTS.E [R5+-0x2b000], [R12.64], P2 ;  /* 0xd50000000c057fae */ /* 0x0005e40009121844 */
[----:B---3--:R-:W-:-:S04]  /*4ed80*/  IMAD.WIDE R8, R3, 0x4, R10 ;  /* 0x0000000403087825 */ /* 0x008fc800078e020a */
[----:B-----5:R-:W-:-:S04]  /*4ed90*/  IMAD.WIDE R10, R3, 0x4, R16 ;  /* 0x00000004030a7825 */ /* 0x020fc800078e0210 */
[C---:B------:R-:W-:Y:S01]  /*4eda0*/  IMAD.WIDE R16, R3.reuse, 0x4, R22 ;  /* 0x0000000403107825 */ /* 0x040fe200078e0216 */
[----:B------:R3:W-:Y:S04]  /*4edb0*/  STL.64 [R1+0x31f0], R8 ;  /* 0x0031f00801007387 */ /* 0x0007e80000100a00 */
[----:B------:R3:W-:Y:S01]  /*4edc0*/  LDGSTS.E [R4+-0x2a000], [R8.64], P2 ;  /* 0xd600000008047fae */ /* 0x0007e20009121844 */
[----:B------:R4:W-:Y:S02]  /*4edd0*/  STL.64 [R1+0x3228], R10 ;  /* 0x0032280a01007387 */ /* 0x0009e40000100a00 */
[----:B------:R4:W-:Y:S02]  /*4ede0*/  LDGSTS.E [R0+-0x29000], [R10.64], P2 ;  /* 0xd70000000a007fae */ /* 0x0009e40009121844 */
[----:B---3--:R-:W-:-:S04]  /*4edf0*/  IMAD.WIDE R8, R3, 0x4, R20 ;  /* 0x0000000403087825 */ /* 0x008fc800078e0214 */
[C---:B----4-:R-:W-:Y:S01]  /*4ee00*/  IMAD.WIDE R10, R3.reuse, 0x4, R18 ;  /* 0x00000004030a7825 */ /* 0x050fe200078e0212 */
[----:B------:R-:W3:Y:S03]  /*4ee10*/  LDL.LU.64 R20, [R1+0x410] ;  /* 0x0004100001147983 */ /* 0x000ee60000300a00 */
[----:B------:R4:W-:Y:S02]  /*4ee20*/  STL.64 [R1+0x3230], R8 ;  /* 0x0032300801007387 */ /* 0x0009e40000100a00 */
[----:B-1----:R-:W5:Y:S01]  /*4ee30*/  LDL.LU.64 R14, [R1+0x3d0] ;  /* 0x0003d000010e7983 */ /* 0x002f620000300a00 */
[----:B------:R4:W-:Y:S01]  /*4ee40*/  LDGSTS.E [R6+-0x28000], [R8.64], P2 ;  /* 0xd800000008067fae */ /* 0x0009e20009121844 */
[----:B------:R-:W-:Y:S02]  /*4ee50*/  STL.64 [R1+0x3238], R16 ;  /* 0x0032381001007387 */ /* 0x000fe40000100a00 */
[----:B--2---:R-:W2:Y:S02]  /*4ee60*/  LDL.LU.64 R12, [R1+0x390] ;  /* 0x00039000010c7983 */ /* 0x004ea40000300a00 */
[----:B------:R1:W-:Y:S01]  /*4ee70*/  LDGSTS.E [R5+-0x27000], [R16.64], P2 ;  /* 0xd900000010057fae */ /* 0x0003e20009121844 */
[----:B------:R1:W-:Y:S04]  /*4ee80*/  STL.64 [R1+0x3268], R10 ;  /* 0x0032680a01007387 */ /* 0x0003e80000100a00 */
[----:B------:R1:W-:Y:S01]  /*4ee90*/  LDGSTS.E [R4+-0x26000], [R10.64], P2 ;  /* 0xda0000000a047fae */ /* 0x0003e20009121844 */
[----:B----4-:R-:W-:-:S03]  /*4eea0*/  IMAD.WIDE R8, R3, 0x4, R24 ;  /* 0x0000000403087825 */ /* 0x010fc600078e0218 */
[----:B-1----:R-:W4:Y:S02]  /*4eeb0*/  LDL.LU.64 R10, [R1+0x350] ;  /* 0x00035000010a7983 */ /* 0x002f240000300a00 */
[----:B------:R1:W-:Y:S02]  /*4eec0*/  STL.64 [R1+0x3260], R8 ;  /* 0x0032600801007387 */ /* 0x0003e40000100a00 */
[----:B------:R1:W-:Y:S04]  /*4eed0*/  LDGSTS.E [R0+-0x25000], [R8.64], P2 ;  /* 0xdb00000008007fae */ /* 0x0003e80009121844 */
[----:B-1----:R-:W4:Y:S04]  /*4eee0*/  LDL.LU.64 R8, [R1+0x310] ;  /* 0x0003100001087983 */ /* 0x002f280000300a00 */
[----:B------:R-:W1:Y:S01]  /*4eef0*/  S2R R252, SR_TID.X ;  /* 0x0000000000fc7919 */ /* 0x000e620000002100 */
[----:B------:R-:W-:-:S04]  /*4ef00*/  IMAD.WIDE R16, R3, 0x4, R28 ;  /* 0x0000000403107825 */ /* 0x000fc800078e021c */
[----:B------:R-:W-:-:S04]  /*4ef10*/  IMAD.WIDE R24, R3, 0x4, R30 ;  /* 0x0000000403187825 */ /* 0x000fc800078e021e */
[C---:B------:R-:W-:Y:S01]  /*4ef20*/  IMAD.WIDE R22, R3.reuse, 0x4, R26 ;  /* 0x0000000403167825 */ /* 0x040fe200078e021a */
[----:B------:R1:W-:Y:S03]  /*4ef30*/  STL.64 [R1+0x3258], R16 ;  /* 0x0032581001007387 */ /* 0x0003e60000100a00 */
[----:B------:R1:W-:Y:S02]  /*4ef40*/  STL.64 [R1+0x3250], R24 ;  /* 0x0032501801007387 */ /* 0x0003e40000100a00 */
[----:B------:R-:W-:Y:S02]  /*4ef50*/  STL.64 [R1+0x3248], R22 ;  /* 0x0032481601007387 */ /* 0x000fe40000100a00 */
[----:B------:R-:W4:Y:S02]  /*4ef60*/  LDL.LU.64 R26, [R1+0x290] ;  /* 0x00029000011a7983 */ /* 0x000f240000300a00 */
[----:B------:R-:W-:Y:S01]  /*4ef70*/  IMAD.WIDE R18, R3, 0x4, R32 ;  /* 0x0000000403127825 */ /* 0x000fe200078e0220 */
[----:B------:R1:W-:Y:S04]  /*4ef80*/  LDGSTS.E [R6+-0x24000], [R16.64], P2 ;  /* 0xdc00000010067fae */ /* 0x0003e80009121844 */
[----:B------:R-:W4:Y:S01]  /*4ef90*/  LDL.LU.64 R32, [R1+0x2d0] ;  /* 0x0002d00001207983 */ /* 0x000f220000300a00 */
[----:B-1----:R-:W-:-:S03]  /*4efa0*/  LOP3.LUT R252, R252, 0x7f, RZ, 0xc0, !PT ;  /* 0x0000007ffcfc7812 */ /* 0x002fc600078ec0ff */
[----:B------:R1:W-:Y:S04]  /*4efb0*/  LDGSTS.E [R5+-0x23000], [R24.64], P2 ;  /* 0xdd00000018057fae */ /* 0x0003e80009121844 */
[----:B------:R1:W-:Y:S01]  /*4efc0*/  STL.64 [R1+0x3240], R18 ;  /* 0x0032401201007387 */ /* 0x0003e20000100a00 */
[----:B------:R-:W4:Y:S02]  /*4efd0*/  LDL.LU.64 R28, [R1+0x250] ;  /* 0x00025000011c7983 */ /* 0x000f240000300a00 */
[----:B------:R-:W4:Y:S02]  /*4efe0*/  LDL.LU.64 R30, [R1+0x210] ;  /* 0x00021000011e7983 */ /* 0x000f240000300a00 */
[----:B------:R-:W-:Y:S01]  /*4eff0*/  IMAD.SHL.U32 R252, R252, 0x4, RZ ;  /* 0x00000004fcfc7824 */ /* 0x000fe200078e00ff */
[----:B------:R1:W-:Y:S01]  /*4f000*/  LDGSTS.E [R4+-0x22000], [R22.64], P2 ;  /* 0xde00000016047fae */ /* 0x0003e20009121844 */
[----:B------:R1:W-:Y:S03]  /*4f010*/  LDGSTS.E [R0+-0x21000], [R18.64], P2 ;  /* 0xdf00000012007fae */ /* 0x0003e60009121844 */
[----:B------:R-:W-:-:S04]  /*4f020*/  LOP3.LUT R17, R252, 0x10, RZ, 0x3c, !PT ;  /* 0x00000010fc117812 */ /* 0x000fc800078e3cff */
[C---:B------:R-:W-:Y:S02]  /*4f030*/  IADD3 R6, R17.reuse, 0x200000, RZ ;  /* 0x0020000011067810 */ /* 0x040fe40007ffe0ff */
[C---:B-1----:R-:W-:Y:S02]  /*4f040*/  IADD3 R5, R17.reuse, 0x200000, RZ ;  /* 0x0020000011057810 */ /* 0x042fe40007ffe0ff */
[C---:B------:R-:W-:Y:S02]  /*4f050*/  IADD3 R4, R17.reuse, 0x200000, RZ ;  /* 0x0020000011047810 */ /* 0x040fe40007ffe0ff */
[----:B------:R-:W-:Y:S01]  /*4f060*/  IADD3 R0, R17, 0x200000, RZ ;  /* 0x0020000011007810 */ /* 0x000fe20007ffe0ff */
[----:B---3--:R-:W-:-:S04]  /*4f070*/  IMAD.WIDE R20, R3, 0x4, R20 ;  /* 0x0000000403147825 */ /* 0x008fc800078e0214 */
[----:B-----5:R-:W-:-:S04]  /*4f080*/  IMAD.WIDE R14, R3, 0x4, R14 ;  /* 0x00000004030e7825 */ /* 0x020fc800078e020e */
[C---:B--2---:R-:W-:Y:S01]  /*4f090*/  IMAD.WIDE R12, R3.reuse, 0x4, R12 ;  /* 0x00000004030c7825 */ /* 0x044fe200078e020c */
[----:B------:R1:W-:Y:S03]  /*4f0a0*/  STL.64 [R1+0x158], R20 ;  /* 0x0001581401007387 */ /* 0x0003e60000100a00 */
[----:B------:R-:W2:Y:S02]  /*4f0b0*/  LDL.LU.64 R24, [R1+0x1d0] ;  /* 0x0001d00001187983 */ /* 0x000ea40000300a00 */
[----:B------:R-:W3:Y:S02]  /*4f0c0*/  LDL.LU.64 R18, [R1+0x190] ;  /* 0x0001900001127983 */ /* 0x000ee40000300a00 */
[----:B------:R5:W-:Y:S01]  /*4f0d0*/  STL.64 [R1+0x1d8], R14 ;  /* 0x0001d80e01007387 */ /* 0x000be20000100a00 */
[----:B------:R1:W-:Y:S04]  /*4f0e0*/  LDGSTS.E [R6+-0x3fe00], [R20.64], P2 ;  /* 0xc020000014067fae */ /* 0x0003e80009121844 */
[----:B------:R4:W-:Y:S01]  /*4f0f0*/  STL.64 [R1+0x218], R12 ;  /* 0x0002180c01007387 */ /* 0x0009e20000100a00 */
[----:B------:R5:W-:Y:S02]  /*4f100*/  LDGSTS.E [R5+-0x3ee00], [R14.64], P2 ;  /* 0xc12000000e057fae */ /* 0x000be40009121844 */
[----:B------:R4:W-:Y:S02]  /*4f110*/  LDGSTS.E [R4+-0x3de00], [R12.64], P2 ;  /* 0xc22000000c047fae */ /* 0x0009e40009121844 */
[C---:B----4-:R-:W-:Y:S01]  /*4f120*/  IMAD.WIDE R10, R3.reuse, 0x4, R10 ;  /* 0x00000004030a7825 */ /* 0x050fe200078e020a */
[----:B-1----:R-:W4:Y:S03]  /*4f130*/  LDL.LU.64 R20, [R1+0x150] ;  /* 0x0001500001147983 */ /* 0x002f260000300a00 */
[----:B------:R-:W4:Y:S01]  /*4f140*/  LDL.LU.64 R22, [R1+0x110] ;  /* 0x0001100001167983 */ /* 0x000f220000300a00 */
[----:B------:R1:W-:Y:S01]  /*4f150*/  STL.64 [R1+0x258], R10 ;  /* 0x0002580a01007387 */ /* 0x0003e20000100a00 */
[----:B-----5:R-:W5:Y:S03]  /*4f160*/  LDL.LU.64 R14, [R1+0xd0] ;  /* 0x0000d000010e7983 */ /* 0x020f660000300a00 */
[----:B------:R-:W5:Y:S04]  /*4f170*/  LDL.LU.64 R12, [R1+0x90] ;  /* 0x00009000010c7983 */ /* 0x000f680000300a00 */
[----:B------:R1:W-:Y:S01]  /*4f180*/  LDGSTS.E [R0+-0x3ce00], [R10.64], P2 ;  /* 0xc32000000a007fae */ /* 0x0003e20009121844 */
[----:B------:R-:W-:-:S05]  /*4f190*/  IMAD.WIDE R8, R3, 0x4, R8 ;  /* 0x0000000403087825 */ /* 0x000fca00078e0208 */
[----:B------:R1:W-:Y:S04]  /*4f1a0*/  STL.64 [R1+0x298], R8 ;  /* 0x0002980801007387 */ /* 0x0003e80000100a00 */
[----:B-1----:R-:W5:Y:S04]  /*4f1b0*/  LDL.LU.64 R10, [R1+0x50] ;  /* 0x00005000010a7983 */ /* 0x002f680000300a00 */
[----:B------:R1:W-:Y:S04]  /*4f1c0*/  LDGSTS.E [R6+-0x3be00], [R8.64], P2 ;  /* 0xc420000008067fae */ /* 0x0003e80009121844 */
[----:B-1----:R-:W5:Y:S01]  /*4f1d0*/  LDL.LU.64 R8, [R1+0x10] ;  /* 0x0000100001087983 */ /* 0x002f620000300a00 */
[----:B------:R-:W-:-:S04]  /*4f1e0*/  IMAD.WIDE R32, R3, 0x4, R32 ;  /* 0x0000000403207825 */ /* 0x000fc800078e0220 */
[C---:B------:R-:W-:Y:S01]  /*4f1f0*/  IMAD.WIDE R26, R3.reuse, 0x4, R26 ;  /* 0x00000004031a7825 */ /* 0x040fe200078e021a */
[----:B------:R-:W-:Y:S04]  /*4f200*/  STL.64 [R1+0x310], R32 ;  /* 0x0003102001007387 */ /* 0x000fe80000100a00 */
[----:B------:R1:W-:Y:S01]  /*4f210*/  LDGSTS.E [R5+-0x3ae00], [R32.64], P2 ;  /* 0xc520000020057fae */ /* 0x0003e20009121844 */
[----:B------:R1:W-:Y:S02]  /*4f220*/  STL.64 [R1+0x290], R26 ;  /* 0x0002901a01007387 */ /* 0x0003e40000100a00 */
[----:B------:R-:W-:-:S04]  /*4f230*/  IMAD.WIDE R28, R3, 0x4, R28 ;  /* 0x00000004031c7825 */ /* 0x000fc800078e021c */
[----:B------:R1:W-:Y:S01]  /*4f240*/  LDGSTS.E [R4+-0x39e00], [R26.64], P2 ;  /* 0xc62000001a047fae */ /* 0x0003e20009121844 */
[----:B------:R-:W-:Y:S04]  /*4f250*/  STL.64 [R1+0x318], R28 ;  /* 0x0003181c01007387 */ /* 0x000fe80000100a00 */
[----:B------:R2:W-:Y:S01]  /*4f260*/  LDGSTS.E [R0+-0x38e00], [R28.64], P2 ;  /* 0xc72000001c007fae */ /* 0x0005e20009121844 */
[----:B-1----:R-:W-:-:S05]  /*4f270*/  IMAD.WIDE R26, R3, 0x4, R30 ;  /* 0x00000004031a7825 */ /* 0x002fca00078e021e */
[----:B------:R-:W-:Y:S04]  /*4f280*/  STL.64 [R1+0x350], R26 ;  /* 0x0003501a01007387 */ /* 0x000fe80000100a00 */
[----:B------:R1:W-:Y:S01]  /*4f290*/  LDGSTS.E [R6+-0x37e00], [R26.64], P2 ;  /* 0xc82000001a067fae */ /* 0x0003e20009121844 */
[----:B--2---:R-:W-:-:S04]  /*4f2a0*/  IMAD.WIDE R24, R3, 0x4, R24 ;  /* 0x0000000403187825 */ /* 0x004fc800078e0218 */
[C---:B---3--:R-:W-:Y:S01]  /*4f2b0*/  IMAD.WIDE R18, R3.reuse, 0x4, R18 ;  /* 0x0000000403127825 */ /* 0x048fe200078e0212 */
[----:B------:R-:W-:Y:S04]  /*4f2c0*/  STL.64 [R1+0x2fd0], R24 ;  /* 0x002fd01801007387 */ /* 0x000fe80000100a00 */
[----:B------:R2:W-:Y:S01]  /*4f2d0*/  LDGSTS.E [R5+-0x36e00], [R24.64], P2 ;  /* 0xc920000018057fae */ /* 0x0005e20009121844 */
[----:B------:R3:W-:Y:S02]  /*4f2e0*/  STL.64 [R1+0x2ff0], R18 ;  /* 0x002ff01201007387 */ /* 0x0007e40000100a00 */
[----:B------:R3:W-:Y:S02]  /*4f2f0*/  LDGSTS.E [R4+-0x35e00], [R18.64], P2 ;  /* 0xca20000012047fae */ /* 0x0007e40009121844 */
[----:B----4-:R-:W-:-:S04]  /*4f300*/  IMAD.WIDE R20, R3, 0x4, R20 ;  /* 0x0000000403147825 */ /* 0x010fc800078e0214 */
[----:B-----5:R-:W-:-:S04]  /*4f310*/  IMAD.WIDE R14, R3, 0x4, R14 ;  /* 0x00000004030e7825 */ /* 0x020fc800078e020e */
[----:B------:R-:W-:-:S04]  /*4f320*/  IMAD.WIDE R12, R3, 0x4, R12 ;  /* 0x00000004030c7825 */ /* 0x000fc800078e020c */
[C---:B---3--:R-:W-:Y:S01]  /*4f330*/  IMAD.WIDE R18, R3.reuse, 0x4, R22 ;  /* 0x0000000403127825 */ /* 0x048fe200078e0216 */
[----:B------:R-:W-:Y:S04]  /*4f340*/  STL.64 [R1+0x3010], R20 ;  /* 0x0030101401007387 */ /* 0x000fe80000100a00 */
[----:B------:R3:W-:Y:S01]  /*4f350*/  LDGSTS.E [R0+-0x34e00], [R20.64], P2 ;  /* 0xcb20000014007fae */ /* 0x0007e20009121844 */
[----:B------:R-:W-:Y:S02]  /*4f360*/  STL.64 [R1+0x3030], R18 ;  /* 0x0030301201007387 */ /* 0x000fe40000100a00 */
[----:B------:R4:W-:Y:S02]  /*4f370*/  LDGSTS.E [R6+-0x33e00], [R18.64], P2 ;  /* 0xcc20000012067fae */ /* 0x0009e40009121844 */
[----:B------:R-:W-:Y:S01]  /*4f380*/  STL.64 [R1+0x3050], R14 ;  /* 0x0030500e01007387 */ /* 0x000fe20000100a00 */
[----:B------:R5:W-:Y:S04]  /*4f390*/  LDGSTS.E [R5+-0x32e00], [R14.64], P2 ;  /* 0xcd2000000e057fae */ /* 0x000be80009121844 */
[----:B------:R1:W-:Y:S01]  /*4f3a0*/  STL.64 [R1+0x3070], R12 ;  /* 0x0030700c01007387 */ /* 0x0003e20000100a00 */
[----:B------:R1:W-:Y:S02]  /*4f3b0*/  LDGSTS.E [R4+-0x31e00], [R12.64], P2 ;  /* 0xce2000000c047fae */ /* 0x0003e40009121844 */
[----:B------:R-:W-:-:S05]  /*4f3c0*/  IMAD.WIDE R10, R3, 0x4, R10 ;  /* 0x00000004030a7825 */ /* 0x000fca00078e020a */
[----:B------:R2:W-:Y:S04]  /*4f3d0*/  STL.64 [R1+0x3090], R10 ;  /* 0x0030900a01007387 */ /* 0x0005e80000100a00 */
[----:B------:R2:W-:Y:S01]  /*4f3e0*/  LDGSTS.E [R0+-0x30e00], [R10.64], P2 ;  /* 0xcf2000000a007fae */ /* 0x0005e20009121844 */
[----:B-1----:R-:W-:-:S04]  /*4f3f0*/  IMAD.WIDE R12, R3, 0x4, R36 ;  /* 0x00000004030c7825 */ /* 0x002fc800078e0224 */
[----:B------:R-:W-:-:S04]  /*4f400*/  IMAD.WIDE R8, R3, 0x4, R8 ;  /* 0x0000000403087825 */ /* 0x000fc800078e0208 */
[C---:B--2---:R-:W-:Y:S01]  /*4f410*/  IMAD.WIDE R10, R3.reuse, 0x4, R34 ;  /* 0x00000004030a7825 */ /* 0x044fe200078e0222 */
[----:B------:R1:W-:Y:S04]  /*4f420*/  STL.64 [R1+0x30b0], R8 ;  /* 0x0030b00801007387 */ /* 0x0003e80000100a00 */
[----:B------:R1:W-:Y:S01]  /*4f430*/  LDGSTS.E [R6+-0x2fe00], [R8.64], P2 ;  /* 0xd020000008067fae */ /* 0x0003e20009121844 */
[----:B------:R2:W-:Y:S02]  /*4f440*/  STL.64 [R1+0x30d0], R12 ;  /* 0x0030d00c01007387 */ /* 0x0005e40000100a00 */
[----:B------:R2:W-:Y:S02]  /*4f450*/  LDGSTS.E [R5+-0x2ee00], [R12.64], P2 ;  /* 0xd12000000c057fae */ /* 0x0005e40009121844 */
[----:B------:R2:W-:Y:S01]  /*4f460*/  STL.64 [R1+0x30e8], R10 ;  /* 0x0030e80a01007387 */ /* 0x0005e20000100a00 */
[----:B------:R2:W-:Y:S01]  /*4f470*/  LDGSTS.E [R4+-0x2de00], [R10.64], P2 ;  /* 0xd22000000a047fae */ /* 0x0005e20009121844 */
[----:B-1----:R-:W-:-:S04]  /*4f480*/  IMAD.WIDE R8, R3, 0x4, R38 ;  /* 0x0000000403087825 */ /* 0x002fc800078e0226 */
[----:B--2---:R-:W-:-:S04]  /*4f490*/  IMAD.WIDE R12, R3, 0x4, R44 ;  /* 0x00000004030c7825 */ /* 0x004fc800078e022c */
[C---:B------:R-:W-:Y:S01]  /*4f4a0*/  IMAD.WIDE R10, R3.reuse, 0x4, R42 ;  /* 0x00000004030a7825 */ /* 0x040fe200078e022a */
[----:B------:R1:W-:Y:S04]  /*4f4b0*/  STL.64 [R1+0x3100], R8 ;  /* 0x0031000801007387 */ /* 0x0003e80000100a00 */
[----:B------:R1:W-:Y:S01]  /*4f4c0*/  LDGSTS.E [R0+-0x2ce00], [R8.64], P2 ;  /* 0xd320000008007fae */ /* 0x0003e20009121844 */
[----:B------:R2:W-:Y:S02]  /*4f4d0*/  STL.64 [R1+0x3158], R10 ;  /* 0x0031580a01007387 */ /* 0x0005e40000100a00 */
[----:B------:R2:W-:Y:S02]  /*4f4e0*/  LDGSTS.E [R6+-0x2be00], [R10.64], P2 ;  /* 0xd42000000a067fae */ /* 0x0005e40009121844 */
[----:B------:R-:W-:Y:S01]  /*4f4f0*/  STL.64 [R1+0x3170], R12 ;  /* 0x0031700c01007387 */ /* 0x000fe20000100a00 */
[----:B------:R3:W-:Y:S01]  /*4f500*/  LDGSTS.E [R5+-0x2ae00], [R12.64], P2 ;  /* 0xd52000000c057fae */ /* 0x0007e20009121844 */
[----:B-1----:R-:W-:-:S04]  /*4f510*/  IMAD.WIDE R8, R3, 0x4, R40 ;  /* 0x0000000403087825 */ /* 0x002fc800078e0228 */
[----:B--2---:R-:W-:-:S04]  /*4f520*/  IMAD.WIDE R10, R3, 0x4, R46 ;  /* 0x00000004030a7825 */ /* 0x004fc800078e022e */
[C---:B----4-:R-:W-:Y:S01]  /*4f530*/  IMAD.WIDE R18, R3.reuse, 0x4, R52 ;  /* 0x0000000403127825 */ /* 0x050fe200078e0234 */
[----:B------:R1:W-:Y:S04]  /*4f540*/  STL.64 [R1+0x3180], R8 ;  /* 0x0031800801007387 */ /* 0x0003e80000100a00 */
[----:B------:R1:W-:Y:S01]  /*4f550*/  LDGSTS.E [R4+-0x29e00], [R8.64], P2 ;  /* 0xd620000008047fae */ /* 0x0003e20009121844 */
[----:B------:R2:W-:Y:S02]  /*4f560*/  STL.64 [R1+0x31c0], R10 ;  /* 0x0031c00a01007387 */ /* 0x0005e40000100a00 */
[----:B------:R2:W-:Y:S02]  /*4f570*/  LDGSTS.E [R0+-0x28e00], [R10.64], P2 ;  /* 0xd72000000a007fae */ /* 0x0005e40009121844 */
[----:B---3--:R-:W3:Y:S02]  /*4f580*/  LDL.LU.64 R20, [R1+0x408] ;  /* 0x0004080001147983 */ /* 0x008ee40000300a00 */
[----:B-1----:R-:W-:-:S04]  /*4f590*/  IMAD.WIDE R8, R3, 0x4, R50 ;  /* 0x0000000403087825 */ /* 0x002fc800078e0232 */
[C---:B--2---:R-:W-:Y:S01]  /*4f5a0*/  IMAD.WIDE R10, R3.reuse, 0x4, R48 ;  /* 0x00000004030a7825 */ /* 0x044fe200078e0230 */
[----:B------:R1:W-:Y:S03]  /*4f5b0*/  STL.64 [R1+0x31d0], R8 ;  /* 0x0031d00801007387 */ /* 0x0003e60000100a00 */
[----:B-----5:R-:W2:Y:S01]  /*4f5c0*/  LDL.LU.64 R14, [R1+0x3c8] ;  /* 0x0003c800010e7983 */ /* 0x020ea20000300a00 */
[----:B------:R1:W-:Y:S01]  /*4f5d0*/  LDGSTS.E [R6+-0x27e00], [R8.64], P2 ;  /* 0xd820000008067fae */ /* 0x0003e20009121844 */
[----:B------:R-:W-:Y:S02]  /*4f5e0*/  STL.64 [R1+0x31e0], R18 ;  /* 0x0031e01201007387 */ /* 0x000fe40000100a00 */
[----:B------:R-:W4:Y:S02]  /*4f5f0*/  LDL.LU.64 R12, [R1+0x388] ;  /* 0x00038800010c7983 */ /* 0x000f240000300a00 */
[----:B------:R5:W-:Y:S01]  /*4f600*/  LDGSTS.E [R5+-0x26e00], [R18.64], P2 ;  /* 0xd920000012057fae */ /* 0x000be20009121844 */
[----:B------:R5:W-:Y:S04]  /*4f610*/  STL.64 [R1+0x3220], R10 ;  /* 0x0032200a01007387 */ /* 0x000be80000100a00 */
[----:B------:R5:W-:Y:S01]  /*4f620*/  LDGSTS.E [R4+-0x25e00], [R10.64], P2 ;  /* 0xda2000000a047fae */ /* 0x000be20009121844 */
[----:B-1----:R-:W-:-:S03]  /*4f630*/  IMAD.WIDE R8, R3, 0x4, R54 ;  /* 0x0000000403087825 */ /* 0x002fc600078e0236 */
[----:B-----5:R-:W5:Y:S02]  /*4f640*/  LDL.LU.64 R10, [R1+0x348] ;  /* 0x00034800010a7983 */ /* 0x020f640000300a00 */
[----:B------:R1:W-:Y:S02]  /*4f650*/  STL.64 [R1+0x3218], R8 ;  /* 0x0032180801007387 */ /* 0x0003e40000100a00 */
[----:B------:R1:W-:Y:S04]  /*4f660*/  LDGSTS.E [R0+-0x24e00], [R8.64], P2 ;  /* 0xdb20000008007fae */ /* 0x0003e80009121844 */
[----:B-1----:R-:W5:Y:S04]  /*4f670*/  LDL.LU.64 R8, [R1+0x308] ;  /* 0x0003080001087983 */ /* 0x002f680000300a00 */
[----:B------:R-:W1:Y:S01]  /*4f680*/  S2R R252, SR_TID.X ;  /* 0x0000000000fc7919 */ /* 0x000e620000002100 */
[----:B------:R-:W-:-:S04]  /*4f690*/  IMAD.WIDE R18, R3, 0x4, R58 ;  /* 0x0000000403127825 */ /* 0x000fc800078e023a */
[----:B------:R-:W-:-:S04]  /*4f6a0*/  IMAD.WIDE R24, R3, 0x4, R60 ;  /* 0x0000000403187825 */ /* 0x000fc800078e023c */
[C---:B------:R-:W-:Y:S01]  /*4f6b0*/  IMAD.WIDE R22, R3.reuse, 0x4, R56 ;  /* 0x0000000403167825 */ /* 0x040fe200078e0238 */
[----:B------:R1:W-:Y:S04]  /*4f6c0*/  STL.64 [R1+0x3210], R18 ;  /* 0x0032101201007387 */ /* 0x0003e80000100a00 */
[----:B------:R1:W-:Y:S01]  /*4f6d0*/  LDGSTS.E [R6+-0x23e00], [R18.64], P2 ;  /* 0xdc20000012067fae */ /* 0x0003e20009121844 */
[----:B------:R1:W-:Y:S02]  /*4f6e0*/  STL.64 [R1+0x3208], R24 ;  /* 0x0032081801007387 */ /* 0x0003e40000100a00 */
[----:B------:R-:W-:Y:S02]  /*4f6f0*/  STL.64 [R1+0x3200], R22 ;  /* 0x0032001601007387 */ /* 0x000fe40000100a00 */
[----:B------:R-:W5:Y:S01]  /*4f700*/  LDL.LU.64 R32, [R1+0x2c8] ;  /* 0x0002c80001207983 */ /* 0x000f620000300a00 */
[----:B------:R-:W5:Y:S04]  /*4f710*/  LDL.LU.64 R26, [R1+0x288] ;  /* 0x00028800011a7983 */ /* 0x000f680000300a00 */
[----:B------:R1:W-:Y:S01]  /*4f720*/  LDGSTS.E [R5+-0x22e00], [R24.64], P2 ;  /* 0xdd20000018057fae */ /* 0x0003e20009121844 */
[----:B------:R1:W-:Y:S02]  /*4f730*/  LDGSTS.E [R4+-0x21e00], [R22.64], P2 ;  /* 0xde20000016047fae */ /* 0x0003e40009121844 */
[----:B-1----:R-:W-:Y:S01]  /*4f740*/  LOP3.LUT R252, R252, 0x7f, RZ, 0xc0, !PT ;  /* 0x0000007ffcfc7812 */ /* 0x002fe200078ec0ff */
[----:B------:R-:W-:-:S04]  /*4f750*/  IMAD.WIDE R18, R3, 0x4, R62 ;  /* 0x0000000403127825 */ /* 0x000fc800078e023e */
[----:B------:R-:W-:Y:S01]  /*4f760*/  IMAD.SHL.U32 R252, R252, 0x4, RZ ;  /* 0x00000004fcfc7824 */ /* 0x000fe200078e00ff */
[----:B------:R1:W-:Y:S01]  /*4f770*/  STL.64 [R1+0x31f8], R18 ;  /* 0x0031f81201007387 */ /* 0x0003e20000100a00 */
[----:B------:R-:W5:Y:S02]  /*4f780*/  LDL.LU.64 R28, [R1+0x248] ;  /* 0x00024800011c7983 */ /* 0x000f640000300a00 */
[----:B------:R-:W5:Y:S01]  /*4f790*/  LDL.LU.64 R30, [R1+0x208] ;  /* 0x00020800011e7983 */ /* 0x000f620000300a00 */
[----:B------:R1:W-:Y:S01]  /*4f7a0*/  LDGSTS.E [R0+-0x20e00], [R18.64], P2 ;  /* 0xdf20000012007fae */ /* 0x0003e20009121844 */
[----:B------:R-:W-:-:S04]  /*4f7b0*/  LOP3.LUT R17, R252, 0x20, RZ, 0x3c, !PT ;  /* 0x00000020fc117812 */ /* 0x000fc800078e3cff */
[C---:B------:R-:W-:Y:S02]  /*4f7c0*/  IADD3 R6, R17.reuse, 0x200000, RZ ;  /* 0x0020000011067810 */ /* 0x040fe40007ffe0ff */
[C---:B------:R-:W-:Y:S02]  /*4f7d0*/  IADD3 R5, R17.reuse, 0x200000, RZ ;  /* 0x0020000011057810 */ /* 0x040fe40007ffe0ff */
[C---:B------:R-:W-:Y:S02]  /*4f7e0*/  IADD3 R4, R17.reuse, 0x200000, RZ ;  /* 0x0020000011047810 */ /* 0x040fe40007ffe0ff */
[----:B-1----:R-:W-:Y:S01]  /*4f7f0*/  IADD3 R0, R17, 0x200000, RZ ;  /* 0x0020000011007810 */ /* 0x002fe20007ffe0ff */
[----:B---3--:R-:W-:-:S05]  /*4f800*/  IMAD.WIDE R20, R3, 0x4, R20 ;  /* 0x0000000403147825 */ /* 0x008fca00078e0214 */
[----:B------:R1:W-:Y:S01]  /*4f810*/  STL.64 [R1+0x58], R20 ;  /* 0x0000581401007387 */ /* 0x0003e20000100a00 */
[----:B------:R-:W3:Y:S02]  /*4f820*/  LDL.LU.64 R24, [R1+0x1c8] ;  /* 0x0001c80001187983 */ /* 0x000ee40000300a00 */
[----:B------:R-:W3:Y:S01]  /*4f830*/  LDL.LU.64 R18, [R1+0x188] ;  /* 0x0001880001127983 */ /* 0x000ee20000300a00 */
[----:B------:R1:W-:Y:S01]  /*4f840*/  LDGSTS.E [R6+-0x3fc00], [R20.64], P2 ;  /* 0xc040000014067fae */ /* 0x0003e20009121844 */
[----:B--2---:R-:W-:-:S04]  /*4f850*/  IMAD.WIDE R14, R3, 0x4, R14 ;  /* 0x00000004030e7825 */ /* 0x004fc800078e020e */
[C---:B----4-:R-:W-:Y:S01]  /*4f860*/  IMAD.WIDE R12, R3.reuse, 0x4, R12 ;  /* 0x00000004030c7825 */ /* 0x050fe200078e020c */
[----:B------:R2:W-:Y:S04]  /*4f870*/  STL.64 [R1+0xd0], R14 ;  /* 0x0000d00e01007387 */ /* 0x0005e80000100a00 */
[----:B------:R4:W-:Y:S02]  /*4f880*/  STL.64 [R1+0x110], R12 ;  /* 0x0001100c01007387 */ /* 0x0009e40000100a00 */
[----:B-1----:R-:W3:Y:S02]  /*4f890*/  LDL.LU.64 R20, [R1+0x148] ;  /* 0x0001480001147983 */ /* 0x002ee40000300a00 */
[----:B------:R-:W3:Y:S01]  /*4f8a0*/  LDL.LU.64 R22, [R1+0x108] ;  /* 0x0001080001167983 */ /* 0x000ee20000300a00 */
[----:B------:R2:W-:Y:S01]  /*4f8b0*/  LDGSTS.E [R5+-0x3ec00], [R14.64], P2 ;  /* 0xc14000000e057fae */ /* 0x0005e20009121844 */
[----:B------:R4:W-:Y:S02]  /*4f8c0*/  LDGSTS.E [R4+-0x3dc00], [R12.64], P2 ;  /* 0xc24000000c047fae */ /* 0x0009e40009121844 */
[----:B-----5:R-:W-:-:S05]  /*4f8d0*/  IMAD.WIDE R10, R3, 0x4, R10 ;  /* 0x00000004030a7825 */ /* 0x020fca00078e020a */
[----:B------:R1:W-:Y:S01]  /*4f8e0*/  STL.64 [R1+0x118], R10 ;  /* 0x0001180a01007387 */ /* 0x0003e20000100a00 */
[----:B--2---:R-:W2:Y:S02]  /*4f8f0*/  LDL.LU.64 R14, [R1+0xc8] ;  /* 0x0000c800010e7983 */ /* 0x004ea40000300a00 */
[----:B----4-:R-:W4:Y:S01]  /*4f900*/  LDL.LU.64 R12, [R1+0x88] ;  /* 0x00008800010c7983 */ /* 0x010f220000300a00 */
[----:B------:R1:W-:Y:S01]  /*4f910*/  LDGSTS.E [R0+-0x3cc00], [R10.64], P2 ;  /* 0xc34000000a007fae */ /* 0x0003e20009121844 */
[----:B------:R-:W-:-:S05]  /*4f920*/  IMAD.WIDE R8, R3, 0x4, R8 ;  /* 0x0000000403087825 */ /* 0x000fca00078e0208 */
[----:B------:R5:W-:Y:S04]  /*4f930*/  STL.64 [R1+0x150], R8 ;  /* 0x0001500801007387 */ /* 0x000be80000100a00 */
[----:B-1----:R-:W4:Y:S04]  /*4f940*/  LDL.LU.64 R10, [R1+0x48] ;  /* 0x00004800010a7983 */ /* 0x002f280000300a00 */
[----:B------:R5:W-:Y:S04]  /*4f950*/  LDGSTS.E [R6+-0x3bc00], [R8.64], P2 ;  /* 0xc440000008067fae */ /* 0x000be80009121844 */
[----:B-----5:R-:W5:Y:S01]  /*4f960*/  LDL.LU.64 R8, [R1+0x8] ;  /* 0x0000080001087983 */ /* 0x020f620000300a00 */
[----:B------:R-:W-:-:S04]  /*4f970*/  IMAD.WIDE R32, R3, 0x4, R32 ;  /* 0x0000000403207825 */ /* 0x000fc800078e0220 */
[C---:B------:R-:W-:Y:S01]  /*4f980*/  IMAD.WIDE R26, R3.reuse, 0x4, R26 ;  /* 0x00000004031a7825 */ /* 0x040fe200078e021a */
[----:B------:R-:W-:Y:S04]  /*4f990*/  STL.64 [R1+0x198], R32 ;  /* 0x0001982001007387 */ /* 0x000fe80000100a00 */
[----:B------:R1:W-:Y:S01]  /*4f9a0*/  LDGSTS.E [R5+-0x3ac00], [R32.64], P2 ;  /* 0xc540000020057fae */ /* 0x0003e20009121844 */
[----:B------:R1:W-:Y:S02]  /*4f9b0*/  STL.64 [R1+0x210], R26 ;  /* 0x0002101a01007387 */ /* 0x0003e40000100a00 */
[----:B------:R1:W-:Y:S02]  /*4f9c0*/  LDGSTS.E [R4+-0x39c00], [R26.64], P2 ;  /* 0xc64000001a047fae */ /* 0x0003e40009121844 */
[----:B------:R-:W-:-:S04]  /*4f9d0*/  IMAD.WIDE R28, R3, 0x4, R28 ;  /* 0x00000004031c7825 */ /* 0x000fc800078e021c */
[C---:B-1----:R-:W-:Y:S01]  /*4f9e0*/  IMAD.WIDE R26, R3.reuse, 0x4, R30 ;  /* 0x00000004031a7825 */ /* 0x042fe200078e021e */
[----:B------:R-:W-:Y:S04]  /*4f9f0*/  STL.64 [R1+0x248], R28 ;  /* 0x0002481c01007387 */ /* 0x000fe80000100a00 */
[----:B------:R1:W-:Y:S04]  /*4fa00*/  LDGSTS.E [R0+-0x38c00], [R28.64], P2 ;  /* 0xc74000001c007fae */ /* 0x0003e80009121844 */
[----:B------:R-:W-:Y:S01]  /*4fa10*/  STL.64 [R1+0x208], R26 ;  /* 0x0002081a01007387 */ /* 0x000fe20000100a00 */
[----:B------:R1:W-:Y:S02]  /*4fa20*/  LDGSTS.E [R6+-0x37c00], [R26.64], P2 ;  /* 0xc84000001a067fae */ /* 0x0003e40009121844 */
[----:B---3--:R-:W-:-:S04]  /*4fa30*/  IMAD.WIDE R24, R3, 0x4, R24 ;  /* 0x0000000403187825 */ /* 0x008fc800078e0218 */
        /* <DEDUP_REMOVED lines=11> */
[----:B--2---:R-:W-:-:S04]  /*4faf0*/  IMAD.WIDE R14, R3, 0x4, R14 ;  /* 0x00000004030e7825 */ /* 0x004fc800078e020e */
[C---:B----4-:R-:W-:Y:S01]  /*4fb00*/  IMAD.WIDE R12, R3.reuse, 0x4, R12 ;  /* 0x00000004030c7825 */ /* 0x050fe200078e020c */
[----:B------:R-:W-:Y:S04]  /*4fb10*/  STL.64 [R1+0x2fc8], R14 ;  /* 0x002fc80e01007387 */ /* 0x000fe80000100a00 */
[----:B------:R2:W-:Y:S01]  /*4fb20*/  LDGSTS.E [R5+-0x32c00], [R14.64], P2 ;  /* 0xcd4000000e057fae */ /* 0x0005e20009121844 */
[----:B------:R4:W-:Y:S02]  /*4fb30*/  STL.64 [R1+0x2fe8], R12 ;  /* 0x002fe80c01007387 */ /* 0x0009e40000100a00 */
[----:B------:R4:W-:Y:S02]  /*4fb40*/  LDGSTS.E [R4+-0x31c00], [R12.64], P2 ;  /* 0xce4000000c047fae */ /* 0x0009e40009121844 */
[----:B------:R-:W-:-:S05]  /*4fb50*/  IMAD.WIDE R10, R3, 0x4, R10 ;  /* 0x00000004030a7825 */ /* 0x000fca00078e020a */
[----:B------:R1:W-:Y:S04]  /*4fb60*/  STL.64 [R1+0x3008], R10 ;  /* 0x0030080a01007387 */ /* 0x0003e80000100a00 */
[----:B------:R1:W-:Y:S01]  /*4fb70*/  LDGSTS.E [R0+-0x30c00], [R10.64], P2 ;  /* 0xcf4000000a007fae */ /* 0x0003e20009121844 */
[----:B----4-:R-:W-:-:S04]  /*4fb80*/  IMAD.WIDE R12, R3, 0x4, R66 ;  /* 0x00000004030c7825 */ /* 0x010fc800078e0242 */
[----:B-----5:R-:W-:-:S04]  /*4fb90*/  IMAD.WIDE R8, R3, 0x4, R8 ;  /* 0x0000000403087825 */ /* 0x020fc800078e0208 */
[C---:B-1----:R-:W-:Y:S01]  /*4fba0*/  IMAD.WIDE R10, R3.reuse, 0x4, R64 ;  /* 0x00000004030a7825 */ /* 0x042fe200078e0240 */
[----:B------:R1:W-:Y:S04]  /*4fbb0*/  STL.64 [R1+0x3028], R8 ;  /* 0x0030280801007387 */ /* 0x0003e80000100a00 */
[----:B------:R1:W-:Y:S01]  /*4fbc0*/  LDGSTS.E [R6+-0x2fc00], [R8.64], P2 ;  /* 0xd040000008067fae */ /* 0x0003e20009121844 */
[----:B------:R4:W-:Y:S02]  /*4fbd0*/  STL.64 [R1+0x3048], R12 ;  /* 0x0030480c01007387 */ /* 0x0009e40000100a00 */
[----:B------:R4:W-:Y:S02]  /*4fbe0*/  LDGSTS.E [R5+-0x2ec00], [R12.64], P2 ;  /* 0xd14000000c057fae */ /* 0x0009e40009121844 */
[----:B------:R5:W-:Y:S01]  /*4fbf0*/  STL.64 [R1+0x3068], R10 ;  /* 0x0030680a01007387 */ /* 0x000be20000100a00 */
[----:B------:R5:W-:Y:S01]  /*4fc00*/  LDGSTS.E [R4+-0x2dc00], [R10.64], P2 ;  /* 0xd24000000a047fae */ /* 0x000be20009121844 */
[----:B-1----:R-:W-:-:S04]  /*4fc10*/  IMAD.WIDE R8, R3, 0x4, R68 ;  /* 0x0000000403087825 */ /* 0x002fc800078e0244 */
[----:B----4-:R-:W-:-:S04]  /*4fc20*/  IMAD.WIDE R12, R3, 0x4, R74 ;  /* 0x00000004030c7825 */ /* 0x010fc800078e024a */
[C---:B-----5:R-:W-:Y:S01]  /*4fc30*/  IMAD.WIDE R10, R3.reuse, 0x4, R72 ;  /* 0x00000004030a7825 */ /* 0x060fe200078e0248 */
[----:B------:R1:W-:Y:S04]  /*4fc40*/  STL.64 [R1+0x3088], R8 ;  /* 0x0030880801007387 */ /* 0x0003e80000100a00 */
[----:B------:R1:W-:Y:S01]  /*4fc50*/  LDGSTS.E [R0+-0x2cc00], [R8.64], P2 ;  /* 0xd340000008007fae */ /* 0x0003e20009121844 */
[----:B------:R4:W-:Y:S02]  /*4fc60*/  STL.64 [R1+0x30a8], R10 ;  /* 0x0030a80a01007387 */ /* 0x0009e40000100a00 */
[----:B------:R4:W-:Y:S02]  /*4fc70*/  LDGSTS.E [R6+-0x2bc00], [R10.64], P2 ;  /* 0xd44000000a067fae */ /* 0x0009e40009121844 */
[----:B------:R-:W-:Y:S01]  /*4fc80*/  STL.64 [R1+0x30c8], R12 ;  /* 0x0030c80c01007387 */ /* 0x000fe20000100a00 */
[----:B------:R5:W-:Y:S01]  /*4fc90*/  LDGSTS.E [R5+-0x2ac00], [R12.64], P2 ;  /* 0xd54000000c057fae */ /* 0x000be20009121844 */
[----:B-1----:R-:W-:-:S04]  /*4fca0*/  IMAD.WIDE R8, R3, 0x4, R70 ;  /* 0x0000000403087825 */ /* 0x002fc800078e0246 */
[----:B----4-:R-:W-:-:S04]  /*4fcb0*/  IMAD.WIDE R10, R3, 0x4, R76 ;  /* 0x00000004030a7825 */ /* 0x010fc800078e024c */
[C---:B------:R-:W-:Y:S01]  /*4fcc0*/  IMAD.WIDE R18, R3.reuse, 0x4, R82 ;  /* 0x0000000403127825 */ /* 0x040fe200078e0252 */
[----:B------:R1:W-:Y:S04]  /*4fcd0*/  STL.64 [R1+0x30e0], R8 ;  /* 0x0030e00801007387 */ /* 0x0003e80000100a00 */
[----:B------:R1:W-:Y:S01]  /*4fce0*/  LDGSTS.E [R4+-0x29c00], [R8.64], P2 ;  /* 0xd640000008047fae */ /* 0x0003e20009121844 */
[----:B------:R4:W-:Y:S02]  /*4fcf0*/  STL.64 [R1+0x30f8], R10 ;  /* 0x0030f80a01007387 */ /* 0x0009e40000100a00 */
[----:B------:R4:W-:Y:S02]  /*4fd00*/  LDGSTS.E [R0+-0x28c00], [R10.64], P2 ;  /* 0xd74000000a007fae */ /* 0x0009e40009121844 */
[----:B------:R-:W3:Y:S02]  /*4fd10*/  LDL.LU.64 R20, [R1+0x400] ;  /* 0x0004000001147983 */ /* 0x000ee40000300a00 */
[----:B-1----:R-:W-:-:S04]  /*4fd20*/  IMAD.WIDE R8, R3, 0x4, R80 ;  /* 0x0000000403087825 */ /* 0x002fc800078e0250 */
[C---:B----4-:R-:W-:Y:S01]  /*4fd30*/  IMAD.WIDE R10, R3.reuse, 0x4, R78 ;  /* 0x00000004030a7825 */ /* 0x050fe200078e024e */
[----:B------:R1:W-:Y:S03]  /*4fd40*/  STL.64 [R1+0x3150], R8 ;  /* 0x0031500801007387 */ /* 0x0003e60000100a00 */
[----:B--2---:R-:W2:Y:S01]  /*4fd50*/  LDL.LU.64 R14, [R1+0x3c0] ;  /* 0x0003c000010e7983 */ /* 0x004ea20000300a00 */
[----:B------:R1:W-:Y:S01]  /*4fd60*/  LDGSTS.E [R6+-0x27c00], [R8.64], P2 ;  /* 0xd840000008067fae */ /* 0x0003e20009121844 */
[----:B------:R-:W-:Y:S02]  /*4fd70*/  STL.64 [R1+0x3168], R18 ;  /* 0x0031681201007387 */ /* 0x000fe40000100a00 */
[----:B-----5:R-:W4:Y:S02]  /*4fd80*/  LDL.LU.64 R12, [R1+0x380] ;  /* 0x00038000010c7983 */ /* 0x020f240000300a00 */
        /* <DEDUP_REMOVED lines=20> */
[----:B-1----:R-:W-:Y:S01]  /*4fed0*/  IMAD.WIDE R18, R3, 0x4, R92 ;  /* 0x0000000403127825 */ /* 0x002fe200078e025c */
[----:B------:R-:W-:-:S04]  /*4fee0*/  LOP3.LUT R252, R252, 0x7f, RZ, 0xc0, !PT ;  /* 0x0000007ffcfc7812 */ /* 0x000fc800078ec0ff */
[----:B------:R1:W-:Y:S01]  /*4fef0*/  LDGSTS.E [R0+-0x20c00], [R18.64], P2 ;  /* 0xdf40000012007fae */ /* 0x0003e20009121844 */
[----:B------:R-:W-:-:S03]  /*4ff00*/  SHF.L.U32 R252, R252, 0x2, RZ ;  /* 0x00000002fcfc7819 */ /* 0x000fc600000006ff */
[----:B------:R3:W-:Y:S01]  /*4ff10*/  STL.64 [R1+0x3190], R18 ;  /* 0x0031901201007387 */ /* 0x0007e20000100a00 */
[----:B------:R-:W5:Y:S02]  /*4ff20*/  LDL.LU.64 R28, [R1+0x240] ;  /* 0x00024000011c7983 */ /* 0x000f640000300a00 */
[----:B------:R-:W5:Y:S01]  /*4ff30*/  LDL.LU.64 R30, [R1+0x200] ;  /* 0x00020000011e7983 */ /* 0x000f620000300a00 */
        /* <DEDUP_REMOVED lines=27> */
[----:B-----5:R-:W5:Y:S01]  /*500f0*/  LDL.LU.64 R8, [R1] ;  /* 0x0000000001087983 */ /* 0x020f620000300a00 */
[----:B------:R-:W-:-:S04]  /*50100*/  IMAD.WIDE R32, R3, 0x4, R32 ;  /* 0x0000000403207825 */ /* 0x000fc800078e0220 */
[C---:B------:R-:W-:Y:S01]  /*50110*/  IMAD.WIDE R26, R3.reuse, 0x4, R26 ;  /* 0x00000004031a7825 */ /* 0x040fe200078e021a */
[----:B------:R-:W-:Y:S04]  /*50120*/  STL.64 [R1+0xc8], R32 ;  /* 0x0000c82001007387 */ /* 0x000fe80000100a00 */
[----:B------:R1:W-:Y:S01]  /*50130*/  LDGSTS.E [R5+-0x3aa00], [R32.64], P2 ;  /* 0xc560000020057fae */ /* 0x0003e20009121844 */
[----:B------:R1:W-:Y:S02]  /*50140*/  STL.64 [R1+0xd8], R26 ;  /* 0x0000d81a01007387 */ /* 0x0003e40000100a00 */
[----:B------:R1:W-:Y:S02]  /*50150*/  LDGSTS.E [R4+-0x39a00], [R26.64], P2 ;  /* 0xc66000001a047fae */ /* 0x0003e40009121844 */
[----:B------:R-:W-:-:S05]  /*50160*/  IMAD.WIDE R28, R3, 0x4, R28 ;  /* 0x00000004031c7825 */ /* 0x000fca00078e021c */
[----:B------:R-:W-:Y:S04]  /*50170*/  STL.64 [R1+0x108], R28 ;  /* 0x0001081c01007387 */ /* 0x000fe80000100a00 */
[----:B------:R2:W-:Y:S01]  /*50180*/  LDGSTS.E [R0+-0x38a00], [R28.64], P2 ;  /* 0xc76000001c007fae */ /* 0x0005e20009121844 */
[----:B-1----:R-:W-:-:S05]  /*50190*/  IMAD.WIDE R26, R3, 0x4, R30 ;  /* 0x00000004031a7825 */ /* 0x002fca00078e021e */
[----:B------:R-:W-:Y:S04]  /*501a0*/  STL.64 [R1+0x148], R26 ;  /* 0x0001481a01007387 */ /* 0x000fe80000100a00 */
[----:B------:R1:W-:Y:S01]  /*501b0*/  LDGSTS.E [R6+-0x37a00], [R26.64], P2 ;  /* 0xc86000001a067fae */ /* 0x0003e20009121844 */
        /* <DEDUP_REMOVED lines=37> */
[----:B------:R5:W-:Y:S01]  /*50410*/  STL.64 [R1+0x3038], R12 ;  /* 0x0030380c01007387 */ /* 0x000be20000100a00 */
[----:B------:R5:W-:Y:S01]  /*50420*/  LDGSTS.E [R5+-0x2aa00], [R12.64], P2 ;  /* 0xd56000000c057fae */ /* 0x000be20009121844 */
[----:B-1----:R-:W-:-:S04]  /*50430*/  IMAD.WIDE R8, R3, 0x4, R100 ;  /* 0x0000000403087825 */ /* 0x002fc800078e0264 */
[C---:B----4-:R-:W-:Y:S01]  /*50440*/  IMAD.WIDE R10, R3.reuse, 0x4, R106 ;  /* 0x00000004030a7825 */ /* 0x050fe200078e026a */
[----:B------:R1:W-:Y:S04]  /*50450*/  STL.64 [R1+0x3058], R8 ;  /* 0x0030580801007387 */ /* 0x0003e80000100a00 */
[----:B------:R1:W-:Y:S01]  /*50460*/  LDGSTS.E [R4+-0x29a00], [R8.64], P2 ;  /* 0xd660000008047fae */ /* 0x0003e20009121844 */
[----:B------:R4:W-:Y:S02]  /*50470*/  STL.64 [R1+0x3078], R10 ;  /* 0x0030780a01007387 */ /* 0x0009e40000100a00 */
[----:B------:R4:W-:Y:S02]  /*50480*/  LDGSTS.E [R0+-0x28a00], [R10.64], P2 ;  /* 0xd76000000a007fae */ /* 0x0009e40009121844 */
[----:B------:R-:W3:Y:S02]  /*50490*/  LDL.LU.64 R22, [R1+0x3f8] ;  /* 0x0003f80001167983 */ /* 0x000ee40000300a00 */
[----:B------:R-:W-:-:S04]  /*504a0*/  IMAD.WIDE R18, R3, 0x4, R112 ;  /* 0x0000000403127825 */ /* 0x000fc800078e0270 */
[----:B-----5:R-:W-:-:S04]  /*504b0*/  IMAD.WIDE R12, R3, 0x4, R108 ;  /* 0x00000004030c7825 */ /* 0x020fc800078e026c */
[C---:B-1----:R-:W-:Y:S01]  /*504c0*/  IMAD.WIDE R8, R3.reuse, 0x4, R110 ;  /* 0x0000000403087825 */ /* 0x042fe200078e026e */
[----:B----4-:R-:W4:Y:S04]  /*504d0*/  LDL.LU.64 R10, [R1+0x3b8] ;  /* 0x0003b800010a7983 */ /* 0x010f280000300a00 */
[----:B------:R1:W-:Y:S01]  /*504e0*/  STL.64 [R1+0x3098], R8 ;  /* 0x0030980801007387 */ /* 0x0003e20000100a00 */
[----:B------:R1:W-:Y:S01]  /*504f0*/  LDGSTS.E [R6+-0x27a00], [R8.64], P2 ;  /* 0xd860000008067fae */ /* 0x0003e20009121844 */
[----:B--2---:R-:W2:Y:S02]  /*50500*/  LDL.LU.64 R14, [R1+0x378] ;  /* 0x00037800010e7983 */ /* 0x004ea40000300a00 */
[----:B------:R-:W-:Y:S02]  /*50510*/  STL.64 [R1+0x30b8], R18 ;  /* 0x0030b81201007387 */ /* 0x000fe40000100a00 */
[----:B------:R5:W-:Y:S01]  /*50520*/  LDGSTS.E [R5+-0x26a00], [R18.64], P2 ;  /* 0xd960000012057fae */ /* 0x000be20009121844 */
[----:B------:R5:W-:Y:S04]  /*50530*/  STL.64 [R1+0x3140], R12 ;  /* 0x0031400c01007387 */ /* 0x000be80000100a00 */
[----:B------:R5:W-:Y:S01]  /*50540*/  LDGSTS.E [R4+-0x25a00], [R12.64], P2 ;  /* 0xda6000000c047fae */ /* 0x000be20009121844 */
[----:B-1----:R-:W-:-:S03]  /*50550*/  IMAD.WIDE R8, R3, 0x4, R114 ;  /* 0x0000000403087825 */ /* 0x002fc600078e0272 */
[----:B-----5:R-:W5:Y:S02]  /*50560*/  LDL.LU.64 R12, [R1+0x338] ;  /* 0x00033800010c7983 */ /* 0x020f640000300a00 */
[----:B------:R1:W-:Y:S02]  /*50570*/  STL.64 [R1+0x3138], R8 ;  /* 0x0031380801007387 */ /* 0x0003e40000100a00 */
[----:B------:R1:W-:Y:S04]  /*50580*/  LDGSTS.E [R0+-0x24a00], [R8.64], P2 ;  /* 0xdb60000008007fae */ /* 0x0003e80009121844 */
[----:B-1----:R-:W5:Y:S01]  /*50590*/  LDL.LU.64 R8, [R1+0x2f8] ;  /* 0x0002f80001087983 */ /* 0x002f620000300a00 */
[----:B------:R-:W-:-:S04]  /*505a0*/  IMAD.WIDE R20, R3, 0x4, R118 ;  /* 0x0000000403147825 */ /* 0x000fc800078e0276 */
[----:B------:R-:W-:-:S04]  /*505b0*/  IMAD.WIDE R24, R3, 0x4, R120 ;  /* 0x0000000403187825 */ /* 0x000fc800078e0278 */
[----:B------:R-:W-:-:S04]  /*505c0*/  IMAD.WIDE R18, R3, 0x4, R116 ;  /* 0x0000000403127825 */ /* 0x000fc800078e0274 */
[C---:B------:R-:W-:Y:S01]  /*505d0*/  IMAD.WIDE R16, R3.reuse, 0x4, R122 ;  /* 0x0000000403107825 */ /* 0x040fe200078e027a */
[----:B------:R-:W-:Y:S03]  /*505e0*/  STL.64 [R1+0x3130], R20 ;  /* 0x0031301401007387 */ /* 0x000fe60000100a00 */
[----:B------:R1:W-:Y:S02]  /*505f0*/  STL.64 [R1+0x3128], R24 ;  /* 0x0031281801007387 */ /* 0x0003e40000100a00 */
[----:B------:R1:W-:Y:S02]  /*50600*/  STL.64 [R1+0x3120], R18 ;  /* 0x0031201201007387 */ /* 0x0003e40000100a00 */
[----:B------:R-:W5:Y:S01]  /*50610*/  LDL.LU.64 R26, [R1+0x2b8] ;  /* 0x0002b800011a7983 */ /* 0x000f620000300a00 */
[----:B------:R-:W5:Y:S04]  /*50620*/  LDL.LU.64 R30, [R1+0x278] ;  /* 0x00027800011e7983 */ /* 0x000f680000300a00 */
[----:B------:R1:W-:Y:S01]  /*50630*/  LDGSTS.E [R6+-0x23a00], [R20.64], P2 ;  /* 0xdc60000014067fae */ /* 0x0003e20009121844 */
[----:B------:R-:W5:Y:S02]  /*50640*/  LDL.LU.64 R28, [R1+0x238] ;  /* 0x00023800011c7983 */ /* 0x000f640000300a00 */
[----:B------:R1:W-:Y:S02]  /*50650*/  LDGSTS.E [R5+-0x22a00], [R24.64], P2 ;  /* 0xdd60000018057fae */ /* 0x0003e40009121844 */
[----:B------:R3:W-:Y:S01]  /*50660*/  STL.64 [R1+0x3118], R16 ;  /* 0x0031181001007387 */ /* 0x0007e20000100a00 */
[----:B------:R3:W-:Y:S01]  /*50670*/  LDGSTS.E [R4+-0x21a00], [R18.64], P2 ;  /* 0xde60000012047fae */ /* 0x0007e20009121844 */
[----:B------:R3:W-:Y:S03]  /*50680*/  LDGSTS.E [R0+-0x20a00], [R16.64], P2 ;  /* 0xdf60000010007fae */ /* 0x0007e60009121844 */
[----:B-1----:R-:W5:Y:S01]  /*50690*/  LDL.LU.64 R24, [R1+0x1f8] ;  /* 0x0001f80001187983 */ /* 0x002f620000300a00 */
[----:B---3--:R-:W-:-:S03]  /*506a0*/  IMAD.WIDE R60, R3, 0x4, R22 ;  /* 0x00000004033c7825 */ /* 0x008fc600078e0216 */
[----:B------:R-:W3:Y:S01]  /*506b0*/  LDL.LU.64 R22, [R1+0x1b8] ;  /* 0x0001b80001167983 */ /* 0x000ee20000300a00 */
[----:B------:R-:W3:Y:S02]  /*506c0*/  LDL.LU.64 R18, [R1+0x178] ;  /* 0x0001780001127983 */ /* 0x000ee40000300a00 */
[----:B------:R-:W3:Y:S02]  /*506d0*/  LDL.LU.64 R16, [R1+0x138] ;  /* 0x0001380001107983 */ /* 0x000ee40000300a00 */
[----:B----4-:R-:W-:-:S04]  /*506e0*/  IMAD.WIDE R80, R3, 0x4, R10 ;  /* 0x0000000403507825 */ /* 0x010fc800078e020a */
[C---:B--2---:R-:W-:Y:S02]  /*506f0*/  IMAD.WIDE R92, R3.reuse, 0x4, R14 ;  /* 0x00000004035c7825 */ /* 0x044fe400078e020e */
[----:B------:R-:W2:Y:S02]  /*50700*/  LDL.LU.64 R14, [R1+0xf8] ;  /* 0x0000f800010e7983 */ /* 0x000ea40000300a00 */
[C---:B-----5:R-:W-:Y:S02]  /*50710*/  IMAD.WIDE R98, R3.reuse, 0x4, R12 ;  /* 0x0000000403627825 */ /* 0x060fe400078e020c */
[----:B------:R-:W4:Y:S02]  /*50720*/  LDL.LU.64 R12, [R1+0xb8] ;  /* 0x0000b800010c7983 */ /* 0x000f240000300a00 */
[----:B------:R-:W5:Y:S02]  /*50730*/  LDL.LU.64 R10, [R1+0x78] ;  /* 0x00007800010a7983 */ /* 0x000f640000300a00 */
[----:B------:R-:W-:-:S02]  /*50740*/  IMAD.WIDE R104, R3, 0x4, R8 ;  /* 0x0000000403687825 */ /* 0x000fc400078e0208 */
[----:B------:R-:W5:Y:S04]  /*50750*/  LDL.LU.64 R8, [R1+0x38] ;  /* 0x0000380001087983 */ /* 0x000f680000300a00 */
[----:B------:R-:W1:Y:S02]  /*50760*/  S2R R252, SR_TID.X ;  /* 0x0000000000fc7919 */ /* 0x000e640000002100 */
[----:B-1----:R-:W-:-:S05]  /*50770*/  LOP3.LUT R252, R252, 0x7f, RZ, 0xc0, !PT ;  /* 0x0000007ffcfc7812 */ /* 0x002fca00078ec0ff */
[----:B------:R-:W-:-:S05]  /*50780*/  IMAD.SHL.U32 R252, R252, 0x4, RZ ;  /* 0x00000004fcfc7824 */ /* 0x000fca00078e00ff */
[----:B------:R-:W-:-:S04]  /*50790*/  LOP3.LUT R21, R252, 0x40, RZ, 0x3c, !PT ;  /* 0x00000040fc157812 */ /* 0x000fc800078e3cff */
[C---:B------:R-:W-:Y:S02]  /*507a0*/  IADD3 R6, R21.reuse, 0x200000, RZ ;  /* 0x0020000015067810 */ /* 0x040fe40007ffe0ff */
[C---:B------:R-:W-:Y:S02]  /*507b0*/  IADD3 R5, R21.reuse, 0x200000, RZ ;  /* 0x0020000015057810 */ /* 0x040fe40007ffe0ff */
[C---:B------:R-:W-:Y:S02]  /*507c0*/  IADD3 R4, R21.reuse, 0x200000, RZ ;  /* 0x0020000015047810 */ /* 0x040fe40007ffe0ff */
[----:B------:R-:W-:Y:S01]  /*507d0*/  IADD3 R0, R21, 0x200000, RZ ;  /* 0x0020000015007810 */ /* 0x000fe20007ffe0ff */
[C---:B------:R-:W-:Y:S01]  /*507e0*/  IMAD.WIDE R110, R3.reuse, 0x4, R26 ;  /* 0x00000004036e7825 */ /* 0x040fe200078e021a */
[----:B------:R1:W-:Y:S03]  /*507f0*/  LDGSTS.E [R6+-0x3f800], [R60.64], P2 ;  /* 0xc08000003c067fae */ /* 0x0003e60009121844 */
[----:B------:R1:W-:Y:S02]  /*50800*/  LDGSTS.E [R5+-0x3e800], [R80.64], P2 ;  /* 0xc180000050057fae */ /* 0x0003e40009121844 */
[----:B------:R-:W-:-:S04]  /*50810*/  IMAD.WIDE R116, R3, 0x4, R30 ;  /* 0x0000000403747825 */ /* 0x000fc800078e021e */
[----:B------:R1:W-:Y:S02]  /*50820*/  LDGSTS.E [R4+-0x3d800], [R92.64], P2 ;  /* 0xc28000005c047fae */ /* 0x0003e40009121844 */
[C---:B------:R-:W-:Y:S01]  /*50830*/  IMAD.WIDE R122, R3.reuse, 0x4, R28 ;  /* 0x00000004037a7825 */ /* 0x040fe200078e021c */
[----:B------:R1:W-:Y:S03]  /*50840*/  LDGSTS.E [R0+-0x3c800], [R98.64], P2 ;  /* 0xc380000062007fae */ /* 0x0003e60009121844 */
[----:B------:R-:W-:-:S04]  /*50850*/  IMAD.WIDE R24, R3, 0x4, R24 ;  /* 0x0000000403187825 */ /* 0x000fc800078e0218 */
[----:B------:R1:W-:Y:S02]  /*50860*/  LDGSTS.E [R6+-0x3b800], [R104.64], P2 ;  /* 0xc480000068067fae */ /* 0x0003e40009121844 */
[----:B------:R1:W-:Y:S01]  /*50870*/  LDGSTS.E [R5+-0x3a800], [R110.64], P2 ;  /* 0xc58000006e057fae */ /* 0x0003e20009121844 */
[----:B------:R1:W-:Y:S01]  /*50880*/  LDGSTS.E [R4+-0x39800], [R116.64], P2 ;  /* 0xc680000074047fae */ /* 0x0003e20009121844 */
[----:B------:R1:W-:Y:S03]  /*50890*/  LDGSTS.E [R0+-0x38800], [R122.64], P2 ;  /* 0xc78000007a007fae */ /* 0x0003e60009121844 */
[----:B------:R-:W-:Y:S01]  /*508a0*/  STL.64 [R1], R24 ;  /* 0x0000001801007387 */ /* 0x000fe20000100a00 */
[----:B------:R1:W-:Y:S02]  /*508b0*/  LDGSTS.E [R6+-0x37800], [R24.64], P2 ;  /* 0xc880000018067fae */ /* 0x0003e40009121844 */
[----:B------:R-:W-:-:S04]  /*508c0*/  IMAD.WIDE R250, R3, 0x4, R250 ;  /* 0x0000000403fa7825 */ /* 0x000fc800078e02fa */
[----:B---3--:R-:W-:-:S04]  /*508d0*/  IMAD.WIDE R22, R3, 0x4, R22 ;  /* 0x0000000403167825 */ /* 0x008fc800078e0216 */
[----:B------:R-:W-:-:S04]  /*508e0*/  IMAD.WIDE R18, R3, 0x4, R18 ;  /* 0x0000000403127825 */ /* 0x000fc800078e0212 */
[C---:B------:R-:W-:Y:S01]  /*508f0*/  IMAD.WIDE R16, R3.reuse, 0x4, R16 ;  /* 0x0000000403107825 */ /* 0x040fe200078e0210 */
[----:B------:R-:W-:Y:S04]  /*50900*/  STL.64 [R1+0x40], R22 ;  /* 0x0000401601007387 */ /* 0x000fe80000100a00 */
[----:B------:R3:W-:Y:S01]  /*50910*/  LDGSTS.E [R5+-0x36800], [R22.64], P2 ;  /* 0xc980000016057fae */ /* 0x0007e20009121844 */
[----:B------:R-:W-:Y:S02]  /*50920*/  STL.64 [R1+0xc0], R18 ;  /* 0x0000c01201007387 */ /* 0x000fe40000100a00 */
[----:B------:R1:W-:Y:S02]  /*50930*/  LDGSTS.E [R4+-0x35800], [R18.64], P2 ;  /* 0xca80000012047fae */ /* 0x0003e40009121844 */
[C---:B--2---:R-:W-:Y:S01]  /*50940*/  IMAD.WIDE R14, R3.reuse, 0x4, R14 ;  /* 0x00000004030e7825 */ /* 0x044fe200078e020e */
[----:B------:R-:W-:Y:S04]  /*50950*/  STL.64 [R1+0x100], R16 ;  /* 0x0001001001007387 */ /* 0x000fe80000100a00 */
[----:B------:R2:W-:Y:S04]  /*50960*/  LDGSTS.E [R0+-0x34800], [R16.64], P2 ;  /* 0xcb80000010007fae */ /* 0x0005e80009121844 */
[----:B------:R-:W-:Y:S01]  /*50970*/  STL.64 [R1+0x138], R14 ;  /* 0x0001380e01007387 */ /* 0x000fe20000100a00 */
[----:B------:R1:W-:Y:S02]  /*50980*/  LDGSTS.E [R6+-0x33800], [R14.64], P2 ;  /* 0xcc8000000e067fae */ /* 0x0003e40009121844 */
[----:B----4-:R-:W-:-:S04]  /*50990*/  IMAD.WIDE R12, R3, 0x4, R12 ;  /* 0x00000004030c7825 */ /* 0x010fc800078e020c */
[C---:B-----5:R-:W-:Y:S01]  /*509a0*/  IMAD.WIDE R10, R3.reuse, 0x4, R10 ;  /* 0x00000004030a7825 */ /* 0x060fe200078e020a */
[----:B------:R4:W-:Y:S04]  /*509b0*/  STL.64 [R1+0xb8], R12 ;  /* 0x0000b80c01007387 */ /* 0x0009e80000100a00 */
[----:B------:R4:W-:Y:S01]  /*509c0*/  LDGSTS.E [R5+-0x32800], [R12.64], P2 ;  /* 0xcd8000000c057fae */ /* 0x0009e20009121844 */
[----:B------:R5:W-:Y:S02]  /*509d0*/  STL.64 [R1+0x78], R10 ;  /* 0x0000780a01007387 */ /* 0x000be40000100a00 */
[----:B------:R5:W-:Y:S02]  /*509e0*/  LDGSTS.E [R4+-0x31800], [R10.64], P2 ;  /* 0xce8000000a047fae */ /* 0x000be40009121844 */
[----:B------:R-:W-:-:S04]  /*509f0*/  IMAD.WIDE R8, R3, 0x4, R8 ;  /* 0x0000000403087825 */ /* 0x000fc800078e0208 */
[C---:B----4-:R-:W-:Y:S01]  /*50a00*/  IMAD.WIDE R12, R3.reuse, 0x4, R126 ;  /* 0x00000004030c7825 */ /* 0x050fe200078e027e */
[----:B------:R4:W-:Y:S04]  /*50a10*/  STL.64 [R1+0x38], R8 ;  /* 0x0000380801007387 */ /* 0x0009e80000100a00 */
[----:B------:R4:W-:Y:S01]  /*50a20*/  LDGSTS.E [R0+-0x30800], [R8.64], P2 ;  /* 0xcf80000008007fae */ /* 0x0009e20009121844 */
[----:B-----5:R-:W-:-:S04]  /*50a30*/  IMAD.WIDE R10, R3, 0x4, R124 ;  /* 0x00000004030a7825 */ /* 0x020fc800078e027c */
[----:B------:R5:W-:Y:S01]  /*50a40*/  LDGSTS.E [R6+-0x2f800], [R250.64], P2 ;  /* 0xd0800000fa067fae */ /* 0x000be20009121844 */
[----:B------:R1:W-:Y:S01]  /*50a50*/  STL.64 [R1+0x1b8], R12 ;  /* 0x0001b80c01007387 */ /* 0x0003e20000100a00 */
[----:B------:R1:W-:Y:S02]  /*50a60*/  LDGSTS.E [R5+-0x2e800], [R12.64], P2 ;  /* 0xd18000000c057fae */ /* 0x0003e40009121844 */
[----:B------:R2:W-:Y:S02]  /*50a70*/  STL.64 [R1+0x1f8], R10 ;  /* 0x0001f80a01007387 */ /* 0x0005e40000100a00 */
[----:B------:R2:W-:Y:S02]  /*50a80*/  LDGSTS.E [R4+-0x2d800], [R10.64], P2 ;  /* 0xd28000000a047fae */ /* 0x0005e40009121844 */
[----:B----4-:R-:W-:-:S04]  /*50a90*/  IMAD.WIDE R8, R3, 0x4, R128 ;  /* 0x0000000403087825 */ /* 0x010fc800078e0280 */
[C---:B-1----:R-:W-:Y:S01]  /*50aa0*/  IMAD.WIDE R12, R3.reuse, 0x4, R132 ;  /* 0x00000004030c7825 */ /* 0x042fe200078e0284 */
[----:B------:R1:W-:Y:S04]  /*50ab0*/  STL.64 [R1+0x238], R8 ;  /* 0x0002380801007387 */ /* 0x0003e80000100a00 */
[----:B------:R1:W-:Y:S01]  /*50ac0*/  LDGSTS.E [R0+-0x2c800], [R8.64], P2 ;  /* 0xd380000008007fae */ /* 0x0003e20009121844 */
[----:B--2---:R-:W-:-:S03]  /*50ad0*/  IMAD.WIDE R10, R3, 0x4, R134 ;  /* 0x00000004030a7825 */ /* 0x004fc600078e0286 */
[----:B------:R-:W-:Y:S01]  /*50ae0*/  STL.64 [R1+0x278], R12 ;  /* 0x0002780c01007387 */ /* 0x000fe20000100a00 */
[----:B------:R2:W-:Y:S03]  /*50af0*/  LDGSTS.E [R6+-0x2b800], [R12.64], P2 ;  /* 0xd48000000c067fae */ /* 0x0005e60009121844 */
[----:B------:R4:W-:Y:S04]  /*50b00*/  STL.64 [R1+0x2b8], R10 ;  /* 0x0002b80a01007387 */ /* 0x0009e80000100a00 */
[----:B------:R4:W-:Y:S01]  /*50b10*/  LDGSTS.E [R5+-0x2a800], [R10.64], P2 ;  /* 0xd58000000a057fae */ /* 0x0009e20009121844 */
[----:B-1----:R-:W-:-:S05]  /*50b20*/  IMAD.WIDE R8, R3, 0x4, R130 ;  /* 0x0000000403087825 */ /* 0x002fca00078e0282 */
[----:B------:R1:W-:Y:S01]  /*50b30*/  STL.64 [R1+0x338], R8 ;  /* 0x0003380801007387 */ /* 0x0003e20000100a00 */
[----:B------:R-:W5:Y:S02]  /*50b40*/  LDL.LU.64 R16, [R1+0x3f0] ;  /* 0x0003f00001107983 */ /* 0x000f640000300a00 */
[----:B----4-:R-:W4:Y:S02]  /*50b50*/  LDL.LU.64 R10, [R1+0x3b0] ;  /* 0x0003b000010a7983 */ /* 0x010f240000300a00 */
[----:B------:R-:W4:Y:S01]  /*50b60*/  LDL.LU.64 R14, [R1+0x370] ;  /* 0x00037000010e7983 */ /* 0x000f220000300a00 */
[----:B------:R1:W-:Y:S04]  /*50b70*/  LDGSTS.E [R4+-0x29800], [R8.64], P2 ;  /* 0xd680000008047fae */ /* 0x0003e80009121844 */
[----:B--2---:R-:W2:Y:S04]  /*50b80*/  LDL.LU.64 R12, [R1+0x330] ;  /* 0x00033000010c7983 */ /* 0x004ea80000300a00 */
[----:B-1----:R-:W2:Y:S01]  /*50b90*/  LDL.LU.64 R8, [R1+0x2f0] ;  /* 0x0002f00001087983 */ /* 0x002ea20000300a00 */
[----:B------:R-:W2:Y:S02]  /*50ba0*/  LDL.LU.64 R32, [R1+0x2b0] ;  /* 0x0002b00001207983 */ /* 0x000ea40000300a00 */
[----:B------:R-:W2:Y:S02]  /*50bb0*/  LDL.LU.64 R26, [R1+0x270] ;  /* 0x00027000011a7983 */ /* 0x000ea40000300a00 */
[----:B------:R-:W2:Y:S01]  /*50bc0*/  LDL.LU.64 R30, [R1+0x230] ;  /* 0x00023000011e7983 */ /* 0x000ea20000300a00 */
[----:B------:R-:W2:Y:S01]  /*50bd0*/  LDL.LU.64 R24, [R1+0x1f0] ;  /* 0x0001f00001187983 */ /* 0x000ea20000300a00 */
[----:B------:R-:W2:Y:S02]  /*50be0*/  LDL.LU.64 R18, [R1+0x1b0] ;  /* 0x0001b00001127983 */ /* 0x000ea40000300a00 */
[----:B---3--:R-:W3:Y:S02]  /*50bf0*/  LDL.LU.64 R22, [R1+0x170] ;  /* 0x0001700001167983 */ /* 0x008ee40000300a00 */
[----:B-----5:R-:W-:-:S04]  /*50c00*/  IMAD.WIDE R28, R3, 0x4, R16 ;  /* 0x00000004031c7825 */ /* 0x020fc800078e0210 */
[C---:B----4-:R-:W-:Y:S01]  /*50c10*/  IMAD.WIDE R34, R3.reuse, 0x4, R10 ;  /* 0x0000000403227825 */ /* 0x050fe200078e020a */
[----:B------:R-:W4:Y:S03]  /*50c20*/  LDL.LU.64 R16, [R1+0x130] ;  /* 0x0001300001107983 */ /* 0x000f260000300a00 */
[----:B------:R-:W-:-:S04]  /*50c30*/  IMAD.WIDE R44, R3, 0x4, R14 ;  /* 0x00000004032c7825 */ /* 0x000fc800078e020e */
[----:B------:R-:W5:Y:S02]  /*50c40*/  LDL.LU.64 R10, [R1+0xf0] ;  /* 0x0000f000010a7983 */ /* 0x000f640000300a00 */
[----:B------:R-:W3:Y:S02]  /*50c50*/  LDL.LU.64 R14, [R1+0xb0] ;  /* 0x0000b000010e7983 */ /* 0x000ee40000300a00 */
[C---:B--2---:R-:W-:Y:S02]  /*50c60*/  IMAD.WIDE R50, R3.reuse, 0x4, R12 ;  /* 0x0000000403327825 */ /* 0x044fe400078e020c */
[----:B------:R-:W2:Y:S02]  /*50c70*/  LDL.LU.64 R12, [R1+0x70] ;  /* 0x00007000010c7983 */ /* 0x000ea40000300a00 */
[C---:B------:R-:W-:Y:S02]  /*50c80*/  IMAD.WIDE R56, R3.reuse, 0x4, R8 ;  /* 0x0000000403387825 */ /* 0x040fe400078e0208 */
[----:B------:R-:W2:Y:S04]  /*50c90*/  LDL.LU.64 R8, [R1+0x30] ;  /* 0x0000300001087983 */ /* 0x000ea80000300a00 */
[----:B------:R-:W1:Y:S01]  /*50ca0*/  S2R R252, SR_TID.X ;  /* 0x0000000000fc7919 */ /* 0x000e620000002100 */
[----:B----4-:R-:W-:-:S04]  /*50cb0*/  IMAD.WIDE R120, R3, 0x4, R16 ;  /* 0x0000000403787825 */ /* 0x010fc800078e0210 */
[----:B-----5:R-:W-:-:S04]  /*50cc0*/  IMAD.WIDE R124, R3, 0x4, R10 ;  /* 0x00000004037c7825 */ /* 0x020fc800078e020a */
[C---:B---3--:R-:W-:Y:S01]  /*50cd0*/  IMAD.WIDE R126, R3.reuse, 0x4, R14 ;  /* 0x00000004037e7825 */ /* 0x048fe200078e020e */
[----:B------:R-:W3:Y:S03]  /*50ce0*/  LDL.LU.64 R10, [R1+0x3e8] ;  /* 0x0003e800010a7983 */ /* 0x000ee60000300a00 */
[----:B------:R-:W4:Y:S02]  /*50cf0*/  LDL.LU.64 R14, [R1+0x3a8] ;  /* 0x0003a800010e7983 */ /* 0x000f240000300a00 */
[----:B------:R-:W5:Y:S02]  /*50d00*/  LDL.LU.64 R16, [R1+0x368] ;  /* 0x0003680001107983 */ /* 0x000f640000300a00 */
[C---:B--2---:R-:W-:Y:S02]  /*50d10*/  IMAD.WIDE R128, R3.reuse, 0x4, R12 ;  /* 0x0000000403807825 */ /* 0x044fe400078e020c */
[----:B------:R-:W2:Y:S02]  /*50d20*/  LDL.LU.64 R12, [R1+0x328] ;  /* 0x00032800010c7983 */ /* 0x000ea40000300a00 */
[----:B------:R-:W-:-:S02]  /*50d30*/  IMAD.WIDE R132, R3, 0x4, R8 ;  /* 0x0000000403847825 */ /* 0x000fc400078e0208 */
[----:B------:R-:W3:Y:S01]  /*50d40*/  LDL.LU.64 R8, [R1+0x2e8] ;  /* 0x0002e80001087983 */ /* 0x000ee20000300a00 */
[----:B-1----:R-:W-:Y:S01]  /*50d50*/  LOP3.LUT R252, R252, 0x7f, RZ, 0xc0, !PT ;  /* 0x0000007ffcfc7812 */ /* 0x002fe200078ec0ff */
[----:B------:R-:W-:-:S04]  /*50d60*/  IMAD.WIDE R136, R3, 0x4, R136 ;  /* 0x0000000403887825 */ /* 0x000fc800078e0288 */
[----:B------:R-:W-:-:S04]  /*50d70*/  IMAD.WIDE R140, R3, 0x4, R140 ;  /* 0x00000004038c7825 */ /* 0x000fc800078e028c */
[----:B------:R-:W-:-:S04]  /*50d80*/  IMAD.WIDE R142, R3, 0x4, R142 ;  /* 0x00000004038e7825 */ /* 0x000fc800078e028e */
[----:B------:R-:W-:-:S04]  /*50d90*/  IMAD.WIDE R138, R3, 0x4, R138 ;  /* 0x00000004038a7825 */ /* 0x000fc800078e028a */
[----:B------:R-:W-:-:S04]  /*50da0*/  IMAD.WIDE R144, R3, 0x4, R144 ;  /* 0x0000000403907825 */ /* 0x000fc800078e0290 */
[----:B------:R-:W-:Y:S01]  /*50db0*/  IMAD.SHL.U32 R252, R252, 0x4, RZ ;  /* 0x00000004fcfc7824 */ /* 0x000fe200078e00ff */
[----:B------:R1:W-:Y:S01]  /*50dc0*/  LDGSTS.E [R0+-0x28800], [R136.64], P2 ;  /* 0xd780000088007fae */ /* 0x0003e20009121844 */
[----:B------:R-:W-:-:S04]  /*50dd0*/  IMAD.WIDE R148, R3, 0x4, R148 ;  /* 0x0000000403947825 */ /* 0x000fc800078e0294 */
[----:B------:R1:W-:Y:S02]  /*50de0*/  LDGSTS.E [R6+-0x27800], [R140.64], P2 ;  /* 0xd88000008c067fae */ /* 0x0003e40009121844 */
[C---:B------:R-:W-:Y:S01]  /*50df0*/  IMAD.WIDE R150, R3.reuse, 0x4, R150 ;  /* 0x0000000403967825 */ /* 0x040fe200078e0296 */
[----:B------:R1:W-:Y:S03]  /*50e00*/  LDGSTS.E [R5+-0x26800], [R142.64], P2 ;  /* 0xd98000008e057fae */ /* 0x0003e60009121844 */
[----:B------:R-:W-:-:S04]  /*50e10*/  IMAD.WIDE R146, R3, 0x4, R146 ;  /* 0x0000000403927825 */ /* 0x000fc800078e0292 */
[----:B------:R-:W-:-:S04]  /*50e20*/  IMAD.WIDE R64, R3, 0x4, R32 ;  /* 0x0000000403407825 */ /* 0x000fc800078e0220 */
[----:B------:R1:W-:Y:S02]  /*50e30*/  LDGSTS.E [R4+-0x25800], [R138.64], P2 ;  /* 0xda8000008a047fae */ /* 0x0003e40009121844 */
[C---:B------:R-:W-:Y:S01]  /*50e40*/  IMAD.WIDE R152, R3.reuse, 0x4, R152 ;  /* 0x0000000403987825 */ /* 0x040fe200078e0298 */
[----:B------:R-:W4:Y:S04]  /*50e50*/  LDL.LU.64 R32, [R1+0x2a8] ;  /* 0x0002a80001207983 */ /* 0x000f280000300a00 */
[----:B------:R1:W-:Y:S01]  /*50e60*/  LDGSTS.E [R0+-0x24800], [R144.64], P2 ;  /* 0xdb80000090007fae */ /* 0x0003e20009121844 */
[----:B------:R-:W-:Y:S01]  /*50e70*/  LOP3.LUT R21, R252, 0x50, RZ, 0x3c, !PT ;  /* 0x00000050fc157812 */ /* 0x000fe200078e3cff */
[----:B------:R-:W4:Y:S02]  /*50e80*/  LDL.LU.64 R38, [R1+0x268] ;  /* 0x0002680001267983 */ /* 0x000f240000300a00 */
[----:B------:R1:W-:Y:S01]  /*50e90*/  LDGSTS.E [R6+-0x23800], [R148.64], P2 ;  /* 0xdc80000094067fae */ /* 0x0003e20009121844 */
[----:B------:R-:W4:Y:S04]  /*50ea0*/  LDL.LU.64 R40, [R1+0x228] ;  /* 0x0002280001287983 */ /* 0x000f280000300a00 */
[----:B------:R1:W-:Y:S01]  /*50eb0*/  LDGSTS.E [R5+-0x22800], [R150.64], P2 ;  /* 0xdd80000096057fae */ /* 0x0003e20009121844 */
[----:B------:R-:W4:Y:S02]  /*50ec0*/  LDL.LU.64 R42, [R1+0x1e8] ;  /* 0x0001e800012a7983 */ /* 0x000f240000300a00 */
[----:B------:R1:W-:Y:S02]  /*50ed0*/  LDGSTS.E [R4+-0x21800], [R146.64], P2 ;  /* 0xde80000092047fae */ /* 0x0003e40009121844 */
[C---:B------:R-:W-:Y:S01]  /*50ee0*/  IMAD.WIDE R96, R3.reuse, 0x4, R30 ;  /* 0x0000000403607825 */ /* 0x040fe200078e021e */
[----:B------:R-:W4:Y:S04]  /*50ef0*/  LDL.LU.64 R36, [R1+0x1a8] ;  /* 0x0001a80001247983 */ /* 0x000f280000300a00 */
[----:B------:R1:W-:Y:S01]  /*50f00*/  LDGSTS.E [R0+-0x20800], [R152.64], P2 ;  /* 0xdf80000098007fae */ /* 0x0003e20009121844 */
[----:B------:R-:W-:-:S04]  /*50f10*/  IMAD.WIDE R102, R3, 0x4, R24 ;  /* 0x0000000403667825 */ /* 0x000fc800078e0218 */
[----:B------:R-:W4:Y:S02]  /*50f20*/  LDL.LU.64 R30, [R1+0x168] ;  /* 0x00016800011e7983 */ /* 0x000f240000300a00 */
[----:B------:R-:W-:Y:S01]  /*50f30*/  IMAD.WIDE R108, R3, 0x4, R18 ;  /* 0x00000004036c7825 */ /* 0x000fe200078e0212 */
[----:B------:R-:W4:Y:S01]  /*50f40*/  LDL.LU.64 R24, [R1+0x128] ;  /* 0x0001280001187983 */ /* 0x000f220000300a00 */
[----:B-1----:R-:W-:Y:S02]  /*50f50*/  IADD3 R6, R21, 0x200000, RZ ;  /* 0x0020000015067810 */ /* 0x002fe40007ffe0ff */
[----:B------:R-:W-:Y:S01]  /*50f60*/  IMAD.WIDE R114, R3, 0x4, R22 ;  /* 0x0000000403727825 */ /* 0x000fe200078e0216 */
[C---:B------:R-:W-:Y:S02]  /*50f70*/  IADD3 R5, R21.reuse, 0x200000, RZ ;  /* 0x0020000015057810 */ /* 0x040fe40007ffe0ff */
[----:B------:R-:W-:Y:S01]  /*50f80*/  IADD3 R4, R21, 0x200000, RZ ;  /* 0x0020000015047810 */ /* 0x000fe20007ffe0ff */
[----:B------:R-:W-:Y:S01]  /*50f90*/  IMAD.WIDE R88, R3, 0x4, R26 ;  /* 0x0000000403587825 */ /* 0x000fe200078e021a */
[----:B------:R-:W1:Y:S01]  /*50fa0*/  S2R R252, SR_TID.X ;  /* 0x0000000000fc7919 */ /* 0x000e620000002100 */
[----:B------:R-:W-:-:S02]  /*50fb0*/  IADD3 R0, R21, 0x200000, RZ ;  /* 0x0020000015007810 */ /* 0x000fc40007ffe0ff */
[----:B------:R-:W4:Y:S01]  /*50fc0*/  LDL.LU.64 R20, [R1+0xe8] ;  /* 0x0000e80001147983 */ /* 0x000f220000300a00 */
[----:B------:R1:W-:Y:S01]  /*50fd0*/  LDGSTS.E [R6+-0x3f600], [R28.64], P2 ;  /* 0xc0a000001c067fae */ /* 0x0003e20009121844 */
[----:B------:R1:W-:Y:S02]  /*50fe0*/  LDGSTS.E [R5+-0x3e600], [R34.64], P2 ;  /* 0xc1a0000022057fae */ /* 0x0003e40009121844 */
[----:B------:R1:W-:Y:S02]  /*50ff0*/  LDGSTS.E [R4+-0x3d600], [R44.64], P2 ;  /* 0xc2a000002c047fae */ /* 0x0003e40009121844 */
[----:B------:R1:W-:Y:S01]  /*51000*/  LDGSTS.E [R0+-0x3c600], [R50.64], P2 ;  /* 0xc3a0000032007fae */ /* 0x0003e20009121844 */
[----:B------:R1:W-:Y:S01]  /*51010*/  LDGSTS.E [R6+-0x3b600], [R56.64], P2 ;  /* 0xc4a0000038067fae */ /* 0x0003e20009121844 */
[----:B------:R1:W-:Y:S02]  /*51020*/  LDGSTS.E [R5+-0x3a600], [R64.64], P2 ;  /* 0xc5a0000040057fae */ /* 0x0003e40009121844 */
[----:B------:R1:W-:Y:S02]  /*51030*/  LDGSTS.E [R4+-0x39600], [R88.64], P2 ;  /* 0xc6a0000058047fae */ /* 0x0003e40009121844 */
[----:B------:R1:W-:Y:S01]  /*51040*/  LDGSTS.E [R0+-0x38600], [R96.64], P2 ;  /* 0xc7a0000060007fae */ /* 0x0003e20009121844 */
[----:B------:R1:W-:Y:S01]  /*51050*/  LDGSTS.E [R6+-0x37600], [R102.64], P2 ;  /* 0xc8a0000066067fae */ /* 0x0003e20009121844 */
[----:B------:R1:W-:Y:S02]  /*51060*/  LDGSTS.E [R5+-0x36600], [R108.64], P2 ;  /* 0xc9a000006c057fae */ /* 0x0003e40009121844 */
[----:B------:R1:W-:Y:S02]  /*51070*/  LDGSTS.E [R4+-0x35600], [R114.64], P2 ;  /* 0xcaa0000072047fae */ /* 0x0003e40009121844 */
[----:B------:R1:W-:Y:S02]  /*51080*/  LDGSTS.E [R0+-0x34600], [R120.64], P2 ;  /* 0xcba0000078007fae */ /* 0x0003e40009121844 */
[C---:B------:R-:W-:Y:S01]  /*51090*/  IMAD.WIDE R248, R3.reuse, 0x4, R248 ;  /* 0x0000000403f87825 */ /* 0x040fe200078e02f8 */
[----:B------:R1:W-:Y:S03]  /*510a0*/  LDGSTS.E [R6+-0x33600], [R124.64], P2 ;  /* 0xcca000007c067fae */ /* 0x0003e60009121844 */
[----:B------:R-:W-:-:S04]  /*510b0*/  IMAD.WIDE R154, R3, 0x4, R154 ;  /* 0x00000004039a7825 */ /* 0x000fc800078e029a */
        /* <DEDUP_REMOVED lines=9> */
[----:B-----5:R-:W-:-:S04]  /*51150*/  IMAD.WIDE R18, R3, 0x4, R16 ;  /* 0x0000000403127825 */ /* 0x020fc800078e0210 */
[C---:B--2---:R-:W-:Y:S01]  /*51160*/  IMAD.WIDE R22, R3.reuse, 0x4, R12 ;  /* 0x0000000403167825 */ /* 0x044fe200078e020c */
[----:B------:R-:W2:Y:S03]  /*51170*/  LDL.LU.64 R16, [R1+0xa8] ;  /* 0x0000a80001107983 */ /* 0x000ea60000300a00 */
[----:B------:R-:W5:Y:S02]  /*51180*/  LDL.LU.64 R12, [R1+0x68] ;  /* 0x00006800010c7983 */ /* 0x000f640000300a00 */
[----:B---3--:R-:W-:-:S04]  /*51190*/  IMAD.WIDE R26, R3, 0x4, R8 ;  /* 0x00000004031a7825 */ /* 0x008fc800078e0208 */
[----:B------:R-:W-:Y:S01]  /*511a0*/  IMAD.WIDE R164, R3, 0x4, R164 ;  /* 0x0000000403a47825 */ /* 0x000fe200078e02a4 */
[----:B------:R-:W3:Y:S01]  /*511b0*/  LDL.LU.64 R8, [R1+0x28] ;  /* 0x0000280001087983 */ /* 0x000ee20000300a00 */
[----:B-1----:R-:W-:-:S03]  /*511c0*/  LOP3.LUT R252, R252, 0x7f, RZ, 0xc0, !PT ;  /* 0x0000007ffcfc7812 */ /* 0x002fc600078ec0ff */
[----:B------:R1:W-:Y:S01]  /*511d0*/  LDGSTS.E [R4+-0x2d600], [R156.64], P2 ;  /* 0xd2a000009c047fae */ /* 0x0003e20009121844 */
[----:B------:R-:W-:-:S04]  /*511e0*/  IMAD.WIDE R166, R3, 0x4, R166 ;  /* 0x0000000403a67825 */ /* 0x000fc800078e02a6 */
[----:B------:R1:W-:Y:S02]  /*511f0*/  LDGSTS.E [R0+-0x2c600], [R158.64], P2 ;  /* 0xd3a000009e007fae */ /* 0x0003e40009121844 */
[C---:B------:R-:W-:Y:S01]  /*51200*/  IMAD.WIDE R168, R3.reuse, 0x4, R168 ;  /* 0x0000000403a87825 */ /* 0x040fe200078e02a8 */
[----:B------:R1:W-:Y:S03]  /*51210*/  LDGSTS.E [R6+-0x2b600], [R160.64], P2 ;  /* 0xd4a00000a0067fae */ /* 0x0003e60009121844 */
[----:B------:R-:W-:-:S04]  /*51220*/  IMAD.WIDE R170, R3, 0x4, R170 ;  /* 0x0000000403aa7825 */ /* 0x000fc800078e02aa */
[----:B------:R1:W-:Y:S02]  /*51230*/  LDGSTS.E [R5+-0x2a600], [R134.64], P2 ;  /* 0xd5a0000086057fae */ /* 0x0003e40009121844 */
[C---:B------:R-:W-:Y:S01]  /*51240*/  IMAD.WIDE R172, R3.reuse, 0x4, R172 ;  /* 0x0000000403ac7825 */ /* 0x040fe200078e02ac */
[----:B------:R-:W-:Y:S01]  /*51250*/  SHF.L.U32 R252, R252, 0x2, RZ ;  /* 0x00000002fcfc7819 */ /* 0x000fe200000006ff */
[----:B------:R1:W-:Y:S02]  /*51260*/  LDGSTS.E [R4+-0x29600], [R164.64], P2 ;  /* 0xd6a00000a4047fae */ /* 0x0003e40009121844 */
[----:B------:R-:W-:-:S04]  /*51270*/  IMAD.WIDE R174, R3, 0x4, R174 ;  /* 0x0000000403ae7825 */ /* 0x000fc800078e02ae */
[----:B------:R1:W-:Y:S02]  /*51280*/  LDGSTS.E [R0+-0x28600], [R166.64], P2 ;  /* 0xd7a00000a6007fae */ /* 0x0003e40009121844 */
[C---:B------:R-:W-:Y:S01]  /*51290*/  IMAD.WIDE R176, R3.reuse, 0x4, R176 ;  /* 0x0000000403b07825 */ /* 0x040fe200078e02b0 */
[----:B------:R1:W-:Y:S03]  /*512a0*/  LDGSTS.E [R6+-0x27600], [R168.64], P2 ;  /* 0xd8a00000a8067fae */ /* 0x0003e60009121844 */
[----:B------:R-:W-:-:S04]  /*512b0*/  IMAD.WIDE R178, R3, 0x4, R178 ;  /* 0x0000000403b27825 */ /* 0x000fc800078e02b2 */
[----:B------:R1:W-:Y:S02]  /*512c0*/  LDGSTS.E [R5+-0x26600], [R170.64], P2 ;  /* 0xd9a00000aa057fae */ /* 0x0003e40009121844 */
[C---:B------:R-:W-:Y:S01]  /*512d0*/  IMAD.WIDE R180, R3.reuse, 0x4, R180 ;  /* 0x0000000403b47825 */ /* 0x040fe200078e02b4 */
[----:B------:R-:W-:Y:S01]  /*512e0*/  LOP3.LUT R252, R252, 0x60, RZ, 0x3c, !PT ;  /* 0x00000060fcfc7812 */ /* 0x000fe200078e3cff */
[----:B------:R1:W-:Y:S02]  /*512f0*/  LDGSTS.E [R4+-0x25600], [R172.64], P2 ;  /* 0xdaa00000ac047fae */ /* 0x0003e40009121844 */
[----:B------:R-:W-:-:S04]  /*51300*/  IMAD.WIDE R182, R3, 0x4, R182 ;  /* 0x0000000403b67825 */ /* 0x000fc800078e02b6 */
[----:B------:R1:W-:Y:S02]  /*51310*/  LDGSTS.E [R0+-0x24600], [R174.64], P2 ;  /* 0xdba00000ae007fae */ /* 0x0003e40009121844 */
[----:B------:R1:W-:Y:S01]  /*51320*/  LDGSTS.E [R6+-0x23600], [R176.64], P2 ;  /* 0xdca00000b0067fae */ /* 0x0003e20009121844 */
[----:B------:R1:W-:Y:S01]  /*51330*/  LDGSTS.E [R5+-0x22600], [R178.64], P2 ;  /* 0xdda00000b2057fae */ /* 0x0003e20009121844 */
[----:B------:R-:W-:-:S04]  /*51340*/  IMAD.WIDE R10, R3, 0x4, R10 ;  /* 0x00000004030a7825 */ /* 0x000fc800078e020a */
[----:B------:R1:W-:Y:S02]  /*51350*/  LDGSTS.E [R4+-0x21600], [R180.64], P2 ;  /* 0xdea00000b4047fae */ /* 0x0003e40009121844 */
[C---:B----4-:R-:W-:Y:S01]  /*51360*/  IMAD.WIDE R14, R3.reuse, 0x4, R14 ;  /* 0x00000004030e7825 */ /* 0x050fe200078e020e */
[----:B------:R4:W-:Y:S03]  /*51370*/  LDGSTS.E [R0+-0x20600], [R182.64], P2 ;  /* 0xdfa00000b6007fae */ /* 0x0009e60009121844 */
[----:B---3--:R-:W-:Y:S02]  /*51380*/  IMAD.WIDE R118, R3, 0x4, R8 ;  /* 0x0000000403767825 */ /* 0x008fe400078e0208 */
[----:B------:R-:W3:Y:S02]  /*51390*/  LDL.LU.64 R8, [R1+0x3e0] ;  /* 0x0003e00001087983 */ /* 0x000ee40000300a00 */
[----:B------:R-:W3:Y:S02]  /*513a0*/  LDL.LU.64 R52, [R1+0x3a0] ;  /* 0x0003a00001347983 */ /* 0x000ee40000300a00 */
[----:B------:R-:W3:Y:S01]  /*513b0*/  LDL.LU.64 R46, [R1+0x360] ;  /* 0x00036000012e7983 */ /* 0x000ee20000300a00 */
[----:B-1----:R-:W-:-:S02]  /*513c0*/  IADD3 R6, R252, 0x200000, RZ ;  /* 0x00200000fc067810 */ /* 0x002fc40007ffe0ff */
[C---:B------:R-:W-:Y:S02]  /*513d0*/  IADD3 R5, R252.reuse, 0x200000, RZ ;  /* 0x00200000fc057810 */ /* 0x040fe40007ffe0ff */
[C---:B------:R-:W-:Y:S02]  /*513e0*/  IADD3 R4, R252.reuse, 0x200000, RZ ;  /* 0x00200000fc047810 */ /* 0x040fe40007ffe0ff */
[----:B----4-:R-:W-:Y:S01]  /*513f0*/  IADD3 R0, R252, 0x200000, RZ ;  /* 0x00200000fc007810 */ /* 0x010fe20007ffe0ff */
        /* <DEDUP_REMOVED lines=17> */
[C---:B--2---:R-:W-:Y:S01]  /*51510*/  IMAD.WIDE R106, R3.reuse, 0x4, R16 ;  /* 0x00000004036a7825 */ /* 0x044fe200078e0210 */
[----:B------:R4:W-:Y:S03]  /*51520*/  LDGSTS.E [R5+-0x36400], [R62.64], P2 ;  /* 0xc9c000003e057fae */ /* 0x0009e60009121844 */
[----:B-----5:R-:W-:-:S04]  /*51530*/  IMAD.WIDE R112, R3, 0x4, R12 ;  /* 0x0000000403707825 */ /* 0x020fc800078e020c */
        /* <DEDUP_REMOVED lines=27> */
[----:B------:R-:W5:Y:S04]  /*516f0*/  LDL.LU.64 R20, [R1+0x320] ;  /* 0x0003200001147983 */ /* 0x000f680000300a00 */
[----:B------:R1:W-:Y:S01]  /*51700*/  LDGSTS.E [R6+-0x27400], [R200.64], P2 ;  /* 0xd8c00000c8067fae */ /* 0x0003e20009121844 */
[----:B------:R-:W-:-:S04]  /*51710*/  IMAD.WIDE R210, R3, 0x4, R210 ;  /* 0x0000000403d27825 */ /* 0x000fc800078e02d2 */
[----:B------:R-:W2:Y:S02]  /*51720*/  LDL.LU.64 R24, [R1+0x2e0] ;  /* 0x0002e00001187983 */ /* 0x000ea40000300a00 */
[----:B------:R4:W-:Y:S02]  /*51730*/  LDGSTS.E [R5+-0x26400], [R202.64], P2 ;  /* 0xd9c00000ca057fae */ /* 0x0009e40009121844 */
[C---:B------:R-:W-:Y:S01]  /*51740*/  IMAD.WIDE R212, R3.reuse, 0x4, R212 ;  /* 0x0000000403d47825 */ /* 0x040fe200078e02d4 */
[----:B------:R4:W-:Y:S04]  /*51750*/  LDGSTS.E [R4+-0x25400], [R204.64], P2 ;  /* 0xdac00000cc047fae */ /* 0x0009e80009121844 */
[----:B------:R-:W2:Y:S01]  /*51760*/  LDL.LU.64 R12, [R1+0x2a0] ;  /* 0x0002a000010c7983 */ /* 0x000ea20000300a00 */
[----:B------:R1:W-:Y:S02]  /*51770*/  LDGSTS.E [R0+-0x24400], [R206.64], P2 ;  /* 0xdbc00000ce007fae */ /* 0x0003e40009121844 */
[----:B------:R-:W2:Y:S02]  /*51780*/  LDL.LU.64 R16, [R1+0x260] ;  /* 0x0002600001107983 */ /* 0x000ea40000300a00 */
[----:B------:R1:W-:Y:S01]  /*51790*/  LDGSTS.E [R6+-0x23400], [R208.64], P2 ;  /* 0xdcc00000d0067fae */ /* 0x0003e20009121844 */
[----:B------:R-:W2:Y:S04]  /*517a0*/  LDL.LU.64 R42, [R1+0x220] ;  /* 0x00022000012a7983 */ /* 0x000ea80000300a00 */
[----:B------:R4:W-:Y:S01]  /*517b0*/  LDGSTS.E [R5+-0x22400], [R210.64], P2 ;  /* 0xddc00000d2057fae */ /* 0x0009e20009121844 */
[----:B------:R-:W2:Y:S02]  /*517c0*/  LDL.LU.64 R40, [R1+0x1e0] ;  /* 0x0001e00001287983 */ /* 0x000ea40000300a00 */
[----:B------:R4:W-:Y:S02]  /*517d0*/  LDGSTS.E [R4+-0x21400], [R212.64], P2 ;  /* 0xdec00000d4047fae */ /* 0x0009e40009121844 */
[----:B------:R-:W2:Y:S01]  /*517e0*/  LDL.LU.64 R30, [R1+0x1a0] ;  /* 0x0001a000011e7983 */ /* 0x000ea20000300a00 */
[----:B------:R-:W2:Y:S01]  /*517f0*/  LDL.LU.64 R36, [R1+0x160] ;  /* 0x0001600001247983 */ /* 0x000ea20000300a00 */
[----:B---3--:R-:W-:-:S04]  /*51800*/  IMAD.WIDE R190, R3, 0x4, R52 ;  /* 0x0000000403be7825 */ /* 0x008fc800078e0234 */
[----:B----4-:R-:W-:Y:S02]  /*51810*/  IMAD.WIDE R4, R3, 0x4, R46 ;  /* 0x0000000403047825 */ /* 0x010fe400078e022e */
[----:B------:R-:W3:Y:S02]  /*51820*/  LDL.LU.64 R46, [R1+0x120] ;  /* 0x00012000012e7983 */ /* 0x000ee40000300a00 */
[----:B------:R-:W4:Y:S02]  /*51830*/  LDL.LU.64 R52, [R1+0xe0] ;  /* 0x0000e00001347983 */ /* 0x000f240000300a00 */
[----:B------:R-:W2:Y:S02]  /*51840*/  LDL.LU.64 R58, [R1+0xa0] ;  /* 0x0000a000013a7983 */ /* 0x000ea40000300a00 */
[----:B------:R-:W2:Y:S01]  /*51850*/  LDL.LU.64 R66, [R1+0x60] ;  /* 0x0000600001427983 */ /* 0x000ea20000300a00 */
[----:B------:R-:W2:Y:S01]  /*51860*/  LDL.LU.64 R68, [R1+0x20] ;  /* 0x0000200001447983 */ /* 0x000ea20000300a00 */
[----:B------:R1:W-:Y:S02]  /*51870*/  STL [R1+0x16b0], RZ ;  /* 0x0016b0ff01007387 */ /* 0x0003e40000100800 */
[----:B------:R1:W-:Y:S02]  /*51880*/  STL [R1+0x16b4], RZ ;  /* 0x0016b4ff01007387 */ /* 0x0003e40000100800 */
[----:B------:R1:W-:Y:S01]  /*51890*/  STL [R1+0x16b8], RZ ;  /* 0x0016b8ff01007387 */ /* 0x0003e20000100800 */
[----:B------:R1:W-:Y:S01]  /*518a0*/  STL [R1+0x16bc], RZ ;  /* 0x0016bcff01007387 */ /* 0x0003e20000100800 */
        /* <DEDUP_REMOVED lines=967> */
[----:B------:R-:W-:Y:S01]  /*55520*/  LOP3.LUT R252, R7, 0x70, RZ, 0x3c, !PT ;  /* 0x0000007007fc7812 */ /* 0x000fe200078e3cff */
[----:B------:R2:W-:Y:S01]  /*55530*/  STL [R1+0x2fc], RZ ;  /* 0x0002fcff01007387 */ /* 0x0005e20000100800 */
[----:B------:R2:W-:Y:S02]  /*55540*/  STL [R1+0x2d0], RZ ;  /* 0x0002d0ff01007387 */ /* 0x0005e40000100800 */
[----:B------:R2:W-:Y:S02]  /*55550*/  STL [R1+0x2d4], RZ ;  /* 0x0002d4ff01007387 */ /* 0x0005e40000100800 */
[----:B------:R-:W-:Y:S01]  /*55560*/  IMAD.WIDE R214, R3, 0x4, R214 ;  /* 0x0000000403d67825 */ /* 0x000fe200078e02d6 */
[----:B------:R2:W-:Y:S01]  /*55570*/  STL [R1+0x2d8], RZ ;  /* 0x0002d8ff01007387 */ /* 0x0005e20000100800 */
[----:B-1----:R-:W-:-:S02]  /*55580*/  IADD3 R6, R252, 0x200000, RZ ;  /* 0x00200000fc067810 */ /* 0x002fc40007ffe0ff */
[----:B------:R-:W-:-:S04]  /*55590*/  IMAD.WIDE R162, R3, 0x4, R8 ;  /* 0x0000000403a27825 */ /* 0x000fc800078e0208 */
[----:B------:R1:W-:Y:S01]  /*555a0*/  STL [R1+0x2dc], RZ ;  /* 0x0002dcff01007387 */ /* 0x0003e20000100800 */
[C---:B------:R-:W-:Y:S01]  /*555b0*/  IADD3 R9, R252.reuse, 0x200000, RZ ;  /* 0x00200000fc097810 */ /* 0x040fe20007ffe0ff */
[----:B------:R1:W-:Y:S01]  /*555c0*/  STL [R1+0x1c0], RZ ;  /* 0x0001c0ff01007387 */ /* 0x0003e20000100800 */
[C---:B------:R-:W-:Y:S01]  /*555d0*/  IADD3 R8, R252.reuse, 0x200000, RZ ;  /* 0x00200000fc087810 */ /* 0x040fe20007ffe0ff */
[----:B------:R1:W-:Y:S02]  /*555e0*/  STL [R1+0x1c4], RZ ;  /* 0x0001c4ff01007387 */ /* 0x0003e40000100800 */
[----:B------:R1:W-:Y:S01]  /*555f0*/  STL [R1+0x1c8], RZ ;  /* 0x0001c8ff01007387 */ /* 0x0003e20000100800 */
[----:B------:R1:W-:Y:S04]  /*55600*/  LDGSTS.E [R0+-0x20400], [R214.64], P2 ;  /* 0xdfc00000d6007fae */ /* 0x0003e80009121844 */
[----:B------:R1:W-:Y:S01]  /*55610*/  STL [R1+0x1cc], RZ ;  /* 0x0001ccff01007387 */ /* 0x0003e20000100800 */
[----:B------:R5:W-:Y:S02]  /*55620*/  LDGSTS.E [R6+-0x3f200], [R162.64], P2 ;  /* 0xc0e00000a2067fae */ /* 0x000be40009121844 */
[----:B------:R1:W-:Y:S02]  /*55630*/  STL [R1+0x180], RZ ;  /* 0x000180ff01007387 */ /* 0x0003e40000100800 */
[----:B------:R3:W-:Y:S01]  /*55640*/  LDGSTS.E [R9+-0x3e200], [R190.64], P2 ;  /* 0xc1e00000be097fae */ /* 0x0007e20009121844 */
[----:B------:R3:W-:Y:S04]  /*55650*/  STL [R1+0x184], RZ ;  /* 0x000184ff01007387 */ /* 0x0007e80000100800 */
[----:B------:R3:W-:Y:S01]  /*55660*/  LDGSTS.E [R8+-0x3d200], [R4.64], P2 ;  /* 0xc2e0000004087fae */ /* 0x0007e20009121844 */
[----:B------:R3:W-:Y:S02]  /*55670*/  STL [R1+0x188], RZ ;  /* 0x000188ff01007387 */ /* 0x0007e40000100800 */
[----:B------:R3:W-:Y:S02]  /*55680*/  STL [R1+0x18c], RZ ;  /* 0x00018cff01007387 */ /* 0x0007e40000100800 */
[----:B--2---:R-:W-:Y:S01]  /*55690*/  IMAD.WIDE R12, R3, 0x4, R12 ;  /* 0x00000004030c7825 */ /* 0x004fe200078e020c */
[----:B------:R2:W-:Y:S01]  /*556a0*/  STL [R1+0x170], RZ ;  /* 0x000170ff01007387 */ /* 0x0005e20000100800 */
[----:B-1----:R-:W-:-:S02]  /*556b0*/  IADD3 R0, R252, 0x200000, RZ ;  /* 0x00200000fc007810 */ /* 0x002fc40007ffe0ff */
[----:B-----5:R-:W-:Y:S01]  /*556c0*/  IMAD.WIDE R6, R3, 0x4, R20 ;  /* 0x0000000403067825 */ /* 0x020fe200078e0214 */
[----:B------:R-:W-:-:S03]  /*556d0*/  IADD3 R20, R252, 0x200000, RZ ;  /* 0x00200000fc147810 */ /* 0x000fc60007ffe0ff */
[----:B------:R-:W-:-:S04]  /*556e0*/  IMAD.WIDE R16, R3, 0x4, R16 ;  /* 0x0000000403107825 */ /* 0x000fc800078e0210 */
[C---:B---3--:R-:W-:Y:S01]  /*556f0*/  IMAD.WIDE R8, R3.reuse, 0x4, R24 ;  /* 0x0000000403087825 */ /* 0x048fe200078e0218 */
[C---:B------:R-:W-:Y:S02]  /*55700*/  IADD3 R25, R252.reuse, 0x200000, RZ ;  /* 0x00200000fc197810 */ /* 0x040fe40007ffe0ff */
[----:B------:R-:W-:Y:S01]  /*55710*/  IADD3 R24, R252, 0x200000, RZ ;  /* 0x00200000fc187810 */ /* 0x000fe20007ffe0ff */
[----:B------:R2:W-:Y:S01]  /*55720*/  STL [R1+0x174], RZ ;  /* 0x000174ff01007387 */ /* 0x0005e20000100800 */
[----:B------:R2:W-:Y:S03]  /*55730*/  STL [R1+0x178], RZ ;  /* 0x000178ff01007387 */ /* 0x0005e60000100800 */
[----:B------:R2:W-:Y:S01]  /*55740*/  LDGSTS.E [R0+-0x3c200], [R6.64], P2 ;  /* 0xc3e0000006007fae */ /* 0x0005e20009121844 */
[----:B------:R2:W-:Y:S02]  /*55750*/  STL [R1+0x17c], RZ ;  /* 0x00017cff01007387 */ /* 0x0005e40000100800 */
[----:B------:R1:W-:Y:S02]  /*55760*/  LDGSTS.E [R20+-0x3b200], [R8.64], P2 ;  /* 0xc4e0000008147fae */ /* 0x0003e40009121844 */
[----:B------:R2:W-:Y:S01]  /*55770*/  STL [R1+0xf0], RZ ;  /* 0x0000f0ff01007387 */ /* 0x0005e20000100800 */
[----:B------:R3:W-:Y:S04]  /*55780*/  LDGSTS.E [R25+-0x3a200], [R12.64], P2 ;  /* 0xc5e000000c197fae */ /* 0x0007e80009121844 */
[----:B------:R2:W-:Y:S01]  /*55790*/  STL [R1+0xf4], RZ ;  /* 0x0000f4ff01007387 */ /* 0x0005e20000100800 */
[----:B------:R3:W-:Y:S02]  /*557a0*/  LDGSTS.E [R24+-0x39200], [R16.64], P2 ;  /* 0xc6e0000010187fae */ /* 0x0007e40009121844 */
[----:B------:R2:W-:Y:S02]  /*557b0*/  STL [R1+0xf8], RZ ;  /* 0x0000f8ff01007387 */ /* 0x0005e40000100800 */
[----:B------:R2:W-:Y:S02]  /*557c0*/  STL [R1+0xfc], RZ ;  /* 0x0000fcff01007387 */ /* 0x0005e40000100800 */
[C---:B------:R-:W-:Y:S01]  /*557d0*/  IMAD.WIDE R30, R3.reuse, 0x4, R30 ;  /* 0x00000004031e7825 */ /* 0x040fe200078e021e */
[----:B------:R2:W-:Y:S03]  /*557e0*/  STL [R1+0x90], RZ ;  /* 0x000090ff01007387 */ /* 0x0005e60000100800 */
[----:B------:R-:W-:-:S04]  /*557f0*/  IMAD.WIDE R36, R3, 0x4, R36 ;  /* 0x0000000403247825 */ /* 0x000fc800078e0224 */
[C---:B-1----:R-:W-:Y:S01]  /*55800*/  IMAD.WIDE R20, R3.reuse, 0x4, R42 ;  /* 0x0000000403147825 */ /* 0x042fe200078e022a */
[----:B------:R-:W-:Y:S01]  /*55810*/  IADD3 R42, R252, 0x200000, RZ ;  /* 0x00200000fc2a7810 */ /* 0x000fe20007ffe0ff */
[----:B------:R2:W-:Y:S02]  /*55820*/  STL [R1+0x94], RZ ;  /* 0x000094ff01007387 */ /* 0x0005e40000100800 */
[----:B------:R-:W-:-:S04]  /*55830*/  IMAD.WIDE R46, R3, 0x4, R46 ;  /* 0x00000004032e7825 */ /* 0x000fc800078e022e */
[C---:B---3--:R-:W-:Y:S01]  /*55840*/  IMAD.WIDE R24, R3.reuse, 0x4, R40 ;  /* 0x0000000403187825 */ /* 0x048fe200078e0228 */
[C---:B------:R-:W-:Y:S02]  /*55850*/  IADD3 R41, R252.reuse, 0x200000, RZ ;  /* 0x00200000fc297810 */ /* 0x040fe40007ffe0ff */
[----:B------:R-:W-:Y:S01]  /*55860*/  IADD3 R40, R252, 0x200000, RZ ;  /* 0x00200000fc287810 */ /* 0x000fe20007ffe0ff */
[----:B------:R2:W-:Y:S04]  /*55870*/  STL [R1+0x98], RZ ;  /* 0x000098ff01007387 */ /* 0x0005e80000100800 */
[----:B------:R2:W-:Y:S01]  /*55880*/  LDGSTS.E [R0+-0x38200], [R20.64], P2 ;  /* 0xc7e0000014007fae */ /* 0x0005e20009121844 */
[----:B----4-:R-:W-:-:S04]  /*55890*/  IMAD.WIDE R52, R3, 0x4, R52 ;  /* 0x0000000403347825 */ /* 0x010fc800078e0234 */
[----:B------:R2:W-:Y:S02]  /*558a0*/  STL [R1+0x9c], RZ ;  /* 0x00009cff01007387 */ /* 0x0005e40000100800 */
[----:B------:R1:W-:Y:S02]  /*558b0*/  LDGSTS.E [R42+-0x37200], [R24.64], P2 ;  /* 0xc8e00000182a7fae */ /* 0x0003e40009121844 */
[C---:B------:R-:W-:Y:S01]  /*558c0*/  IMAD.WIDE R58, R3.reuse, 0x4, R58 ;  /* 0x00000004033a7825 */ /* 0x040fe200078e023a */
[----:B------:R2:W-:Y:S04]  /*558d0*/  STL [R1+0x80], RZ ;  /* 0x000080ff01007387 */ /* 0x0005e80000100800 */
[----:B------:R3:W-:Y:S01]  /*558e0*/  LDGSTS.E [R41+-0x36200], [R30.64], P2 ;  /* 0xc9e000001e297fae */ /* 0x0007e20009121844 */
[----:B------:R-:W-:-:S04]  /*558f0*/  IMAD.WIDE R66, R3, 0x4, R66 ;  /* 0x0000000403427825 */ /* 0x000fc800078e0242 */
[----:B------:R2:W-:Y:S02]  /*55900*/  STL [R1+0x84], RZ ;  /* 0x000084ff01007387 */ /* 0x0005e40000100800 */
[----:B------:R3:W-:Y:S02]  /*55910*/  LDGSTS.E [R40+-0x35200], [R36.64], P2 ;  /* 0xcae0000024287fae */ /* 0x0007e40009121844 */
[C---:B------:R-:W-:Y:S01]  /*55920*/  IMAD.WIDE R90, R3.reuse, 0x4, R68 ;  /* 0x00000004035a7825 */ /* 0x040fe200078e0244 */
[----:B------:R2:W-:Y:S04]  /*55930*/  STL [R1+0x88], RZ ;  /* 0x000088ff01007387 */ /* 0x0005e80000100800 */
[----:B------:R2:W-:Y:S01]  /*55940*/  LDGSTS.E [R0+-0x34200], [R46.64], P2 ;  /* 0xcbe000002e007fae */ /* 0x0005e20009121844 */
[----:B------:R-:W-:-:S04]  /*55950*/  IMAD.WIDE R216, R3, 0x4, R216 ;  /* 0x0000000403d87825 */ /* 0x000fc800078e02d8 */
[----:B------:R-:W-:Y:S02]  /*55960*/  IMAD.MOV.U32 R252, RZ, RZ, c[0x0][0x180] ;  /* 0x00006000fffc7624 */ /* 0x000fe400078e00ff */
[----:B------:R2:W-:Y:S01]  /*55970*/  STL [R1+0x8c], RZ ;  /* 0x00008cff01007387 */ /* 0x0005e20000100800 */
[----:B------:R1:W-:Y:S01]  /*55980*/  LDGSTS.E [R42+-0x33200], [R52.64], P2 ;  /* 0xcce00000342a7fae */ /* 0x0003e20009121844 */
[----:B------:R-:W-:-:S03]  /*55990*/  IMAD.WIDE R218, R3, 0x4, R218 ;  /* 0x0000000403da7825 */ /* 0x000fc600078e02da */
[----:B------:R2:W-:Y:S01]  /*559a0*/  STL [R1+0x60], RZ ;  /* 0x000060ff01007387 */ /* 0x0005e20000100800 */
[----:B------:R3:W-:Y:S02]  /*559b0*/  LDGSTS.E [R41+-0x32200], [R58.64], P2 ;  /* 0xcde000003a297fae */ /* 0x0007e40009121844 */
[----:B------:R-:W-:-:S04]  /*559c0*/  IMAD.WIDE R220, R3, 0x4, R220 ;  /* 0x0000000403dc7825 */ /* 0x000fc800078e02dc */
        /* <DEDUP_REMOVED lines=8> */
[----:B------:R-:W-:Y:S01]  /*55a50*/  IMAD.WIDE R226, R3, 0x4, R226 ;  /* 0x0000000403e27825 */ /* 0x000fe200078e02e2 */
[----:B------:R-:W-:-:S03]  /*55a60*/  IADD3 R252, R252, 0x7f, RZ ;  /* 0x0000007ffcfc7810 */ /* 0x000fc60007ffe0ff */
[----:B------:R3:W-:Y:S02]  /*55a70*/  LDGSTS.E [R41+-0x2e200], [R218.64], P2 ;  /* 0xd1e00000da297fae */ /* 0x0007e40009121844 */
[C---:B------:R-:W-:Y:S01]  /*55a80*/  IMAD.WIDE R228, R3.reuse, 0x4, R228 ;  /* 0x0000000403e47825 */ /* 0x040fe200078e02e4 */
[----:B------:R3:W-:Y:S03]  /*55a90*/  LDGSTS.E [R40+-0x2d200], [R220.64], P2 ;  /* 0xd2e00000dc287fae */ /* 0x0007e60009121844 */
[----:B------:R-:W-:-:S04]  /*55aa0*/  IMAD.WIDE R230, R3, 0x4, R230 ;  /* 0x0000000403e67825 */ /* 0x000fc800078e02e6 */
[----:B------:R2:W-:Y:S02]  /*55ab0*/  LDGSTS.E [R0+-0x2c200], [R222.64], P2 ;  /* 0xd3e00000de007fae */ /* 0x0005e40009121844 */
[C---:B------:R-:W-:Y:S01]  /*55ac0*/  IMAD.WIDE R232, R3.reuse, 0x4, R232 ;  /* 0x0000000403e87825 */ /* 0x040fe200078e02e8 */
[----:B------:R1:W-:Y:S03]  /*55ad0*/  LDGSTS.E [R42+-0x2b200], [R224.64], P2 ;  /* 0xd4e00000e02a7fae */ /* 0x0003e60009121844 */
[----:B------:R-:W-:Y:S01]  /*55ae0*/  IMAD.WIDE R234, R3, 0x4, R234 ;  /* 0x0000000403ea7825 */ /* 0x000fe200078e02ea */
[----:B------:R-:W-:-:S03]  /*55af0*/  ISETP.GE.AND P0, PT, R252, 0x80, PT ;  /* 0x00000080fc00780c */ /* 0x000fc60003f06270 */
        /* <DEDUP_REMOVED lines=15> */
[----:B------:R3:W-:Y:S02]  /*55bf0*/  LDGSTS.E [R40+-0x21200], [R244.64], P2 ;  /* 0xdee00000f4287fae */ /* 0x0007e40009121844 */
[----:B------:R-:W-:Y:S02]  /*55c00*/  IMAD.MOV.U32 R2, RZ, RZ, c[0x0][0x188] ;  /* 0x00006200ff027624 */ /* 0x000fe400078e00ff */
[----:B------:R2:W-:Y:S01]  /*55c10*/  LDGSTS.E [R0+-0x20200], [R246.64], P2 ;  /* 0xdfe00000f6007fae */ /* 0x0005e20009121844 */
[----:B------:R-:W0:Y:S01]  /*55c20*/  LDGDEPBAR ;  /* 0x00000000000079af */ /* 0x000e220000000000 */
[----:B------:R-:W-:Y:S01]  /*55c30*/  CS2R R68, SRZ ;  /* 0x0000000000447805 */ /* 0x000fe2000001ff00 */
[----:B------:R-:W-:Y:S01]  /*55c40*/  IMAD.SHL.U32 R2, R2, 0x80, RZ ;  /* 0x0000008002027824 */ /* 0x000fe200078e00ff */
[----:B------:R-:W-:Y:S01]  /*55c50*/  CS2R R70, SRZ ;  /* 0x0000000000467805 */ /* 0x000fe2000001ff00 */
[----:B------:R-:W-:Y:S01]  /*55c60*/  CS2R R72, SRZ ;  /* 0x0000000000487805 */ /* 0x000fe2000001ff00 */
[----:B------:R-:W-:Y:S01]  /*55c70*/  CS2R R74, SRZ ;  /* 0x00000000004a7805 */ /* 0x000fe2000001ff00 */
[----:B------:R-:W-:Y:S01]  /*55c80*/  CS2R R76, SRZ ;  /* 0x00000000004c7805 */ /* 0x000fe2000001ff00 */
[----:B-1----:R-:W-:Y:S01]  /*55c90*/  CS2R R42, SRZ ;  /* 0x00000000002a7805 */ /* 0x002fe2000001ff00 */
[----:B------:R-:W-:Y:S01]  /*55ca0*/  CS2R R78, SRZ ;  /* 0x00000000004e7805 */ /* 0x000fe2000001ff00 */
[----:B---3--:R-:W-:Y:S01]  /*55cb0*/  CS2R R40, SRZ ;  /* 0x0000000000287805 */ /* 0x008fe2000001ff00 */
[----:B------:R-:W-:Y:S01]  /*55cc0*/  CS2R R84, SRZ ;  /* 0x0000000000547805 */ /* 0x000fe2000001ff00 */
[----:B------:R-:W-:Y:S01]  /*55cd0*/  CS2R R86, SRZ ;  /* 0x0000000000567805 */ /* 0x000fe2000001ff00 */
[----:B------:R-:W-:Y:S05]  /*55ce0*/  @!P0 BRA `(.L_x_0) ;  /* 0x0009266000008947 */ /* 0x000fea0003800000 */
[----:B--2---:R-:W2:Y:S04]  /*55cf0*/  LDL.LU.64 R74, [R1+0x1a18] ;  /* 0x001a1800014a7983 */ /* 0x004ea80000300a00 */
[----:B------:R-:W3:Y:S04]  /*55d00*/  LDL.LU.64 R76, [R1+0x1a10] ;  /* 0x001a1000014c7983 */ /* 0x000ee80000300a00 */
[----:B------:R-:W4:Y:S04]  /*55d10*/  LDL.LU.64 R78, [R1+0x1a08] ;  /* 0x001a0800014e7983 */ /* 0x000f280000300a00 */
[----:B------:R-:W5:Y:S04]  /*55d20*/  LDL.LU.64 R42, [R1+0x1a00] ;  /* 0x001a0000012a7983 */ /* 0x000f680000300a00 */
[----:B------:R-:W3:Y:S04]  /*55d30*/  LDL.LU.64 R84, [R1+0x18f8] ;  /* 0x0018f80001547983 */ /* 0x000ee80000300a00 */
[----:B------:R-:W3:Y:S04]  /*55d40*/  LDL.LU.64 R68, [R1+0x18e8] ;  /* 0x0018e80001447983 */ /* 0x000ee80000300a00 */
[----:B------:R-:W4:Y:S04]  /*55d50*/  LDL.LU.64 R40, [R1+0x18e0] ;  /* 0x0018e00001287983 */ /* 0x000f280000300a00 */
[----:B------:R-:W4:Y:S04]  /*55d60*/  LDL.LU.64 R70, [R1+0x1258] ;  /* 0x0012580001467983 */ /* 0x000f280000300a00 */
[----:B------:R-:W4:Y:S04]  /*55d70*/  LDL.LU.64 R86, [R1+0x1250] ;  /* 0x0012500001567983 */ /* 0x000f280000300a00 */
[----:B------:R-:W4:Y:S04]  /*55d80*/  LDL.LU.64 R72, [R1+0x1248] ;  /* 0x0012480001487983 */ /* 0x000f280000300a00 */
[----:B------:R1:W-:Y:S04]  /*55d90*/  STL.64 [R1+0x3688], R242 ;  /* 0x003688f201007387 */ /* 0x0003e80000100a00 */
[----:B-1----:R-:W5:Y:S04]  /*55da0*/  LDL.LU.64 R242, [R1+0x18f0] ;  /* 0x0018f00001f27983 */ /* 0x002f680000300a00 */
[----:B------:R-:W-:Y:S04]  /*55db0*/  STL.64 [R1+0x3680], R2 ;  /* 0x0036800201007387 */ /* 0x000fe80000100a00 */
[----:B------:R-:W-:Y:S04]  /*55dc0*/  STL.64 [R1+0x3678], R244 ;  /* 0x003678f401007387 */ /* 0x000fe80000100a00 */
[----:B------:R-:W-:Y:S04]  /*55dd0*/  STL.64 [R1+0x3670], R246 ;  /* 0x003670f601007387 */ /* 0x000fe80000100a00 */
[----:B--2---:R1:W-:Y:S01]  /*55de0*/  STL [R1+0x2fa0], R74 ;  /* 0x002fa04a01007387 */ /* 0x0043e20000100800 */
[----:B------:R-:W-:-:S03]  /*55df0*/  IMAD.MOV.U32 R0, RZ, RZ, R75 ;  /* 0x000000ffff007224 */ /* 0x000fc600078e004b */
[----:B-1----:R-:W2:Y:S04]  /*55e00*/  LDL.LU.64 R74, [R1+0x1240] ;  /* 0x00124000014a7983 */ /* 0x002ea80000300a00 */
[----:B------:R1:W-:Y:S04]  /*55e10*/  STL [R1+0x2f98], R0 ;  /* 0x002f980001007387 */ /* 0x0003e80000100800 */
[----:B---3--:R3:W-:Y:S01]  /*55e20*/  STL [R1+0x2f9c], R76 ;  /* 0x002f9c4c01007387 */ /* 0x0087e20000100800 */
[----:B-1----:R-:W-:-:S03]  /*55e30*/  MOV R0, R77 ;  /* 0x0000004d00007202 */ /* 0x002fc60000000f00 */
[----:B---3--:R-:W3:Y:S04]  /*55e40*/  LDL.LU.64 R76, [R1+0xdf8] ;  /* 0x000df800014c7983 */ /* 0x008ee80000300a00 */
[----:B------:R1:W-:Y:S04]  /*55e50*/  STL [R1+0x2f90], R0 ;  /* 0x002f900001007387 */ /* 0x0003e80000100800 */
[----:B----4-:R4:W-:Y:S01]  /*55e60*/  STL [R1+0x2f94], R78 ;  /* 0x002f944e01007387 */ /* 0x0109e20000100800 */
[----:B-1----:R-:W-:-:S03]  /*55e70*/  IMAD.MOV.U32 R0, RZ, RZ, R79 ;  /* 0x000000ffff007224 */ /* 0x002fc600078e004f */
[----:B----4-:R-:W4:Y:S04]  /*55e80*/  LDL.LU.64 R78, [R1+0xdf0] ;  /* 0x000df000014e7983 */ /* 0x010f280000300a00 */
[----:B------:R1:W-:Y:S04]  /*55e90*/  STL [R1+0x2f88], R0 ;  /* 0x002f880001007387 */ /* 0x0003e80000100800 */
[----:B-----5:R5:W-:Y:S01]  /*55ea0*/  STL [R1+0x2f8c], R42 ;  /* 0x002f8c2a01007387 */ /* 0x020be20000100800 */
[----:B-1----:R-:W-:-:S03]  /*55eb0*/  IMAD.MOV.U32 R0, RZ, RZ, R43 ;  /* 0x000000ffff007224 */ /* 0x002fc600078e002b */
[----:B-----5:R-:W5:Y:S04]  /*55ec0*/  LDL.LU.64 R42, [R1+0xde8] ;  /* 0x000de800012a7983 */ /* 0x020f680000300a00 */
[----:B------:R1:W-:Y:S04]  /*55ed0*/  STL [R1+0x2f80], R0 ;  /* 0x002f800001007387 */ /* 0x0003e80000100800 */
[----:B------:R1:W-:Y:S02]  /*55ee0*/  STL [R1+0x2f84], R84 ;  /* 0x002f845401007387 */ /* 0x0003e40000100800 */
[----:B-1----:R-:W-:-:S02]  /*55ef0*/  MOV R0, R85 ;  /* 0x0000005500007202 */ /* 0x002fc40000000f00 */
[----:B------:R-:W5:Y:S04]  /*55f00*/  LDL.LU.64 R84, [R1+0xde0] ;  /* 0x000de00001547983 */ /* 0x000f680000300a00 */
[----:B------:R1:W-:Y:S04]  /*55f10*/  STL [R1+0x2f78], R0 ;  /* 0x002f780001007387 */ /* 0x0003e80000100800 */
[----:B------:R1:W-:Y:S02]  /*55f20*/  STL [R1+0x2f7c], R242 ;  /* 0x002f7cf201007387 */ /* 0x0003e40000100800 */
[----:B-1----:R-:W-:-:S02]  /*55f30*/  IMAD.MOV.U32 R0, RZ, RZ, R243 ;  /* 0x000000ffff007224 */ /* 0x002fc400078e00f3 */
[----:B------:R-:W5:Y:S04]  /*55f40*/  LDL.LU.64 R242, [R1+0x19f8] ;  /* 0x0019f80001f27983 */ /* 0x000f680000300a00 */
[----:B------:R1:W-:Y:S04]  /*55f50*/  STL [R1+0x2f70], R0 ;  /* 0x002f700001007387 */ /* 0x0003e80000100800 */
[----:B------:R1:W-:Y:S02]  /*55f60*/  STL [R1+0x2f74], R68 ;  /* 0x002f744401007387 */ /* 0x0003e40000100800 */
[----:B-1----:R-:W-:-:S02]  /*55f70*/  IMAD.MOV.U32 R0, RZ, RZ, R69 ;  /* 0x000000ffff007224 */ /* 0x002fc400078e0045 */
[----:B------:R-:W5:Y:S04]  /*55f80*/  LDL.LU.64 R68, [R1+0x19f0] ;  /* 0x0019f00001447983 */ /* 0x000f680000300a00 */
        /* <DEDUP_REMOVED lines=17> */
[----:B--2---:R2:W-:Y:S01]  /*560a0*/  STL [R1+0x2f4c], R74 ;  /* 0x002f4c4a01007387 */ /* 0x0045e20000100800 */
[----:B-1----:R-:W-:-:S03]  /*560b0*/  IMAD.MOV.U32 R0, RZ, RZ, R75 ;  /* 0x000000ffff007224 */ /* 0x002fc600078e004b */
[----:B--2---:R-:W2:Y:S04]  /*560c0*/  LDL.LU.64 R74, [R1+0x18c8] ;  /* 0x0018c800014a7983 */ /* 0x004ea80000300a00 */
[----:B------:R1:W-:Y:S04]  /*560d0*/  STL [R1+0x2f40], R0 ;  /* 0x002f400001007387 */ /* 0x0003e80000100800 */
[----:B---3--:R3:W-:Y:S01]  /*560e0*/  STL [R1+0x2f44], R76 ;  /* 0x002f444c01007387 */ /* 0x0087e20000100800 */
[----:B-1----:R-:W-:-:S03]  /*560f0*/  IMAD.MOV.U32 R0, RZ, RZ, R77 ;  /* 0x000000ffff007224 */ /* 0x002fc600078e004d */
[----:B---3--:R-:W3:Y:S04]  /*56100*/  LDL.LU.64 R76, [R1+0x18c0] ;  /* 0x0018c000014c7983 */ /* 0x008ee80000300a00 */
[----:B------:R1:W-:Y:S04]  /*56110*/  STL [R1+0x2f38], R0 ;  /* 0x002f380001007387 */ /* 0x0003e80000100800 */
[----:B----4-:R4:W-:Y:S01]  /*56120*/  STL [R1+0x2f3c], R78 ;  /* 0x002f3c4e01007387 */ /* 0x0109e20000100800 */
[----:B-1----:R-:W-:-:S03]  /*56130*/  MOV R0, R79 ;  /* 0x0000004f00007202 */ /* 0x002fc60000000f00 */
[----:B----4-:R-:W4:Y:S04]  /*56140*/  LDL.LU.64 R78, [R1+0x1238] ;  /* 0x00123800014e7983 */ /* 0x010f280000300a00 */
[----:B------:R1:W-:Y:S04]  /*56150*/  STL [R1+0x2f30], R0 ;  /* 0x002f300001007387 */ /* 0x0003e80000100800 */
[----:B-----5:R5:W-:Y:S01]  /*56160*/  STL [R1+0x2f34], R42 ;  /* 0x002f342a01007387 */ /* 0x020be20000100800 */
[----:B-1----:R-:W-:-:S03]  /*56170*/  IMAD.MOV.U32 R0, RZ, RZ, R43 ;  /* 0x000000ffff007224 */ /* 0x002fc600078e002b */
[----:B-----5:R-:W5:Y:S04]  /*56180*/  LDL.LU.64 R42, [R1+0x1230] ;  /* 0x00123000012a7983 */ /* 0x020f680000300a00 */
        /* <DEDUP_REMOVED lines=29> */
[----:B--2---:R2:W-:Y:S01]  /*56360*/  STL [R1+0x2ef4], R74 ;  /* 0x002ef44a01007387 */ /* 0x0045e20000100800 */
[----:B-1----:R-:W-:-:S03]  /*56370*/  MOV R0, R75 ;  /* 0x0000004b00007202 */ /* 0x002fc60000000f00 */
[----:B--2---:R-:W2:Y:S04]  /*56380*/  LDL.LU.64 R74, [R1+0x19d0] ;  /* 0x0019d000014a7983 */ /* 0x004ea80000300a00 */
[----:B------:R1:W-:Y:S04]  /*56390*/  STL [R1+0x2ee8], R0 ;  /* 0x002ee80001007387 */ /* 0x0003e80000100800 */
[----:B---3--:R3:W-:Y:S01]  /*563a0*/  STL [R1+0x2eec], R76 ;  /* 0x002eec4c01007387 */ /* 0x0087e20000100800 */
[----:B-1----:R-:W-:-:S03]  /*563b0*/  IMAD.MOV.U32 R0, RZ, RZ, R77 ;  /* 0x000000ffff007224 */ /* 0x002fc600078e004d */
[----:B---3--:R-:W3:Y:S04]  /*563c0*/  LDL.LU.64 R76, [R1+0x19c8] ;  /* 0x0019c800014c7983 */ /* 0x008ee80000300a00 */
[----:B------:R1:W-:Y:S04]  /*563d0*/  STL [R1+0x2ee0], R0 ;  /* 0x002ee00001007387 */ /* 0x0003e80000100800 */
[----:B----4-:R4:W-:Y:S01]  /*563e0*/  STL [R1+0x2ee4], R78 ;  /* 0x002ee44e01007387 */ /* 0x0109e20000100800 */
[----:B-1----:R-:W-:-:S03]  /*563f0*/  IMAD.MOV.U32 R0, RZ, RZ, R79 ;  /* 0x000000ffff007224 */ /* 0x002fc600078e004f */
[----:B----4-:R-:W4:Y:S04]  /*56400*/  LDL.LU.64 R78, [R1+0x19c0] ;  /* 0x0019c000014e7983 */ /* 0x010f280000300a00 */
[----:B------:R1:W-:Y:S04]  /*56410*/  STL [R1+0x2ed8], R0 ;  /* 0x002ed80001007387 */ /* 0x0003e80000100800 */
[----:B-----5:R5:W-:Y:S01]  /*56420*/  STL [R1+0x2edc], R42 ;  /* 0x002edc2a01007387 */ /* 0x020be20000100800 */
[----:B-1----:R-:W-:-:S03]  /*56430*/  MOV R0, R43 ;  /* 0x0000002b00007202 */ /* 0x002fc60000000f00 */
[----:B-----5:R-:W5:Y:S04]  /*56440*/  LDL.LU.64 R42, [R1+0x18b8] ;  /* 0x0018b800012a7983 */ /* 0x020f680000300a00 */
        /* <DEDUP_REMOVED lines=29> */
[----:B--2---:R2:W-:Y:S01]  /*56620*/  STL [R1+0x2e9c], R74 ;  /* 0x002e9c4a01007387 */ /* 0x0045e20000100800 */
[----:B-1----:R-:W-:-:S03]  /*56630*/  IMAD.MOV.U32 R0, RZ, RZ, R75 ;  /* 0x000000ffff007224 */ /* 0x002fc600078e004b */
[----:B--2---:R-:W2:Y:S04]  /*56640*/  LDL.LU.64 R74, [R1+0xdb8] ;  /* 0x000db800014a7983 */ /* 0x004ea80000300a00 */
        /* <DEDUP_REMOVED lines=1645> */
[----:B------:R-:W-:Y:S04]  /*5cd20*/  STL [R1+0x230c], R242 ;  /* 0x00230cf201007387 */ /* 0x000fe80000100800 */
[----:B------:R-:W5:Y:S01]  /*5cd30*/  LDL.LU.64 R2, [R1+0x2368] ;  /* 0x0023680001027983 */ /* 0x000f620000300a00 */
[----:B-1----:R-:W-:-:S05]  /*5cd40*/  MOV R0, R243 ;  /* 0x000000f300007202 */ /* 0x002fca0000000f00 */
[----:B------:R1:W-:Y:S04]  /*5cd50*/  STL [R1+0x2308], R0 ;  /* 0x0023080001007387 */ /* 0x0003e80000100800 */
[----:B------:R1:W-:Y:S02]  /*5cd60*/  STL [R1+0x2314], R68 ;  /* 0x0023144401007387 */ /* 0x0003e40000100800 */
[----:B-1----:R-:W-:Y:S02]  /*5cd70*/  IMAD.MOV.U32 R0, RZ, RZ, R69 ;  /* 0x000000ffff007224 */ /* 0x002fe400078e0045 */
[----:B------:R-:W5:Y:S04]  /*5cd80*/  LDL.LU.64 R68, [R1+0x2370] ;  /* 0x0023700001447983 */ /* 0x000f680000300a00 */
[----:B------:R1:W-:Y:S04]  /*5cd90*/  STL [R1+0x2310], R0 ;  /* 0x0023100001007387 */ /* 0x0003e80000100800 */
[----:B------:R-:W-:Y:S04]  /*5cda0*/  STL [R1+0x231c], R40 ;  /* 0x00231c2801007387 */ /* 0x000fe80000100800 */
[----:B------:R-:W5:Y:S01]  /*5cdb0*/  LDL.LU.64 R242, [R1+0x2378] ;  /* 0x0023780001f27983 */ /* 0x000f620000300a00 */
[----:B-1----:R-:W-:-:S05]  /*5cdc0*/  IMAD.MOV.U32 R0, RZ, RZ, R41 ;  /* 0x000000ffff007224 */ /* 0x002fca00078e0029 */
[----:B------:R1:W-:Y:S04]  /*5cdd0*/  STL [R1+0x2318], R0 ;  /* 0x0023180001007387 */ /* 0x0003e80000100800 */
[----:B------:R1:W-:Y:S02]  /*5cde0*/  STL [R1+0x2324], R70 ;  /* 0x0023244601007387 */ /* 0x0003e40000100800 */
[----:B-1----:R-:W-:Y:S02]  /*5cdf0*/  MOV R0, R71 ;  /* 0x0000004700007202 */ /* 0x002fe40000000f00 */
        /* <DEDUP_REMOVED lines=22> */
[----:B-----5:R-:W-:Y:S04]  /*5cf60*/  STL [R1+0x2354], R42 ;  /* 0x0023542a01007387 */ /* 0x020fe80000100800 */
[----:B------:R-:W5:Y:S01]  /*5cf70*/  LDL.LU.64 R40, [R1+0x23b0] ;  /* 0x0023b00001287983 */ /* 0x000f620000300a00 */
[----:B-1----:R-:W-:-:S05]  /*5cf80*/  MOV R0, R43 ;  /* 0x0000002b00007202 */ /* 0x002fca0000000f00 */
[----:B------:R1:W-:Y:S02]  /*5cf90*/  STL [R1+0x2350], R0 ;  /* 0x0023500001007387 */ /* 0x0003e40000100800 */
[----:B-1----:R-:W-:Y:S02]  /*5cfa0*/  IMAD.MOV.U32 R0, RZ, RZ, R85 ;  /* 0x000000ffff007224 */ /* 0x002fe400078e0055 */
[----:B------:R1:W-:Y:S04]  /*5cfb0*/  STL [R1+0x235c], R84 ;  /* 0x00235c5401007387 */ /* 0x0003e80000100800 */
[----:B-1----:R-:W5:Y:S04]  /*5cfc0*/  LDL.LU.64 R84, [R1+0x23b8] ;  /* 0x0023b80001547983 */ /* 0x002f680000300a00 */
[----:B------:R1:W-:Y:S04]  /*5cfd0*/  STL [R1+0x2358], R0 ;  /* 0x0023580001007387 */ /* 0x0003e80000100800 */
[----:B------:R-:W-:Y:S04]  /*5cfe0*/  STL [R1+0x2364], R2 ;  /* 0x0023640201007387 */ /* 0x000fe80000100800 */
[----:B------:R-:W5:Y:S01]  /*5cff0*/  LDL.LU.64 R42, [R1+0x23c0] ;  /* 0x0023c000012a7983 */ /* 0x000f620000300a00 */
[----:B-1----:R-:W-:-:S03]  /*5d000*/  IMAD.MOV.U32 R0, RZ, RZ, R3 ;  /* 0x000000ffff007224 */ /* 0x002fc600078e0003 */
[----:B------:R-:W-:Y:S04]  /*5d010*/  STL [R1+0x236c], R68 ;  /* 0x00236c4401007387 */ /* 0x000fe80000100800 */
        /* <DEDUP_REMOVED lines=38> */
[----:B------:R-:W-:Y:S04]  /*5d280*/  STL [R1+0x23bc], R42 ;  /* 0x0023bc2a01007387 */ /* 0x000fe80000100800 */
[----:B------:R1:W-:Y:S04]  /*5d290*/  STL [R1+0x23b0], R0 ;  /* 0x0023b00001007387 */ /* 0x0003e80000100800 */
[----:B------:R-:W5:Y:S01]  /*5d2a0*/  LDL.LU.64 R84, [R1+0x1e28] ;  /* 0x001e280001547983 */ /* 0x000f620000300a00 */
[----:B-1----:R-:W-:-:S03]  /*5d2b0*/  IMAD.MOV.U32 R0, RZ, RZ, R43 ;  /* 0x000000ffff007224 */ /* 0x002fc600078e002b */
[----:B------:R-:W5:Y:S04]  /*5d2c0*/  LDL.LU.64 R42, [R1+0x1e30] ;  /* 0x001e3000012a7983 */ /* 0x000f680000300a00 */
        /* <DEDUP_REMOVED lines=13> */
[----:B------:R1:W-:Y:S02]  /*5d3a0*/  STL [R1+0x23dc], R86 ;  /* 0x0023dc5601007387 */ /* 0x0003e40000100800 */
[----:B-1----:R-:W-:-:S02]  /*5d3b0*/  IMAD.MOV.U32 R0, RZ, RZ, R87 ;  /* 0x000000ffff007224 */ /* 0x002fc400078e0057 */
[----:B------:R-:W5:Y:S04]  /*5d3c0*/  LDL.LU.64 R86, [R1+0x2438] ;  /* 0x0024380001567983 */ /* 0x000f680000300a00 */
[----:B------:R1:W-:Y:S04]  /*5d3d0*/  STL [R1+0x23d8], R0 ;  /* 0x0023d80001007387 */ /* 0x0003e80000100800 */
[----:B------:R2:W-:Y:S04]  /*5d3e0*/  STL [R1+0x23e4], R72 ;  /* 0x0023e44801007387 */ /* 0x0005e80000100800 */
[----:B------:R-:W5:Y:S01]  /*5d3f0*/  LDL.LU.64 R242, [R1+0x2440] ;  /* 0x0024400001f27983 */ /* 0x000f620000300a00 */
[----:B-1----:R-:W-:-:S03]  /*5d400*/  MOV R0, R73 ;  /* 0x0000004900007202 */ /* 0x002fc60000000f00 */
[----:B--2---:R-:W-:Y:S04]  /*5d410*/  STL [R1+0x23ec], R74 ;  /* 0x0023ec4a01007387 */ /* 0x004fe80000100800 */
[----:B------:R1:W-:Y:S04]  /*5d420*/  STL [R1+0x23e0], R0 ;  /* 0x0023e00001007387 */ /* 0x0003e80000100800 */
[----:B------:R-:W2:Y:S01]  /*5d430*/  LDL.LU.64 R72, [R1+0x2448] ;  /* 0x0024480001487983 */ /* 0x000ea20000300a00 */
[----:B-1----:R-:W-:-:S03]  /*5d440*/  IMAD.MOV.U32 R0, RZ, RZ, R75 ;  /* 0x000000ffff007224 */ /* 0x002fc600078e004b */
[----:B---3--:R-:W-:Y:S04]  /*5d450*/  STL [R1+0x23f4], R76 ;  /* 0x0023f44c01007387 */ /* 0x008fe80000100800 */
[----:B------:R1:W-:Y:S04]  /*5d460*/  STL [R1+0x23e8], R0 ;  /* 0x0023e80001007387 */ /* 0x0003e80000100800 */
[----:B------:R-:W3:Y:S01]  /*5d470*/  LDL.LU.64 R74, [R1+0x2450] ;  /* 0x00245000014a7983 */ /* 0x000ee20000300a00 */
[----:B-1----:R-:W-:-:S03]  /*5d480*/  IMAD.MOV.U32 R0, RZ, RZ, R77 ;  /* 0x000000ffff007224 */ /* 0x002fc600078e004d */
[----:B----4-:R-:W-:Y:S04]  /*5d490*/  STL [R1+0x23fc], R78 ;  /* 0x0023fc4e01007387 */ /* 0x010fe80000100800 */
[----:B------:R1:W-:Y:S04]  /*5d4a0*/  STL [R1+0x23f0], R0 ;  /* 0x0023f00001007387 */ /* 0x0003e80000100800 */
[----:B------:R-:W4:Y:S01]  /*5d4b0*/  LDL.LU.64 R76, [R1+0x2458] ;  /* 0x00245800014c7983 */ /* 0x000f220000300a00 */
[----:B-1----:R-:W-:-:S03]  /*5d4c0*/  MOV R0, R79 ;  /* 0x0000004f00007202 */ /* 0x002fc60000000f00 */
[----:B-----5:R-:W-:Y:S04]  /*5d4d0*/  STL [R1+0x2404], R40 ;  /* 0x0024042801007387 */ /* 0x020fe80000100800 */
[----:B------:R1:W-:Y:S04]  /*5d4e0*/  STL [R1+0x23f8], R0 ;  /* 0x0023f80001007387 */ /* 0x0003e80000100800 */
[----:B------:R-:W5:Y:S01]  /*5d4f0*/  LDL.LU.64 R78, [R1+0x2460] ;  /* 0x00246000014e7983 */ /* 0x000f620000300a00 */
[----:B-1----:R-:W-:-:S03]  /*5d500*/  IMAD.MOV.U32 R0, RZ, RZ, R41 ;  /* 0x000000ffff007224 */ /* 0x002fc600078e0029 */
[----:B------:R-:W5:Y:S04]  /*5d510*/  LDL.LU.64 R40, [R1+0x2468] ;  /* 0x0024680001287983 */ /* 0x000f680000300a00 */
[----:B------:R1:W-:Y:S02]  /*5d520*/  STL [R1+0x2400], R0 ;  /* 0x0024000001007387 */ /* 0x0003e40000100800 */
[----:B-1----:R-:W-:Y:S02]  /*5d530*/  IMAD.MOV.U32 R0, RZ, RZ, R85 ;  /* 0x000000ffff007224 */ /* 0x002fe400078e0055 */
[----:B------:R1:W-:Y:S04]  /*5d540*/  STL [R1+0x240c], R84 ;  /* 0x00240c5401007387 */ /* 0x0003e80000100800 */
[----:B------:R-:W-:Y:S04]  /*5d550*/  STL [R1+0x2414], R42 ;  /* 0x0024142a01007387 */ /* 0x000fe80000100800 */
[----:B------:R1:W-:Y:S04]  /*5d560*/  STL [R1+0x2408], R0 ;  /* 0x0024080001007387 */ /* 0x0003e80000100800 */
[----:B-1----:R-:W5:Y:S01]  /*5d570*/  LDL.LU.64 R84, [R1+0x2470] ;  /* 0x0024700001547983 */ /* 0x002f620000300a00 */
[----:B------:R-:W-:-:S03]  /*5d580*/  MOV R0, R43 ;  /* 0x0000002b00007202 */ /* 0x000fc60000000f00 */
[----:B------:R-:W-:Y:S04]  /*5d590*/  STL [R1+0x241c], R68 ;  /* 0x00241c4401007387 */ /* 0x000fe80000100800 */
[----:B------:R1:W-:Y:S04]  /*5d5a0*/  STL [R1+0x2410], R0 ;  /* 0x0024100001007387 */ /* 0x0003e80000100800 */
[----:B------:R-:W5:Y:S01]  /*5d5b0*/  LDL.LU.64 R42, [R1+0x2478] ;  /* 0x00247800012a7983 */ /* 0x000f620000300a00 */
[----:B-1----:R-:W-:-:S03]  /*5d5c0*/  IMAD.MOV.U32 R0, RZ, RZ, R69 ;  /* 0x000000ffff007224 */ /* 0x002fc600078e0045 */
[----:B------:R-:W-:Y:S04]  /*5d5d0*/  STL [R1+0x2424], R2 ;  /* 0x0024240201007387 */ /* 0x000fe80000100800 */
[----:B------:R1:W-:Y:S04]  /*5d5e0*/  STL [R1+0x2418], R0 ;  /* 0x0024180001007387 */ /* 0x0003e80000100800 */
        /* <DEDUP_REMOVED lines=9> */
[----:B------:R-:W-:Y:S04]  /*5d680*/  STL [R1+0x243c], R242 ;  /* 0x00243cf201007387 */ /* 0x000fe80000100800 */
[----:B------:R1:W-:Y:S04]  /*5d690*/  STL [R1+0x2430], R0 ;  /* 0x0024300001007387 */ /* 0x0003e80000100800 */
[----:B------:R-:W5:Y:S01]  /*5d6a0*/  LDL.LU.64 R86, [R1+0x1ea8] ;  /* 0x001ea80001567983 */ /* 0x000f620000300a00 */
[----:B-1----:R-:W-:-:S03]  /*5d6b0*/  IMAD.MOV.U32 R0, RZ, RZ, R243 ;  /* 0x000000ffff007224 */ /* 0x002fc600078e00f3 */
[----:B--2---:R-:W-:Y:S04]  /*5d6c0*/  STL [R1+0x2444], R72 ;  /* 0x0024444801007387 */ /* 0x004fe80000100800 */
[----:B------:R1:W-:Y:S02]  /*5d6d0*/  STL [R1+0x2438], R0 ;  /* 0x0024380001007387 */ /* 0x0003e40000100800 */
[----:B-1----:R-:W-:Y:S02]  /*5d6e0*/  MOV R0, R73 ;  /* 0x0000004900007202 */ /* 0x002fe40000000f00 */
[----:B------:R-:W2:Y:S04]  /*5d6f0*/  LDL.LU.64 R72, [R1+0x1eb0] ;  /* 0x001eb00001487983 */ /* 0x000ea80000300a00 */
        /* <DEDUP_REMOVED lines=11> */
[----:B------:R-:W-:Y:S04]  /*5d7b0*/  STL [R1+0x2464], R40 ;  /* 0x0024642801007387 */ /* 0x000fe80000100800 */
[----:B------:R1:W-:Y:S04]  /*5d7c0*/  STL [R1+0x2458], R0 ;  /* 0x0024580001007387 */ /* 0x0003e80000100800 */
[----:B-----5:R-:W5:Y:S04]  /*5d7d0*/  LDL.LU.64 R78, [R1+0x24b0] ;  /* 0x0024b000014e7983 */ /* 0x020f680000300a00 */
[----:B------:R-:W5:Y:S01]  /*5d7e0*/  LDL.LU.64 R242, [R1+0x24b8] ;  /* 0x0024b80001f27983 */ /* 0x000f620000300a00 */
[----:B-1----:R-:W-:-:S05]  /*5d7f0*/  IMAD.MOV.U32 R0, RZ, RZ, R41 ;  /* 0x000000ffff007224 */ /* 0x002fca00078e0029 */
[----:B------:R1:W-:Y:S04]  /*5d800*/  STL [R1+0x2460], R0 ;  /* 0x0024600001007387 */ /* 0x0003e80000100800 */
[----:B------:R1:W-:Y:S02]  /*5d810*/  STL [R1+0x246c], R84 ;  /* 0x00246c5401007387 */ /* 0x0003e40000100800 */
[----:B-1----:R-:W-:Y:S02]  /*5d820*/  IMAD.MOV.U32 R0, RZ, RZ, R85 ;  /* 0x000000ffff007224 */ /* 0x002fe400078e0055 */
[----:B------:R-:W5:Y:S04]  /*5d830*/  LDL.LU.64 R84, [R1+0x24c0] ;  /* 0x0024c00001547983 */ /* 0x000f680000300a00 */
[----:B------:R1:W-:Y:S04]  /*5d840*/  STL [R1+0x2468], R0 ;  /* 0x0024680001007387 */ /* 0x0003e80000100800 */
[----:B------:R-:W-:Y:S04]  /*5d850*/  STL [R1+0x2474], R42 ;  /* 0x0024742a01007387 */ /* 0x000fe80000100800 */
[----:B------:R-:W5:Y:S01]  /*5d860*/  LDL.LU.64 R2, [R1+0x24c8] ;  /* 0x0024c80001027983 */ /* 0x000f620000300a00 */
[----:B-1----:R-:W-:-:S03]  /*5d870*/  MOV R0, R43 ;  /* 0x0000002b00007202 */ /* 0x002fc60000000f00 */
[----:B------:R-:W-:Y:S04]  /*5d880*/  STL [R1+0x247c], R68 ;  /* 0x00247c4401007387 */ /* 0x000fe80000100800 */
[----:B------:R1:W-:Y:S04]  /*5d890*/  STL [R1+0x2470], R0 ;  /* 0x0024700001007387 */ /* 0x0003e80000100800 */
[----:B------:R-:W5:Y:S04]  /*5d8a0*/  LDL.LU.64 R244, [R1+0x24d0] ;  /* 0x0024d00001f47983 */ /* 0x000f680000300a00 */
[----:B------:R-:W5:Y:S01]  /*5d8b0*/  LDL.LU.64 R246, [R1+0x24d8] ;  /* 0x0024d80001f67983 */ /* 0x000f620000300a00 */
[----:B-1----:R-:W-:-:S05]  /*5d8c0*/  IMAD.MOV.U32 R0, RZ, RZ, R69 ;  /* 0x000000ffff007224 */ /* 0x002fca00078e0045 */
[----:B------:R1:W-:Y:S02]  /*5d8d0*/  STL [R1+0x2478], R0 ;  /* 0x0024780001007387 */ /* 0x0003e40000100800 */
[----:B-1----:R-:W-:Y:S02]  /*5d8e0*/  IMAD.MOV.U32 R0, RZ, RZ, R71 ;  /* 0x000000ffff007224 */ /* 0x002fe400078e0047 */
[----:B------:R-:W-:Y:S04]  /*5d8f0*/  STL [R1+0x2484], R70 ;  /* 0x0024844601007387 */ /* 0x000fe80000100800 */
[----:B------:R-:W5:Y:S04]  /*5d900*/  LDL.LU.64 R40, [R1+0x24e0] ;  /* 0x0024e00001287983 */ /* 0x000f680000300a00 */
[----:B------:R-:W5:Y:S04]  /*5d910*/  LDL.LU.64 R42, [R1+0x24e8] ;  /* 0x0024e800012a7983 */ /* 0x000f680000300a00 */
[----:B------:R1:W-:Y:S02]  /*5d920*/  STL [R1+0x2480], R0 ;  /* 0x0024800001007387 */ /* 0x0003e40000100800 */
[----:B-1----:R-:W-:-:S02]  /*5d930*/  MOV R0, R87 ;  /* 0x0000005700007202 */ /* 0x002fc40000000f00 */
[----:B------:R1:W-:Y:S04]  /*5d940*/  STL [R1+0x248c], R86 ;  /* 0x00248c5601007387 */ /* 0x0003e80000100800 */
[----:B------:R-:W5:Y:S04]  /*5d950*/  LDL.LU.64 R68, [R1+0x24f0] ;  /* 0x0024f00001447983 */ /* 0x000f680000300a00 */
[----:B-1----:R-:W5:Y:S04]  /*5d960*/  LDL.LU.64 R86, [R1+0x24f8] ;  /* 0x0024f80001567983 */ /* 0x002f680000300a00 */
[----:B------:R2:W-:Y:S02]  /*5d970*/  STL [R1+0x2488], R0 ;  /* 0x0024880001007387 */ /* 0x0005e40000100800 */
[----:B--2---:R-:W-:-:S02]  /*5d980*/  IMAD.MOV.U32 R0, RZ, RZ, R73 ;  /* 0x000000ffff007224 */ /* 0x004fc400078e0049 */
[----:B------:R-:W-:Y:S04]  /*5d990*/  STL [R1+0x2494], R72 ;  /* 0x0024944801007387 */ /* 0x000fe80000100800 */
[----:B------:R-:W2:Y:S04]  /*5d9a0*/  LDL.LU.64 R70, [R1+0x2500] ;  /* 0x0025000001467983 */ /* 0x000ea80000300a00 */
[----:B------:R3:W-:Y:S02]  /*5d9b0*/  STL [R1+0x2490], R0 ;  /* 0x0024900001007387 */ /* 0x0007e40000100800 */
[----:B---3--:R-:W-:-:S02]  /*5d9c0*/  IMAD.MOV.U32 R0, RZ, RZ, R75 ;  /* 0x000000ffff007224 */ /* 0x008fc400078e004b */
[----:B------:R1:W-:Y:S04]  /*5d9d0*/  STL [R1+0x249c], R74 ;  /* 0x00249c4a01007387 */ /* 0x0003e80000100800 */
[----:B------:R-:W3:Y:S04]  /*5d9e0*/  LDL.LU.64 R72, [R1+0x1f18] ;  /* 0x001f180001487983 */ /* 0x000ee80000300a00 */
[----:B----4-:R-:W-:Y:S04]  /*5d9f0*/  STL [R1+0x24a4], R76 ;  /* 0x0024a44c01007387 */ /* 0x010fe80000100800 */
[----:B------:R4:W-:Y:S04]  /*5da00*/  STL [R1+0x2498], R0 ;  /* 0x0024980001007387 */ /* 0x0009e80000100800 */
[----:B-1----:R-:W3:Y:S01]  /*5da10*/  LDL.LU.64 R74, [R1+0x1f28] ;  /* 0x001f2800014a7983 */ /* 0x002ee20000300a00 */
[----:B----4-:R-:W-:-:S03]  /*5da20*/  MOV R0, R77 ;  /* 0x0000004d00007202 */ /* 0x010fc60000000f00 */
[----:B------:R-:W4:Y:S04]  /*5da30*/  LDL.LU.64 R76, [R1+0x1f30] ;  /* 0x001f3000014c7983 */ /* 0x000f280000300a00 */
[----:B------:R1:W-:Y:S04]  /*5da40*/  STL [R1+0x24a0], R0 ;  /* 0x0024a00001007387 */ /* 0x0003e80000100800 */
[----:B-----5:R5:W-:Y:S01]  /*5da50*/  STL [R1+0x24ac], R78 ;  /* 0x0024ac4e01007387 */ /* 0x020be20000100800 */
[----:B-1----:R-:W-:-:S03]  /*5da60*/  IMAD.MOV.U32 R0, RZ, RZ, R79 ;  /* 0x000000ffff007224 */ /* 0x002fc600078e004f */
[----:B------:R-:W-:Y:S04]  /*5da70*/  STL [R1+0x24b4], R242 ;  /* 0x0024b4f201007387 */ /* 0x000fe80000100800 */
[----:B------:R1:W-:Y:S04]  /*5da80*/  STL [R1+0x24a8], R0 ;  /* 0x0024a80001007387 */ /* 0x0003e80000100800 */
[----:B-----5:R-:W5:Y:S01]  /*5da90*/  LDL.LU.64 R78, [R1+0x1f38] ;  /* 0x001f3800014e7983 */ /* 0x020f620000300a00 */
[----:B-1----:R-:W-:-:S03]  /*5daa0*/  IMAD.MOV.U32 R0, RZ, RZ, R243 ;  /* 0x000000ffff007224 */ /* 0x002fc600078e00f3 */
[----:B------:R-:W5:Y:S04]  /*5dab0*/  LDL.LU.64 R242, [R1+0x3688] ;  /* 0x0036880001f27983 */ /* 0x000f680000300a00 */
[----:B------:R-:W-:Y:S04]  /*5dac0*/  STL [R1+0x24bc], R84 ;  /* 0x0024bc5401007387 */ /* 0x000fe80000100800 */
[----:B------:R1:W-:Y:S02]  /*5dad0*/  STL [R1+0x24b0], R0 ;  /* 0x0024b00001007387 */ /* 0x0003e40000100800 */
[----:B-1----:R-:W-:-:S02]  /*5dae0*/  MOV R0, R85 ;  /* 0x0000005500007202 */ /* 0x002fc40000000f00 */
[----:B------:R-:W-:Y:S04]  /*5daf0*/  STL [R1+0x24c4], R2 ;  /* 0x0024c40201007387 */ /* 0x000fe80000100800 */
[----:B------:R1:W-:Y:S04]  /*5db00*/  STL [R1+0x24b8], R0 ;  /* 0x0024b80001007387 */ /* 0x0003e80000100800 */
[----:B------:R-:W5:Y:S01]  /*5db10*/  LDL.LU.64 R84, [R1+0x1f40] ;  /* 0x001f400001547983 */ /* 0x000f620000300a00 */
[----:B-1----:R-:W-:-:S03]  /*5db20*/  IMAD.MOV.U32 R0, RZ, RZ, R3 ;  /* 0x000000ffff007224 */ /* 0x002fc600078e0003 */
[----:B------:R-:W5:Y:S04]  /*5db30*/  LDL.LU.64 R2, [R1+0x3680] ;  /* 0x0036800001027983 */ /* 0x000f680000300a00 */
[----:B------:R-:W-:Y:S04]  /*5db40*/  STL [R1+0x24cc], R244 ;  /* 0x0024ccf401007387 */ /* 0x000fe80000100800 */
[----:B------:R1:W-:Y:S02]  /*5db50*/  STL [R1+0x24c0], R0 ;  /* 0x0024c00001007387 */ /* 0x0003e40000100800 */
[----:B-1----:R-:W-:-:S02]  /*5db60*/  IMAD.MOV.U32 R0, RZ, RZ, R245 ;  /* 0x000000ffff007224 */ /* 0x002fc400078e00f5 */
[----:B------:R-:W5:Y:S04]  /*5db70*/  LDL.LU.64 R244, [R1+0x3678] ;  /* 0x0036780001f47983 */ /* 0x000f680000300a00 */
[----:B------:R-:W-:Y:S04]  /*5db80*/  STL [R1+0x24d4], R246 ;  /* 0x0024d4f601007387 */ /* 0x000fe80000100800 */
[----:B------:R1:W-:Y:S02]  /*5db90*/  STL [R1+0x24c8], R0 ;  /* 0x0024c80001007387 */ /* 0x0003e40000100800 */
[----:B-1----:R-:W-:-:S02]  /*5dba0*/  MOV R0, R247 ;  /* 0x000000f700007202 */ /* 0x002fc40000000f00 */
[----:B------:R-:W5:Y:S04]  /*5dbb0*/  LDL.LU.64 R246, [R1+0x3670] ;  /* 0x0036700001f67983 */ /* 0x000f680000300a00 */
[----:B------:R-:W-:Y:S04]  /*5dbc0*/  STL [R1+0x24dc], R40 ;  /* 0x0024dc2801007387 */ /* 0x000fe80000100800 */
[----:B------:R1:W-:Y:S04]  /*5dbd0*/  STL [R1+0x24d0], R0 ;  /* 0x0024d00001007387 */ /* 0x0003e80000100800 */
[----:B------:R-:W-:Y:S01]  /*5dbe0*/  STL [R1+0x24e4], R42 ;  /* 0x0024e42a01007387 */ /* 0x000fe20000100800 */
[----:B-1----:R-:W-:-:S05]  /*5dbf0*/  IMAD.MOV.U32 R0, RZ, RZ, R41 ;  /* 0x000000ffff007224 */ /* 0x002fca00078e0029 */
[----:B------:R1:W-:Y:S04]  /*5dc00*/  STL [R1+0x24d8], R0 ;  /* 0x0024d80001007387 */ /* 0x0003e80000100800 */
[----:B------:R-:W-:Y:S01]  /*5dc10*/  STL [R1+0x24ec], R68 ;  /* 0x0024ec4401007387 */ /* 0x000fe20000100800 */
[----:B-1----:R-:W-:-:S05]  /*5dc20*/  IMAD.MOV.U32 R0, RZ, RZ, R43 ;  /* 0x000000ffff007224 */ /* 0x002fca00078e002b */
[----:B------:R1:W-:Y:S04]  /*5dc30*/  STL [R1+0x24e0], R0 ;  /* 0x0024e00001007387 */ /* 0x0003e80000100800 */
[----:B------:R-:W-:Y:S01]  /*5dc40*/  STL [R1+0x24f4], R86 ;  /* 0x0024f45601007387 */ /* 0x000fe20000100800 */
[----:B-1----:R-:W-:-:S05]  /*5dc50*/  MOV R0, R69 ;  /* 0x0000004500007202 */ /* 0x002fca0000000f00 */
[----:B------:R1:W-:Y:S02]  /*5dc60*/  STL [R1+0x24e8], R0 ;  /* 0x0024e80001007387 */ /* 0x0003e40000100800 */
[----:B-1----:R-:W-:-:S05]  /*5dc70*/  IMAD.MOV.U32 R0, RZ, RZ, R87 ;  /* 0x000000ffff007224 */ /* 0x002fca00078e0057 */
[----:B------:R2:W-:Y:S02]  /*5dc80*/  STL [R1+0x24f0], R0 ;  /* 0x0024f00001007387 */ /* 0x0005e40000100800 */
[----:B--2---:R-:W-:Y:S02]  /*5dc90*/  IMAD.MOV.U32 R0, RZ, RZ, R71 ;  /* 0x000000ffff007224 */ /* 0x004fe400078e0047 */
[----:B------:R-:W-:Y:S01]  /*5dca0*/  STL [R1+0x24fc], R70 ;  /* 0x0024fc4601007387 */ /* 0x000fe20000100800 */
[----:B---3--:R-:W-:-:S03]  /*5dcb0*/  MOV R40, R73 ;  /* 0x0000004900287202 */ /* 0x008fc60000000f00 */
[----:B------:R-:W-:Y:S04]  /*5dcc0*/  STL [R1+0x2504], R72 ;  /* 0x0025044801007387 */ /* 0x000fe80000100800 */
[----:B------:R-:W-:Y:S04]  /*5dcd0*/  STL [R1+0x24f8], R0 ;  /* 0x0024f80001007387 */ /* 0x000fe80000100800 */
[----:B------:R-:W-:Y:S04]  /*5dce0*/  STL [R1+0x250c], R74 ;  /* 0x00250c4a01007387 */ /* 0x000fe80000100800 */
[----:B------:R1:W-:Y:S01]  /*5dcf0*/  STL [R1+0x2500], R40 ;  /* 0x0025002801007387 */ /* 0x0003e20000100800 */
[----:B----4-:R-:W-:-:S03]  /*5dd00*/  MOV R41, R77 ;  /* 0x0000004d00297202 */ /* 0x010fc60000000f00 */
[----:B------:R-:W-:Y:S01]  /*5dd10*/  STL [R1+0x2514], R76 ;  /* 0x0025144c01007387 */ /* 0x000fe20000100800 */
[----:B-1----:R-:W-:-:S05]  /*5dd20*/  IMAD.MOV.U32 R40, RZ, RZ, R75 ;  /* 0x000000ffff287224 */ /* 0x002fca00078e004b */
[----:B------:R-:W-:Y:S04]  /*5dd30*/  STL [R1+0x2508], R40 ;  /* 0x0025082801007387 */ /* 0x000fe80000100800 */
[----:B-----5:R-:W-:Y:S04]  /*5dd40*/  STL [R1+0x251c], R78 ;  /* 0x00251c4e01007387 */ /* 0x020fe80000100800 */
[----:B------:R1:W-:Y:S02]  /*5dd50*/  STL [R1+0x2510], R41 ;  /* 0x0025102901007387 */ /* 0x0003e40000100800 */
[----:B-1----:R-:W-:-:S05]  /*5dd60*/  IMAD.MOV.U32 R41, RZ, RZ, R79 ;  /* 0x000000ffff297224 */ /* 0x002fca00078e004f */
[----:B------:R-:W-:Y:S01]  /*5dd70*/  STL [R1+0x2518], R41 ;  /* 0x0025182901007387 */ /* 0x000fe20000100800 */
[----:B------:R-:W-:-:S03]  /*5dd80*/  MOV R42, R85 ;  /* 0x00000055002a7202 */ /* 0x000fc60000000f00 */
[----:B------:R-:W-:Y:S04]  /*5dd90*/  STL [R1+0x2524], R84 ;  /* 0x0025245401007387 */ /* 0x000fe80000100800 */
[----:B------:R1:W-:Y:S04]  /*5dda0*/  STL [R1+0x2520], R42 ;  /* 0x0025202a01007387 */ /* 0x0003e80000100800 */
[----:B-1----:R-:W2:Y:S04]  /*5ddb0*/  LDL.LU.64 R42, [R1+0x158] ;  /* 0x00015800012a7983 */ /* 0x002ea80000300a00 */
[----:B------:R-:W1:Y:S02]  /*5ddc0*/  S2R R87, SR_TID.X ;  /* 0x0000000000577919 */ /* 0x000e640000002100 */
[C---:B-1----:R-:W-:Y:S01]  /*5ddd0*/  LOP3.LUT R0, R87.reuse, 0x7, RZ, 0xc0, !PT ;  /* 0x0000000757007812 */ /* 0x042fe200078ec0ff */
[----:B------:R-:W-:-:S04]  /*5dde0*/  IMAD.SHL.U32 R40, R87, 0x2, RZ ;  /* 0x0000000257287824 */ /* 0x000fc800078e00ff */
[----:B------:R-:W-:Y:S02]  /*5ddf0*/  IMAD R0, R0, 0x210, RZ ;  /* 0x0000021000007824 */ /* 0x000fe400078e02ff */
[----:B------:R-:W-:-:S03]  /*5de00*/  IMAD.SHL.U32 R41, R87, 0x80, RZ ;  /* 0x0000008057297824 */ /* 0x000fc600078e00ff */
[----:B------:R-:W-:-:S04]  /*5de10*/  LOP3.LUT R0, R0, 0x30, R40, 0x78, !PT ;  /* 0x0000003000007812 */ /* 0x000fc800078e7828 */
[----:B------:R-:W-:-:S05]  /*5de20*/  LOP3.LUT R0, R0, 0x1000, R41, 0xf8, !PT ;  /* 0x0000100000007812 */ /* 0x000fca00078ef829 */
[----:B------:R-:W-:Y:S04]  /*5de30*/  STL [R1+0x3114], R0 ;  /* 0x0031140001007387 */ /* 0x000fe80000100800 */
[----:B------:R-:W3:Y:S04]  /*5de40*/  LDL.LU.64 R68, [R1+0x58] ;  /* 0x0000580001447983 */ /* 0x000ee80000300a00 */
[----:B--2---:R1:W-:Y:S04]  /*5de50*/  STL.64 [R1+0x1a70], R42 ;  /* 0x001a702a01007387 */ /* 0x0043e80000100a00 */
[----:B-1----:R-:W2:Y:S04]  /*5de60*/  LDL.LU.64 R42, [R1+0x8] ;  /* 0x00000800012a7983 */ /* 0x002ea80000300a00 */
[----:B---3--:R-:W-:Y:S04]  /*5de70*/  STL.64 [R1+0x19e0], R68 ;  /* 0x0019e04401007387 */ /* 0x008fe80000100a00 */
[----:B------:R-:W-:Y:S04]  /*5de80*/  STL.64 [R1+0x18a8], R60 ;  /* 0x0018a83c01007387 */ /* 0x000fe80000100a00 */
[----:B--2---:R-:W-:Y:S04]  /*5de90*/  STL.64 [R1+0x1940], R42 ;  /* 0x0019402a01007387 */ /* 0x004fe80000100a00 */
[----:B------:R1:W-:Y:S04]  /*5dea0*/  STL.64 [R1+0x1820], R28 ;  /* 0x0018201c01007387 */ /* 0x0003e80000100a00 */
[----:B------:R2:W-:Y:S04]  /*5deb0*/  STL.64 [R1+0x17c8], R10 ;  /* 0x0017c80a01007387 */ /* 0x0005e80000100a00 */
[----:B-1----:R-:W3:Y:S04]  /*5dec0*/  LDL.64 R28, [R1+0x2fa8] ;  /* 0x002fa800011c7983 */ /* 0x002ee80000100a00 */
[----:B--2---:R-:W2:Y:S04]  /*5ded0*/  LDL.LU.64 R10, [R1+0x1d8] ;  /* 0x0001d800010a7983 */ /* 0x004ea80000300a00 */
[----:B---3--:R1:W-:Y:S04]  /*5dee0*/  STL.64 [R1+0x1b10], R28 ;  /* 0x001b101c01007387 */ /* 0x0083e80000100a00 */
[----:B-1----:R-:W3:Y:S04]  /*5def0*/  LDL.LU.64 R28, [R1+0xd0] ;  /* 0x0000d000011c7983 */ /* 0x002ee80000300a00 */
[----:B--2---:R1:W-:Y:S04]  /*5df00*/  STL.64 [R1+0x1a80], R10 ;  /* 0x001a800a01007387 */ /* 0x0043e80000100a00 */
[----:B-1----:R-:W2:Y:S04]  /*5df10*/  LDL.LU.64 R10, [R1+0x10] ;  /* 0x00001000010a7983 */ /* 0x002ea80000300a00 */
[----:B---3--:R-:W-:Y:S04]  /*5df20*/  STL.64 [R1+0x19f0], R28 ;  /* 0x0019f01c01007387 */ /* 0x008fe80000100a00 */
[----:B------:R-:W-:Y:S04]  /*5df30*/  STL.64 [R1+0x18c0], R80 ;  /* 0x0018c05001007387 */ /* 0x000fe80000100a00 */
[----:B--2---:R-:W-:Y:S04]  /*5df40*/  STL.64 [R1+0x1958], R10 ;  /* 0x0019580a01007387 */ /* 0x004fe80000100a00 */
[----:B------:R-:W-:Y:S04]  /*5df50*/  STL.64 [R1+0x1838], R34 ;  /* 0x0018382201007387 */ /* 0x000fe80000100a00 */
[----:B------:R1:W-:Y:S04]  /*5df60*/  STL.64 [R1+0x17d8], R14 ;  /* 0x0017d80e01007387 */ /* 0x0003e80000100a00 */
[----:B-1----:R-:W2:Y:S04]  /*5df70*/  LDL.64 R14, [R1+0x2fb0] ;  /* 0x002fb000010e7983 */ /* 0x002ea80000100a00 */
[----:B------:R-:W3:Y:S04]  /*5df80*/  LDL.LU.64 R10, [R1+0x218] ;  /* 0x00021800010a7983 */ /* 0x000ee80000300a00 */
[----:B--2---:R1:W-:Y:S04]  /*5df90*/  STL.64 [R1+0x1b18], R14 ;  /* 0x001b180e01007387 */ /* 0x0043e80000100a00 */
[----:B-1----:R-:W2:Y:S04]  /*5dfa0*/  LDL.LU.64 R14, [R1+0x110] ;  /* 0x00011000010e7983 */ /* 0x002ea80000300a00 */
[----:B---3--:R1:W-:Y:S04]  /*5dfb0*/  STL.64 [R1+0x1a90], R10 ;  /* 0x001a900a01007387 */ /* 0x0083e80000100a00 */
[----:B-1----:R-:W3:Y:S04]  /*5dfc0*/  LDL.LU.64 R10, [R1+0x18] ;  /* 0x00001800010a7983 */ /* 0x002ee80000300a00 */
[----:B--2---:R-:W-:Y:S04]  /*5dfd0*/  STL.64 [R1+0x1a00], R14 ;  /* 0x001a000e01007387 */ /* 0x004fe80000100a00 */
[----:B------:R-:W-:Y:S04]  /*5dfe0*/  STL.64 [R1+0x18d8], R92 ;  /* 0x0018d85c01007387 */ /* 0x000fe80000100a00 */
[----:B---3--:R1:W-:Y:S04]  /*5dff0*/  STL.64 [R1+0x1970], R10 ;  /* 0x0019700a01007387 */ /* 0x0083e80000100a00 */
[----:B------:R-:W-:Y:S04]  /*5e000*/  STL.64 [R1+0x1858], R44 ;  /* 0x0018582c01007387 */ /* 0x000fe80000100a00 */
[----:B------:R-:W-:Y:S04]  /*5e010*/  STL.64 [R1+0x17e8], R18 ;  /* 0x0017e81201007387 */ /* 0x000fe80000100a00 */
[----:B------:R2:W-:Y:S04]  /*5e020*/  STL.64 [R1+0x17a8], R4 ;  /* 0x0017a80401007387 */ /* 0x0005e80000100a00 */
[----:B-1----:R-:W3:Y:S04]  /*5e030*/  LDL.LU.64 R10, [R1+0x358] ;  /* 0x00035800010a7983 */ /* 0x002ee80000300a00 */
        /* <DEDUP_REMOVED lines=9> */
[----:B------:R-:W-:Y:S04]  /*5e0d0*/  STL.64 [R1+0x17f8], R22 ;  /* 0x0017f81601007387 */ /* 0x000fe80000100a00 */
[----:B------:R1:W-:Y:S04]  /*5e0e0*/  STL.64 [R1+0x17b0], R6 ;  /* 0x0017b00601007387 */ /* 0x0003e80000100a00 */
[----:B-1----:R-:W2:Y:S04]  /*5e0f0*/  LDL.LU.64 R6, [R1+0x2fc0] ;  /* 0x002fc00001067983 */ /* 0x002ea80000300a00 */
[----:B------:R-:W3:Y:S04]  /*5e100*/  LDL.LU.64 R4, [R1+0x298] ;  /* 0x0002980001047983 */ /* 0x000ee80000300a00 */
[----:B--2---:R1:W-:Y:S04]  /*5e110*/  STL.64 [R1+0x1b28], R6 ;  /* 0x001b280601007387 */ /* 0x0043e80000100a00 */
[----:B-1----:R-:W2:Y:S04]  /*5e120*/  LDL.LU.64 R6, [R1+0x150] ;  /* 0x0001500001067983 */ /* 0x002ea80000300a00 */
[----:B---3--:R1:W-:Y:S04]  /*5e130*/  STL.64 [R1+0x1ab0], R4 ;  /* 0x001ab00401007387 */ /* 0x0083e80000100a00 */
[----:B-1----:R-:W3:Y:S04]  /*5e140*/  LDL.LU.64 R4, [R1+0x50] ;  /* 0x0000500001047983 */ /* 0x002ee80000300a00 */
[----:B--2---:R1:W-:Y:S04]  /*5e150*/  STL.64 [R1+0x1a18], R6 ;  /* 0x001a180601007387 */ /* 0x0043e80000100a00 */
[----:B------:R-:W-:Y:S04]  /*5e160*/  STL.64 [R1+0x1900], R104 ;  /* 0x0019006801007387 */ /* 0x000fe80000100a00 */
[----:B---3--:R2:W-:Y:S04]  /*5e170*/  STL.64 [R1+0x1990], R4 ;  /* 0x0019900401007387 */ /* 0x0085e80000100a00 */
[----:B------:R-:W-:Y:S04]  /*5e180*/  STL.64 [R1+0x1878], R56 ;  /* 0x0018783801007387 */ /* 0x000fe80000100a00 */
[----:B------:R-:W-:Y:S04]  /*5e190*/  STL.64 [R1+0x1800], R26 ;  /* 0x0018001a01007387 */ /* 0x000fe80000100a00 */
[----:B------:R-:W-:Y:S04]  /*5e1a0*/  STL.64 [R1+0x17b8], R8 ;  /* 0x0017b80801007387 */ /* 0x000fe80000100a00 */
[----:B-1----:R-:W3:Y:S04]  /*5e1b0*/  LDL.LU.64 R6, [R1+0x2fe0] ;  /* 0x002fe00001067983 */ /* 0x002ee80000300a00 */
[----:B--2---:R-:W2:Y:S04]  /*5e1c0*/  LDL.LU.64 R4, [R1+0x310] ;  /* 0x0003100001047983 */ /* 0x004ea80000300a00 */
[----:B---3--:R1:W-:Y:S04]  /*5e1d0*/  STL.64 [R1+0x1b30], R6 ;  /* 0x001b300601007387 */ /* 0x0083e80000100a00 */
[----:B-1----:R-:W3:Y:S04]  /*5e1e0*/  LDL.LU.64 R6, [R1+0x198] ;  /* 0x0001980001067983 */ /* 0x002ee80000300a00 */
[----:B--2---:R1:W-:Y:S04]  /*5e1f0*/  STL.64 [R1+0x1ab8], R4 ;  /* 0x001ab80401007387 */ /* 0x0043e80000100a00 */
[----:B-1----:R-:W2:Y:S04]  /*5e200*/  LDL.LU.64 R4, [R1+0xc8] ;  /* 0x0000c80001047983 */ /* 0x002ea80000300a00 */
[----:B---3--:R1:W-:Y:S04]  /*5e210*/  STL.64 [R1+0x1a28], R6 ;  /* 0x001a280601007387 */ /* 0x0083e80000100a00 */
[----:B------:R-:W-:Y:S04]  /*5e220*/  STL.64 [R1+0x1910], R110 ;  /* 0x0019106e01007387 */ /* 0x000fe80000100a00 */
[----:B--2---:R2:W-:Y:S04]  /*5e230*/  STL.64 [R1+0x19a0], R4 ;  /* 0x0019a00401007387 */ /* 0x0045e80000100a00 */
        /* <DEDUP_REMOVED lines=23> */
[----:B--2---:R1:W-:Y:S04]  /*5e3b0*/  STL.64 [R1+0x19b8], R4 ;  /* 0x0019b80401007387 */ /* 0x0043e80000100a00 */
[----:B------:R-:W-:Y:S04]  /*5e3c0*/  STL.64 [R1+0x18b8], R96 ;  /* 0x0018b86001007387 */ /* 0x000fe80000100a00 */
[----:B------:R-:W-:Y:S04]  /*5e3d0*/  STL.64 [R1+0x1840], R48 ;  /* 0x0018403001007387 */ /* 0x000fe80000100a00 */
[----:B------:R-:W-:Y:S04]  /*5e3e0*/  STL.64 [R1+0x17e0], R20 ;  /* 0x0017e01401007387 */ /* 0x000fe80000100a00 */
[----:B-1----:R-:W2:Y:S04]  /*5e3f0*/  LDL.LU.64 R4, [R1+0x3040] ;  /* 0x0030400001047983 */ /* 0x002ea80000300a00 */
[----:B------:R-:W3:Y:S04]  /*5e400*/  LDL.LU.64 R6, [R1+0x350] ;  /* 0x0003500001067983 */ /* 0x000ee80000300a00 */
[----:B--2---:R1:W-:Y:S04]  /*5e410*/  STL.64 [R1+0x1b48], R4 ;  /* 0x001b480401007387 */ /* 0x0043e80000100a00 */
[----:B-1----:R-:W2:Y:S04]  /*5e420*/  LDL.LU.64 R4, [R1+0x208] ;  /* 0x0002080001047983 */ /* 0x002ea80000300a00 */
[----:B---3--:R1:W-:Y:S04]  /*5e430*/  STL.64 [R1+0x1ad0], R6 ;  /* 0x001ad00601007387 */ /* 0x0083e80000100a00 */
[----:B-1----:R-:W3:Y:S04]  /*5e440*/  LDL.LU.64 R6, [R1+0x148] ;  /* 0x0001480001067983 */ /* 0x002ee80000300a00 */
[----:B--2---:R1:W-:Y:S04]  /*5e450*/  STL.64 [R1+0x1a50], R4 ;  /* 0x001a500401007387 */ /* 0x0043e80000100a00 */
[----:B-1----:R-:W2:Y:S04]  /*5e460*/  LDL.LU.64 R4, [R1] ;  /* 0x0000000001047983 */ /* 0x002ea80000300a00 */
[----:B---3--:R-:W-:Y:S04]  /*5e470*/  STL.64 [R1+0x19c8], R6 ;  /* 0x0019c80601007387 */ /* 0x008fe80000100a00 */
[----:B------:R-:W-:Y:S04]  /*5e480*/  STL.64 [R1+0x18c8], R102 ;  /* 0x0018c86601007387 */ /* 0x000fe80000100a00 */
[----:B--2---:R1:W-:Y:S04]  /*5e490*/  STL.64 [R1+0x1948], R4 ;  /* 0x0019480401007387 */ /* 0x0043e80000100a00 */
        /* <DEDUP_REMOVED lines=110> */
[----:B-1----:R-:W3:Y:S04]  /*5eb80*/  LDL.64 R6, [R1+0x2fb8] ;  /* 0x002fb80001067983 */ /* 0x002ee80000100a00 */
        /* <DEDUP_REMOVED lines=153> */
[----:B-1----:R-:W2:Y:S01]  /*5f520*/  LDL.LU.64 R4, [R1+0x3118] ;  /* 0x0031180001047983 */ /* 0x002ea20000300a00 */
[----:B------:R-:W-:-:S02]  /*5f530*/  SHF.R.S32.HI R40, RZ, 0x1f, R252 ;  /* 0x0000001fff287819 */ /* 0x000fc400000114fc */
[----:B------:R-:W-:Y:S02]  /*5f540*/  SHF.R.S32.HI R0, RZ, 0x1f, R2 ;  /* 0x0000001fff007819 */ /* 0x000fe40000011402 */
[----:B------:R-:W-:Y:S01]  /*5f550*/  LEA.HI R40, R40, R252, RZ, 0x7 ;  /* 0x000000fc28287211 */ /* 0x000fe200078f38ff */
[C---:B------:R-:W-:Y:S01]  /*5f560*/  IMAD.SHL.U32 R252, R2.reuse, 0x4, RZ ;  /* 0x0000000402fc7824 */ /* 0x040fe200078e00ff */
[----:B------:R-:W-:Y:S01]  /*5f570*/  SHF.L.U64.HI R0, R2, 0x2, R0 ;  /* 0x0000000202007819 */ /* 0x000fe20000010200 */
[----:B---3--:R-:W-:Y:S04]  /*5f580*/  STL.64 [R1+0x1c60], R6 ;  /* 0x001c600601007387 */ /* 0x008fe80000100a00 */
[----:B------:R-:W-:Y:S04]  /*5f590*/  STL.64 [R1+0x1d38], R138 ;  /* 0x001d388a01007387 */ /* 0x000fe80000100a00 */
[----:B--2---:R1:W-:Y:S04]  /*5f5a0*/  STL.64 [R1+0x1bf8], R4 ;  /* 0x001bf80401007387 */ /* 0x0043e80000100a00 */
[----:B------:R-:W-:Y:S04]  /*5f5b0*/  STL.64 [R1+0x1d00], R144 ;  /* 0x001d009001007387 */ /* 0x000fe80000100a00 */
        /* <DEDUP_REMOVED lines=11> */
[----:B------:R-:W-:Y:S01]  /*5f670*/  STL.64 [R1+0x1d20], R236 ;  /* 0x001d20ec01007387 */ /* 0x000fe20000100a00 */
[----:B-1----:R-:W-:-:S03]  /*5f680*/  SHF.R.S32.HI R4, RZ, 0x1f, R3 ;  /* 0x0000001fff047819 */ /* 0x002fc60000011403 */
[----:B------:R-:W-:Y:S04]  /*5f690*/  STL.64 [R1+0x1cf0], R206 ;  /* 0x001cf0ce01007387 */ /* 0x000fe80000100a00 */
[----:B------:R-:W-:Y:S04]  /*5f6a0*/  STL.64 [R1+0x1ce8], R238 ;  /* 0x001ce8ee01007387 */ /* 0x000fe80000100a00 */
[----:B------:R-:W-:Y:S01]  /*5f6b0*/  STL.64 [R1+0x1cb8], R208 ;  /* 0x001cb8d001007387 */ /* 0x000fe20000100a00 */
[----:B------:R-:W-:-:S03]  /*5f6c0*/  IMAD.MOV.U32 R5, RZ, RZ, 0x4 ;  /* 0x00000004ff057424 */ /* 0x000fc600078e00ff */
[----:B------:R-:W-:Y:S01]  /*5f6d0*/  STL.64 [R1+0x1c80], R210 ;  /* 0x001c80d201007387 */ /* 0x000fe20000100a00 */
[----:B------:R-:W-:-:S03]  /*5f6e0*/  SHF.L.U64.HI R2, R3, 0x2, R4 ;  /* 0x0000000203027819 */ /* 0x000fc60000010204 */
[----:B------:R-:W-:Y:S01]  /*5f6f0*/  STL.64 [R1+0x1c48], R212 ;  /* 0x001c48d401007387 */ /* 0x000fe20000100a00 */
[----:B------:R-:W-:-:S03]  /*5f700*/  MOV R4, 0xffffffff ;  /* 0xffffffff00047802 */ /* 0x000fc60000000f00 */
[----:B------:R-:W-:Y:S04]  /*5f710*/  STL.64 [R1+0x1c28], R214 ;  /* 0x001c28d601007387 */ /* 0x000fe80000100a00 */
[----:B------:R-:W-:Y:S04]  /*5f720*/  STL.64 [R1+0x1cb0], R240 ;  /* 0x001cb0f001007387 */ /* 0x000fe80000100a00 */
[----:B------:R-:W-:Y:S04]  /*5f730*/  STL.64 [R1+0x1c78], R242 ;  /* 0x001c78f201007387 */ /* 0x000fe80000100a00 */
[----:B------:R-:W-:Y:S04]  /*5f740*/  STL.64 [R1+0x1c40], R244 ;  /* 0x001c40f401007387 */ /* 0x000fe80000100a00 */
[----:B------:R-:W-:Y:S04]  /*5f750*/  STL.64 [R1+0x1c20], R246 ;  /* 0x001c20f601007387 */ /* 0x000fe80000100a00 */
[----:B------:R-:W-:Y:S04]  /*5f760*/  STL [R1+0x17a4], RZ ;  /* 0x0017a4ff01007387 */ /* 0x000fe80000100800 */
[----:B------:R-:W-:Y:S04]  /*5f770*/  STL [R1+0x1764], R5 ;  /* 0x0017640501007387 */ /* 0x000fe80000100800 */
[----:B------:R-:W-:Y:S04]  /*5f780*/  STL [R1+0x16b0], RZ ;  /* 0x0016b0ff01007387 */ /* 0x000fe80000100800 */
[----:B------:R1:W-:Y:S04]  /*5f790*/  STL [R1+0x1760], R4 ;  /* 0x0017600401007387 */ /* 0x0003e80000100800 */
[----:B------:R2:W-:Y:S04]  /*5f7a0*/  STL [R1+0x16b4], RZ ;  /* 0x0016b4ff01007387 */ /* 0x0005e80000100800 */
        /* <DEDUP_REMOVED lines=994> */
[----:B------:R-:W3:Y:S01]  /*635d0*/  LDL R61, [R1+0x3114] ;  /* 0x00311400013d7983 */ /* 0x000ee20000100800 */
[----:B------:R-:W-:-:S05]  /*635e0*/  LOP3.LUT R3, R87, 0x3, RZ, 0xc0, !PT ;  /* 0x0000000357037812 */ /* 0x000fca00078ec0ff */
[----:B------:R-:W-:Y:S01]  /*635f0*/  IMAD R3, R3, 0x820, RZ ;  /* 0x0000082003037824 */ /* 0x000fe200078e02ff */
[----:B------:R2:W-:Y:S04]  /*63600*/  STL [R1+0x80], RZ ;  /* 0x000080ff01007387 */ /* 0x0005e80000100800 */
[----:B------:R2:W-:Y:S01]  /*63610*/  STL [R1+0x84], RZ ;  /* 0x000084ff01007387 */ /* 0x0005e20000100800 */
[----:B-1----:R-:W-:-:S03]  /*63620*/  LOP3.LUT R4, R3, 0x5c, R87, 0x78, !PT ;  /* 0x0000005c03047812 */ /* 0x002fc600078e7857 */
[----:B------:R2:W-:Y:S04]  /*63630*/  STL [R1+0x88], RZ ;  /* 0x000088ff01007387 */ /* 0x0005e80000100800 */
[----:B------:R2:W-:Y:S04]  /*63640*/  STL [R1+0x8c], RZ ;  /* 0x00008cff01007387 */ /* 0x0005e80000100800 */
[----:B------:R2:W-:Y:S04]  /*63650*/  STL [R1+0x60], RZ ;  /* 0x000060ff01007387 */ /* 0x0005e80000100800 */
[----:B------:R2:W-:Y:S04]  /*63660*/  STL [R1+0x64], RZ ;  /* 0x000064ff01007387 */ /* 0x0005e80000100800 */
[----:B------:R2:W-:Y:S04]  /*63670*/  STL [R1+0x68], RZ ;  /* 0x000068ff01007387 */ /* 0x0005e80000100800 */
[----:B------:R2:W-:Y:S01]  /*63680*/  STL [R1+0x6c], RZ ;  /* 0x00006cff01007387 */ /* 0x0005e20000100800 */
[----:B------:R-:W-:Y:S01]  /*63690*/  SHF.R.S32.HI R5, RZ, 0x7, R40 ;  /* 0x00000007ff057819 */ /* 0x000fe20000011428 */
[----:B------:R-:W-:Y:S01]  /*636a0*/  CS2R R42, SRZ ;  /* 0x00000000002a7805 */ /* 0x000fe2000001ff00 */
        /* <DEDUP_REMOVED lines=9> */
[----:B------:R-:W-:-:S02]  /*63740*/  IADD3 R5, R5, -0x5, RZ ;  /* 0xfffffffb05057810 */ /* 0x000fc40007ffe0ff */
[----:B------:R-:W-:Y:S02]  /*63750*/  LOP3.LUT R4, R4, 0x20, RZ, 0x3c, !PT ;  /* 0x0000002004047812 */ /* 0x000fe400078e3cff */
[----:B---3--:R-:W-:-:S05]  /*63760*/  LOP3.LUT R3, R61, 0x40, RZ, 0x3c, !PT ;  /* 0x000000403d037812 */ /* 0x008fca00078e3cff */
[----:B------:R2:W-:Y:S02]  /*63770*/  STL [R1+0x2fb0], R3 ;  /* 0x002fb00301007387 */ /* 0x0005e40000100800 */
.L_x_1:
[----:B--2---:R-:W2:Y:S01]  /*63780*/  LDL.LU R3, [R1+0x1760] ;  /* 0x0017600001037983 */ /* 0x004ea20000300800 */
[----:B------:R-:W-:-:S04]  /*63790*/  DEPBAR.LE SB0, 0x8 ;  /* 0x000082000000791a */ /* 0x000fc80000000000 */
[----:B------:R-:W3:Y:S04]  /*637a0*/  LDL R4, [R1+0x3114] ;  /* 0x0031140001047983 */ /* 0x000ee80000100800 */
[----:B------:R-:W-:Y:S04]  /*637b0*/  STL [R1+0x51ac], R74 ;  /* 0x0051ac4a01007387 */ /* 0x000fe80000100800 */
[----:B------:R-:W-:Y:S04]  /*637c0*/  STL [R1+0x51a8], R75 ;  /* 0x0051a84b01007387 */ /* 0x000fe80000100800 */
[----:B------:R-:W-:Y:S04]  /*637d0*/  STL [R1+0x51a4], R76 ;  /* 0x0051a44c01007387 */ /* 0x000fe80000100800 */
[----:B------:R1:W-:Y:S04]  /*637e0*/  STL [R1+0x51a0], R77 ;  /* 0x0051a04d01007387 */ /* 0x0003e80000100800 */
[----:B------:R-:W-:Y:S04]  /*637f0*/  STL [R1+0x519c], R78 ;  /* 0x00519c4e01007387 */ /* 0x000fe80000100800 */
[----:B------:R4:W-:Y:S04]  /*63800*/  STL [R1+0x5198], R79 ;  /* 0x0051984f01007387 */ /* 0x0009e80000100800 */
[----:B------:R-:W-:Y:S04]  /*63810*/  STL [R1+0x5194], R84 ;  /* 0x0051945401007387 */ /* 0x000fe80000100800 */
[----:B------:R5:W-:Y:S04]  /*63820*/  STL [R1+0x5190], R85 ;  /* 0x0051905501007387 */ /* 0x000be80000100800 */
[----:B------:R-:W-:Y:S04]  /*63830*/  STL [R1+0x518c], R86 ;  /* 0x00518c5601007387 */ /* 0x000fe80000100800 */
[----:B------:R1:W-:Y:S04]  /*63840*/  STL [R1+0x5188], R87 ;  /* 0x0051885701007387 */ /* 0x0003e80000100800 */
[----:B------:R-:W-:Y:S04]  /*63850*/  STL [R1+0x3680], R191 ;  /* 0x003680bf01007387 */ /* 0x000fe80000100800 */
[----:B------:R-:W-:Y:S04]  /*63860*/  STL [R1+0x367c], R190 ;  /* 0x00367cbe01007387 */ /* 0x000fe80000100800 */
[----:B------:R-:W-:Y:S04]  /*63870*/  STL [R1+0x3678], R163 ;  /* 0x003678a301007387 */ /* 0x000fe80000100800 */
[----:B------:R-:W-:Y:S04]  /*63880*/  STL [R1+0x3674], R162 ;  /* 0x003674a201007387 */ /* 0x000fe80000100800 */
[----:B------:R-:W-:Y:S04]  /*63890*/  STL [R1+0x3670], R2 ;  /* 0x0036700201007387 */ /* 0x000fe80000100800 */
[----:B------:R-:W-:Y:S04]  /*638a0*/  STL [R1+0x366c], R0 ;  /* 0x00366c0001007387 */ /* 0x000fe80000100800 */
[----:B------:R-:W1:Y:S02]  /*638b0*/  S2R R7, SR_TID.X ;  /* 0x0000000000077919 */ /* 0x000e640000002100 */
[----:B-1----:R-:W-:-:S02]  /*638c0*/  LOP3.LUT R5, R7, 0x3, RZ, 0xc0, !PT ;  /* 0x0000000307057812 */ /* 0x002fc400078ec0ff */
[----:B------:R-:W-:-:S03]  /*638d0*/  LOP3.LUT R6, R7, 0x3, RZ, 0xc0, !PT ;  /* 0x0000000307067812 */ /* 0x000fc600078ec0ff */
[----:B------:R-:W-:Y:S02]  /*638e0*/  IMAD R5, R5, 0x820, RZ ;  /* 0x0000082005057824 */ /* 0x000fe400078e02ff */
[----:B------:R-:W-:-:S03]  /*638f0*/  IMAD R6, R6, 0x820, RZ ;  /* 0x0000082006067824 */ /* 0x000fc600078e02ff */
[--C-:B------:R-:W-:Y:S02]  /*63900*/  LOP3.LUT R5, R5, 0x5c, R7.reuse, 0x78, !PT ;  /* 0x0000005c05057812 */ /* 0x100fe400078e7807 */
[----:B------:R-:W-:Y:S02]  /*63910*/  LOP3.LUT R6, R6, 0x5c, R7, 0x78, !PT ;  /* 0x0000005c06067812 */ /* 0x000fe400078e7807 */
[----:B------:R-:W-:Y:S02]  /*63920*/  LOP3.LUT R5, R5, 0x20, RZ, 0x3c, !PT ;  /* 0x0000002005057812 */ /* 0x000fe400078e3cff */
[----:B--2---:R-:W-:Y:S01]  /*63930*/  IADD3 R3, R3, 0x1, RZ ;  /* 0x0000000103037810 */ /* 0x004fe20007ffe0ff */
[----:B------:R-:W-:Y:S03]  /*63940*/  BAR.SYNC.DEFER_BLOCKING 0x0 ;  /* 0x0000000000007b1d */ /* 0x000fe60000010000 */
[----:B------:R-:W-:-:S04]  /*63950*/  ISETP.GT.AND P0, PT, R3, 0x4, PT ;  /* 0x000000040300780c */ /* 0x000fc80003f04270 */
[----:B------:R-:W-:-:S04]  /*63960*/  SEL R3, R3, RZ, !P0 ;  /* 0x000000ff03037207 */ /* 0x000fc80004000000 */
[C---:B---3--:R-:W-:Y:S01]  /*63970*/  LEA R160, R3.reuse, R4, 0x11 ;  /* 0x0000000403a07211 */ /* 0x048fe200078e88ff */
[----:B------:R-:W-:Y:S01]  /*63980*/  STL [R1+0x1760], R3 ;  /* 0x0017600301007387 */ /* 0x000fe20000100800 */
[C---:B------:R-:W-:Y:S02]  /*63990*/  IMAD R161, R3.reuse, 0x40000, R6 ;  /* 0x0004000003a17824 */ /* 0x040fe400078e0206 */
[----:B------:R-:W-:Y:S01]  /*639a0*/  IMAD R189, R3, 0x40000, R5 ;  /* 0x0004000003bd7824 */ /* 0x000fe200078e0205 */
[----:B------:R-:W2:Y:S04]  /*639b0*/  LDL.LU.64 R76, [R1+0x16b0] ;  /* 0x0016b000014c7983 */ /* 0x000ea80000300a00 */
[----:B----4-:R-:W2:Y:S04]  /*639c0*/  LDL.LU.64 R78, [R1+0x16b8] ;  /* 0x0016b800014e7983 */ /* 0x010ea80000300a00 */
[----:B-----5:R-:W3:Y:S04]  /*639d0*/  LDL.LU.64 R84, [R1+0x16a0] ;  /* 0x0016a00001547983 */ /* 0x020ee80000300a00 */
[----:B------:R-:W3:Y:S04]  /*639e0*/  LDL.LU.64 R86, [R1+0x16a8] ;  /* 0x0016a80001567983 */ /* 0x000ee80000300a00 */
[----:B------:R-:W5:Y:S04]  /*639f0*/  LDL.LU.64 R112, [R1+0x1690] ;  /* 0x0016900001707983 */ /* 0x000f680000300a00 */
[----:B------:R-:W5:Y:S04]  /*63a00*/  LDL.LU.64 R114, [R1+0x1698] ;  /* 0x0016980001727983 */ /* 0x000f680000300a00 */
[----:B------:R-:W5:Y:S04]  /*63a10*/  LDL.LU.64 R108, [R1+0x1680] ;  /* 0x00168000016c7983 */ /* 0x000f680000300a00 */
[----:B------:R-:W5:Y:S04]  /*63a20*/  LDL.LU.64 R110, [R1+0x1688] ;  /* 0x00168800016e7983 */ /* 0x000f680000300a00 */
[----:B------:R-:W3:Y:S04]  /*63a30*/  LDL.LU.64 R92, [R1+0x1670] ;  /* 0x00167000015c7983 */ /* 0x000ee80000300a00 */
[----:B------:R-:W5:Y:S04]  /*63a40*/  LDL.LU.64 R94, [R1+0x1678] ;  /* 0x00167800015e7983 */ /* 0x000f680000300a00 */
[----:B------:R-:W-:Y:S04]  /*63a50*/  LDS R88, [R161] ;  /* 0x00000000a1587984 */ /* 0x000fe80000000800 */
[----:B------:R-:W-:Y:S04]  /*63a60*/  LDS R90, [R161+0x2000] ;  /* 0x00200000a15a7984 */ /* 0x000fe80000000800 */
[----:B------:R-:W-:Y:S04]  /*63a70*/  LDS R89, [R189] ;  /* 0x00000000bd597984 */ /* 0x000fe80000000800 */
[----:B------:R-:W-:Y:S04]  /*63a80*/  LDS R91, [R189+0x2000] ;  /* 0x00200000bd5b7984 */ /* 0x000fe80000000800 */
[----:B------:R-:W-:Y:S04]  /*63a90*/  LDSM.16.M88.4 R24, [R160+0x140000] ;  /* 0x14000000a018783b */ /* 0x000fe80000000200 */
[----:B------:R-:W1:Y:S04]  /*63aa0*/  LDSM.16.M88.4 R64, [R160+0x146000] ;  /* 0x14600000a040783b */ /* 0x000e680000000200 */
[----:B------:R-:W1:Y:S04]  /*63ab0*/  LDSM.16.M88.4 R60, [R160+0x148000] ;  /* 0x14800000a03c783b */ /* 0x000e680000000200 */
[----:B------:R-:W1:Y:S04]  /*63ac0*/  LDSM.16.M88.4 R56, [R160+0x14a000] ;  /* 0x14a00000a038783b */ /* 0x000e680000000200 */
[----:B------:R-:W1:Y:S04]  /*63ad0*/  LDSM.16.M88.4 R52, [R160+0x14c000] ;  /* 0x14c00000a034783b */ /* 0x000e680000000200 */
[----:B------:R-:W1:Y:S04]  /*63ae0*/  LDSM.16.M88.4 R48, [R160+0x14e000] ;  /* 0x14e00000a030783b */ /* 0x000e680000000200 */
[----:B------:R-:W-:Y:S04]  /*63af0*/  LDSM.16.M88.4 R4, [R160+0x142000] ;  /* 0x14200000a004783b */ /* 0x000fe80000000200 */
[----:B------:R-:W1:Y:S04]  /*63b00*/  LDSM.16.M88.4 R36, [R160+0x150000] ;  /* 0x15000000a024783b */ /* 0x000e680000000200 */
[----:B------:R-:W1:Y:S04]  /*63b10*/  LDSM.16.M88.4 R32, [R160+0x152000] ;  /* 0x15200000a020783b */ /* 0x000e680000000200 */
[----:B------:R-:W1:Y:S04]  /*63b20*/  LDSM.16.M88.4 R28, [R160+0x154000] ;  /* 0x15400000a01c783b */ /* 0x000e680000000200 */
[----:B------:R-:W1:Y:S04]  /*63b30*/  LDSM.16.M88.4 R8, [R160+0x156000] ;  /* 0x15600000a008783b */ /* 0x000e680000000200 */
[----:B------:R-:W1:Y:S04]  /*63b40*/  LDSM.16.M88.4 R12, [R160+0x158000] ;  /* 0x15800000a00c783b */ /* 0x000e680000000200 */
[----:B------:R-:W1:Y:S04]  /*63b50*/  LDSM.16.M88.4 R16, [R160+0x15a000] ;  /* 0x15a00000a010783b */ /* 0x000e680000000200 */
[----:B------:R-:W1:Y:S04]  /*63b60*/  LDSM.16.M88.4 R20, [R160+0x15c000] ;  /* 0x15c00000a014783b */ /* 0x000e680000000200 */
[----:B------:R-:W1:Y:S04]  /*63b70*/  LDSM.16.M88.4 R44, [R160+0x15e000] ;  /* 0x15e00000a02c783b */ /* 0x000e680000000200 */
[----:B------:R-:W5:Y:S04]  /*63b80*/  LDL.LU.64 R104, [R1+0x1660] ;  /* 0x0016600001687983 */ /* 0x000f680000300a00 */
[----:B------:R-:W5:Y:S04]  /*63b90*/  LDL.LU.64 R106, [R1+0x1668] ;  /* 0x00166800016a7983 */ /* 0x000f680000300a00 */
[----:B------:R-:W-:Y:S04]  /*63ba0*/  STL [R1+0x4e40], R3 ;  /* 0x004e400301007387 */ /* 0x000fe80000100800 */
[----:B-1----:R-:W-:Y:S04]  /*63bb0*/  STL [R1+0x50dc], R66 ;  /* 0x0050dc4201007387 */ /* 0x002fe80000100800 */
[----:B------:R-:W-:Y:S04]  /*63bc0*/  STL [R1+0x50d8], R67 ;  /* 0x0050d84301007387 */ /* 0x000fe80000100800 */
        /* <DEDUP_REMOVED lines=22> */
[----:B------:R1:W-:Y:S04]  /*63d30*/  STL [R1+0x512c], R46 ;  /* 0x00512c2e01007387 */ /* 0x0003e80000100800 */
[----:B------:R1:W-:Y:S04]  /*63d40*/  STL [R1+0x5128], R47 ;  /* 0x0051282f01007387 */ /* 0x0003e80000100800 */
[----:B------:R-:W-:Y:S04]  /*63d50*/  STL [R1+0x4890], R160 ;  /* 0x004890a001007387 */ /* 0x000fe80000100800 */
[----:B------:R-:W4:Y:S04]  /*63d60*/  LDL.LU.64 R100, [R1+0x1650] ;  /* 0x0016500001647983 */ /* 0x000f280000300a00 */
[----:B------:R-:W4:Y:S04]  /*63d70*/  LDL.LU.64 R102, [R1+0x1658] ;  /* 0x0016580001667983 */ /* 0x000f280000300a00 */
[----:B------:R-:W1:Y:S04]  /*63d80*/  LDSM.16.M88.4 R216, [R160+0x144000] ;  /* 0x14400000a0d8783b */ /* 0x000e680000000200 */
[----:B------:R-:W-:Y:S04]  /*63d90*/  LDS R80, [R161+0x80] ;  /* 0x00008000a1507984 */ /* 0x000fe80000000800 */
[----:B------:R-:W-:Y:S04]  /*63da0*/  LDS R82, [R161+0x2080] ;  /* 0x00208000a1527984 */ /* 0x000fe80000000800 */
[----:B------:R-:W-:Y:S04]  /*63db0*/  LDS R81, [R189+0x80] ;  /* 0x00008000bd517984 */ /* 0x000fe80000000800 */
[----:B------:R-:W1:Y:S04]  /*63dc0*/  LDS R83, [R189+0x2080] ;  /* 0x00208000bd537984 */ /* 0x000e680000000800 */
[----:B------:R-:W-:Y:S04]  /*63dd0*/  LDS R168, [R161+0x200] ;  /* 0x00020000a1a87984 */ /* 0x000fe80000000800 */
        /* <DEDUP_REMOVED lines=8> */
[----:B------:R-:W-:Y:S01]  /*63e60*/  LDS R242, [R161+0x2300] ;  /* 0x00230000a1f27984 */ /* 0x000fe20000000800 */
[----:B--2---:R-:W-:Y:S03]  /*63e70*/  HMMA.1688.F32.TF32 R96, R88, R24, R76 ;  /* 0x000000185860723c */ /* 0x004fe6000008104c */
[----:B------:R-:W-:Y:S04]  /*63e80*/  LDS R241, [R189+0x300] ;  /* 0x00030000bdf17984 */ /* 0x000fe80000000800 */
[----:B------:R-:W-:Y:S04]  /*63e90*/  LDS R243, [R189+0x2300] ;  /* 0x00230000bdf37984 */ /* 0x000fe80000000800 */
[----:B------:R-:W-:Y:S04]  /*63ea0*/  LDS R232, [R161+0x380] ;  /* 0x00038000a1e87984 */ /* 0x000fe80000000800 */
[----:B------:R-:W-:Y:S04]  /*63eb0*/  LDS R234, [R161+0x2380] ;  /* 0x00238000a1ea7984 */ /* 0x000fe80000000800 */
[----:B------:R-:W-:Y:S04]  /*63ec0*/  LDS R233, [R189+0x380] ;  /* 0x00038000bde97984 */ /* 0x000fe80000000800 */
[----:B------:R-:W-:Y:S01]  /*63ed0*/  LDS R235, [R189+0x2380] ;  /* 0x00238000bdeb7984 */ /* 0x000fe20000000800 */
[----:B------:R-:W-:Y:S01]  /*63ee0*/  IMAD.MOV.U32 R74, RZ, RZ, R96 ;  /* 0x000000ffff4a7224 */ /* 0x000fe200078e0060 */
[----:B------:R-:W-:Y:S01]  /*63ef0*/  MOV R76, R98 ;  /* 0x00000062004c7202 */ /* 0x000fe20000000f00 */
[----:B------:R-:W-:-:S02]  /*63f00*/  IMAD.MOV.U32 R75, RZ, RZ, R97 ;  /* 0x000000ffff4b7224 */ /* 0x000fc400078e0061 */
[----:B------:R-:W-:Y:S02]  /*63f10*/  IMAD.MOV.U32 R77, RZ, RZ, R99 ;  /* 0x000000ffff4d7224 */ /* 0x000fe400078e0063 */
[----:B---3--:R-:W-:Y:S11]  /*63f20*/  HMMA.1688.F32.TF32 R96, R88, R4, R84 ;  /* 0x000000045860723c */ /* 0x008ff60000081054 */
[----:B------:R-:W-:Y:S11]  /*63f30*/  @!UPT UIADD3 URZ, URZ, URZ, URZ ;  /* 0x0000003f3f3ff290 */ /* 0x000ff6000fffe03f */
[----:B------:R-:W-:Y:S02]  /*63f40*/  @!UPT UIADD3 URZ, URZ, URZ, URZ ;  /* 0x0000003f3f3ff290 */ /* 0x000fe4000fffe03f */
[----:B------:R-:W-:Y:S01]  /*63f50*/  IMAD.MOV.U32 R78, RZ, RZ, R96 ;  /* 0x000000ffff4e7224 */ /* 0x000fe200078e0060 */
[----:B------:R-:W-:Y:S01]  /*63f60*/  MOV R79, R97 ;  /* 0x00000061004f7202 */ /* 0x000fe20000000f00 */
[----:B------:R-:W-:Y:S01]  /*63f70*/  IMAD.MOV.U32 R84, RZ, RZ, R98 ;  /* 0x000000ffff547224 */ /* 0x000fe200078e0062 */
[----:B------:R-:W2:Y:S01]  /*63f80*/  LDL.LU.64 R96, [R1+0x1640] ;  /* 0x0016400001607983 */ /* 0x000ea20000300a00 */
[----:B------:R-:W-:-:S03]  /*63f90*/  IMAD.MOV.U32 R85, RZ, RZ, R99 ;  /* 0x000000ffff557224 */ /* 0x000fc600078e0063 */
[----:B------:R-:W2:Y:S01]  /*63fa0*/  LDL.LU.64 R98, [R1+0x1648] ;  /* 0x0016480001627983 */ /* 0x000ea20000300a00 */
[C---:B-----5:R-:W-:Y:S08]  /*63fb0*/  HMMA.1688.F32.TF32 R108, R88.reuse, R64, R108 ;  /* 0x00000040586c723c */ /* 0x060ff0000008106c */
[C---:B------:R-:W-:Y:S11]  /*63fc0*/  HMMA.1688.F32.TF32 R92, R88.reuse, R60, R92 ;  /* 0x0000003c585c723c */ /* 0x040ff6000008105c */
[----:B------:R-:W-:Y:S04]  /*63fd0*/  @!UPT UIADD3 URZ, URZ, URZ, URZ ;  /* 0x0000003f3f3ff290 */ /* 0x000fe8000fffe03f */
[----:B------:R-:W-:Y:S04]  /*63fe0*/  STL.64 [R1+0xe0], R108 ;  /* 0x0000e06c01007387 */ /* 0x000fe80000100a00 */
[----:B------:R-:W-:Y:S04]  /*63ff0*/  STL.64 [R1+0xe8], R110 ;  /* 0x0000e86e01007387 */ /* 0x000fe80000100a00 */
[----:B------:R3:W-:Y:S01]  /*64000*/  STL.64 [R1+0xd0], R92 ;  /* 0x0000d05c01007387 */ /* 0x0007e20000100a00 */
[----:B-1----:R-:W-:Y:S02]  /*64010*/  IMAD.MOV.U32 R46, RZ, RZ, R94 ;  /* 0x000000ffff2e7224 */ /* 0x002fe400078e005e */
[----:B------:R-:W-:Y:S01]  /*64020*/  IMAD.MOV.U32 R47, RZ, RZ, R95 ;  /* 0x000000ffff2f7224 */ /* 0x000fe200078e005f */
[----:B---3--:R-:W3:Y:S04]  /*64030*/  LDL.LU.64 R92, [R1+0x16d0] ;  /* 0x0016d000015c7983 */ /* 0x008ee80000300a00 */
[----:B------:R-:W3:Y:S01]  /*64040*/  LDL.LU.64 R94, [R1+0x16d8] ;  /* 0x0016d800015e7983 */ /* 0x000ee20000300a00 */
[C---:B------:R-:W-:Y:S03]  /*64050*/  HMMA.1688.F32.TF32 R104, R88.reuse, R56, R104 ;  /* 0x000000385868723c */ /* 0x040fe60000081068 */
[----:B------:R1:W-:Y:S04]  /*64060*/  STL [R1+0x5134], R47 ;  /* 0x0051342f01007387 */ /* 0x0003e80000100800 */
[----:B------:R5:W-:Y:S11]  /*64070*/  STL [R1+0x5130], R46 ;  /* 0x0051302e01007387 */ /* 0x000bf60000100800 */
[----:B------:R-:W-:Y:S06]  /*64080*/  @!UPT UIADD3 URZ, URZ, URZ, URZ ;  /* 0x0000003f3f3ff290 */ /* 0x000fec000fffe03f */
[----:B------:R-:W-:Y:S01]  /*64090*/  MOV R19, R107 ;  /* 0x0000006b00137202 */ /* 0x000fe20000000f00 */
[----:B------:R-:W-:Y:S01]  /*640a0*/  IMAD.MOV.U32 R18, RZ, RZ, R106 ;  /* 0x000000ffff127224 */ /* 0x000fe200078e006a */
[----:B------:R-:W-:Y:S01]  /*640b0*/  MOV R22, R104 ;  /* 0x0000006800167202 */ /* 0x000fe20000000f00 */
[----:B------:R-:W-:Y:S02]  /*640c0*/  IMAD.MOV.U32 R23, RZ, RZ, R105 ;  /* 0x000000ffff177224 */ /* 0x000fe400078e0069 */
[----:B------:R-:W-:Y:S04]  /*640d0*/  STL [R1+0x5144], R19 ;  /* 0x0051441301007387 */ /* 0x000fe80000100800 */
[----:B------:R-:W-:Y:S04]  /*640e0*/  STL [R1+0x5140], R18 ;  /* 0x0051401201007387 */ /* 0x000fe80000100800 */
[----:B------:R-:W-:Y:S04]  /*640f0*/  STL [R1+0x513c], R23 ;  /* 0x00513c1701007387 */ /* 0x000fe80000100800 */
[----:B------:R-:W-:Y:S01]  /*64100*/  STL [R1+0x5138], R22 ;  /* 0x0051381601007387 */ /* 0x000fe20000100800 */
[C---:B----4-:R-:W-:Y:S11]  /*64110*/  HMMA.1688.F32.TF32 R100, R88.reuse, R52, R100 ;  /* 0x000000345864723c */ /* 0x050ff60000081064 */
[----:B------:R-:W-:Y:S11]  /*64120*/  @!UPT UIADD3 URZ, URZ, URZ, URZ ;  /* 0x0000003f3f3ff290 */ /* 0x000ff6000fffe03f */
[----:B------:R-:W-:Y:S01]  /*64130*/  @!UPT UIADD3 URZ, URZ, URZ, URZ ;  /* 0x0000003f3f3ff290 */ /* 0x000fe2000fffe03f */
[----:B------:R4:W-:Y:S01]  /*64140*/  STL.64 [R1+0xb0], R100 ;  /* 0x0000b06401007387 */ /* 0x0009e20000100a00 */
[----:B-1----:R-:W-:Y:S02]  /*64150*/  IMAD.MOV.U32 R47, RZ, RZ, R102 ;  /* 0x000000ffff2f7224 */ /* 0x002fe400078e0066 */
[----:B-----5:R-:W-:Y:S01]  /*64160*/  IMAD.MOV.U32 R46, RZ, RZ, R103 ;  /* 0x000000ffff2e7224 */ /* 0x020fe200078e0067 */
[----:B----4-:R-:W4:Y:S04]  /*64170*/  LDL.LU.64 R100, [R1+0x16c0] ;  /* 0x0016c00001647983 */ /* 0x010f280000300a00 */
[----:B------:R-:W4:Y:S04]  /*64180*/  LDL.LU.64 R102, [R1+0x16c8] ;  /* 0x0016c80001667983 */ /* 0x000f280000300a00 */
[----:B------:R-:W-:Y:S04]  /*64190*/  STL [R1+0x514c], R46 ;  /* 0x00514c2e01007387 */ /* 0x000fe80000100800 */
[----:B------:R-:W-:Y:S01]  /*641a0*/  STL [R1+0x5148], R47 ;  /* 0x0051482f01007387 */ /* 0x000fe20000100800 */
[C---:B--2---:R-:W-:Y:S11]  /*641b0*/  HMMA.1688.F32.TF32 R96, R88.reuse, R48, R96 ;  /* 0x000000305860723c */ /* 0x044ff60000081060 */
[----:B------:R-:W-:Y:S11]  /*641c0*/  @!UPT UIADD3 URZ, URZ, URZ, URZ ;  /* 0x0000003f3f3ff290 */ /* 0x000ff6000fffe03f */
[----:B------:R-:W-:Y:S02]  /*641d0*/  @!UPT UIADD3 URZ, URZ, URZ, URZ ;  /* 0x0000003f3f3ff290 */ /* 0x000fe4000fffe03f */
[----:B------:R-:W-:Y:S01]  /*641e0*/  MOV R14, R96 ;  /* 0x00000060000e7202 */ /* 0x000fe20000000f00 */
[----:B------:R-:W-:Y:S01]  /*641f0*/  IMAD.MOV.U32 R15, RZ, RZ, R97 ;  /* 0x000000ffff0f7224 */ /* 0x000fe200078e0061 */
[----:B------:R-:W-:Y:S01]  /*64200*/  MOV R11, R99 ;  /* 0x00000063000b7202 */ /* 0x000fe20000000f00 */
[----:B------:R-:W-:Y:S01]  /*64210*/  IMAD.MOV.U32 R10, RZ, RZ, R98 ;  /* 0x000000ffff0a7224 */ /* 0x000fe200078e0062 */
[----:B------:R-:W2:Y:S04]  /*64220*/  LDL.LU.64 R96, [R1+0x1710] ;  /* 0x0017100001607983 */ /* 0x000ea80000300a00 */
[----:B------:R-:W2:Y:S01]  /*64230*/  LDL.LU.64 R98, [R1+0x1718] ;  /* 0x0017180001627983 */ /* 0x000ea20000300a00 */
[----:B---3--:R-:W-:Y:S03]  /*64240*/  HMMA.1688.F32.TF32 R92, R88, R36, R92 ;  /* 0x00000024585c723c */ /* 0x008fe6000008105c */
[----:B------:R-:W-:Y:S04]  /*64250*/  STL [R1+0x515c], R11 ;  /* 0x00515c0b01007387 */ /* 0x000fe80000100800 */
[----:B------:R-:W-:Y:S04]  /*64260*/  STL [R1+0x5158], R10 ;  /* 0x0051580a01007387 */ /* 0x000fe80000100800 */
[----:B------:R1:W-:Y:S04]  /*64270*/  STL [R1+0x5154], R15 ;  /* 0x0051540f01007387 */ /* 0x0003e80000100800 */
[----:B------:R3:W-:Y:S04]  /*64280*/  STL [R1+0x5150], R14 ;  /* 0x0051500e01007387 */ /* 0x0007e80000100800 */
[----:B------:R-:W5:Y:S04]  /*64290*/  LDL.LU.64 R108, [R1+0x1700] ;  /* 0x00170000016c7983 */ /* 0x000f680000300a00 */
[----:B------:R-:W5:Y:S01]  /*642a0*/  LDL.LU.64 R110, [R1+0x1708] ;  /* 0x00170800016e7983 */ /* 0x000f620000300a00 */
[----:B------:R-:W-:-:S03]  /*642b0*/  IMAD.MOV.U32 R19, RZ, RZ, R92 ;  /* 0x000000ffff137224 */ /* 0x000fc600078e005c */
[----:B------:R-:W5:Y:S01]  /*642c0*/  LDL.LU.64 R104, [R1+0x1750] ;  /* 0x0017500001687983 */ /* 0x000f620000300a00 */
[----:B------:R-:W-:Y:S01]  /*642d0*/  IMAD.MOV.U32 R18, RZ, RZ, R93 ;  /* 0x000000ffff127224 */ /* 0x000fe200078e005d */
[----:B------:R-:W-:Y:S01]  /*642e0*/  MOV R23, R94 ;  /* 0x0000005e00177202 */ /* 0x000fe20000000f00 */
[----:B------:R-:W-:Y:S01]  /*642f0*/  IMAD.MOV.U32 R22, RZ, RZ, R95 ;  /* 0x000000ffff167224 */ /* 0x000fe200078e005f */
[----:B------:R-:W5:Y:S04]  /*64300*/  LDL.LU.64 R106, [R1+0x1758] ;  /* 0x00175800016a7983 */ /* 0x000f680000300a00 */
[----:B------:R-:W5:Y:S04]  /*64310*/  LDL.LU.64 R92, [R1+0x1740] ;  /* 0x00174000015c7983 */ /* 0x000f680000300a00 */
[----:B------:R-:W5:Y:S04]  /*64320*/  LDL.LU.64 R94, [R1+0x1748] ;  /* 0x00174800015e7983 */ /* 0x000f680000300a00 */
[----:B------:R-:W-:Y:S04]  /*64330*/  STL [R1+0x516c], R22 ;  /* 0x00516c1601007387 */ /* 0x000fe80000100800 */
[----:B------:R-:W-:Y:S04]  /*64340*/  STL [R1+0x5168], R23 ;  /* 0x0051681701007387 */ /* 0x000fe80000100800 */
[----:B------:R-:W-:Y:S04]  /*64350*/  STL [R1+0x5164], R18 ;  /* 0x0051641201007387 */ /* 0x000fe80000100800 */
[----:B------:R-:W-:Y:S01]  /*64360*/  STL [R1+0x5160], R19 ;  /* 0x0051601301007387 */ /* 0x000fe20000100800 */
[C---:B------:R-:W-:Y:S11]  /*64370*/  HMMA.1688.F32.TF32 R112, R88.reuse, R216, R112 ;  /* 0x000000d85870723c */ /* 0x040ff60000081070 */
[----:B------:R-:W-:Y:S11]  /*64380*/  @!UPT UIADD3 URZ, URZ, URZ, URZ ;  /* 0x0000003f3f3ff290 */ /* 0x000ff6000fffe03f */
[----:B------:R-:W-:Y:S02]  /*64390*/  @!UPT UIADD3 URZ, URZ, URZ, URZ ;  /* 0x0000003f3f3ff290 */ /* 0x000fe4000fffe03f */
[----:B------:R-:W-:Y:S01]  /*643a0*/  MOV R86, R112 ;  /* 0x0000007000567202 */ /* 0x000fe20000000f00 */
[----:B------:R-:W-:Y:S01]  /*643b0*/  IMAD.MOV.U32 R87, RZ, RZ, R113 ;  /* 0x000000ffff577224 */ /* 0x000fe200078e0071 */
[----:B------:R-:W-:Y:S01]  /*643c0*/  MOV R3, R115 ;  /* 0x0000007300037202 */ /* 0x000fe20000000f00 */
[----:B------:R-:W-:Y:S01]  /*643d0*/  IMAD.MOV.U32 R160, RZ, RZ, R114 ;  /* 0x000000ffffa07224 */ /* 0x000fe200078e0072 */
[C---:B----4-:R-:W-:Y:S11]  /*643e0*/  HMMA.1688.F32.TF32 R100, R88.reuse, R32, R100 ;  /* 0x000000205864723c */ /* 0x050ff60000081064 */
[----:B------:R-:W-:Y:S11]  /*643f0*/  @!UPT UIADD3 URZ, URZ, URZ, URZ ;  /* 0x0000003f3f3ff290 */ /* 0x000ff6000fffe03f */
[----:B------:R-:W-:Y:S02]  /*64400*/  @!UPT UIADD3 URZ, URZ, URZ, URZ ;  /* 0x0000003f3f3ff290 */ /* 0x000fe4000fffe03f */
[----:B------:R-:W-:Y:S01]  /*64410*/  IMAD.MOV.U32 R35, RZ, RZ, R103 ;  /* 0x000000ffff237224 */ /* 0x000fe200078e0067 */
[----:B------:R-:W-:Y:S01]  /*64420*/  MOV R31, R101 ;  /* 0x00000065001f7202 */ /* 0x000fe20000000f00 */
[----:B------:R-:W-:Y:S02]  /*64430*/  IMAD.MOV.U32 R34, RZ, RZ, R102 ;  /* 0x000000ffff227224 */ /* 0x000fe400078e0066 */
[----:B------:R-:W-:Y:S02]  /*64440*/  IMAD.MOV.U32 R30, RZ, RZ, R100 ;  /* 0x000000ffff1e7224 */ /* 0x000fe400078e0064 */
[----:B------:R-:W4:Y:S04]  /*64450*/  LDL.LU.64 R100, [R1+0x1780] ;  /* 0x0017800001647983 */ /* 0x000f280000300a00 */
[----:B------:R-:W4:Y:S04]  /*64460*/  LDL.LU.64 R102, [R1+0x1788] ;  /* 0x0017880001667983 */ /* 0x000f280000300a00 */
[----:B------:R-:W-:Y:S04]  /*64470*/  STL [R1+0x517c], R35 ;  /* 0x00517c2301007387 */ /* 0x000fe80000100800 */
[----:B------:R-:W-:Y:S04]  /*64480*/  STL [R1+0x5178], R34 ;  /* 0x0051782201007387 */ /* 0x000fe80000100800 */
[----:B------:R1:W-:Y:S04]  /*64490*/  STL [R1+0x5174], R31 ;  /* 0x0051741f01007387 */ /* 0x0003e80000100800 */
[----:B------:R1:W-:Y:S01]  /*644a0*/  STL [R1+0x5170], R30 ;  /* 0x0051701e01007387 */ /* 0x0003e20000100800 */
[C---:B--2---:R-:W-:Y:S11]  /*644b0*/  HMMA.1688.F32.TF32 R96, R88.reuse, R28, R96 ;  /* 0x0000001c5860723c */ /* 0x044ff60000081060 */
[----:B------:R-:W-:Y:S11]  /*644c0*/  @!UPT UIADD3 URZ, URZ, URZ, URZ ;  /* 0x0000003f3f3ff290 */ /* 0x000ff6000fffe03f */
[----:B------:R-:W-:Y:S02]  /*644d0*/  @!UPT UIADD3 URZ, URZ, URZ, URZ ;  /* 0x0000003f3f3ff290 */ /* 0x000fe4000fffe03f */
[----:B-1----:R-:W-:Y:S01]  /*644e0*/  MOV R15, R96 ;  /* 0x00000060000f7202 */ /* 0x002fe20000000f00 */
[----:B---3--:R-:W-:Y:S01]  /*644f0*/  IMAD.MOV.U32 R14, RZ, RZ, R97 ;  /* 0x000000ffff0e7224 */ /* 0x008fe200078e0061 */
[----:B------:R-:W-:Y:S01]  /*64500*/  MOV R47, R99 ;  /* 0x00000063002f7202 */ /* 0x000fe20000000f00 */
[----:B------:R-:W-:Y:S01]  /*64510*/  IMAD.MOV.U32 R46, RZ, RZ, R98 ;  /* 0x000000ffff2e7224 */ /* 0x000fe200078e0062 */
[----:B------:R-:W2:Y:S04]  /*64520*/  LDL.LU.64 R96, [R1+0x1770] ;  /* 0x0017700001607983 */ /* 0x000ea80000300a00 */
[----:B------:R-:W2:Y:S04]  /*64530*/  LDL.LU.64 R98, [R1+0x1778] ;  /* 0x0017780001627983 */ /* 0x000ea80000300a00 */
[----:B------:R1:W-:Y:S04]  /*64540*/  STL [R1+0x5184], R14 ;  /* 0x0051840e01007387 */ /* 0x0003e80000100800 */
[----:B------:R3:W-:Y:S04]  /*64550*/  STL [R1+0x5180], R15 ;  /* 0x0051800f01007387 */ /* 0x0007e80000100800 */
[----:B------:R-:W2:Y:S04]  /*64560*/  LDL.LU.64 R120, [R1+0x1560] ;  /* 0x0015600001787983 */ /* 0x000ea80000300a00 */
[----:B------:R-:W2:Y:S04]  /*64570*/  LDL.LU.64 R122, [R1+0x1568] ;  /* 0x00156800017a7983 */ /* 0x000ea80000300a00 */
[----:B------:R-:W2:Y:S01]  /*64580*/  LDL.LU.64 R112, [R1+0x1550] ;  /* 0x0015500001707983 */ /* 0x000ea20000300a00 */
[C---:B-----5:R-:W-:Y:S03]  /*64590*/  HMMA.1688.F32.TF32 R92, R88.reuse, R16, R92 ;  /* 0x00000010585c723c */ /* 0x060fe6000008105c */
[----:B------:R-:W5:Y:S11]  /*645a0*/  LDL.LU.64 R114, [R1+0x1558] ;  /* 0x0015580001727983 */ /* 0x000f760000300a00 */
[----:B------:R-:W-:Y:S10]  /*645b0*/  @!UPT UIADD3 URZ, URZ, URZ, URZ ;  /* 0x0000003f3f3ff290 */ /* 0x000ff4000fffe03f */
[----:B------:R-:W-:Y:S01]  /*645c0*/  MOV R31, R92 ;  /* 0x0000005c001f7202 */ /* 0x000fe20000000f00 */
[----:B------:R-:W-:Y:S01]  /*645d0*/  IMAD.MOV.U32 R30, RZ, RZ, R93 ;  /* 0x000000ffff1e7224 */ /* 0x000fe200078e005d */
[----:B------:R-:W-:Y:S01]  /*645e0*/  MOV R23, R95 ;  /* 0x0000005f00177202 */ /* 0x000fe20000000f00 */
[----:B------:R-:W-:Y:S01]  /*645f0*/  IMAD.MOV.U32 R22, RZ, RZ, R94 ;  /* 0x000000ffff167224 */ /* 0x000fe200078e005e */
[----:B------:R-:W5:Y:S04]  /*64600*/  LDL.LU.64 R92, [R1+0x1540] ;  /* 0x00154000015c7983 */ /* 0x000f680000300a00 */
[----:B------:R-:W5:Y:S01]  /*64610*/  LDL.LU.64 R94, [R1+0x1548] ;  /* 0x00154800015e7983 */ /* 0x000f620000300a00 */
[C---:B------:R-:W-:Y:S03]  /*64620*/  HMMA.1688.F32.TF32 R108, R88.reuse, R8, R108 ;  /* 0x00000008586c723c */ /* 0x040fe6000008106c */
[----:B------:R-:W5:Y:S04]  /*64630*/  LDL.LU.64 R124, [R1+0x15b0] ;  /* 0x0015b000017c7983 */ /* 0x000f680000300a00 */
[----:B------:R-:W5:Y:S01]  /*64640*/  LDL.LU.64 R126, [R1+0x15b8] ;  /* 0x0015b800017e7983 */ /* 0x000f620000300a00 */
[----:B------:R-:W-:Y:S11]  /*64650*/  HMMA.1688.F32.TF32 R104, R88, R12, R104 ;  /* 0x0000000c5868723c */ /* 0x000ff60000081068 */
[----:B------:R-:W-:Y:S05]  /*64660*/  @!UPT UIADD3 URZ, URZ, URZ, URZ ;  /* 0x0000003f3f3ff290 */ /* 0x000fea000fffe03f */
[----:B------:R-:W-:Y:S01]  /*64670*/  IMAD.MOV.U32 R38, RZ, RZ, R108 ;  /* 0x000000ffff267224 */ /* 0x000fe200078e006c */
[----:B------:R-:W-:Y:S01]  /*64680*/  MOV R50, R110 ;  /* 0x0000006e00327202 */ /* 0x000fe20000000f00 */
[----:B------:R-:W-:Y:S02]  /*64690*/  IMAD.MOV.U32 R39, RZ, RZ, R109 ;  /* 0x000000ffff277224 */ /* 0x000fe400078e006d */
[----:B------:R-:W-:Y:S01]  /*646a0*/  IMAD.MOV.U32 R51, RZ, RZ, R111 ;  /* 0x000000ffff337224 */ /* 0x000fe200078e006f */
[----:B------:R-:W5:Y:S04]  /*646b0*/  LDL.LU.64 R108, [R1+0x15a0] ;  /* 0x0015a000016c7983 */ /* 0x000f680000300a00 */
[----:B------:R-:W5:Y:S01]  /*646c0*/  LDL.LU.64 R110, [R1+0x15a8] ;  /* 0x0015a800016e7983 */ /* 0x000f620000300a00 */
[----:B------:R-:W-:Y:S01]  /*646d0*/  IMAD.MOV.U32 R18, RZ, RZ, R104 ;  /* 0x000000ffff127224 */ /* 0x000fe200078e0068 */
[----:B------:R-:W-:Y:S01]  /*646e0*/  MOV R19, R105 ;  /* 0x0000006900137202 */ /* 0x000fe20000000f00 */
[----:B------:R-:W-:Y:S01]  /*646f0*/  IMAD.MOV.U32 R11, RZ, RZ, R106 ;  /* 0x000000ffff0b7224 */ /* 0x000fe200078e006a */
[----:B------:R-:W5:Y:S01]  /*64700*/  LDL.LU.64 R104, [R1+0x1590] ;  /* 0x0015900001687983 */ /* 0x000f620000300a00 */
[----:B------:R-:W-:-:S03]  /*64710*/  IMAD.MOV.U32 R10, RZ, RZ, R107 ;  /* 0x000000ffff0a7224 */ /* 0x000fc600078e006b */
[----:B------:R-:W5:Y:S04]  /*64720*/  LDL.LU.64 R106, [R1+0x1598] ;  /* 0x00159800016a7983 */ /* 0x000f680000300a00 */
[----:B------:R-:W5:Y:S04]  /*64730*/  LDL.LU.64 R116, [R1+0x1580] ;  /* 0x0015800001747983 */ /* 0x000f680000300a00 */
[----:B------:R-:W5:Y:S01]  /*64740*/  LDL.LU.64 R118, [R1+0x1588] ;  /* 0x0015880001767983 */ /* 0x000f620000300a00 */
[C---:B----4-:R-:W-:Y:S11]  /*64750*/  HMMA.1688.F32.TF32 R100, R88.reuse, R20, R100 ;  /* 0x000000145864723c */ /* 0x050ff60000081064 */
[----:B------:R-:W-:Y:S11]  /*64760*/  @!UPT UIADD3 URZ, URZ, URZ, URZ ;  /* 0x0000003f3f3ff290 */ /* 0x000ff6000fffe03f */
[----:B------:R-:W-:Y:S02]  /*64770*/  @!UPT UIADD3 URZ, URZ, URZ, URZ ;  /* 0x0000003f3f3ff290 */ /* 0x000fe4000fffe03f */
[----:B-1----:R-:W-:Y:S01]  /*64780*/  IMAD.MOV.U32 R14, RZ, RZ, R100 ;  /* 0x000000ffff0e7224 */ /* 0x002fe200078e0064 */
[----:B------:R-:W-:Y:S01]  /*64790*/  MOV R35, R102 ;  /* 0x0000006600237202 */ /* 0x000fe20000000f00 */
[----:B---3--:R-:W-:Y:S02]  /*647a0*/  IMAD.MOV.U32 R15, RZ, RZ, R101 ;  /* 0x000000ffff0f7224 */ /* 0x008fe400078e0065 */
[----:B------:R-:W-:Y:S01]  /*647b0*/  IMAD.MOV.U32 R34, RZ, RZ, R103 ;  /* 0x000000ffff227224 */ /* 0x000fe200078e0067 */
[----:B--2---:R-:W-:Y:S01]  /*647c0*/  HMMA.1688.F32.TF32 R88, R88, R44, R96 ;  /* 0x0000002c5858723c */ /* 0x004fe20000081060 */
[----:B------:R-:W2:Y:S04]  /*647d0*/  LDL.LU.64 R96, [R1+0x1570] ;  /* 0x0015700001607983 */ /* 0x000ea80000300a00 */
[----:B------:R-:W2:Y:S04]  /*647e0*/  LDL.LU.64 R98, [R1+0x1578] ;  /* 0x0015780001627983 */ /* 0x000ea80000300a00 */
[----:B------:R-:W3:Y:S04]  /*647f0*/  LDL.LU.64 R100, [R1+0x15c0] ;  /* 0x0015c00001647983 */ /* 0x000ee80000300a00 */
[----:B------:R-:W3:Y:S11]  /*64800*/  LDL.LU.64 R102, [R1+0x15c8] ;  /* 0x0015c80001667983 */ /* 0x000ef60000300a00 */
[----:B------:R-:W-:Y:S01]  /*64810*/  IMAD.MOV.U32 R54, RZ, RZ, R88 ;  /* 0x000000ffff367224 */ /* 0x000fe200078e0058 */
[----:B------:R-:W-:Y:S01]  /*64820*/  MOV R55, R89 ;  /* 0x0000005900377202 */ /* 0x000fe20000000f00 */
[----:B------:R-:W-:-:S02]  /*64830*/  IMAD.MOV.U32 R66, RZ, RZ, R90 ;  /* 0x000000ffff427224 */ /* 0x000fc400078e005a */
[----:B------:R-:W-:Y:S02]  /*64840*/  IMAD.MOV.U32 R67, RZ, RZ, R91 ;  /* 0x000000ffff437224 */ /* 0x000fe400078e005b */
[C---:B------:R-:W-:Y:S01]  /*64850*/  HMMA.1688.F32.TF32 R88, R80.reuse, R24, R120 ;  /* 0x000000185058723c */ /* 0x040fe20000081078 */
[----:B------:R-:W4:Y:S04]  /*64860*/  LDL.LU.64 R120, [R1+0x15d0] ;  /* 0x0015d00001787983 */ /* 0x000f280000300a00 */
[----:B------:R-:W4:Y:S11]  /*64870*/  LDL.LU.64 R122, [R1+0x15d8] ;  /* 0x0015d800017a7983 */ /* 0x000f360000300a00 */
[----:B------:R-:W-:Y:S08]  /*64880*/  @!UPT UIADD3 URZ, URZ, URZ, URZ ;  /* 0x0000003f3f3ff290 */ /* 0x000ff0000fffe03f */
[----:B------:R-:W-:Y:S01]  /*64890*/  MOV R58, R88 ;  /* 0x00000058003a7202 */ /* 0x000fe20000000f00 */
[----:B------:R-:W-:Y:S01]  /*648a0*/  IMAD.MOV.U32 R62, RZ, RZ, R89 ;  /* 0x000000ffff3e7224 */ /* 0x000fe200078e0059 */
[----:B------:R-:W-:Y:S01]  /*648b0*/  MOV R59, R91 ;  /* 0x0000005b003b7202 */ /* 0x000fe20000000f00 */
[----:B------:R-:W-:Y:S02]  /*648c0*/  IMAD.MOV.U32 R63, RZ, RZ, R90 ;  /* 0x000000ffff3f7224 */ /* 0x000fe400078e005a */
[C---:B-----5:R-:W-:Y:S11]  /*648d0*/  HMMA.1688.F32.TF32 R88, R80.reuse, R4, R112 ;  /* 0x000000045058723c */ /* 0x060ff60000081070 */
[----:B------:R-:W-:Y:S11]  /*648e0*/  @!UPT UIADD3 URZ, URZ, URZ, URZ ;  /* 0x0000003f3f3ff290 */ /* 0x000ff6000fffe03f */
[----:B------:R-:W-:Y:S01]  /*648f0*/  @!UPT UIADD3 URZ, URZ, URZ, URZ ;  /* 0x0000003f3f3ff290 */ /* 0x000fe2000fffe03f */
[----:B------:R-:W-:Y:S04]  /*64900*/  STL.64 [R1+0x350], R88 ;  /* 0x0003505801007387 */ /* 0x000fe80000100a00 */
[----:B------:R1:W-:Y:S04]  /*64910*/  STL.64 [R1+0x358], R90 ;  /* 0x0003585a01007387 */ /* 0x0003e80000100a00 */
[----:B------:R-:W5:Y:S04]  /*64920*/  LDL.LU.64 R112, [R1+0x1610] ;  /* 0x0016100001707983 */ /* 0x000f680000300a00 */
[----:B------:R-:W5:Y:S01]  /*64930*/  LDL.LU.64 R114, [R1+0x1618] ;  /* 0x0016180001727983 */ /* 0x000f620000300a00 */
[C---:B-1----:R-:W-:Y:S03]  /*64940*/  HMMA.1688.F32.TF32 R88, R80.reuse, R216, R92 ;  /* 0x000000d85058723c */ /* 0x042fe6000008105c */
[----:B------:R-:W-:Y:S04]  /*64950*/  LDS R92, [R161+0x100] ;  /* 0x00010000a15c7984 */ /* 0x000fe80000000800 */
[----:B------:R-:W-:Y:S01]  /*64960*/  LDS R94, [R161+0x2100] ;  /* 0x00210000a15e7984 */ /* 0x000fe20000000800 */
[C---:B------:R-:W-:Y:S03]  /*64970*/  HMMA.1688.F32.TF32 R116, R80.reuse, R52, R116 ;  /* 0x000000345074723c */ /* 0x040fe60000081074 */
[----:B------:R-:W-:Y:S04]  /*64980*/  LDS R93, [R189+0x100] ;  /* 0x00010000bd5d7984 */ /* 0x000fe80000000800 */
[----:B------:R-:W1:Y:S08]  /*64990*/  LDS R95, [R189+0x2100] ;  /* 0x00210000bd5f7984 */ /* 0x000e700000000800 */
[----:B------:R-:W-:Y:S04]  /*649a0*/  STL.64 [R1+0x340], R88 ;  /* 0x0003405801007387 */ /* 0x000fe80000100a00 */
[----:B------:R1:W-:Y:S02]  /*649b0*/  STL.64 [R1+0x348], R90 ;  /* 0x0003485a01007387 */ /* 0x0003e40000100a00 */
[C---:B-1----:R-:W-:Y:S02]  /*649c0*/  HMMA.1688.F32.TF32 R88, R80.reuse, R64, R124 ;  /* 0x000000405058723c */ /* 0x042fe4000008107c */
[----:B------:R-:W5:Y:S04]  /*649d0*/  LDL.LU.64 R124, [R1+0x1600] ;  /* 0x00160000017c7983 */ /* 0x000f680000300a00 */
[----:B------:R-:W5:Y:S11]  /*649e0*/  LDL.LU.64 R126, [R1+0x1608] ;  /* 0x00160800017e7983 */ /* 0x000f760000300a00 */
[----:B------:R-:W-:Y:S06]  /*649f0*/  @!UPT UIADD3 URZ, URZ, URZ, URZ ;  /* 0x0000003f3f3ff290 */ /* 0x000fec000fffe03f */
        /* <DEDUP_REMOVED lines=12> */
[----:B------:R1:W-:Y:S04]  /*64ac0*/  STL.64 [R1+0x310], R88 ;  /* 0x0003105801007387 */ /* 0x0003e80000100a00 */
[----:B------:R1:W-:Y:S04]  /*64ad0*/  STL.64 [R1+0x318], R90 ;  /* 0x0003185a01007387 */ /* 0x0003e80000100a00 */
[----:B-1----:R-:W5:Y:S04]  /*64ae0*/  LDL.LU.64 R88, [R1+0x1730] ;  /* 0x0017300001587983 */ /* 0x002f680000300a00 */
[----:B------:R-:W5:Y:S04]  /*64af0*/  LDL.LU.64 R90, [R1+0x1738] ;  /* 0x00173800015a7983 */ /* 0x000f680000300a00 */
[----:B------:R-:W-:Y:S04]  /*64b00*/  STL.64 [R1+0x2e0], R116 ;  /* 0x0002e07401007387 */ /* 0x000fe80000100a00 */
[----:B------:R2:W-:Y:S02]  /*64b10*/  STL.64 [R1+0x2e8], R118 ;  /* 0x0002e87601007387 */ /* 0x0005e40000100a00 */
[C---:B--2---:R-:W-:Y:S02]  /*64b20*/  HMMA.1688.F32.TF32 R116, R80.reuse, R48, R96 ;  /* 0x000000305074723c */ /* 0x044fe40000081060 */
[----:B------:R-:W2:Y:S04]  /*64b30*/  LDL.LU.64 R96, [R1+0x1720] ;  /* 0x0017200001607983 */ /* 0x000ea80000300a00 */
[----:B------:R-:W2:Y:S11]  /*64b40*/  LDL.LU.64 R98, [R1+0x1728] ;  /* 0x0017280001627983 */ /* 0x000eb60000300a00 */
[----:B------:R-:W-:Y:S06]  /*64b50*/  @!UPT UIADD3 URZ, URZ, URZ, URZ ;  /* 0x0000003f3f3ff290 */ /* 0x000fec000fffe03f */
[----:B------:R-:W-:Y:S04]  /*64b60*/  STL.64 [R1+0x2c0], R116 ;  /* 0x0002c07401007387 */ /* 0x000fe80000100a00 */
[----:B------:R3:W-:Y:S01]  /*64b70*/  STL.64 [R1+0x2c8], R118 ;  /* 0x0002c87601007387 */ /* 0x0007e20000100a00 */
[C---:B----4-:R-:W-:Y:S08]  /*64b80*/  HMMA.1688.F32.TF32 R128, R80.reuse, R32, R120 ;  /* 0x000000205080723c */ /* 0x050ff00000081078 */
[C---:B---3--:R-:W-:Y:S01]  /*64b90*/  HMMA.1688.F32.TF32 R116, R80.reuse, R36, R100 ;  /* 0x000000245074723c */ /* 0x048fe20000081064 */
[----:B------:R-:W3:Y:S04]  /*64ba0*/  LDL.LU.64 R100, [R1+0x14b0] ;  /* 0x0014b00001647983 */ /* 0x000ee80000300a00 */
[----:B------:R-:W3:Y:S11]  /*64bb0*/  LDL.LU.64 R102, [R1+0x14b8] ;  /* 0x0014b80001667983 */ /* 0x000ef60000300a00 */
[----:B------:R-:W-:Y:S07]  /*64bc0*/  @!UPT UIADD3 URZ, URZ, URZ, URZ ;  /* 0x0000003f3f3ff290 */ /* 0x000fee000fffe03f */
[----:B------:R-:W-:Y:S04]  /*64bd0*/  STL.64 [R1+0x2b0], R116 ;  /* 0x0002b07401007387 */ /* 0x000fe80000100a00 */
[----:B------:R-:W-:Y:S04]  /*64be0*/  STL.64 [R1+0x2b8], R118 ;  /* 0x0002b87601007387 */ /* 0x000fe80000100a00 */
[----:B------:R-:W4:Y:S04]  /*64bf0*/  LDL.LU.64 R120, [R1+0x14a0] ;  /* 0x0014a00001787983 */ /* 0x000f280000300a00 */
[----:B------:R-:W4:Y:S04]  /*64c00*/  LDL.LU.64 R122, [R1+0x14a8] ;  /* 0x0014a800017a7983 */ /* 0x000f280000300a00 */
[----:B------:R-:W-:Y:S04]  /*64c10*/  STL.64 [R1+0x2a0], R128 ;  /* 0x0002a08001007387 */ /* 0x000fe80000100a00 */
[----:B------:R5:W-:Y:S04]  /*64c20*/  STL.64 [R1+0x2a8], R130 ;  /* 0x0002a88201007387 */ /* 0x000be80000100a00 */
[----:B------:R-:W-:Y:S04]  /*64c30*/  LDS R116, [R161+0x180] ;  /* 0x00018000a1747984 */ /* 0x000fe80000000800 */
[----:B------:R-:W-:Y:S01]  /*64c40*/  LDS R118, [R161+0x2180] ;  /* 0x00218000a1767984 */ /* 0x000fe20000000800 */
[C---:B-----5:R-:W-:Y:S03]  /*64c50*/  HMMA.1688.F32.TF32 R128, R80.reuse, R28, R112 ;  /* 0x0000001c5080723c */ /* 0x060fe60000081070 */
[----:B------:R-:W5:Y:S04]  /*64c60*/  LDL.LU.64 R112, [R1+0x1490] ;  /* 0x0014900001707983 */ /* 0x000f680000300a00 */
[----:B------:R-:W5:Y:S04]  /*64c70*/  LDL.LU.64 R114, [R1+0x1498] ;  /* 0x0014980001727983 */ /* 0x000f680000300a00 */
[----:B------:R-:W-:Y:S04]  /*64c80*/  LDS R117, [R189+0x180] ;  /* 0x00018000bd757984 */ /* 0x000fe80000000800 */
[----:B------:R-:W1:Y:S08]  /*64c90*/  LDS R119, [R189+0x2180] ;  /* 0x00218000bd777984 */ /* 0x000e700000000800 */
[----:B------:R-:W-:Y:S04]  /*64ca0*/  STL.64 [R1+0x290], R128 ;  /* 0x0002908001007387 */ /* 0x000fe80000100a00 */
[----:B------:R1:W-:Y:S02]  /*64cb0*/  STL.64 [R1+0x298], R130 ;  /* 0x0002988201007387 */ /* 0x0003e40000100a00 */
[C---:B-1----:R-:W-:Y:S08]  /*64cc0*/  HMMA.1688.F32.TF32 R128, R80.reuse, R8, R124 ;  /* 0x000000085080723c */ /* 0x042ff0000008107c */
[C---:B------:R-:W-:Y:S01]  /*64cd0*/  HMMA.1688.F32.TF32 R124, R80.reuse, R12, R108 ;  /* 0x0000000c507c723c */ /* 0x040fe2000008106c */
[----:B------:R-:W5:Y:S11]  /*64ce0*/  LDL.LU.64 R108, [R1+0x1480] ;  /* 0x00148000016c7983 */ /* 0x000f760000300a00 */
[----:B------:R-:W-:Y:S03]  /*64cf0*/  @!UPT UIADD3 URZ, URZ, URZ, URZ ;  /* 0x0000003f3f3ff290 */ /* 0x000fe6000fffe03f */
[----:B------:R-:W-:Y:S04]  /*64d00*/  STL.64 [R1+0x280], R128 ;  /* 0x0002808001007387 */ /* 0x000fe80000100a00 */
[----:B------:R-:W-:Y:S04]  /*64d10*/  STL.64 [R1+0x288], R130 ;  /* 0x0002888201007387 */ /* 0x000fe80000100a00 */
[----:B------:R-:W5:Y:S04]  /*64d20*/  LDL.LU.64 R110, [R1+0x1488] ;  /* 0x00148800016e7983 */ /* 0x000f680000300a00 */
        /* <DEDUP_REMOVED lines=13> */
[----:B------:R-:W-:Y:S01]  /*64e00*/  STL.64 [R1+0x258], R126 ;  /* 0x0002587e01007387 */ /* 0x000fe20000100a00 */
[----:B--2---:R-:W-:Y:S03]  /*64e10*/  HMMA.1688.F32.TF32 R80, R80, R44, R96 ;  /* 0x0000002c5050723c */ /* 0x004fe60000081060 */
[----:B------:R-:W2:Y:S04]  /*64e20*/  LDL.LU.64 R96, [R1+0x1450] ;  /* 0x0014500001607983 */ /* 0x000ea80000300a00 */
[----:B------:R-:W2:Y:S11]  /*64e30*/  LDL.LU.64 R98, [R1+0x1458] ;  /* 0x0014580001627983 */ /* 0x000eb60000300a00 */
[----:B------:R-:W-:Y:S05]  /*64e40*/  @!UPT UIADD3 URZ, URZ, URZ, URZ ;  /* 0x0000003f3f3ff290 */ /* 0x000fea000fffe03f */
[----:B------:R-:W-:Y:S04]  /*64e50*/  STL.64 [R1+0x240], R80 ;  /* 0x0002405001007387 */ /* 0x000fe80000100a00 */
[----:B------:R3:W-:Y:S02]  /*64e60*/  STL.64 [R1+0x248], R82 ;  /* 0x0002485201007387 */ /* 0x0007e40000100a00 */
[C---:B---3--:R-:W-:Y:S02]  /*64e70*/  HMMA.1688.F32.TF32 R80, R92.reuse, R24, R100 ;  /* 0x000000185c50723c */ /* 0x048fe40000081064 */
[----:B------:R-:W3:Y:S04]  /*64e80*/  LDL.LU.64 R100, [R1+0x1440] ;  /* 0x0014400001647983 */ /* 0x000ee80000300a00 */
[----:B------:R-:W3:Y:S11]  /*64e90*/  LDL.LU.64 R102, [R1+0x1448] ;  /* 0x0014480001667983 */ /* 0x000ef60000300a00 */
[----:B------:R-:W-:Y:S06]  /*64ea0*/  @!UPT UIADD3 URZ, URZ, URZ, URZ ;  /* 0x0000003f3f3ff290 */ /* 0x000fec000fffe03f */
[----:B------:R-:W-:Y:S04]  /*64eb0*/  STL.64 [R1+0x230], R80 ;  /* 0x0002305001007387 */ /* 0x000fe80000100a00 */
[----:B------:R4:W-:Y:S04]  /*64ec0*/  STL.64 [R1+0x238], R82 ;  /* 0x0002385201007387 */ /* 0x0009e80000100a00 */
[----:B------:R-:W3:Y:S04]  /*64ed0*/  LDL.LU.64 R128, [R1+0x14f0] ;  /* 0x0014f00001807983 */ /* 0x000ee80000300a00 */
[----:B------:R-:W3:Y:S01]  /*64ee0*/  LDL.LU.64 R130, [R1+0x14f8] ;  /* 0x0014f80001827983 */ /* 0x000ee20000300a00 */
[C---:B----4-:R-:W-:Y:S11]  /*64ef0*/  HMMA.1688.F32.TF32 R80, R92.reuse, R4, R120 ;  /* 0x000000045c50723c */ /* 0x050ff60000081078 */
[----:B------:R-:W-:Y:S11]  /*64f00*/  @!UPT UIADD3 URZ, URZ, URZ, URZ ;  /* 0x0000003f3f3ff290 */ /* 0x000ff6000fffe03f */
[----:B------:R-:W-:Y:S01]  /*64f10*/  @!UPT UIADD3 URZ, URZ, URZ, URZ ;  /* 0x0000003f3f3ff290 */ /* 0x000fe2000fffe03f */
[----:B------:R-:W-:Y:S04]  /*64f20*/  STL.64 [R1+0x220], R80 ;  /* 0x0002205001007387 */ /* 0x000fe80000100a00 */
[----:B------:R5:W-:Y:S04]  /*64f30*/  STL.64 [R1+0x228], R82 ;  /* 0x0002285201007387 */ /* 0x000be80000100a00 */
[----:B------:R-:W4:Y:S04]  /*64f40*/  LDL.LU.64 R124, [R1+0x14e0] ;  /* 0x0014e000017c7983 */ /* 0x000f280000300a00 */
[----:B------:R-:W4:Y:S01]  /*64f50*/  LDL.LU.64 R126, [R1+0x14e8] ;  /* 0x0014e800017e7983 */ /* 0x000f220000300a00 */
[C---:B-----5:R-:W-:Y:S11]  /*64f60*/  HMMA.1688.F32.TF32 R80, R92.reuse, R216, R112 ;  /* 0x000000d85c50723c */ /* 0x060ff60000081070 */
[----:B------:R-:W-:Y:S11]  /*64f70*/  @!UPT UIADD3 URZ, URZ, URZ, URZ ;  /* 0x0000003f3f3ff290 */ /* 0x000ff6000fffe03f */
[----:B------:R-:W-:Y:S01]  /*64f80*/  @!UPT UIADD3 URZ, URZ, URZ, URZ ;  /* 0x0000003f3f3ff290 */ /* 0x000fe2000fffe03f */
[----:B------:R-:W-:Y:S04]  /*64f90*/  STL.64 [R1+0x210], R80 ;  /* 0x0002105001007387 */ /* 0x000fe80000100a00 */
[----:B------:R1:W-:Y:S04]  /*64fa0*/  STL.64 [R1+0x218], R82 ;  /* 0x0002185201007387 */ /* 0x0003e80000100a00 */
[----:B------:R-:W5:Y:S04]  /*64fb0*/  LDL.LU.64 R120, [R1+0x1530] ;  /* 0x0015300001787983 */ /* 0x000f680000300a00 */
[----:B------:R-:W5:Y:S04]  /*64fc0*/  LDL.LU.64 R122, [R1+0x1538] ;  /* 0x00153800017a7983 */ /* 0x000f680000300a00 */
[----:B------:R-:W5:Y:S04]  /*64fd0*/  LDL.LU.64 R112, [R1+0x1520] ;  /* 0x0015200001707983 */ /* 0x000f680000300a00 */
[----:B------:R-:W5:Y:S01]  /*64fe0*/  LDL.LU.64 R114, [R1+0x1528] ;  /* 0x0015280001727983 */ /* 0x000f620000300a00 */
[C---:B-1----:R-:W-:Y:S11]  /*64ff0*/  HMMA.1688.F32.TF32 R80, R92.reuse, R64, R108 ;  /* 0x000000405c50723c */ /* 0x042ff6000008106c */
[----:B------:R-:W-:Y:S11]  /*65000*/  @!UPT UIADD3 URZ, URZ, URZ, URZ ;  /* 0x0000003f3f3ff290 */ /* 0x000ff6000fffe03f */
[----:B------:R-:W-:Y:S01]  /*65010*/  @!UPT UIADD3 URZ, URZ, URZ, URZ ;  /* 0x0000003f3f3ff290 */ /* 0x000fe2000fffe03f */
[----:B------:R-:W-:Y:S04]  /*65020*/  STL.64 [R1+0x200], R80 ;  /* 0x0002005001007387 */ /* 0x000fe80000100a00 */
[----:B------:R1:W-:Y:S04]  /*65030*/  STL.64 [R1+0x208], R82 ;  /* 0x0002085201007387 */ /* 0x0003e80000100a00 */
        /* <DEDUP_REMOVED lines=9> */
[C---:B-1----:R-:W-:Y:S03]  /*650d0*/  HMMA.1688.F32.TF32 R80, R92.reuse, R56, R88 ;  /* 0x000000385c50723c */ /* 0x042fe60000081058 */
[----:B------:R-:W5:Y:S04]  /*650e0*/  LDL.LU.64 R88, [R1+0x1630] ;  /* 0x0016300001587983 */ /* 0x000f680000300a00 */
[----:B------:R-:W5:Y:S11]  /*650f0*/  LDL.LU.64 R90, [R1+0x1638] ;  /* 0x00163800015a7983 */ /* 0x000f760000300a00 */
[----:B------:R-:W-:Y:S05]  /*65100*/  @!UPT UIADD3 URZ, URZ, URZ, URZ ;  /* 0x0000003f3f3ff290 */ /* 0x000fea000fffe03f */
[----:B------:R-:W-:Y:S04]  /*65110*/  STL.64 [R1+0x1d0], R80 ;  /* 0x0001d05001007387 */ /* 0x000fe80000100a00 */
[----:B------:R2:W-:Y:S02]  /*65120*/  STL.64 [R1+0x1d8], R82 ;  /* 0x0001d85201007387 */ /* 0x0005e40000100a00 */
[C---:B--2---:R-:W-:Y:S02]  /*65130*/  HMMA.1688.F32.TF32 R80, R92.reuse, R52, R96 ;  /* 0x000000345c50723c */ /* 0x044fe40000081060 */
[----:B------:R-:W2:Y:S04]  /*65140*/  LDL.LU.64 R96, [R1+0x1620] ;  /* 0x0016200001607983 */ /* 0x000ea80000300a00 */
[----:B------:R-:W2:Y:S11]  /*65150*/  LDL.LU.64 R98, [R1+0x1628] ;  /* 0x0016280001627983 */ /* 0x000eb60000300a00 */
[----:B------:R-:W-:Y:S06]  /*65160*/  @!UPT UIADD3 URZ, URZ, URZ, URZ ;  /* 0x0000003f3f3ff290 */ /* 0x000fec000fffe03f */
[----:B------:R1:W-:Y:S04]  /*65170*/  STL.64 [R1+0x1b0], R80 ;  /* 0x0001b05001007387 */ /* 0x0003e80000100a00 */
[----:B------:R3:W-:Y:S04]  /*65180*/  STL.64 [R1+0x1b8], R82 ;  /* 0x0001b85201007387 */ /* 0x0007e80000100a00 */
[----:B-1----:R-:W2:Y:S01]  /*65190*/  LDL.LU.64 R80, [R1+0x13b0] ;  /* 0x0013b00001507983 */ /* 0x002ea20000300a00 */
[C---:B---3--:R-:W-:Y:S03]  /*651a0*/  HMMA.1688.F32.TF32 R132, R92.reuse, R48, R100 ;  /* 0x000000305c84723c */ /* 0x048fe60000081064 */
[----:B------:R-:W2:Y:S04]  /*651b0*/  LDL.LU.64 R82, [R1+0x13b8] ;  /* 0x0013b80001527983 */ /* 0x000ea80000300a00 */
[----:B------:R-:W2:Y:S04]  /*651c0*/  LDL.LU.64 R100, [R1+0x13a0] ;  /* 0x0013a00001647983 */ /* 0x000ea80000300a00 */
[----:B------:R-:W2:Y:S01]  /*651d0*/  LDL.LU.64 R102, [R1+0x13a8] ;  /* 0x0013a80001667983 */ /* 0x000ea20000300a00 */
[C---:B------:R-:W-:Y:S11]  /*651e0*/  HMMA.1688.F32.TF32 R128, R92.reuse, R36, R128 ;  /* 0x000000245c80723c */ /* 0x040ff60000081080 */
[----:B------:R-:W-:Y:S04]  /*651f0*/  STL.64 [R1+0x1a0], R132 ;  /* 0x0001a08401007387 */ /* 0x000fe80000100a00 */
[----:B------:R-:W-:Y:S01]  /*65200*/  STL.64 [R1+0x1a8], R134 ;  /* 0x0001a88601007387 */ /* 0x000fe20000100a00 */
[C---:B----4-:R-:W-:Y:S07]  /*65210*/  HMMA.1688.F32.TF32 R124, R92.reuse, R32, R124 ;  /* 0x000000205c7c723c */ /* 0x050fee000008107c */
[----:B------:R-:W-:Y:S04]  /*65220*/  STL.64 [R1+0x190], R128 ;  /* 0x0001908001007387 */ /* 0x000fe80000100a00 */
[----:B------:R-:W-:Y:S01]  /*65230*/  STL.64 [R1+0x198], R130 ;  /* 0x0001988201007387 */ /* 0x000fe20000100a00 */
[C---:B-----5:R-:W-:Y:S08]  /*65240*/  HMMA.1688.F32.TF32 R120, R92.reuse, R28, R120 ;  /* 0x0000001c5c78723c */ /* 0x060ff00000081078 */
[C---:B------:R-:W-:Y:S03]  /*65250*/  HMMA.1688.F32.TF32 R112, R92.reuse, R8, R112 ;  /* 0x000000085c70723c */ /* 0x040fe60000081070 */
[----:B------:R1:W-:Y:S04]  /*65260*/  STL.64 [R1+0x20], R124 ;  /* 0x0000207c01007387 */ /* 0x0003e80000100a00 */
[----:B------:R4:W-:Y:S08]  /*65270*/  STL.64 [R1+0x28], R126 ;  /* 0x0000287e01007387 */ /* 0x0009f00000100a00 */
[----:B------:R5:W-:Y:S04]  /*65280*/  STL.64 [R1+0x10], R120 ;  /* 0x0000107801007387 */ /* 0x000be80000100a00 */
[----:B------:R1:W-:Y:S01]  /*65290*/  STL.64 [R1+0x18], R122 ;  /* 0x0000187a01007387 */ /* 0x0003e20000100a00 */
[C---:B------:R-:W-:Y:S11]  /*652a0*/  HMMA.1688.F32.TF32 R248, R92.reuse, R12, R108 ;  /* 0x0000000c5cf8723c */ /* 0x040ff6000008106c */
[----:B------:R-:W-:Y:S11]  /*652b0*/  @!UPT UIADD3 URZ, URZ, URZ, URZ ;  /* 0x0000003f3f3ff290 */ /* 0x000ff6000fffe03f */
[----:B------:R-:W-:Y:S01]  /*652c0*/  @!UPT UIADD3 URZ, URZ, URZ, URZ ;  /* 0x0000003f3f3ff290 */ /* 0x000fe2000fffe03f */
[----:B------:R-:W-:Y:S04]  /*652d0*/  STL.64 [R1+0x4f70], R250 ;  /* 0x004f70fa01007387 */ /* 0x000fe80000100a00 */
[----:B------:R1:W-:Y:S04]  /*652e0*/  STL.64 [R1], R112 ;  /* 0x0000007001007387 */ /* 0x0003e80000100a00 */
[----:B------:R4:W-:Y:S04]  /*652f0*/  STL.64 [R1+0x8], R114 ;  /* 0x0000087201007387 */ /* 0x0009e80000100a00 */
[----:B------:R-:W-:Y:S04]  /*65300*/  STL.64 [R1+0x4f68], R248 ;  /* 0x004f68f801007387 */ /* 0x000fe80000100a00 */
[----:B-1----:R-:W3:Y:S04]  /*65310*/  LDL.LU.64 R124, [R1+0x1390] ;  /* 0x00139000017c7983 */ /* 0x002ee80000300a00 */
[----:B----4-:R-:W3:Y:S01]  /*65320*/  LDL.LU.64 R126, [R1+0x1398] ;  /* 0x00139800017e7983 */ /* 0x010ee20000300a00 */
[C---:B------:R-:W-:Y:S03]  /*65330*/  HMMA.1688.F32.TF32 R244, R92.reuse, R16, R104 ;  /* 0x000000105cf4723c */ /* 0x040fe60000081068 */
[----:B-----5:R-:W4:Y:S04]  /*65340*/  LDL.LU.64 R120, [R1+0x1380] ;  /* 0x0013800001787983 */ /* 0x020f280000300a00 */
[----:B------:R-:W4:Y:S01]  /*65350*/  LDL.LU.64 R122, [R1+0x1388] ;  /* 0x00138800017a7983 */ /* 0x000f220000300a00 */
[C---:B------:R-:W-:Y:S11]  /*65360*/  HMMA.1688.F32.TF32 R88, R92.reuse, R20, R88 ;  /* 0x000000145c58723c */ /* 0x040ff60000081058 */
[----:B------:R-:W-:Y:S04]  /*65370*/  @!UPT UIADD3 URZ, URZ, URZ, URZ ;  /* 0x0000003f3f3ff290 */ /* 0x000fe8000fffe03f */
[----:B------:R-:W-:Y:S04]  /*65380*/  STL.64 [R1+0x4f80], R246 ;  /* 0x004f80f601007387 */ /* 0x000fe80000100a00 */
[----:B------:R-:W-:Y:S04]  /*65390*/  STL.64 [R1+0x4f78], R244 ;  /* 0x004f78f401007387 */ /* 0x000fe80000100a00 */
[----:B------:R-:W5:Y:S04]  /*653a0*/  LDL.LU.64 R112, [R1+0x1370] ;  /* 0x0013700001707983 */ /* 0x000f680000300a00 */
[----:B------:R-:W5:Y:S04]  /*653b0*/  LDL.LU.64 R114, [R1+0x1378] ;  /* 0x0013780001727983 */ /* 0x000f680000300a00 */
[----:B------:R-:W-:Y:S04]  /*653c0*/  STL.64 [R1+0x4f90], R90 ;  /* 0x004f905a01007387 */ /* 0x000fe80000100a00 */
[----:B------:R1:W-:Y:S04]  /*653d0*/  STL.64 [R1+0x4f88], R88 ;  /* 0x004f885801007387 */ /* 0x0003e80000100a00 */
[----:B-1----:R-:W5:Y:S04]  /*653e0*/  LDL.LU.64 R88, [R1+0x1360] ;  /* 0x0013600001587983 */ /* 0x002f680000300a00 */
[----:B------:R-:W5:Y:S01]  /*653f0*/  LDL.LU.64 R90, [R1+0x1368] ;  /* 0x00136800015a7983 */ /* 0x000f620000300a00 */
[----:B--2---:R-:W-:Y:S08]  /*65400*/  HMMA.1688.F32.TF32 R92, R92, R44, R96 ;  /* 0x0000002c5c5c723c */ /* 0x004ff00000081060 */
[C---:B------:R-:W-:Y:S11]  /*65410*/  HMMA.1688.F32.TF32 R96, R116.reuse, R24, R80 ;  /* 0x000000187460723c */ /* 0x040ff60000081050 */
[----:B------:R-:W-:Y:S04]  /*65420*/  @!UPT UIADD3 URZ, URZ, URZ, URZ ;  /* 0x0000003f3f3ff290 */ /* 0x000fe8000fffe03f */
[----:B------:R-:W-:Y:S04]  /*65430*/  STL.64 [R1+0x4fa0], R94 ;  /* 0x004fa05e01007387 */ /* 0x000fe80000100a00 */
[----:B------:R-:W-:Y:S04]  /*65440*/  STL.64 [R1+0x4f98], R92 ;  /* 0x004f985c01007387 */ /* 0x000fe80000100a00 */
[----:B------:R-:W2:Y:S01]  /*65450*/  LDL.LU.64 R80, [R1+0x1350] ;  /* 0x0013500001507983 */ /* 0x000ea20000300a00 */
[C---:B------:R-:W-:Y:S03]  /*65460*/  HMMA.1688.F32.TF32 R172, R116.reuse, R4, R100 ;  /* 0x0000000474ac723c */ /* 0x040fe60000081064 */
[----:B------:R-:W2:Y:S04]  /*65470*/  LDL.LU.64 R82, [R1+0x1358] ;  /* 0x0013580001527983 */ /* 0x000ea80000300a00 */
[----:B------:R-:W-:Y:S04]  /*65480*/  STL.64 [R1+0x4fb0], R98 ;  /* 0x004fb06201007387 */ /* 0x000fe80000100a00 */
[----:B------:R1:W-:Y:S04]  /*65490*/  STL.64 [R1+0x4fa8], R96 ;  /* 0x004fa86001007387 */ /* 0x0003e80000100a00 */
[----:B------:R-:W2:Y:S04]  /*654a0*/  LDL.LU.64 R108, [R1+0x1340] ;  /* 0x00134000016c7983 */ /* 0x000ea80000300a00 */
[----:B------:R-:W2:Y:S04]  /*654b0*/  LDL.LU.64 R110, [R1+0x1348] ;  /* 0x00134800016e7983 */ /* 0x000ea80000300a00 */
[----:B------:R-:W2:Y:S04]  /*654c0*/  LDL.LU.64 R104, [R1+0x13f0] ;  /* 0x0013f00001687983 */ /* 0x000ea80000300a00 */
[----:B------:R-:W2:Y:S04]  /*654d0*/  LDL.LU.64 R106, [R1+0x13f8] ;  /* 0x0013f800016a7983 */ /* 0x000ea80000300a00 */
[----:B------:R-:W2:Y:S04]  /*654e0*/  LDL.LU.64 R100, [R1+0x13e0] ;  /* 0x0013e00001647983 */ /* 0x000ea80000300a00 */
[----:B------:R-:W2:Y:S04]  /*654f0*/  LDL.LU.64 R102, [R1+0x13e8] ;  /* 0x0013e80001667983 */ /* 0x000ea80000300a00 */
[----:B------:R1:W-:Y:S04]  /*65500*/  STL [R1+0x4fc4], R172 ;  /* 0x004fc4ac01007387 */ /* 0x0003e80000100800 */
[----:B------:R-:W-:Y:S04]  /*65510*/  STL [R1+0x4fc0], R173 ;  /* 0x004fc0ad01007387 */ /* 0x000fe80000100800 */
[----:B------:R1:W-:Y:S04]  /*65520*/  STL [R1+0x4fbc], R174 ;  /* 0x004fbcae01007387 */ /* 0x0003e80000100800 */
[----:B------:R1:W-:Y:S01]  /*65530*/  STL [R1+0x4fb8], R175 ;  /* 0x004fb8af01007387 */ /* 0x0003e20000100800 */
[C---:B---3--:R-:W-:Y:S08]  /*65540*/  HMMA.1688.F32.TF32 R204, R116.reuse, R216, R124 ;  /* 0x000000d874cc723c */ /* 0x048ff0000008107c */
[C---:B----4-:R-:W-:Y:S11]  /*65550*/  HMMA.1688.F32.TF32 R184, R116.reuse, R64, R120 ;  /* 0x0000004074b8723c */ /* 0x050ff60000081078 */
[----:B------:R-:W-:Y:S04]  /*65560*/  @!UPT UIADD3 URZ, URZ, URZ, URZ ;  /* 0x0000003f3f3ff290 */ /* 0x000fe8000fffe03f */
[----:B------:R-:W-:Y:S04]  /*65570*/  STL.64 [R1+0x4fd0], R206 ;  /* 0x004fd0ce01007387 */ /* 0x000fe80000100a00 */
[----:B------:R-:W-:Y:S04]  /*65580*/  STL.64 [R1+0x4fc8], R204 ;  /* 0x004fc8cc01007387 */ /* 0x000fe80000100a00 */
[----:B-1----:R-:W3:Y:S04]  /*65590*/  LDL.LU.64 R96, [R1+0x1430] ;  /* 0x0014300001607983 */ /* 0x002ee80000300a00 */
[----:B------:R-:W3:Y:S01]  /*655a0*/  LDL.LU.64 R98, [R1+0x1438] ;  /* 0x0014380001627983 */ /* 0x000ee20000300a00 */
[C---:B-----5:R-:W-:Y:S03]  /*655b0*/  HMMA.1688.F32.TF32 R120, R116.reuse, R60, R112 ;  /* 0x0000003c7478723c */ /* 0x060fe60000081070 */
[----:B------:R-:W-:Y:S04]  /*655c0*/  STL.64 [R1+0x4fe0], R186 ;  /* 0x004fe0ba01007387 */ /* 0x000fe80000100a00 */
[----:B------:R-:W-:Y:S04]  /*655d0*/  STL.64 [R1+0x4fd8], R184 ;  /* 0x004fd8b801007387 */ /* 0x000fe80000100a00 */
[----:B------:R-:W4:Y:S04]  /*655e0*/  LDL.LU.64 R92, [R1+0x1420] ;  /* 0x00142000015c7983 */ /* 0x000f280000300a00 */
[----:B------:R-:W4:Y:S08]  /*655f0*/  LDL.LU.64 R94, [R1+0x1428] ;  /* 0x00142800015e7983 */ /* 0x000f300000300a00 */
[----:B------:R-:W-:Y:S01]  /*65600*/  STL.64 [R1+0x4ff0], R122 ;  /* 0x004ff07a01007387 */ /* 0x000fe20000100a00 */
[C---:B------:R-:W-:Y:S03]  /*65610*/  HMMA.1688.F32.TF32 R132, R116.reuse, R56, R88 ;  /* 0x000000387484723c */ /* 0x040fe60000081058 */
[----:B------:R-:W-:Y:S04]  /*65620*/  STL.64 [R1+0x4fe8], R120 ;  /* 0x004fe87801007387 */ /* 0x000fe80000100a00 */
[----:B------:R-:W5:Y:S04]  /*65630*/  LDL.LU.64 R88, [R1+0x14d0] ;  /* 0x0014d00001587983 */ /* 0x000f680000300a00 */
[----:B------:R-:W5:Y:S01]  /*65640*/  LDL.LU.64 R90, [R1+0x14d8] ;  /* 0x0014d800015a7983 */ /* 0x000f620000300a00 */
[C---:B--2---:R-:W-:Y:S11]  /*65650*/  HMMA.1688.F32.TF32 R208, R116.reuse, R52, R80 ;  /* 0x0000003474d0723c */ /* 0x044ff60000081050 */
[----:B------:R-:W-:Y:S01]  /*65660*/  STL.64 [R1+0x5000], R134 ;  /* 0x0050008601007387 */ /* 0x000fe20000100a00 */
[C---:B------:R-:W-:Y:S08]  /*65670*/  HMMA.1688.F32.TF32 R108, R116.reuse, R48, R108 ;  /* 0x00000030746c723c */ /* 0x040ff0000008106c */
[C---:B------:R-:W-:Y:S08]  /*65680*/  HMMA.1688.F32.TF32 R100, R116.reuse, R32, R100 ;  /* 0x000000207464723c */ /* 0x040ff00000081064 */
[----:B------:R-:W-:Y:S01]  /*65690*/  HMMA.1688.F32.TF32 R200, R116, R36, R104 ;  /* 0x0000002474c8723c */ /* 0x000fe20000081068 */
[----:B------:R1:W-:Y:S04]  /*656a0*/  STL.64 [R1+0x4ff8], R132 ;  /* 0x004ff88401007387 */ /* 0x0003e80000100a00 */
[----:B------:R-:W2:Y:S04]  /*656b0*/  LDL.LU.64 R80, [R1+0x14c0] ;  /* 0x0014c00001507983 */ /* 0x000ea80000300a00 */
[----:B------:R-:W2:Y:S07]  /*656c0*/  LDL.LU.64 R82, [R1+0x14c8] ;  /* 0x0014c80001527983 */ /* 0x000eae0000300a00 */
[----:B------:R-:W-:Y:S01]  /*656d0*/  IMAD.MOV.U32 R172, RZ, RZ, R100 ;  /* 0x000000ffffac7224 */ /* 0x000fe200078e0064 */
[----:B------:R-:W-:Y:S01]  /*656e0*/  MOV R174, R102 ;  /* 0x0000006600ae7202 */ /* 0x000fe20000000f00 */
[----:B------:R-:W-:-:S02]  /*656f0*/  IMAD.MOV.U32 R173, RZ, RZ, R101 ;  /* 0x000000ffffad7224 */ /* 0x000fc400078e0065 */
[----:B------:R-:W-:Y:S01]  /*65700*/  IMAD.MOV.U32 R175, RZ, RZ, R103 ;  /* 0x000000ffffaf7224 */ /* 0x000fe200078e0067 */
        /* <DEDUP_REMOVED lines=8> */
[----:B------:R-:W2:Y:S04]  /*65790*/  LDL.LU.64 R112, [R1+0x1510] ;  /* 0x0015100001707983 */ /* 0x000ea80000300a00 */
[----:B------:R-:W2:Y:S01]  /*657a0*/  LDL.LU.64 R114, [R1+0x1518] ;  /* 0x0015180001727983 */ /* 0x000ea20000300a00 */
[C---:B---3--:R-:W-:Y:S03]  /*657b0*/  HMMA.1688.F32.TF32 R100, R116.reuse, R28, R96 ;  /* 0x0000001c7464723c */ /* 0x048fe60000081060 */
[----:B------:R-:W3:Y:S04]  /*657c0*/  LDL.LU.64 R96, [R1+0x1500] ;  /* 0x0015000001607983 */ /* 0x000ee80000300a00 */
[----:B------:R-:W3:Y:S01]  /*657d0*/  LDL.LU.64 R98, [R1+0x1508] ;  /* 0x0015080001627983 */ /* 0x000ee20000300a00 */
[C---:B----4-:R-:W-:Y:S11]  /*657e0*/  HMMA.1688.F32.TF32 R104, R116.reuse, R8, R92 ;  /* 0x000000087468723c */ /* 0x050ff6000008105c */
[----:B------:R-:W-:Y:S04]  /*657f0*/  @!UPT UIADD3 URZ, URZ, URZ, URZ ;  /* 0x0000003f3f3ff290 */ /* 0x000fe8000fffe03f */
[----:B------:R-:W-:Y:S04]  /*65800*/  STL.64 [R1+0x5050], R102 ;  /* 0x0050506601007387 */ /* 0x000fe80000100a00 */
[----:B------:R4:W-:Y:S04]  /*65810*/  STL.64 [R1+0x5048], R100 ;  /* 0x0050486401007387 */ /* 0x0009e80000100a00 */
[----:B-1----:R-:W3:Y:S04]  /*65820*/  LDL.LU.64 R132, [R1+0x460] ;  /* 0x0004600001847983 */ /* 0x002ee80000300a00 */
[----:B------:R-:W3:Y:S01]  /*65830*/  LDL.LU.64 R134, [R1+0x468] ;  /* 0x0004680001867983 */ /* 0x000ee20000300a00 */
[C---:B-----5:R-:W-:Y:S03]  /*65840*/  HMMA.1688.F32.TF32 R124, R116.reuse, R12, R88 ;  /* 0x0000000c747c723c */ /* 0x060fe60000081058 */
[----:B------:R-:W-:Y:S04]  /*65850*/  STL.64 [R1+0x5060], R106 ;  /* 0x0050606a01007387 */ /* 0x000fe80000100a00 */
[----:B------:R-:W-:Y:S04]  /*65860*/  STL.64 [R1+0x5058], R104 ;  /* 0x0050586801007387 */ /* 0x000fe80000100a00 */
[----:B------:R-:W5:Y:S04]  /*65870*/  LDL.LU.64 R92, [R1+0x450] ;  /* 0x00045000015c7983 */ /* 0x000f680000300a00 */
[----:B------:R-:W5:Y:S08]  /*65880*/  LDL.LU.64 R94, [R1+0x458] ;  /* 0x00045800015e7983 */ /* 0x000f700000300a00 */
[----:B------:R-:W-:Y:S04]  /*65890*/  STL.64 [R1+0x5070], R126 ;  /* 0x0050707e01007387 */ /* 0x000fe80000100a00 */
[----:B------:R1:W-:Y:S04]  /*658a0*/  STL.64 [R1+0x5068], R124 ;  /* 0x0050687c01007387 */ /* 0x0003e80000100a00 */
[----:B----4-:R-:W4:Y:S04]  /*658b0*/  LDL.LU.64 R100, [R1+0x440] ;  /* 0x0004400001647983 */ /* 0x010f280000300a00 */
[----:B------:R-:W4:Y:S04]  /*658c0*/  LDL.LU.64 R102, [R1+0x448] ;  /* 0x0004480001667983 */ /* 0x000f280000300a00 */
[----:B-1----:R-:W4:Y:S04]  /*658d0*/  LDL.LU.64 R124, [R1+0x12c0] ;  /* 0x0012c000017c7983 */ /* 0x002f280000300a00 */
[----:B------:R-:W4:Y:S04]  /*658e0*/  LDL.LU.64 R126, [R1+0x12c8] ;  /* 0x0012c800017e7983 */ /* 0x000f280000300a00 */
[----:B------:R-:W4:Y:S04]  /*658f0*/  LDL.LU.64 R120, [R1+0x670] ;  /* 0x0006700001787983 */ /* 0x000f280000300a00 */
[----:B------:R-:W4:Y:S04]  /*65900*/  LDL.LU.64 R122, [R1+0x678] ;  /* 0x00067800017a7983 */ /* 0x000f280000300a00 */
[----:B------:R-:W4:Y:S04]  /*65910*/  LDL.LU.64 R88, [R1+0x630] ;  /* 0x0006300001587983 */ /* 0x000f280000300a00 */
[----:B------:R-:W4:Y:S04]  /*65920*/  LDL.LU.64 R90, [R1+0x638] ;  /* 0x00063800015a7983 */ /* 0x000f280000300a00 */
[----:B------:R-:W4:Y:S04]  /*65930*/  LDL.LU.64 R108, [R1+0x570] ;  /* 0x00057000016c7983 */ /* 0x000f280000300a00 */
[----:B------:R-:W4:Y:S04]  /*65940*/  LDL.LU.64 R110, [R1+0x578] ;  /* 0x00057800016e7983 */ /* 0x000f280000300a00 */
[----:B------:R-:W4:Y:S04]  /*65950*/  LDL.LU.64 R104, [R1+0x560] ;  /* 0x0005600001687983 */ /* 0x000f280000300a00 */
[----:B------:R-:W4:Y:S01]  /*65960*/  LDL.LU.64 R106, [R1+0x568] ;  /* 0x00056800016a7983 */ /* 0x000f220000300a00 */
[C---:B--2---:R-:W-:Y:S03]  /*65970*/  HMMA.1688.F32.TF32 R128, R116.reuse, R16, R80 ;  /* 0x000000107480723c */ /* 0x044fe60000081050 */
[----:B------:R-:W2:Y:S04]  /*65980*/  LDL.LU.64 R80, [R1+0x12e0] ;  /* 0x0012e00001507983 */ /* 0x000ea80000300a00 */
[----:B------:R-:W2:Y:S11]  /*65990*/  LDL.LU.64 R82, [R1+0x12e8] ;  /* 0x0012e80001527983 */ /* 0x000eb60000300a00 */
[----:B------:R-:W-:Y:S05]  /*659a0*/  @!UPT UIADD3 URZ, URZ, URZ, URZ ;  /* 0x0000003f3f3ff290 */ /* 0x000fea000fffe03f */
[----:B------:R-:W-:Y:S01]  /*659b0*/  STL.64 [R1+0x5080], R130 ;  /* 0x0050808201007387 */ /* 0x000fe20000100a00 */
[C---:B------:R-:W-:Y:S03]  /*659c0*/  HMMA.1688.F32.TF32 R112, R116.reuse, R20, R112 ;  /* 0x000000147470723c */ /* 0x040fe60000081070 */
[----:B------:R-:W-:Y:S11]  /*659d0*/  STL.64 [R1+0x5078], R128 ;  /* 0x0050788001007387 */ /* 0x000ff60000100a00 */
[----:B------:R-:W-:Y:S09]  /*659e0*/  @!UPT UIADD3 URZ, URZ, URZ, URZ ;  /* 0x0000003f3f3ff290 */ /* 0x000ff2000fffe03f */
[----:B------:R-:W-:Y:S04]  /*659f0*/  STL.64 [R1+0x5090], R114 ;  /* 0x0050907201007387 */ /* 0x000fe80000100a00 */
[----:B------:R-:W-:Y:S01]  /*65a00*/  STL.64 [R1+0x5088], R112 ;  /* 0x0050887001007387 */ /* 0x000fe20000100a00 */
[----:B---3--:R-:W-:Y:S03]  /*65a10*/  HMMA.1688.F32.TF32 R116, R116, R44, R96 ;  /* 0x0000002c7474723c */ /* 0x008fe60000081060 */
[----:B------:R-:W3:Y:S04]  /*65a20*/  LDL.LU.64 R96, [R1+0x12f0] ;  /* 0x0012f00001607983 */ /* 0x000ee80000300a00 */
[----:B------:R-:W3:Y:S01]  /*65a30*/  LDL.LU.64 R98, [R1+0x12f8] ;  /* 0x0012f80001627983 */ /* 0x000ee20000300a00 */
[C---:B------:R-:W-:Y:S11]  /*65a40*/  HMMA.1688.F32.TF32 R224, R168.reuse, R24, R132 ;  /* 0x00000018a8e0723c */ /* 0x040ff60000081084 */
[----:B------:R-:W-:Y:S04]  /*65a50*/  @!UPT UIADD3 URZ, URZ, URZ, URZ ;  /* 0x0000003f3f3ff290 */ /* 0x000fe8000fffe03f */
[----:B------:R-:W-:Y:S01]  /*65a60*/  STL.64 [R1+0x50a0], R118 ;  /* 0x0050a07601007387 */ /* 0x000fe20000100a00 */
[C---:B-----5:R-:W-:Y:S03]  /*65a70*/  HMMA.1688.F32.TF32 R228, R168.reuse, R4, R92 ;  /* 0x00000004a8e4723c */ /* 0x060fe6000008105c */
[----:B------:R-:W-:Y:S04]  /*65a80*/  STL.64 [R1+0x5098], R116 ;  /* 0x0050987401007387 */ /* 0x000fe80000100a00 */
[----:B------:R-:W-:Y:S04]  /*65a90*/  STL.64 [R1+0x50b0], R226 ;  /* 0x0050b0e201007387 */ /* 0x000fe80000100a00 */
[----:B------:R-:W-:Y:S04]  /*65aa0*/  STL.64 [R1+0x50a8], R224 ;  /* 0x0050a8e001007387 */ /* 0x000fe80000100a00 */
[----:B------:R-:W5:Y:S04]  /*65ab0*/  LDL.LU.64 R92, [R1+0x1330] ;  /* 0x00133000015c7983 */ /* 0x000f680000300a00 */
[----:B------:R-:W5:Y:S01]  /*65ac0*/  LDL.LU.64 R94, [R1+0x1338] ;  /* 0x00133800015e7983 */ /* 0x000f620000300a00 */
[C---:B----4-:R-:W-:Y:S03]  /*65ad0*/  HMMA.1688.F32.TF32 R136, R168.reuse, R216, R100 ;  /* 0x000000d8a888723c */ /* 0x050fe60000081064 */
[----:B------:R-:W-:Y:S04]  /*65ae0*/  STL.64 [R1+0x50c0], R230 ;  /* 0x0050c0e601007387 */ /* 0x000fe80000100a00 */
[----:B------:R-:W-:Y:S04]  /*65af0*/  STL.64 [R1+0x50b8], R228 ;  /* 0x0050b8e401007387 */ /* 0x000fe80000100a00 */
[----:B------:R-:W4:Y:S04]  /*65b00*/  LDL.LU.64 R100, [R1+0x1320] ;  /* 0x0013200001647983 */ /* 0x000f280000300a00 */
[----:B------:R-:W4:Y:S01]  /*65b10*/  LDL.LU.64 R102, [R1+0x1328] ;  /* 0x0013280001667983 */ /* 0x000f220000300a00 */
[C---:B------:R-:W-:Y:S03]  /*65b20*/  HMMA.1688.F32.TF32 R220, R168.reuse, R56, R88 ;  /* 0x00000038a8dc723c */ /* 0x040fe60000081058 */
[----:B------:R-:W2:Y:S04]  /*65b30*/  LDL.LU.64 R88, [R1+0x13d0] ;  /* 0x0013d00001587983 */ /* 0x000ea80000300a00 */
[----:B------:R-:W2:Y:S01]  /*65b40*/  LDL.LU.64 R90, [R1+0x13d8] ;  /* 0x0013d800015a7983 */ /* 0x000ea20000300a00 */
[C---:B------:R-:W-:Y:S03]  /*65b50*/  HMMA.1688.F32.TF32 R180, R168.reuse, R48, R104 ;  /* 0x00000030a8b4723c */ /* 0x040fe60000081068 */
[----:B------:R-:W2:Y:S04]  /*65b60*/  LDL.LU.64 R104, [R1+0x13c0] ;  /* 0x0013c00001687983 */ /* 0x000ea80000300a00 */
[----:B------:R-:W2:Y:S01]  /*65b70*/  LDL.LU.64 R106, [R1+0x13c8] ;  /* 0x0013c800016a7983 */ /* 0x000ea20000300a00 */
[C---:B---3--:R-:W-:Y:S03]  /*65b80*/  HMMA.1688.F32.TF32 R152, R168.reuse, R32, R96 ;  /* 0x00000020a898723c */ /* 0x048fe60000081060 */
[----:B------:R-:W3:Y:S04]  /*65b90*/  LDL.LU.64 R96, [R1+0x1410] ;  /* 0x0014100001607983 */ /* 0x000ee80000300a00 */
[----:B------:R-:W3:Y:S11]  /*65ba0*/  LDL.LU.64 R98, [R1+0x1418] ;  /* 0x0014180001627983 */ /* 0x000ef60000300a00 */
[----:B------:R-:W-:Y:S05]  /*65bb0*/  @!UPT UIADD3 URZ, URZ, URZ, URZ ;  /* 0x0000003f3f3ff290 */ /* 0x000fea000fffe03f */
[----:B------:R-:W-:Y:S04]  /*65bc0*/  STL [R1+0x4e98], R152 ;  /* 0x004e989801007387 */ /* 0x000fe80000100800 */
[----:B------:R-:W-:Y:S04]  /*65bd0*/  STL [R1+0x4e94], R153 ;  /* 0x004e949901007387 */ /* 0x000fe80000100800 */
[----:B------:R-:W-:Y:S04]  /*65be0*/  STL [R1+0x4e90], R154 ;  /* 0x004e909a01007387 */ /* 0x000fe80000100800 */
[----:B------:R-:W-:Y:S01]  /*65bf0*/  STL [R1+0x4e8c], R155 ;  /* 0x004e8c9b01007387 */ /* 0x000fe20000100800 */
[C---:B-----5:R-:W-:Y:S03]  /*65c00*/  HMMA.1688.F32.TF32 R192, R168.reuse, R28, R92 ;  /* 0x0000001ca8c0723c */ /* 0x060fe6000008105c */
[----:B------:R-:W5:Y:S04]  /*65c10*/  LDL.LU.64 R92, [R1+0x1400] ;  /* 0x00140000015c7983 */ /* 0x000f680000300a00 */
[----:B------:R-:W5:Y:S01]  /*65c20*/  LDL.LU.64 R94, [R1+0x1408] ;  /* 0x00140800015e7983 */ /* 0x000f620000300a00 */
[C---:B----4-:R-:W-:Y:S11]  /*65c30*/  HMMA.1688.F32.TF32 R196, R168.reuse, R8, R100 ;  /* 0x00000008a8c4723c */ /* 0x050ff60000081064 */
[----:B------:R-:W-:Y:S04]  /*65c40*/  @!UPT UIADD3 URZ, URZ, URZ, URZ ;  /* 0x0000003f3f3ff290 */ /* 0x000fe8000fffe03f */
[----:B------:R-:W-:Y:S04]  /*65c50*/  STL [R1+0x4ea8], R192 ;  /* 0x004ea8c001007387 */ /* 0x000fe80000100800 */
[----:B------:R-:W-:Y:S04]  /*65c60*/  STL [R1+0x4ea4], R193 ;  /* 0x004ea4c101007387 */ /* 0x000fe80000100800 */
[----:B------:R-:W-:Y:S04]  /*65c70*/  STL [R1+0x4ea0], R194 ;  /* 0x004ea0c201007387 */ /* 0x000fe80000100800 */
[----:B------:R-:W-:Y:S04]  /*65c80*/  STL [R1+0x4e9c], R195 ;  /* 0x004e9cc301007387 */ /* 0x000fe80000100800 */
[----:B------:R-:W4:Y:S04]  /*65c90*/  LDL.LU.64 R100, [R1+0x3f0] ;  /* 0x0003f00001647983 */ /* 0x000f280000300a00 */
[----:B------:R-:W4:Y:S01]  /*65ca0*/  LDL.LU.64 R102, [R1+0x3f8] ;  /* 0x0003f80001667983 */ /* 0x000f220000300a00 */
[C---:B--2---:R-:W-:Y:S03]  /*65cb0*/  HMMA.1688.F32.TF32 R144, R168.reuse, R12, R88 ;  /* 0x0000000ca890723c */ /* 0x044fe60000081058 */
[----:B------:R-:W-:Y:S04]  /*65cc0*/  STL [R1+0x4eb4], R196 ;  /* 0x004eb4c401007387 */ /* 0x000fe80000100800 */
[----:B------:R-:W-:Y:S04]  /*65cd0*/  STL [R1+0x4eb0], R197 ;  /* 0x004eb0c501007387 */ /* 0x000fe80000100800 */
[----:B------:R-:W-:Y:S04]  /*65ce0*/  STL [R1+0x4eac], R198 ;  /* 0x004eacc601007387 */ /* 0x000fe80000100800 */
[----:B------:R-:W-:Y:S04]  /*65cf0*/  STL [R1+0x4e88], R199 ;  /* 0x004e88c701007387 */ /* 0x000fe80000100800 */
[----:B------:R-:W2:Y:S04]  /*65d00*/  LDL.LU.64 R88, [R1+0x300] ;  /* 0x0003000001587983 */ /* 0x000ea80000300a00 */
[----:B------:R-:W2:Y:S01]  /*65d10*/  LDL.LU.64 R90, [R1+0x308] ;  /* 0x00030800015a7983 */ /* 0x000ea20000300a00 */
[C---:B------:R-:W-:Y:S03]  /*65d20*/  HMMA.1688.F32.TF32 R148, R168.reuse, R16, R104 ;  /* 0x00000010a894723c */ /* 0x040fe60000081068 */
[----:B------:R-:W-:Y:S04]  /*65d30*/  STL [R1+0x4ec0], R144 ;  /* 0x004ec09001007387 */ /* 0x000fe80000100800 */
[----:B------:R-:W-:Y:S04]  /*65d40*/  STL [R1+0x4ebc], R145 ;  /* 0x004ebc9101007387 */ /* 0x000fe80000100800 */
[----:B------:R-:W-:Y:S04]  /*65d50*/  STL [R1+0x4eb8], R146 ;  /* 0x004eb89201007387 */ /* 0x000fe80000100800 */
[----:B------:R-:W-:Y:S08]  /*65d60*/  STL [R1+0x4e84], R147 ;  /* 0x004e849301007387 */ /* 0x000ff00000100800 */
[----:B------:R-:W-:Y:S04]  /*65d70*/  STL [R1+0x4ec8], R148 ;  /* 0x004ec89401007387 */ /* 0x000fe80000100800 */
[----:B------:R-:W-:Y:S04]  /*65d80*/  STL [R1+0x4ec4], R149 ;  /* 0x004ec49501007387 */ /* 0x000fe80000100800 */
[----:B------:R-:W-:Y:S04]  /*65d90*/  STL [R1+0x4e80], R150 ;  /* 0x004e809601007387 */ /* 0x000fe80000100800 */
[----:B------:R-:W-:Y:S01]  /*65da0*/  STL [R1+0x4e7c], R151 ;  /* 0x004e7c9701007387 */ /* 0x000fe20000100800 */
[C---:B------:R-:W-:Y:S08]  /*65db0*/  HMMA.1688.F32.TF32 R140, R168.reuse, R64, R124 ;  /* 0x00000040a88c723c */ /* 0x040ff0000008107c */
[C---:B------:R-:W-:Y:S08]  /*65dc0*/  HMMA.1688.F32.TF32 R212, R168.reuse, R60, R120 ;  /* 0x0000003ca8d4723c */ /* 0x040ff00000081078 */
[C---:B------:R-:W-:Y:S08]  /*65dd0*/  HMMA.1688.F32.TF32 R176, R168.reuse, R52, R108 ;  /* 0x00000034a8b0723c */ /* 0x040ff0000008106c */
[C---:B------:R-:W-:Y:S08]  /*65de0*/  HMMA.1688.F32.TF32 R80, R168.reuse, R36, R80 ;  /* 0x00000024a850723c */ /* 0x040ff00000081050 */
[C---:B---3--:R-:W-:Y:S01]  /*65df0*/  HMMA.1688.F32.TF32 R164, R168.reuse, R20, R96 ;  /* 0x00000014a8a4723c */ /* 0x048fe20000081060 */
[----:B------:R-:W3:Y:S04]  /*65e00*/  LDL.LU.64 R96, [R1+0x380] ;  /* 0x0003800001607983 */ /* 0x000ee80000300a00 */
[----:B------:R-:W3:Y:S11]  /*65e10*/  LDL.LU.64 R98, [R1+0x388] ;  /* 0x0003880001627983 */ /* 0x000ef60000300a00 */
[----:B------:R-:W-:Y:S07]  /*65e20*/  @!UPT UIADD3 URZ, URZ, URZ, URZ ;  /* 0x0000003f3f3ff290 */ /* 0x000fee000fffe03f */
[----:B------:R-:W-:Y:S04]  /*65e30*/  STL [R1+0x4ed4], R164 ;  /* 0x004ed4a401007387 */ /* 0x000fe80000100800 */
[----:B------:R-:W-:Y:S04]  /*65e40*/  STL [R1+0x4ed0], R165 ;  /* 0x004ed0a501007387 */ /* 0x000fe80000100800 */
[----:B------:R-:W-:Y:S04]  /*65e50*/  STL [R1+0x4ecc], R166 ;  /* 0x004ecca601007387 */ /* 0x000fe80000100800 */
[----:B------:R-:W-:Y:S01]  /*65e60*/  STL [R1+0x4e78], R167 ;  /* 0x004e78a701007387 */ /* 0x000fe20000100800 */
[----:B-----5:R-:W-:Y:S03]  /*65e70*/  HMMA.1688.F32.TF32 R168, R168, R44, R92 ;  /* 0x0000002ca8a8723c */ /* 0x020fe6000008105c */
[----:B------:R-:W5:Y:S04]  /*65e80*/  LDL.LU.64 R92, [R1+0x3a0] ;  /* 0x0003a000015c7983 */ /* 0x000f680000300a00 */
[----:B------:R-:W5:Y:S01]  /*65e90*/  LDL.LU.64 R94, [R1+0x3a8] ;  /* 0x0003a800015e7983 */ /* 0x000f620000300a00 */
[C---:B----4-:R-:W-:Y:S11]  /*65ea0*/  HMMA.1688.F32.TF32 R156, R236.reuse, R24, R100 ;  /* 0x00000018ec9c723c */ /* 0x050ff60000081064 */
[----:B------:R-:W-:Y:S04]  /*65eb0*/  @!UPT UIADD3 URZ, URZ, URZ, URZ ;  /* 0x0000003f3f3ff290 */ /* 0x000fe8000fffe03f */
[----:B------:R1:W-:Y:S04]  /*65ec0*/  STL [R1+0x4ee4], R168 ;  /* 0x004ee4a801007387 */ /* 0x0003e80000100800 */
[----:B------:R4:W-:Y:S01]  /*65ed0*/  STL [R1+0x4ee0], R169 ;  /* 0x004ee0a901007387 */ /* 0x0009e20000100800 */
[----:B--2---:R-:W-:Y:S03]  /*65ee0*/  HMMA.1688.F32.TF32 R88, R236, R4, R88 ;  /* 0x00000004ec58723c */ /* 0x004fe60000081058 */
[----:B------:R2:W-:Y:S04]  /*65ef0*/  STL [R1+0x4edc], R170 ;  /* 0x004edcaa01007387 */ /* 0x0005e80000100800 */
[----:B------:R1:W-:Y:S04]  /*65f00*/  STL [R1+0x4ed8], R171 ;  /* 0x004ed8ab01007387 */ /* 0x0003e80000100800 */
[----:B------:R1:W-:Y:S04]  /*65f10*/  STL [R1+0x4ef4], R156 ;  /* 0x004ef49c01007387 */ /* 0x0003e80000100800 */
[----:B------:R1:W-:Y:S04]  /*65f20*/  STL [R1+0x4ef0], R157 ;  /* 0x004ef09d01007387 */ /* 0x0003e80000100800 */
[----:B------:R-:W-:Y:S04]  /*65f30*/  STL [R1+0x4eec], R158 ;  /* 0x004eec9e01007387 */ /* 0x000fe80000100800 */
[----:B------:R3:W-:Y:S01]  /*65f40*/  STL [R1+0x4ee8], R159 ;  /* 0x004ee89f01007387 */ /* 0x0007e20000100800 */
[----:B-1----:R-:W-:Y:S01]  /*65f50*/  IMAD.MOV.U32 R168, RZ, RZ, R88 ;  /* 0x000000ffffa87224 */ /* 0x002fe200078e0058 */
[----:B----4-:R-:W-:Y:S01]  /*65f60*/  MOV R169, R89 ;  /* 0x0000005900a97202 */ /* 0x010fe20000000f00 */
[----:B--2---:R-:W-:Y:S01]  /*65f70*/  IMAD.MOV.U32 R170, RZ, RZ, R90 ;  /* 0x000000ffffaa7224 */ /* 0x004fe200078e005a */
[----:B------:R-:W2:Y:S01]  /*65f80*/  LDL.LU.64 R88, [R1+0x3b0] ;  /* 0x0003b00001587983 */ /* 0x000ea20000300a00 */
[----:B------:R-:W-:-:S03]  /*65f90*/  IMAD.MOV.U32 R171, RZ, RZ, R91 ;  /* 0x000000ffffab7224 */ /* 0x000fc600078e005b */
[----:B------:R-:W2:Y:S04]  /*65fa0*/  LDL.LU.64 R90, [R1+0x3b8] ;  /* 0x0003b800015a7983 */ /* 0x000ea80000300a00 */
[----:B------:R1:W-:Y:S04]  /*65fb0*/  STL [R1+0x4f04], R171 ;  /* 0x004f04ab01007387 */ /* 0x0003e80000100800 */
[----:B------:R4:W-:Y:S04]  /*65fc0*/  STL [R1+0x4f00], R170 ;  /* 0x004f00aa01007387 */ /* 0x0009e80000100800 */
[----:B------:R1:W-:Y:S04]  /*65fd0*/  STL [R1+0x4efc], R168 ;  /* 0x004efca801007387 */ /* 0x0003e80000100800 */
[----:B------:R1:W-:Y:S01]  /*65fe0*/  STL [R1+0x4ef8], R169 ;  /* 0x004ef8a901007387 */ /* 0x0003e20000100800 */
[C---:B---3--:R-:W-:Y:S11]  /*65ff0*/  HMMA.1688.F32.TF32 R96, R236.reuse, R216, R96 ;  /* 0x000000d8ec60723c */ /* 0x048ff60000081060 */
[----:B------:R-:W-:Y:S11]  /*66000*/  @!UPT UIADD3 URZ, URZ, URZ, URZ ;  /* 0x0000003f3f3ff290 */ /* 0x000ff6000fffe03f */
[----:B------:R-:W-:Y:S02]  /*66010*/  @!UPT UIADD3 URZ, URZ, URZ, URZ ;  /* 0x0000003f3f3ff290 */ /* 0x000fe4000fffe03f */
[----:B------:R-:W-:Y:S01]  /*66020*/  MOV R156, R96 ;  /* 0x00000060009c7202 */ /* 0x000fe20000000f00 */
[----:B------:R-:W-:Y:S01]  /*66030*/  IMAD.MOV.U32 R157, RZ, RZ, R97 ;  /* 0x000000ffff9d7224 */ /* 0x000fe200078e0061 */
[----:B------:R-:W-:Y:S01]  /*66040*/  MOV R159, R99 ;  /* 0x00000063009f7202 */ /* 0x000fe20000000f00 */
[----:B------:R-:W-:Y:S01]  /*66050*/  IMAD.MOV.U32 R158, RZ, RZ, R98 ;  /* 0x000000ffff9e7224 */ /* 0x000fe200078e0062 */
[----:B------:R-:W3:Y:S04]  /*66060*/  LDL.LU.64 R96, [R1+0x3c0] ;  /* 0x0003c00001607983 */ /* 0x000ee80000300a00 */
[----:B------:R-:W3:Y:S04]  /*66070*/  LDL.LU.64 R98, [R1+0x3c8] ;  /* 0x0003c80001627983 */ /* 0x000ee80000300a00 */
[----:B------:R1:W-:Y:S01]  /*66080*/  STL [R1+0x4f14], R159 ;  /* 0x004f149f01007387 */ /* 0x0003e20000100800 */
[C---:B-----5:R-:W-:Y:S03]  /*66090*/  HMMA.1688.F32.TF32 R92, R236.reuse, R64, R92 ;  /* 0x00000040ec5c723c */ /* 0x060fe6000008105c */
[----:B------:R5:W-:Y:S04]  /*660a0*/  STL [R1+0x4f10], R158 ;  /* 0x004f109e01007387 */ /* 0x000be80000100800 */
[----:B------:R-:W-:Y:S04]  /*660b0*/  STL [R1+0x4f0c], R156 ;  /* 0x004f0c9c01007387 */ /* 0x000fe80000100800 */
[----:B------:R1:W-:Y:S11]  /*660c0*/  STL [R1+0x4f08], R157 ;  /* 0x004f089d01007387 */ /* 0x0003f60000100800 */
[----:B------:R-:W-:Y:S02]  /*660d0*/  @!UPT UIADD3 URZ, URZ, URZ, URZ ;  /* 0x0000003f3f3ff290 */ /* 0x000fe4000fffe03f */
[----:B------:R-:W-:Y:S01]  /*660e0*/  IMAD.MOV.U32 R164, RZ, RZ, R92 ;  /* 0x000000ffffa47224 */ /* 0x000fe200078e005c */
[----:B------:R-:W-:Y:S01]  /*660f0*/  MOV R166, R94 ;  /* 0x0000005e00a67202 */ /* 0x000fe20000000f00 */
[----:B------:R-:W-:Y:S02]  /*66100*/  IMAD.MOV.U32 R165, RZ, RZ, R93 ;  /* 0x000000ffffa57224 */ /* 0x000fe400078e005d */
[----:B------:R-:W-:Y:S01]  /*66110*/  IMAD.MOV.U32 R148, RZ, RZ, R95 ;  /* 0x000000ffff947224 */ /* 0x000fe200078e005f */
[----:B------:R-:W5:Y:S04]  /*66120*/  LDL.LU.64 R92, [R1+0x3d0] ;  /* 0x0003d000015c7983 */ /* 0x000f680000300a00 */
[----:B------:R-:W5:Y:S04]  /*66130*/  LDL.LU.64 R94, [R1+0x3d8] ;  /* 0x0003d800015e7983 */ /* 0x000f680000300a00 */
[----:B------:R1:W-:Y:S04]  /*66140*/  STL [R1+0x4f24], R148 ;  /* 0x004f249401007387 */ /* 0x0003e80000100800 */
[----:B------:R-:W-:Y:S04]  /*66150*/  STL [R1+0x4f20], R166 ;  /* 0x004f20a601007387 */ /* 0x000fe80000100800 */
[----:B------:R1:W-:Y:S04]  /*66160*/  STL [R1+0x4f1c], R165 ;  /* 0x004f1ca501007387 */ /* 0x0003e80000100800 */
[----:B------:R1:W-:Y:S01]  /*66170*/  STL [R1+0x4f18], R164 ;  /* 0x004f18a401007387 */ /* 0x0003e20000100800 */
[----:B--2---:R-:W-:Y:S11]  /*66180*/  HMMA.1688.F32.TF32 R88, R236, R60, R88 ;  /* 0x0000003cec58723c */ /* 0x004ff60000081058 */
[----:B------:R-:W-:Y:S11]  /*66190*/  @!UPT UIADD3 URZ, URZ, URZ, URZ ;  /* 0x0000003f3f3ff290 */ /* 0x000ff6000fffe03f */
[----:B------:R-:W-:Y:S02]  /*661a0*/  @!UPT UIADD3 URZ, URZ, URZ, URZ ;  /* 0x0000003f3f3ff290 */ /* 0x000fe4000fffe03f */
[----:B-1----:R-:W-:Y:S01]  /*661b0*/  IMAD.MOV.U32 R171, RZ, RZ, R88 ;  /* 0x000000ffffab7224 */ /* 0x002fe200078e0058 */
[----:B----4-:R-:W-:Y:S01]  /*661c0*/  MOV R170, R89 ;  /* 0x0000005900aa7202 */ /* 0x010fe20000000f00 */
[----:B------:R-:W-:Y:S01]  /*661d0*/  IMAD.MOV.U32 R168, RZ, RZ, R90 ;  /* 0x000000ffffa87224 */ /* 0x000fe200078e005a */
[----:B------:R-:W2:Y:S01]  /*661e0*/  LDL.LU.64 R88, [R1+0x3e0] ;  /* 0x0003e00001587983 */ /* 0x000ea20000300a00 */
[----:B------:R-:W-:-:S03]  /*661f0*/  IMAD.MOV.U32 R169, RZ, RZ, R91 ;  /* 0x000000ffffa97224 */ /* 0x000fc600078e005b */
[----:B------:R-:W2:Y:S04]  /*66200*/  LDL.LU.64 R90, [R1+0x3e8] ;  /* 0x0003e800015a7983 */ /* 0x000ea80000300a00 */
[----:B------:R1:W-:Y:S04]  /*66210*/  STL [R1+0x4f34], R169 ;  /* 0x004f34a901007387 */ /* 0x0003e80000100800 */
[----:B------:R4:W-:Y:S04]  /*66220*/  STL [R1+0x4f30], R168 ;  /* 0x004f30a801007387 */ /* 0x0009e80000100800 */
[----:B------:R-:W-:Y:S04]  /*66230*/  STL [R1+0x4f2c], R170 ;  /* 0x004f2caa01007387 */ /* 0x000fe80000100800 */
[----:B------:R1:W-:Y:S04]  /*66240*/  STL [R1+0x4f28], R171 ;  /* 0x004f28ab01007387 */ /* 0x0003e80000100800 */
[----:B------:R-:W4:Y:S04]  /*66250*/  LDL.LU.64 R100, [R1+0x410] ;  /* 0x0004100001647983 */ /* 0x000f280000300a00 */
[----:B------:R-:W4:Y:S01]  /*66260*/  LDL.LU.64 R102, [R1+0x418] ;  /* 0x0004180001667983 */ /* 0x000f220000300a00 */
[C---:B---3--:R-:W-:Y:S11]  /*66270*/  HMMA.1688.F32.TF32 R96, R236.reuse, R56, R96 ;  /* 0x00000038ec60723c */ /* 0x048ff60000081060 */
[----:B------:R-:W-:Y:S11]  /*66280*/  @!UPT UIADD3 URZ, URZ, URZ, URZ ;  /* 0x0000003f3f3ff290 */ /* 0x000ff6000fffe03f */
[----:B------:R-:W-:Y:S02]  /*66290*/  @!UPT UIADD3 URZ, URZ, URZ, URZ ;  /* 0x0000003f3f3ff290 */ /* 0x000fe4000fffe03f */
[----:B------:R-:W-:Y:S01]  /*662a0*/  MOV R159, R96 ;  /* 0x00000060009f7202 */ /* 0x000fe20000000f00 */
[----:B-----5:R-:W-:Y:S01]  /*662b0*/  IMAD.MOV.U32 R158, RZ, RZ, R97 ;  /* 0x000000ffff9e7224 */ /* 0x020fe200078e0061 */
[----:B------:R-:W-:Y:S01]  /*662c0*/  MOV R157, R99 ;  /* 0x00000063009d7202 */ /* 0x000fe20000000f00 */
[----:B------:R-:W-:Y:S01]  /*662d0*/  IMAD.MOV.U32 R156, RZ, RZ, R98 ;  /* 0x000000ffff9c7224 */ /* 0x000fe200078e0062 */
[----:B------:R-:W3:Y:S04]  /*662e0*/  LDL.LU.64 R96, [R1+0x400] ;  /* 0x0004000001607983 */ /* 0x000ee80000300a00 */
[----:B------:R-:W3:Y:S04]  /*662f0*/  LDL.LU.64 R98, [R1+0x408] ;  /* 0x0004080001627983 */ /* 0x000ee80000300a00 */
[----:B------:R5:W-:Y:S01]  /*66300*/  STL [R1+0x4f44], R157 ;  /* 0x004f449d01007387 */ /* 0x000be20000100800 */
[C---:B------:R-:W-:Y:S03]  /*66310*/  HMMA.1688.F32.TF32 R92, R236.reuse, R52, R92 ;  /* 0x00000034ec5c723c */ /* 0x040fe6000008105c */
[----:B------:R-:W-:Y:S04]  /*66320*/  STL [R1+0x4f40], R156 ;  /* 0x004f409c01007387 */ /* 0x000fe80000100800 */
[----:B------:R1:W-:Y:S04]  /*66330*/  STL [R1+0x4f3c], R158 ;  /* 0x004f3c9e01007387 */ /* 0x0003e80000100800 */
        /* <DEDUP_REMOVED lines=9> */
[----:B------:R1:W-:Y:S04]  /*663d0*/  STL [R1+0x4f50], R165 ;  /* 0x004f50a501007387 */ /* 0x0003e80000100800 */
[----:B------:R1:W-:Y:S04]  /*663e0*/  STL [R1+0x4f4c], R166 ;  /* 0x004f4ca601007387 */ /* 0x0003e80000100800 */
[----:B------:R1:W-:Y:S01]  /*663f0*/  STL [R1+0x4f48], R148 ;  /* 0x004f489401007387 */ /* 0x0003e20000100800 */
[----:B--2---:R-:W-:Y:S11]  /*66400*/  HMMA.1688.F32.TF32 R88, R236, R48, R88 ;  /* 0x00000030ec58723c */ /* 0x004ff60000081058 */
[----:B------:R-:W-:Y:S11]  /*66410*/  @!UPT UIADD3 URZ, URZ, URZ, URZ ;  /* 0x0000003f3f3ff290 */ /* 0x000ff6000fffe03f */
[----:B------:R-:W-:Y:S02]  /*66420*/  @!UPT UIADD3 URZ, URZ, URZ, URZ ;  /* 0x0000003f3f3ff290 */ /* 0x000fe4000fffe03f */
[----:B------:R-:W-:Y:S01]  /*66430*/  IMAD.MOV.U32 R149, RZ, RZ, R88 ;  /* 0x000000ffff957224 */ /* 0x000fe200078e0058 */
[----:B------:R-:W-:Y:S01]  /*66440*/  MOV R144, R89 ;  /* 0x0000005900907202 */ /* 0x000fe20000000f00 */
[----:B------:R-:W-:Y:S01]  /*66450*/  IMAD.MOV.U32 R145, RZ, RZ, R90 ;  /* 0x000000ffff917224 */ /* 0x000fe200078e005a */
[----:B------:R-:W2:Y:S01]  /*66460*/  LDL.LU.64 R88, [R1+0x420] ;  /* 0x0004200001587983 */ /* 0x000ea20000300a00 */
[----:B------:R-:W-:-:S03]  /*66470*/  IMAD.MOV.U32 R146, RZ, RZ, R91 ;  /* 0x000000ffff927224 */ /* 0x000fc600078e005b */
[----:B------:R-:W2:Y:S04]  /*66480*/  LDL.LU.64 R90, [R1+0x428] ;  /* 0x00042800015a7983 */ /* 0x000ea80000300a00 */
[----:B------:R-:W-:Y:S04]  /*66490*/  STL [R1+0x4f64], R146 ;  /* 0x004f649201007387 */ /* 0x000fe80000100800 */
[----:B------:R-:W-:Y:S04]  /*664a0*/  STL [R1+0x4f60], R145 ;  /* 0x004f609101007387 */ /* 0x000fe80000100800 */
[----:B------:R-:W-:Y:S04]  /*664b0*/  STL [R1+0x4f5c], R144 ;  /* 0x004f5c9001007387 */ /* 0x000fe80000100800 */
[----:B------:R-:W-:Y:S04]  /*664c0*/  STL [R1+0x4f58], R149 ;  /* 0x004f589501007387 */ /* 0x000fe80000100800 */
[----:B------:R-:W2:Y:S04]  /*664d0*/  LDL.LU.64 R120, [R1+0x12d0] ;  /* 0x0012d00001787983 */ /* 0x000ea80000300a00 */
[----:B------:R-:W2:Y:S04]  /*664e0*/  LDL.LU.64 R122, [R1+0x12d8] ;  /* 0x0012d800017a7983 */ /* 0x000ea80000300a00 */
[----:B------:R-:W2:Y:S04]  /*664f0*/  LDL.LU.64 R116, [R1+0x550] ;  /* 0x0005500001747983 */ /* 0x000ea80000300a00 */
[----:B------:R-:W2:Y:S04]  /*66500*/  LDL.LU.64 R118, [R1+0x558] ;  /* 0x0005580001767983 */ /* 0x000ea80000300a00 */
[----:B------:R-:W2:Y:S04]  /*66510*/  LDL.LU.64 R112, [R1+0x1310] ;  /* 0x0013100001707983 */ /* 0x000ea80000300a00 */
[----:B------:R-:W2:Y:S01]  /*66520*/  LDL.LU.64 R114, [R1+0x1318] ;  /* 0x0013180001727983 */ /* 0x000ea20000300a00 */
[C---:B----4-:R-:W-:Y:S03]  /*66530*/  HMMA.1688.F32.TF32 R100, R236.reuse, R36, R100 ;  /* 0x00000024ec64723c */ /* 0x050fe60000081064 */
[----:B------:R-:W4:Y:S04]  /*66540*/  LDL.LU.64 R108, [R1+0x1300] ;  /* 0x00130000016c7983 */ /* 0x000f280000300a00 */
[----:B------:R-:W4:Y:S04]  /*66550*/  LDL.LU.64 R110, [R1+0x1308] ;  /* 0x00130800016e7983 */ /* 0x000f280000300a00 */
[----:B------:R-:W4:Y:S04]  /*66560*/  LDL.LU.64 R104, [R1+0x470] ;  /* 0x0004700001687983 */ /* 0x000f280000300a00 */
[----:B------:R-:W4:Y:S09]  /*66570*/  LDL.LU.64 R106, [R1+0x478] ;  /* 0x00047800016a7983 */ /* 0x000f320000300a00 */
[----:B-1----:R-:W-:Y:S01]  /*66580*/  MOV R169, R100 ;  /* 0x0000006400a97202 */ /* 0x002fe20000000f00 */
[----:B------:R-:W-:Y:S01]  /*66590*/  IMAD.MOV.U32 R168, RZ, RZ, R101 ;  /* 0x000000ffffa87224 */ /* 0x000fe200078e0065 */
[----:B------:R-:W-:Y:S01]  /*665a0*/  MOV R171, R103 ;  /* 0x0000006700ab7202 */ /* 0x000fe20000000f00 */
[----:B------:R-:W-:Y:S01]  /*665b0*/  IMAD.MOV.U32 R170, RZ, RZ, R102 ;  /* 0x000000ffffaa7224 */ /* 0x000fe200078e0066 */
[----:B------:R-:W4:Y:S04]  /*665c0*/  LDL.LU.64 R100, [R1+0x480] ;  /* 0x0004800001647983 */ /* 0x000f280000300a00 */
[----:B------:R-:W4:Y:S01]  /*665d0*/  LDL.LU.64 R102, [R1+0x488] ;  /* 0x0004880001667983 */ /* 0x000f220000300a00 */
[C---:B---3--:R-:W-:Y:S11]  /*665e0*/  HMMA.1688.F32.TF32 R96, R236.reuse, R32, R96 ;  /* 0x00000020ec60723c */ /* 0x048ff60000081060 */
[----:B------:R-:W-:Y:S11]  /*665f0*/  @!UPT UIADD3 URZ, URZ, URZ, URZ ;  /* 0x0000003f3f3ff290 */ /* 0x000ff6000fffe03f */
[----:B------:R-:W-:Y:S02]  /*66600*/  @!UPT UIADD3 URZ, URZ, URZ, URZ ;  /* 0x0000003f3f3ff290 */ /* 0x000fe4000fffe03f */
[----:B-----5:R-:W-:Y:S01]  /*66610*/  IMAD.MOV.U32 R157, RZ, RZ, R96 ;  /* 0x000000ffff9d7224 */ /* 0x020fe200078e0060 */
[----:B------:R-:W-:Y:S01]  /*66620*/  MOV R158, R98 ;  /* 0x00000062009e7202 */ /* 0x000fe20000000f00 */
[----:B------:R-:W-:Y:S02]  /*66630*/  IMAD.MOV.U32 R156, RZ, RZ, R97 ;  /* 0x000000ffff9c7224 */ /* 0x000fe400078e0061 */
[----:B------:R-:W-:Y:S01]  /*66640*/  IMAD.MOV.U32 R159, RZ, RZ, R99 ;  /* 0x000000ffff9f7224 */ /* 0x000fe200078e0063 */
[----:B------:R-:W3:Y:S04]  /*66650*/  LDL.LU.64 R96, [R1+0x490] ;  /* 0x0004900001607983 */ /* 0x000ee80000300a00 */
[----:B------:R-:W3:Y:S01]  /*66660*/  LDL.LU.64 R98, [R1+0x498] ;  /* 0x0004980001627983 */ /* 0x000ee20000300a00 */
[----:B------:R-:W-:Y:S11]  /*66670*/  HMMA.1688.F32.TF32 R92, R236, R28, R92 ;  /* 0x0000001cec5c723c */ /* 0x000ff6000008105c */
[----:B------:R-:W-:Y:S11]  /*66680*/  @!UPT UIADD3 URZ, URZ, URZ, URZ ;  /* 0x0000003f3f3ff290 */ /* 0x000ff6000fffe03f */
[----:B------:R-:W-:Y:S02]  /*66690*/  @!UPT UIADD3 URZ, URZ, URZ, URZ ;  /* 0x0000003f3f3ff290 */ /* 0x000fe4000fffe03f */
[----:B------:R-:W-:Y:S01]  /*666a0*/  IMAD.MOV.U32 R164, RZ, RZ, R92 ;  /* 0x000000ffffa47224 */ /* 0x000fe200078e005c */
[----:B------:R-:W-:Y:S01]  /*666b0*/  MOV R165, R93 ;  /* 0x0000005d00a57202 */ /* 0x000fe20000000f00 */
[----:B------:R-:W-:Y:S01]  /*666c0*/  IMAD.MOV.U32 R166, RZ, RZ, R94 ;  /* 0x000000ffffa67224 */ /* 0x000fe200078e005e */
[----:B------:R-:W5:Y:S01]  /*666d0*/  LDL.LU.64 R92, [R1+0x4a0] ;  /* 0x0004a000015c7983 */ /* 0x000f620000300a00 */
[----:B------:R-:W-:-:S03]  /*666e0*/  IMAD.MOV.U32 R148, RZ, RZ, R95 ;  /* 0x000000ffff947224 */ /* 0x000fc600078e005f */
[----:B------:R-:W5:Y:S01]  /*666f0*/  LDL.LU.64 R94, [R1+0x4a8] ;  /* 0x0004a800015e7983 */ /* 0x000f620000300a00 */
        /* <DEDUP_REMOVED lines=9> */
[----:B----4-:R-:W-:Y:S11]  /*66790*/  HMMA.1688.F32.TF32 R108, R236, R44, R108 ;  /* 0x0000002cec6c723c */ /* 0x010ff6000008106c */
[----:B------:R-:W-:Y:S11]  /*667a0*/  @!UPT UIADD3 URZ, URZ, URZ, URZ ;  /* 0x0000003f3f3ff290 */ /* 0x000ff6000fffe03f */
[----:B------:R-:W-:Y:S02]  /*667b0*/  @!UPT UIADD3 URZ, URZ, URZ, URZ ;  /* 0x0000003f3f3ff290 */ /* 0x000fe4000fffe03f */
[----:B------:R-:W-:Y:S01]  /*667c0*/  IMAD.MOV.U32 R147, RZ, RZ, R108 ;  /* 0x000000ffff937224 */ /* 0x000fe200078e006c */
[----:B------:R-:W-:Y:S01]  /*667d0*/  MOV R151, R110 ;  /* 0x0000006e00977202 */ /* 0x000fe20000000f00 */
[----:B------:R-:W-:Y:S02]  /*667e0*/  IMAD.MOV.U32 R150, RZ, RZ, R109 ;  /* 0x000000ffff967224 */ /* 0x000fe400078e006d */
[----:B------:R-:W-:Y:S02]  /*667f0*/  IMAD.MOV.U32 R167, RZ, RZ, R111 ;  /* 0x000000ffffa77224 */ /* 0x000fe400078e006f */
[C---:B------:R-:W-:Y:S08]  /*66800*/  HMMA.1688.F32.TF32 R108, R240.reuse, R24, R104 ;  /* 0x00000018f06c723c */ /* 0x040ff00000081068 */
[C---:B------:R-:W-:Y:S11]  /*66810*/  HMMA.1688.F32.TF32 R104, R240.reuse, R4, R100 ;  /* 0x00000004f068723c */ /* 0x040ff60000081064 */
[----:B------:R-:W-:Y:S04]  /*66820*/  @!UPT UIADD3 URZ, URZ, URZ, URZ ;  /* 0x0000003f3f3ff290 */ /* 0x000fe8000fffe03f */
[----:B------:R-:W-:Y:S04]  /*66830*/  STL.64 [R1+0x470], R108 ;  /* 0x0004706c01007387 */ /* 0x000fe80000100a00 */
[----:B------:R-:W-:Y:S04]  /*66840*/  STL.64 [R1+0x478], R110 ;  /* 0x0004786e01007387 */ /* 0x000fe80000100a00 */
[----:B------:R-:W4:Y:S04]  /*66850*/  LDL.LU.64 R100, [R1+0x4c0] ;  /* 0x0004c00001647983 */ /* 0x000f280000300a00 */
[----:B------:R-:W-:Y:S04]  /*66860*/  STL.64 [R1+0x480], R104 ;  /* 0x0004806801007387 */ /* 0x000fe80000100a00 */
[----:B------:R-:W-:Y:S04]  /*66870*/  STL.64 [R1+0x488], R106 ;  /* 0x0004886a01007387 */ /* 0x000fe80000100a00 */
[----:B------:R-:W4:Y:S01]  /*66880*/  LDL.LU.64 R102, [R1+0x4c8] ;  /* 0x0004c80001667983 */ /* 0x000f220000300a00 */
[C---:B---3--:R-:W-:Y:S11]  /*66890*/  HMMA.1688.F32.TF32 R96, R240.reuse, R216, R96 ;  /* 0x000000d8f060723c */ /* 0x048ff60000081060 */
[----:B------:R-:W-:Y:S11]  /*668a0*/  @!UPT UIADD3 URZ, URZ, URZ, URZ ;  /* 0x0000003f3f3ff290 */ /* 0x000ff6000fffe03f */
[----:B------:R-:W-:Y:S01]  /*668b0*/  @!UPT UIADD3 URZ, URZ, URZ, URZ ;  /* 0x0000003f3f3ff290 */ /* 0x000fe2000fffe03f */
[----:B------:R1:W-:Y:S04]  /*668c0*/  STL.64 [R1+0x490], R96 ;  /* 0x0004906001007387 */ /* 0x0003e80000100a00 */
[----:B------:R3:W-:Y:S04]  /*668d0*/  STL.64 [R1+0x498], R98 ;  /* 0x0004986201007387 */ /* 0x0007e80000100a00 */
[----:B-1----:R-:W4:Y:S04]  /*668e0*/  LDL.LU.64 R96, [R1+0x4d0] ;  /* 0x0004d00001607983 */ /* 0x002f280000300a00 */
[----:B---3--:R-:W3:Y:S01]  /*668f0*/  LDL.LU.64 R98, [R1+0x4d8] ;  /* 0x0004d80001627983 */ /* 0x008ee20000300a00 */
[----:B-----5:R-:W-:Y:S11]  /*66900*/  HMMA.1688.F32.TF32 R92, R240, R64, R92 ;  /* 0x00000040f05c723c */ /* 0x020ff6000008105c */
[----:B------:R-:W-:Y:S11]  /*66910*/  @!UPT UIADD3 URZ, URZ, URZ, URZ ;  /* 0x0000003f3f3ff290 */ /* 0x000ff6000fffe03f */
[----:B------:R-:W-:Y:S01]  /*66920*/  @!UPT UIADD3 URZ, URZ, URZ, URZ ;  /* 0x0000003f3f3ff290 */ /* 0x000fe2000fffe03f */
[----:B------:R1:W-:Y:S04]  /*66930*/  STL.64 [R1+0x4a0], R92 ;  /* 0x0004a05c01007387 */ /* 0x0003e80000100a00 */
[----:B------:R5:W-:Y:S04]  /*66940*/  STL.64 [R1+0x4a8], R94 ;  /* 0x0004a85e01007387 */ /* 0x000be80000100a00 */
[----:B-1----:R-:W3:Y:S04]  /*66950*/  LDL.LU.64 R92, [R1+0x4e0] ;  /* 0x0004e000015c7983 */ /* 0x002ee80000300a00 */
[----:B-----5:R-:W5:Y:S01]  /*66960*/  LDL.LU.64 R94, [R1+0x4e8] ;  /* 0x0004e800015e7983 */ /* 0x020f620000300a00 */
[C---:B------:R-:W-:Y:S08]  /*66970*/  HMMA.1688.F32.TF32 R120, R236.reuse, R12, R120 ;  /* 0x0000000cec78723c */ /* 0x040ff00000081078 */
[C---:B------:R-:W-:Y:S08]  /*66980*/  HMMA.1688.F32.TF32 R116, R236.reuse, R16, R116 ;  /* 0x00000010ec74723c */ /* 0x040ff00000081074 */
[----:B------:R-:W-:Y:S01]  /*66990*/  HMMA.1688.F32.TF32 R112, R236, R20, R112 ;  /* 0x00000014ec70723c */ /* 0x000fe20000081070 */
[----:B------:R-:W-:Y:S04]  /*669a0*/  LDS R236, [R161+0x400] ;  /* 0x00040000a1ec7984 */ /* 0x000fe80000000800 */
[----:B------:R-:W-:Y:S03]  /*669b0*/  LDS R238, [R161+0x2400] ;  /* 0x00240000a1ee7984 */ /* 0x000fe60000000800 */
[----:B--2---:R-:W-:Y:S01]  /*669c0*/  HMMA.1688.F32.TF32 R88, R240, R60, R88 ;  /* 0x0000003cf058723c */ /* 0x004fe20000081058 */
[----:B------:R-:W-:Y:S01]  /*669d0*/  IMAD.MOV.U32 R146, RZ, RZ, R120 ;  /* 0x000000ffff927224 */ /* 0x000fe200078e0078 */
[----:B------:R-:W-:Y:S01]  /*669e0*/  MOV R144, R122 ;  /* 0x0000007a00907202 */ /* 0x000fe20000000f00 */
[----:B------:R-:W-:-:S05]  /*669f0*/  IMAD.MOV.U32 R145, RZ, RZ, R121 ;  /* 0x000000ffff917224 */ /* 0x000fca00078e0079 */
[----:B------:R-:W-:Y:S01]  /*66a00*/  MOV R194, R117 ;  /* 0x0000007500c27202 */ /* 0x000fe20000000f00 */
[----:B------:R-:W-:Y:S02]  /*66a10*/  IMAD.MOV.U32 R149, RZ, RZ, R123 ;  /* 0x000000ffff957224 */ /* 0x000fe400078e007b */
[----:B------:R-:W-:-:S05]  /*66a20*/  IMAD.MOV.U32 R193, RZ, RZ, R116 ;  /* 0x000000ffffc17224 */ /* 0x000fca00078e0074 */
[----:B------:R-:W-:Y:S01]  /*66a30*/  MOV R153, R112 ;  /* 0x0000007000997202 */ /* 0x000fe20000000f00 */
[----:B------:R-:W-:Y:S02]  /*66a40*/  IMAD.MOV.U32 R195, RZ, RZ, R118 ;  /* 0x000000ffffc37224 */ /* 0x000fe400078e0076 */
[----:B------:R-:W-:Y:S01]  /*66a50*/  IMAD.MOV.U32 R152, RZ, RZ, R119 ;  /* 0x000000ffff987224 */ /* 0x000fe200078e0077 */
[----:B------:R-:W-:Y:S01]  /*66a60*/  MOV R199, R115 ;  /* 0x0000007300c77202 */ /* 0x000fe20000000f00 */
[----:B------:R-:W-:Y:S01]  /*66a70*/  IMAD.MOV.U32 R154, RZ, RZ, R113 ;  /* 0x000000ffff9a7224 */ /* 0x000fe200078e0071 */
[----:B------:R-:W-:Y:S04]  /*66a80*/  LDS R237, [R189+0x400] ;  /* 0x00040000bded7984 */ /* 0x000fe80000000800 */
[----:B------:R-:W1:Y:S04]  /*66a90*/  LDS R239, [R189+0x2400] ;  /* 0x00240000bdef7984 */ /* 0x000e680000000800 */
[----:B------:R2:W-:Y:S04]  /*66aa0*/  STL.64 [R1+0x4b0], R88 ;  /* 0x0004b05801007387 */ /* 0x0005e80000100a00 */
[----:B------:R1:W-:Y:S04]  /*66ab0*/  STL.64 [R1+0x4b8], R90 ;  /* 0x0004b85a01007387 */ /* 0x0003e80000100a00 */
[----:B------:R-:W5:Y:S04]  /*66ac0*/  LDL.LU.64 R128, [R1+0x4f0] ;  /* 0x0004f00001807983 */ /* 0x000f680000300a00 */
[----:B------:R-:W5:Y:S04]  /*66ad0*/  LDL.LU.64 R130, [R1+0x4f8] ;  /* 0x0004f80001827983 */ /* 0x000f680000300a00 */
[----:B------:R-:W5:Y:S04]  /*66ae0*/  LDL.LU.64 R124, [R1+0x500] ;  /* 0x00050000017c7983 */ /* 0x000f680000300a00 */
[----:B------:R-:W5:Y:S04]  /*66af0*/  LDL.LU.64 R126, [R1+0x508] ;  /* 0x00050800017e7983 */ /* 0x000f680000300a00 */
[----:B------:R-:W5:Y:S01]  /*66b00*/  LDL.LU.64 R120, [R1+0x530] ;  /* 0x0005300001787983 */ /* 0x000f620000300a00 */
[----:B------:R-:W-:-:S03]  /*66b10*/  IMAD.MOV.U32 R155, RZ, RZ, R114 ;  /* 0x000000ffff9b7224 */ /* 0x000fc600078e0072 */
[----:B------:R-:W5:Y:S04]  /*66b20*/  LDL.LU.64 R122, [R1+0x538] ;  /* 0x00053800017a7983 */ /* 0x000f680000300a00 */
        /* <DEDUP_REMOVED lines=8> */
[----:B--2---:R-:W2:Y:S04]  /*66bb0*/  LDL.LU.64 R88, [R1+0x610] ;  /* 0x0006100001587983 */ /* 0x004ea80000300a00 */
[----:B-1----:R-:W2:Y:S01]  /*66bc0*/  LDL.LU.64 R90, [R1+0x618] ;  /* 0x00061800015a7983 */ /* 0x002ea20000300a00 */
[C---:B----4-:R-:W-:Y:S03]  /*66bd0*/  HMMA.1688.F32.TF32 R132, R240.reuse, R56, R100 ;  /* 0x00000038f084723c */ /* 0x050fe60000081064 */
[----:B------:R-:W4:Y:S04]  /*66be0*/  LDL.LU.64 R100, [R1+0x5a0] ;  /* 0x0005a00001647983 */ /* 0x000f280000300a00 */
[----:B------:R-:W4:Y:S11]  /*66bf0*/  LDL.LU.64 R102, [R1+0x5a8] ;  /* 0x0005a80001667983 */ /* 0x000f360000300a00 */
        /* <DEDUP_REMOVED lines=8> */
[----:B------:R5:W-:Y:S02]  /*66c80*/  STL.64 [R1+0x4d8], R134 ;  /* 0x0004d88601007387 */ /* 0x000be40000100a00 */
[C---:B-----5:R-:W-:Y:S02]  /*66c90*/  HMMA.1688.F32.TF32 R132, R240.reuse, R48, R92 ;  /* 0x00000030f084723c */ /* 0x060fe4000008105c */
[----:B------:R-:W5:Y:S04]  /*66ca0*/  LDL.LU.64 R92, [R1+0x510] ;  /* 0x00051000015c7983 */ /* 0x000f680000300a00 */
[----:B------:R-:W5:Y:S11]  /*66cb0*/  LDL.LU.64 R94, [R1+0x518] ;  /* 0x00051800015e7983 */ /* 0x000f760000300a00 */
[----:B------:R-:W-:Y:S06]  /*66cc0*/  @!UPT UIADD3 URZ, URZ, URZ, URZ ;  /* 0x0000003f3f3ff290 */ /* 0x000fec000fffe03f */
[----:B------:R-:W-:Y:S04]  /*66cd0*/  STL.64 [R1+0x4e0], R132 ;  /* 0x0004e08401007387 */ /* 0x000fe80000100a00 */
[----:B------:R1:W-:Y:S02]  /*66ce0*/  STL.64 [R1+0x4e8], R134 ;  /* 0x0004e88601007387 */ /* 0x0003e40000100a00 */
[C---:B-1----:R-:W-:Y:S08]  /*66cf0*/  HMMA.1688.F32.TF32 R132, R240.reuse, R36, R128 ;  /* 0x00000024f084723c */ /* 0x042ff00000081080 */
[C---:B------:R-:W-:Y:S08]  /*66d00*/  HMMA.1688.F32.TF32 R128, R240.reuse, R32, R124 ;  /* 0x00000020f080723c */ /* 0x040ff0000008107c */
[C---:B------:R-:W-:Y:S08]  /*66d10*/  HMMA.1688.F32.TF32 R124, R240.reuse, R28, R120 ;  /* 0x0000001cf07c723c */ /* 0x040ff00000081078 */
[C---:B------:R-:W-:Y:S08]  /*66d20*/  HMMA.1688.F32.TF32 R120, R240.reuse, R8, R116 ;  /* 0x00000008f078723c */ /* 0x040ff00000081074 */
[C---:B------:R-:W-:Y:S08]  /*66d30*/  HMMA.1688.F32.TF32 R116, R240.reuse, R12, R112 ;  /* 0x0000000cf074723c */ /* 0x040ff00000081070 */
[C---:B------:R-:W-:Y:S08]  /*66d40*/  HMMA.1688.F32.TF32 R112, R240.reuse, R16, R108 ;  /* 0x00000010f070723c */ /* 0x040ff0000008106c */
[C---:B------:R-:W-:Y:S01]  /*66d50*/  HMMA.1688.F32.TF32 R108, R240.reuse, R20, R104 ;  /* 0x00000014f06c723c */ /* 0x040fe20000081068 */
        /* <DEDUP_REMOVED lines=8> */
[----:B--2---:R-:W-:Y:S03]  /*66de0*/  HMMA.1688.F32.TF32 R104, R240, R44, R88 ;  /* 0x0000002cf068723c */ /* 0x004fe60000081058 */
[----:B------:R-:W-:Y:S04]  /*66df0*/  STL.64 [R1+0x540], R116 ;  /* 0x0005407401007387 */ /* 0x000fe80000100a00 */
[----:B------:R-:W-:Y:S04]  /*66e00*/  STL.64 [R1+0x548], R118 ;  /* 0x0005487601007387 */ /* 0x000fe80000100a00 */
[----:B------:R-:W-:Y:S04]  /*66e10*/  STL.64 [R1+0x530], R112 ;  /* 0x0005307001007387 */ /* 0x000fe80000100a00 */
[----:B------:R-:W-:Y:S04]  /*66e20*/  STL.64 [R1+0x538], R114 ;  /* 0x0005387201007387 */ /* 0x000fe80000100a00 */
[----:B------:R-:W2:Y:S04]  /*66e30*/  LDL.LU.64 R88, [R1+0x5f0] ;  /* 0x0005f00001587983 */ /* 0x000ea80000300a00 */
[----:B------:R-:W-:Y:S04]  /*66e40*/  STL.64 [R1+0x520], R108 ;  /* 0x0005206c01007387 */ /* 0x000fe80000100a00 */
[----:B------:R-:W-:Y:S04]  /*66e50*/  STL.64 [R1+0x528], R110 ;  /* 0x0005286e01007387 */ /* 0x000fe80000100a00 */
[----:B------:R-:W2:Y:S04]  /*66e60*/  LDL.LU.64 R90, [R1+0x5f8] ;  /* 0x0005f800015a7983 */ /* 0x000ea80000300a00 */
[----:B------:R-:W-:Y:S04]  /*66e70*/  STL.64 [R1+0x500], R104 ;  /* 0x0005006801007387 */ /* 0x000fe80000100a00 */
[----:B------:R4:W-:Y:S04]  /*66e80*/  STL.64 [R1+0x508], R106 ;  /* 0x0005086a01007387 */ /* 0x0009e80000100a00 */
[----:B------:R-:W-:Y:S04]  /*66e90*/  LDS R240, [R161+0x480] ;  /* 0x00048000a1f07984 */ /* 0x000fe80000000800 */
[----:B------:R-:W-:Y:S01]  /*66ea0*/  LDS R242, [R161+0x2480] ;  /* 0x00248000a1f27984 */ /* 0x000fe20000000800 */
[C---:B----4-:R-:W-:Y:S03]  /*66eb0*/  HMMA.1688.F32.TF32 R104, R232.reuse, R24, R100 ;  /* 0x00000018e868723c */ /* 0x050fe60000081064 */
[----:B------:R-:W4:Y:S04]  /*66ec0*/  LDL.LU.64 R100, [R1+0x5e0] ;  /* 0x0005e00001647983 */ /* 0x000f280000300a00 */
[----:B------:R-:W4:Y:S04]  /*66ed0*/  LDL.LU.64 R102, [R1+0x5e8] ;  /* 0x0005e80001667983 */ /* 0x000f280000300a00 */
[----:B------:R-:W-:Y:S04]  /*66ee0*/  LDS R241, [R189+0x480] ;  /* 0x00048000bdf17984 */ /* 0x000fe80000000800 */
[----:B------:R-:W1:Y:S08]  /*66ef0*/  LDS R243, [R189+0x2480] ;  /* 0x00248000bdf37984 */ /* 0x000e700000000800 */
[----:B------:R-:W-:Y:S04]  /*66f00*/  STL.64 [R1+0x670], R104 ;  /* 0x0006706801007387 */ /* 0x000fe80000100a00 */
[----:B------:R3:W-:Y:S02]  /*66f10*/  STL.64 [R1+0x678], R106 ;  /* 0x0006786a01007387 */ /* 0x0007e40000100a00 */
[C---:B---3--:R-:W-:Y:S02]  /*66f20*/  HMMA.1688.F32.TF32 R104, R232.reuse, R4, R96 ;  /* 0x00000004e868723c */ /* 0x048fe40000081060 */
[----:B------:R-:W3:Y:S04]  /*66f30*/  LDL.LU.64 R96, [R1+0x5d0] ;  /* 0x0005d00001607983 */ /* 0x000ee80000300a00 */
[----:B------:R-:W3:Y:S11]  /*66f40*/  LDL.LU.64 R98, [R1+0x5d8] ;  /* 0x0005d80001627983 */ /* 0x000ef60000300a00 */
[----:B------:R-:W-:Y:S06]  /*66f50*/  @!UPT UIADD3 URZ, URZ, URZ, URZ ;  /* 0x0000003f3f3ff290 */ /* 0x000fec000fffe03f */
[----:B------:R1:W-:Y:S04]  /*66f60*/  STL.64 [R1+0x660], R104 ;  /* 0x0006606801007387 */ /* 0x0003e80000100a00 */
[----:B------:R1:W-:Y:S04]  /*66f70*/  STL.64 [R1+0x668], R106 ;  /* 0x0006686a01007387 */ /* 0x0003e80000100a00 */
[----:B------:R-:W3:Y:S04]  /*66f80*/  LDL.LU.64 R112, [R1+0x5c0] ;  /* 0x0005c00001707983 */ /* 0x000ee80000300a00 */
[----:B------:R-:W3:Y:S01]  /*66f90*/  LDL.LU.64 R114, [R1+0x5c8] ;  /* 0x0005c80001727983 */ /* 0x000ee20000300a00 */
[C---:B-----5:R-:W-:Y:S11]  /*66fa0*/  HMMA.1688.F32.TF32 R92, R232.reuse, R216, R92 ;  /* 0x000000d8e85c723c */ /* 0x060ff6000008105c */
[----:B------:R-:W-:Y:S11]  /*66fb0*/  @!UPT UIADD3 URZ, URZ, URZ, URZ ;  /* 0x0000003f3f3ff290 */ /* 0x000ff6000fffe03f */
[----:B------:R-:W-:Y:S01]  /*66fc0*/  @!UPT UIADD3 URZ, URZ, URZ, URZ ;  /* 0x0000003f3f3ff290 */ /* 0x000fe2000fffe03f */
[----:B------:R5:W-:Y:S04]  /*66fd0*/  STL.64 [R1+0x650], R92 ;  /* 0x0006505c01007387 */ /* 0x000be80000100a00 */
[----:B------:R1:W-:Y:S04]  /*66fe0*/  STL.64 [R1+0x658], R94 ;  /* 0x0006585e01007387 */ /* 0x0003e80000100a00 */
[----:B------:R-:W3:Y:S04]  /*66ff0*/  LDL.LU.64 R108, [R1+0x5b0] ;  /* 0x0005b000016c7983 */ /* 0x000ee80000300a00 */
[----:B------:R-:W3:Y:S04]  /*67000*/  LDL.LU.64 R110, [R1+0x5b8] ;  /* 0x0005b800016e7983 */ /* 0x000ee80000300a00 */
[----:B-1----:R-:W3:Y:S04]  /*67010*/  LDL.LU.64 R104, [R1+0x1180] ;  /* 0x0011800001687983 */ /* 0x002ee80000300a00 */
[----:B------:R-:W3:Y:S04]  /*67020*/  LDL.LU.64 R106, [R1+0x1188] ;  /* 0x00118800016a7983 */ /* 0x000ee80000300a00 */
[----:B-----5:R-:W5:Y:S04]  /*67030*/  LDL.LU.64 R92, [R1+0x1190] ;  /* 0x00119000015c7983 */ /* 0x020f680000300a00 */
[----:B------:R-:W5:Y:S01]  /*67040*/  LDL.LU.64 R94, [R1+0x1198] ;  /* 0x00119800015e7983 */ /* 0x000f620000300a00 */
[C---:B--2---:R-:W-:Y:S03]  /*67050*/  HMMA.1688.F32.TF32 R116, R232.reuse, R64, R88 ;  /* 0x00000040e874723c */ /* 0x044fe60000081058 */
[----:B------:R-:W2:Y:S04]  /*67060*/  LDL.LU.64 R88, [R1+0x11d0] ;  /* 0x0011d00001587983 */ /* 0x000ea80000300a00 */
[----:B------:R-:W2:Y:S11]  /*67070*/  LDL.LU.64 R90, [R1+0x11d8] ;  /* 0x0011d800015a7983 */ /* 0x000eb60000300a00 */
[----:B------:R-:W-:Y:S05]  /*67080*/  @!UPT UIADD3 URZ, URZ, URZ, URZ ;  /* 0x0000003f3f3ff290 */ /* 0x000fea000fffe03f */
[----:B------:R-:W-:Y:S04]  /*67090*/  STL.64 [R1+0x640], R116 ;  /* 0x0006407401007387 */ /* 0x000fe80000100a00 */
[----:B------:R4:W-:Y:S02]  /*670a0*/  STL.64 [R1+0x648], R118 ;  /* 0x0006487601007387 */ /* 0x0009e40000100a00 */
[C---:B----4-:R-:W-:Y:S02]  /*670b0*/  HMMA.1688.F32.TF32 R116, R232.reuse, R60, R100 ;  /* 0x0000003ce874723c */ /* 0x050fe40000081064 */
[----:B------:R-:W4:Y:S04]  /*670c0*/  LDL.LU.64 R100, [R1+0x11c0] ;  /* 0x0011c00001647983 */ /* 0x000f280000300a00 */
[----:B------:R-:W4:Y:S11]  /*670d0*/  LDL.LU.64 R102, [R1+0x11c8] ;  /* 0x0011c80001667983 */ /* 0x000f360000300a00 */
[----:B------:R-:W-:Y:S06]  /*670e0*/  @!UPT UIADD3 URZ, URZ, URZ, URZ ;  /* 0x0000003f3f3ff290 */ /* 0x000fec000fffe03f */
[----:B------:R-:W-:Y:S04]  /*670f0*/  STL.64 [R1+0x630], R116 ;  /* 0x0006307401007387 */ /* 0x000fe80000100a00 */
[----:B------:R3:W-:Y:S02]  /*67100*/  STL.64 [R1+0x638], R118 ;  /* 0x0006387601007387 */ /* 0x0007e40000100a00 */
[C---:B---3--:R-:W-:Y:S02]  /*67110*/  HMMA.1688.F32.TF32 R116, R232.reuse, R56, R96 ;  /* 0x00000038e874723c */ /* 0x048fe40000081060 */
[----:B------:R-:W3:Y:S04]  /*67120*/  LDL.LU.64 R96, [R1+0x1210] ;  /* 0x0012100001607983 */ /* 0x000ee80000300a00 */
[----:B------:R-:W3:Y:S02]  /*67130*/  LDL.LU.64 R98, [R1+0x1218] ;  /* 0x0012180001627983 */ /* 0x000ee40000300a00 */
[C---:B------:R-:W-:Y:S11]  /*67140*/  HMMA.1688.F32.TF32 R112, R232.reuse, R52, R112 ;  /* 0x00000034e870723c */ /* 0x040ff60000081070 */
[----:B------:R-:W-:Y:S04]  /*67150*/  @!UPT UIADD3 URZ, URZ, URZ, URZ ;  /* 0x0000003f3f3ff290 */ /* 0x000fe8000fffe03f */
[----:B------:R-:W-:Y:S04]  /*67160*/  STL.64 [R1+0x620], R116 ;  /* 0x0006207401007387 */ /* 0x000fe80000100a00 */
[----:B------:R-:W-:Y:S04]  /*67170*/  STL.64 [R1+0x628], R118 ;  /* 0x0006287601007387 */ /* 0x000fe80000100a00 */
[----:B------:R-:W-:Y:S04]  /*67180*/  STL.64 [R1+0x610], R112 ;  /* 0x0006107001007387 */ /* 0x000fe80000100a00 */
[----:B------:R-:W-:Y:S01]  /*67190*/  STL.64 [R1+0x618], R114 ;  /* 0x0006187201007387 */ /* 0x000fe20000100a00 */
[C---:B------:R-:W-:Y:S08]  /*671a0*/  HMMA.1688.F32.TF32 R108, R232.reuse, R48, R108 ;  /* 0x00000030e86c723c */ /* 0x040ff0000008106c */
[C---:B------:R-:W-:Y:S11]  /*671b0*/  HMMA.1688.F32.TF32 R104, R232.reuse, R36, R104 ;  /* 0x00000024e868723c */ /* 0x040ff60000081068 */
[----:B------:R-:W-:Y:S04]  /*671c0*/  @!UPT UIADD3 URZ, URZ, URZ, URZ ;  /* 0x0000003f3f3ff290 */ /* 0x000fe8000fffe03f */
[----:B------:R-:W-:Y:S04]  /*671d0*/  STL.64 [R1+0x600], R108 ;  /* 0x0006006c01007387 */ /* 0x000fe80000100a00 */
[----:B------:R-:W-:Y:S04]  /*671e0*/  STL.64 [R1+0x608], R110 ;  /* 0x0006086e01007387 */ /* 0x000fe80000100a00 */
        /* <DEDUP_REMOVED lines=14> */
[----:B------:R-:W2:Y:S04]  /*672d0*/  LDL.LU.64 R120, [R1+0x1280] ;  /* 0x0012800001787983 */ /* 0x000ea80000300a00 */
[----:B------:R-:W2:Y:S01]  /*672e0*/  LDL.LU.64 R122, [R1+0x1288] ;  /* 0x00128800017a7983 */ /* 0x000ea20000300a00 */
[C---:B----4-:R-:W-:Y:S08]  /*672f0*/  HMMA.1688.F32.TF32 R100, R232.reuse, R8, R100 ;  /* 0x00000008e864723c */ /* 0x050ff00000081064 */
[C---:B---3--:R-:W-:Y:S11]  /*67300*/  HMMA.1688.F32.TF32 R96, R232.reuse, R12, R96 ;  /* 0x0000000ce860723c */ /* 0x048ff60000081060 */
[----:B------:R-:W-:Y:S04]  /*67310*/  @!UPT UIADD3 URZ, URZ, URZ, URZ ;  /* 0x0000003f3f3ff290 */ /* 0x000fe8000fffe03f */
[----:B------:R3:W-:Y:S04]  /*67320*/  STL.64 [R1+0x5c0], R100 ;  /* 0x0005c06401007387 */ /* 0x0007e80000100a00 */
[----:B------:R4:W-:Y:S04]  /*67330*/  STL.64 [R1+0x5c8], R102 ;  /* 0x0005c86601007387 */ /* 0x0009e80000100a00 */
[----:B------:R-:W2:Y:S04]  /*67340*/  LDL.LU.64 R116, [R1+0x580] ;  /* 0x0005800001747983 */ /* 0x000ea80000300a00 */
[----:B------:R-:W2:Y:S04]  /*67350*/  LDL.LU.64 R118, [R1+0x588] ;  /* 0x0005880001767983 */ /* 0x000ea80000300a00 */
[----:B------:R1:W-:Y:S04]  /*67360*/  STL.64 [R1+0x5b0], R96 ;  /* 0x0005b06001007387 */ /* 0x0003e80000100a00 */
[----:B------:R1:W-:Y:S04]  /*67370*/  STL.64 [R1+0x5b8], R98 ;  /* 0x0005b86201007387 */ /* 0x0003e80000100a00 */
[----:B------:R-:W2:Y:S04]  /*67380*/  LDL.LU.64 R112, [R1+0x680] ;  /* 0x0006800001707983 */ /* 0x000ea80000300a00 */
[----:B------:R-:W2:Y:S04]  /*67390*/  LDL.LU.64 R114, [R1+0x688] ;  /* 0x0006880001727983 */ /* 0x000ea80000300a00 */
[----:B------:R-:W2:Y:S04]  /*673a0*/  LDL.LU.64 R108, [R1+0x690] ;  /* 0x00069000016c7983 */ /* 0x000ea80000300a00 */
[----:B------:R-:W2:Y:S04]  /*673b0*/  LDL.LU.64 R110, [R1+0x698] ;  /* 0x00069800016e7983 */ /* 0x000ea80000300a00 */
[----:B-1----:R-:W2:Y:S04]  /*673c0*/  LDL.LU.64 R104, [R1+0x6a0] ;  /* 0x0006a00001687983 */ /* 0x002ea80000300a00 */
[----:B------:R-:W2:Y:S04]  /*673d0*/  LDL.LU.64 R106, [R1+0x6a8] ;  /* 0x0006a800016a7983 */ /* 0x000ea80000300a00 */
[----:B---3--:R-:W3:Y:S04]  /*673e0*/  LDL.LU.64 R100, [R1+0x6c0] ;  /* 0x0006c00001647983 */ /* 0x008ee80000300a00 */
[----:B----4-:R-:W3:Y:S04]  /*673f0*/  LDL.LU.64 R102, [R1+0x6c8] ;  /* 0x0006c80001667983 */ /* 0x010ee80000300a00 */
[----:B------:R-:W4:Y:S04]  /*67400*/  LDL.LU.64 R96, [R1+0x6d0] ;  /* 0x0006d00001607983 */ /* 0x000f280000300a00 */
[----:B------:R-:W4:Y:S01]  /*67410*/  LDL.LU.64 R98, [R1+0x6d8] ;  /* 0x0006d80001627983 */ /* 0x000f220000300a00 */
[C---:B-----5:R-:W-:Y:S03]  /*67420*/  HMMA.1688.F32.TF32 R124, R232.reuse, R16, R92 ;  /* 0x00000010e87c723c */ /* 0x060fe6000008105c */
[----:B------:R-:W5:Y:S04]  /*67430*/  LDL.LU.64 R92, [R1+0x6e0] ;  /* 0x0006e000015c7983 */ /* 0x000f680000300a00 */
[----:B------:R-:W5:Y:S11]  /*67440*/  LDL.LU.64 R94, [R1+0x6e8] ;  /* 0x0006e800015e7983 */ /* 0x000f760000300a00 */
[----:B------:R-:W-:Y:S05]  /*67450*/  @!UPT UIADD3 URZ, URZ, URZ, URZ ;  /* 0x0000003f3f3ff290 */ /* 0x000fea000fffe03f */
[----:B------:R-:W-:Y:S04]  /*67460*/  STL.64 [R1+0x5a0], R124 ;  /* 0x0005a07c01007387 */ /* 0x000fe80000100a00 */
[----:B------:R2:W-:Y:S02]  /*67470*/  STL.64 [R1+0x5a8], R126 ;  /* 0x0005a87e01007387 */ /* 0x0005e40000100a00 */
[C---:B--2---:R-:W-:Y:S02]  /*67480*/  HMMA.1688.F32.TF32 R124, R232.reuse, R20, R88 ;  /* 0x00000014e87c723c */ /* 0x044fe40000081058 */
[----:B------:R-:W2:Y:S04]  /*67490*/  LDL.LU.64 R88, [R1+0x710] ;  /* 0x0007100001587983 */ /* 0x000ea80000300a00 */
[----:B------:R-:W2:Y:S02]  /*674a0*/  LDL.LU.64 R90, [R1+0x718] ;  /* 0x00071800015a7983 */ /* 0x000ea40000300a00 */
[----:B------:R-:W-:Y:S11]  /*674b0*/  HMMA.1688.F32.TF32 R120, R232, R44, R120 ;  /* 0x0000002ce878723c */ /* 0x000ff60000081078 */
[----:B------:R-:W-:Y:S04]  /*674c0*/  @!UPT UIADD3 URZ, URZ, URZ, URZ ;  /* 0x0000003f3f3ff290 */ /* 0x000fe8000fffe03f */
[----:B------:R-:W-:Y:S04]  /*674d0*/  STL.64 [R1+0x590], R124 ;  /* 0x0005907c01007387 */ /* 0x000fe80000100a00 */
[----:B------:R-:W-:Y:S04]  /*674e0*/  STL.64 [R1+0x598], R126 ;  /* 0x0005987e01007387 */ /* 0x000fe80000100a00 */
[----:B------:R-:W-:Y:S04]  /*674f0*/  LDS R232, [R161+0x500] ;  /* 0x00050000a1e87984 */ /* 0x000fe80000000800 */
[----:B------:R-:W-:Y:S04]  /*67500*/  LDS R234, [R161+0x2500] ;  /* 0x00250000a1ea7984 */ /* 0x000fe80000000800 */
[----:B------:R-:W-:Y:S04]  /*67510*/  LDS R233, [R189+0x500] ;  /* 0x00050000bde97984 */ /* 0x000fe80000000800 */
[----:B------:R-:W1:Y:S04]  /*67520*/  LDS R235, [R189+0x2500] ;  /* 0x00250000bdeb7984 */ /* 0x000e680000000800 */
[----:B------:R-:W-:Y:S04]  /*67530*/  STL.64 [R1+0x510], R120 ;  /* 0x0005107801007387 */ /* 0x000fe80000100a00 */
[----:B------:R1:W-:Y:S02]  /*67540*/  STL.64 [R1+0x518], R122 ;  /* 0x0005187a01007387 */ /* 0x0003e40000100a00 */
[C---:B-1----:R-:W-:Y:S08]  /*67550*/  HMMA.1688.F32.TF32 R120, R236.reuse, R24, R116 ;  /* 0x00000018ec78723c */ /* 0x042ff00000081074 */
[C---:B------:R-:W-:Y:S08]  /*67560*/  HMMA.1688.F32.TF32 R116, R236.reuse, R4, R112 ;  /* 0x00000004ec74723c */ /* 0x040ff00000081070 */
[C---:B------:R-:W-:Y:S08]  /*67570*/  HMMA.1688.F32.TF32 R112, R236.reuse, R216, R108 ;  /* 0x000000d8ec70723c */ /* 0x040ff0000008106c */
[C---:B------:R-:W-:Y:S08]  /*67580*/  HMMA.1688.F32.TF32 R108, R236.reuse, R64, R104 ;  /* 0x00000040ec6c723c */ /* 0x040ff00000081068 */
[C---:B---3--:R-:W-:Y:S01]  /*67590*/  HMMA.1688.F32.TF32 R104, R236.reuse, R60, R100 ;  /* 0x0000003cec68723c */ /* 0x048fe20000081064 */
[----:B------:R-:W-:Y:S04]  /*675a0*/  STL.64 [R1+0x580], R120 ;  /* 0x0005807801007387 */ /* 0x000fe80000100a00 */
[----:B------:R-:W-:Y:S04]  /*675b0*/  STL.64 [R1+0x588], R122 ;  /* 0x0005887a01007387 */ /* 0x000fe80000100a00 */
[----:B------:R-:W-:Y:S04]  /*675c0*/  STL.64 [R1+0x680], R116 ;  /* 0x0006807401007387 */ /* 0x000fe80000100a00 */
[----:B------:R-:W-:Y:S01]  /*675d0*/  STL.64 [R1+0x688], R118 ;  /* 0x0006887601007387 */ /* 0x000fe20000100a00 */
[C---:B----4-:R-:W-:Y:S03]  /*675e0*/  HMMA.1688.F32.TF32 R100, R236.reuse, R56, R96 ;  /* 0x00000038ec64723c */ /* 0x050fe60000081060 */
[----:B------:R-:W-:Y:S04]  /*675f0*/  STL.64 [R1+0x690], R112 ;  /* 0x0006907001007387 */ /* 0x000fe80000100a00 */
[----:B------:R-:W-:Y:S04]  /*67600*/  STL.64 [R1+0x698], R114 ;  /* 0x0006987201007387 */ /* 0x000fe80000100a00 */
[----:B------:R-:W-:Y:S04]  /*67610*/  STL.64 [R1+0x6a0], R108 ;  /* 0x0006a06c01007387 */ /* 0x000fe80000100a00 */
[----:B------:R-:W-:Y:S04]  /*67620*/  STL.64 [R1+0x6a8], R110 ;  /* 0x0006a86e01007387 */ /* 0x000fe80000100a00 */
[----:B------:R-:W3:Y:S04]  /*67630*/  LDL.LU.64 R96, [R1+0x720] ;  /* 0x0007200001607983 */ /* 0x000ee80000300a00 */
[----:B------:R-:W-:Y:S04]  /*67640*/  STL.64 [R1+0x6c0], R104 ;  /* 0x0006c06801007387 */ /* 0x000fe80000100a00 */
[----:B------:R-:W-:Y:S04]  /*67650*/  STL.64 [R1+0x6c8], R106 ;  /* 0x0006c86a01007387 */ /* 0x000fe80000100a00 */
[----:B------:R-:W3:Y:S04]  /*67660*/  LDL.LU.64 R98, [R1+0x728] ;  /* 0x0007280001627983 */ /* 0x000ee80000300a00 */
[----:B------:R-:W-:Y:S04]  /*67670*/  STL.64 [R1+0x6d0], R100 ;  /* 0x0006d06401007387 */ /* 0x000fe80000100a00 */
[----:B------:R5:W-:Y:S02]  /*67680*/  STL.64 [R1+0x6d8], R102 ;  /* 0x0006d86601007387 */ /* 0x000be40000100a00 */
[C---:B-----5:R-:W-:Y:S02]  /*67690*/  HMMA.1688.F32.TF32 R100, R236.reuse, R52, R92 ;  /* 0x00000034ec64723c */ /* 0x060fe4000008105c */
[----:B------:R-:W4:Y:S04]  /*676a0*/  LDL.LU.64 R92, [R1+0x750] ;  /* 0x00075000015c7983 */ /* 0x000f280000300a00 */
[----:B------:R-:W4:Y:S11]  /*676b0*/  LDL.LU.64 R94, [R1+0x758] ;  /* 0x00075800015e7983 */ /* 0x000f360000300a00 */
        /* <DEDUP_REMOVED lines=23> */
[----:B-1----:R-:W2:Y:S04]  /*67830*/  LDL.LU.64 R100, [R1+0x1080] ;  /* 0x0010800001647983 */ /* 0x002ea80000300a00 */
[----:B-----5:R-:W5:Y:S01]  /*67840*/  LDL.LU.64 R102, [R1+0x1088] ;  /* 0x0010880001667983 */ /* 0x020f620000300a00 */
[C---:B---3--:R-:W-:Y:S03]  /*67850*/  HMMA.1688.F32.TF32 R132, R236.reuse, R36, R96 ;  /* 0x00000024ec84723c */ /* 0x048fe60000081060 */
[----:B------:R-:W3:Y:S04]  /*67860*/  LDL.LU.64 R96, [R1+0x1070] ;  /* 0x0010700001607983 */ /* 0x000ee80000300a00 */
[----:B------:R-:W3:Y:S11]  /*67870*/  LDL.LU.64 R98, [R1+0x1078] ;  /* 0x0010780001627983 */ /* 0x000ef60000300a00 */
        /* <DEDUP_REMOVED lines=13> */
[----:B------:R-:W-:Y:S04]  /*67950*/  STL.64 [R1+0x760], R132 ;  /* 0x0007608401007387 */ /* 0x000fe80000100a00 */
[----:B------:R1:W-:Y:S02]  /*67960*/  STL.64 [R1+0x768], R134 ;  /* 0x0007688601007387 */ /* 0x0003e40000100a00 */
[C---:B-1----:R-:W-:Y:S08]  /*67970*/  HMMA.1688.F32.TF32 R132, R236.reuse, R8, R128 ;  /* 0x00000008ec84723c */ /* 0x042ff00000081080 */
[C---:B------:R-:W-:Y:S08]  /*67980*/  HMMA.1688.F32.TF32 R128, R236.reuse, R12, R124 ;  /* 0x0000000cec80723c */ /* 0x040ff0000008107c */
[C---:B------:R-:W-:Y:S08]  /*67990*/  HMMA.1688.F32.TF32 R124, R236.reuse, R16, R120 ;  /* 0x00000010ec7c723c */ /* 0x040ff00000081078 */
[C---:B------:R-:W-:Y:S08]  /*679a0*/  HMMA.1688.F32.TF32 R120, R236.reuse, R20, R116 ;  /* 0x00000014ec78723c */ /* 0x040ff00000081074 */
[----:B------:R-:W-:Y:S01]  /*679b0*/  HMMA.1688.F32.TF32 R116, R236, R44, R112 ;  /* 0x0000002cec74723c */ /* 0x000fe20000081070 */
[----:B------:R-:W-:Y:S04]  /*679c0*/  STL.64 [R1+0x770], R132 ;  /* 0x0007708401007387 */ /* 0x000fe80000100a00 */
[----:B------:R-:W-:Y:S03]  /*679d0*/  LDS R236, [R161+0x600] ;  /* 0x00060000a1ec7984 */ /* 0x000fe60000000800 */
[C---:B------:R-:W-:Y:S01]  /*679e0*/  HMMA.1688.F32.TF32 R112, R240.reuse, R24, R108 ;  /* 0x00000018f070723c */ /* 0x040fe2000008106c */
[----:B------:R-:W-:Y:S04]  /*679f0*/  LDS R238, [R161+0x2600] ;  /* 0x00260000a1ee7984 */ /* 0x000fe80000000800 */
[----:B------:R-:W-:Y:S03]  /*67a00*/  LDS R237, [R189+0x600] ;  /* 0x00060000bded7984 */ /* 0x000fe60000000800 */
[C---:B------:R-:W-:Y:S01]  /*67a10*/  HMMA.1688.F32.TF32 R108, R240.reuse, R4, R104 ;  /* 0x00000004f06c723c */ /* 0x040fe20000081068 */
[----:B------:R-:W-:Y:S04]  /*67a20*/  STL.64 [R1+0x778], R134 ;  /* 0x0007788601007387 */ /* 0x000fe80000100a00 */
[----:B------:R-:W-:Y:S04]  /*67a30*/  STL.64 [R1+0x780], R128 ;  /* 0x0007808001007387 */ /* 0x000fe80000100a00 */
[----:B------:R-:W-:Y:S04]  /*67a40*/  STL.64 [R1+0x788], R130 ;  /* 0x0007888201007387 */ /* 0x000fe80000100a00 */
[----:B------:R-:W-:Y:S04]  /*67a50*/  STL.64 [R1+0x790], R124 ;  /* 0x0007907c01007387 */ /* 0x000fe80000100a00 */
[----:B------:R-:W-:Y:S04]  /*67a60*/  STL.64 [R1+0x798], R126 ;  /* 0x0007987e01007387 */ /* 0x000fe80000100a00 */
[----:B------:R-:W-:Y:S04]  /*67a70*/  STL.64 [R1+0x7b0], R120 ;  /* 0x0007b07801007387 */ /* 0x000fe80000100a00 */
[----:B------:R-:W-:Y:S01]  /*67a80*/  STL.64 [R1+0x7b8], R122 ;  /* 0x0007b87a01007387 */ /* 0x000fe20000100a00 */
[C---:B-----5:R-:W-:Y:S03]  /*67a90*/  HMMA.1688.F32.TF32 R104, R240.reuse, R216, R100 ;  /* 0x000000d8f068723c */ /* 0x060fe60000081064 */
[----:B------:R-:W-:Y:S04]  /*67aa0*/  STL.64 [R1+0x7a0], R116 ;  /* 0x0007a07401007387 */ /* 0x000fe80000100a00 */
[----:B------:R-:W-:Y:S04]  /*67ab0*/  STL.64 [R1+0x7a8], R118 ;  /* 0x0007a87601007387 */ /* 0x000fe80000100a00 */
[----:B------:R-:W-:Y:S04]  /*67ac0*/  STL.64 [R1+0x7c0], R112 ;  /* 0x0007c07001007387 */ /* 0x000fe80000100a00 */
[----:B------:R-:W-:Y:S04]  /*67ad0*/  STL.64 [R1+0x7c8], R114 ;  /* 0x0007c87201007387 */ /* 0x000fe80000100a00 */
[----:B------:R-:W5:Y:S04]  /*67ae0*/  LDL.LU.64 R100, [R1+0x830] ;  /* 0x0008300001647983 */ /* 0x000f680000300a00 */
[----:B------:R-:W-:Y:S04]  /*67af0*/  STL.64 [R1+0x7d0], R108 ;  /* 0x0007d06c01007387 */ /* 0x000fe80000100a00 */
[----:B------:R-:W-:Y:S04]  /*67b00*/  STL.64 [R1+0x7d8], R110 ;  /* 0x0007d86e01007387 */ /* 0x000fe80000100a00 */
[----:B------:R-:W5:Y:S04]  /*67b10*/  LDL.LU.64 R102, [R1+0x838] ;  /* 0x0008380001667983 */ /* 0x000f680000300a00 */
[----:B------:R1:W-:Y:S04]  /*67b20*/  STL.64 [R1+0x7e0], R104 ;  /* 0x0007e06801007387 */ /* 0x0003e80000100a00 */
[----:B------:R1:W-:Y:S04]  /*67b30*/  STL.64 [R1+0x7e8], R106 ;  /* 0x0007e86a01007387 */ /* 0x0003e80000100a00 */
[----:B------:R-:W-:Y:S04]  /*67b40*/  LDS R239, [R189+0x2600] ;  /* 0x00260000bdef7984 */ /* 0x000fe80000000800 */
[----:B-1----:R-:W5:Y:S04]  /*67b50*/  LDL.LU.64 R104, [R1+0x1040] ;  /* 0x0010400001687983 */ /* 0x002f680000300a00 */
[----:B------:R-:W5:Y:S01]  /*67b60*/  LDL.LU.64 R106, [R1+0x1048] ;  /* 0x00104800016a7983 */ /* 0x000f620000300a00 */
[C---:B---3--:R-:W-:Y:S08]  /*67b70*/  HMMA.1688.F32.TF32 R96, R240.reuse, R64, R96 ;  /* 0x00000040f060723c */ /* 0x048ff00000081060 */
[C---:B----4-:R-:W-:Y:S11]  /*67b80*/  HMMA.1688.F32.TF32 R92, R240.reuse, R60, R92 ;  /* 0x0000003cf05c723c */ /* 0x050ff6000008105c */
[----:B------:R-:W-:Y:S04]  /*67b90*/  @!UPT UIADD3 URZ, URZ, URZ, URZ ;  /* 0x0000003f3f3ff290 */ /* 0x000fe8000fffe03f */
[----:B------:R1:W-:Y:S04]  /*67ba0*/  STL.64 [R1+0x7f0], R96 ;  /* 0x0007f06001007387 */ /* 0x0003e80000100a00 */
[----:B------:R3:W-:Y:S04]  /*67bb0*/  STL.64 [R1+0x7f8], R98 ;  /* 0x0007f86201007387 */ /* 0x0007e80000100a00 */
[----:B------:R-:W4:Y:S04]  /*67bc0*/  LDL.LU.64 R120, [R1+0x1030] ;  /* 0x0010300001787983 */ /* 0x000f280000300a00 */
[----:B------:R-:W4:Y:S04]  /*67bd0*/  LDL.LU.64 R122, [R1+0x1038] ;  /* 0x00103800017a7983 */ /* 0x000f280000300a00 */
[----:B------:R2:W-:Y:S04]  /*67be0*/  STL.64 [R1+0x800], R92 ;  /* 0x0008005c01007387 */ /* 0x0005e80000100a00 */
[----:B------:R2:W-:Y:S04]  /*67bf0*/  STL.64 [R1+0x808], R94 ;  /* 0x0008085e01007387 */ /* 0x0005e80000100a00 */
[----:B-1----:R-:W4:Y:S04]  /*67c00*/  LDL.LU.64 R96, [R1+0x1020] ;  /* 0x0010200001607983 */ /* 0x002f280000300a00 */
[----:B---3--:R-:W3:Y:S01]  /*67c10*/  LDL.LU.64 R98, [R1+0x1028] ;  /* 0x0010280001627983 */ /* 0x008ee20000300a00 */
[C---:B--2---:R-:W-:Y:S11]  /*67c20*/  HMMA.1688.F32.TF32 R88, R240.reuse, R56, R88 ;  /* 0x00000038f058723c */ /* 0x044ff60000081058 */
[----:B------:R-:W-:Y:S11]  /*67c30*/  @!UPT UIADD3 URZ, URZ, URZ, URZ ;  /* 0x0000003f3f3ff290 */ /* 0x000ff6000fffe03f */
[----:B------:R-:W-:Y:S01]  /*67c40*/  @!UPT UIADD3 URZ, URZ, URZ, URZ ;  /* 0x0000003f3f3ff290 */ /* 0x000fe2000fffe03f */
[----:B------:R1:W-:Y:S04]  /*67c50*/  STL.64 [R1+0x810], R88 ;  /* 0x0008105801007387 */ /* 0x0003e80000100a00 */
[----:B------:R2:W-:Y:S04]  /*67c60*/  STL.64 [R1+0x818], R90 ;  /* 0x0008185a01007387 */ /* 0x0005e80000100a00 */
[----:B------:R-:W3:Y:S04]  /*67c70*/  LDL.LU.64 R92, [R1+0x1010] ;  /* 0x00101000015c7983 */ /* 0x000ee80000300a00 */
[----:B------:R-:W3:Y:S04]  /*67c80*/  LDL.LU.64 R94, [R1+0x1018] ;  /* 0x00101800015e7983 */ /* 0x000ee80000300a00 */
[----:B------:R-:W3:Y:S04]  /*67c90*/  LDL.LU.64 R116, [R1+0x8a0] ;  /* 0x0008a00001747983 */ /* 0x000ee80000300a00 */
[----:B------:R-:W3:Y:S04]  /*67ca0*/  LDL.LU.64 R118, [R1+0x8a8] ;  /* 0x0008a80001767983 */ /* 0x000ee80000300a00 */
[----:B------:R-:W3:Y:S04]  /*67cb0*/  LDL.LU.64 R112, [R1+0x10c0] ;  /* 0x0010c00001707983 */ /* 0x000ee80000300a00 */
[----:B------:R-:W3:Y:S04]  /*67cc0*/  LDL.LU.64 R114, [R1+0x10c8] ;  /* 0x0010c80001727983 */ /* 0x000ee80000300a00 */
[----:B------:R-:W3:Y:S04]  /*67cd0*/  LDL.LU.64 R108, [R1+0x10b0] ;  /* 0x0010b000016c7983 */ /* 0x000ee80000300a00 */
[----:B------:R-:W3:Y:S04]  /*67ce0*/  LDL.LU.64 R110, [R1+0x10b8] ;  /* 0x0010b800016e7983 */ /* 0x000ee80000300a00 */
[----:B-1----:R-:W3:Y:S04]  /*67cf0*/  LDL.LU.64 R88, [R1+0x10e0] ;  /* 0x0010e00001587983 */ /* 0x002ee80000300a00 */
[----:B--2---:R-:W2:Y:S01]  /*67d00*/  LDL.LU.64 R90, [R1+0x10e8] ;  /* 0x0010e800015a7983 */ /* 0x004ea20000300a00 */
[C---:B-----5:R-:W-:Y:S03]  /*67d10*/  HMMA.1688.F32.TF32 R124, R240.reuse, R52, R100 ;  /* 0x00000034f07c723c */ /* 0x060fe60000081064 */
[----:B------:R-:W5:Y:S04]  /*67d20*/  LDL.LU.64 R100, [R1+0x10d0] ;  /* 0x0010d00001647983 */ /* 0x000f680000300a00 */
[----:B------:R-:W5:Y:S11]  /*67d30*/  LDL.LU.64 R102, [R1+0x10d8] ;  /* 0x0010d80001667983 */ /* 0x000f760000300a00 */
[----:B------:R-:W-:Y:S05]  /*67d40*/  @!UPT UIADD3 URZ, URZ, URZ, URZ ;  /* 0x0000003f3f3ff290 */ /* 0x000fea000fffe03f */
        /* <DEDUP_REMOVED lines=8> */
[C---:B----4-:R-:W-:Y:S08]  /*67dd0*/  HMMA.1688.F32.TF32 R124, R240.reuse, R36, R120 ;  /* 0x00000024f07c723c */ /* 0x050ff00000081078 */
[C---:B---3--:R-:W-:Y:S01]  /*67de0*/  HMMA.1688.F32.TF32 R120, R240.reuse, R32, R96 ;  /* 0x00000020f078723c */ /* 0x048fe20000081060 */
[----:B------:R-:W3:Y:S11]  /*67df0*/  LDL.LU.64 R96, [R1+0x9b0] ;  /* 0x0009b00001607983 */ /* 0x000ef60000300a00 */
[----:B------:R-:W-:Y:S03]  /*67e00*/  @!UPT UIADD3 URZ, URZ, URZ, URZ ;  /* 0x0000003f3f3ff290 */ /* 0x000fe6000fffe03f */
[----:B------:R-:W-:Y:S04]  /*67e10*/  STL.64 [R1+0x850], R124 ;  /* 0x0008507c01007387 */ /* 0x000fe80000100a00 */
[----:B------:R-:W-:Y:S04]  /*67e20*/  STL.64 [R1+0x858], R126 ;  /* 0x0008587e01007387 */ /* 0x000fe80000100a00 */
[----:B------:R-:W3:Y:S04]  /*67e30*/  LDL.LU.64 R98, [R1+0x9b8] ;  /* 0x0009b80001627983 */ /* 0x000ee80000300a00 */
[----:B------:R-:W-:Y:S04]  /*67e40*/  STL.64 [R1+0x8d0], R120 ;  /* 0x0008d07801007387 */ /* 0x000fe80000100a00 */
[----:B------:R1:W-:Y:S02]  /*67e50*/  STL.64 [R1+0x8d8], R122 ;  /* 0x0008d87a01007387 */ /* 0x0003e40000100a00 */
[C---:B-1----:R-:W-:Y:S02]  /*67e60*/  HMMA.1688.F32.TF32 R120, R240.reuse, R28, R92 ;  /* 0x0000001cf078723c */ /* 0x042fe4000008105c */
[----:B------:R-:W4:Y:S04]  /*67e70*/  LDL.LU.64 R92, [R1+0x9a0] ;  /* 0x0009a000015c7983 */ /* 0x000f280000300a00 */
[----:B------:R-:W4:Y:S11]  /*67e80*/  LDL.LU.64 R94, [R1+0x9a8] ;  /* 0x0009a800015e7983 */ /* 0x000f360000300a00 */
[----:B------:R-:W-:Y:S06]  /*67e90*/  @!UPT UIADD3 URZ, URZ, URZ, URZ ;  /* 0x0000003f3f3ff290 */ /* 0x000fec000fffe03f */
[----:B------:R-:W-:Y:S04]  /*67ea0*/  STL.64 [R1+0x8c0], R120 ;  /* 0x0008c07801007387 */ /* 0x000fe80000100a00 */
[----:B------:R1:W-:Y:S02]  /*67eb0*/  STL.64 [R1+0x8c8], R122 ;  /* 0x0008c87a01007387 */ /* 0x0003e40000100a00 */
[C---:B-1----:R-:W-:Y:S08]  /*67ec0*/  HMMA.1688.F32.TF32 R120, R240.reuse, R8, R116 ;  /* 0x00000008f078723c */ /* 0x042ff00000081074 */
[C---:B------:R-:W-:Y:S08]  /*67ed0*/  HMMA.1688.F32.TF32 R116, R240.reuse, R12, R112 ;  /* 0x0000000cf074723c */ /* 0x040ff00000081070 */
[C---:B------:R-:W-:Y:S07]  /*67ee0*/  HMMA.1688.F32.TF32 R112, R240.reuse, R16, R108 ;  /* 0x00000010f070723c */ /* 0x040fee000008106c */
[----:B------:R-:W-:Y:S01]  /*67ef0*/  STL.64 [R1+0x8b0], R120 ;  /* 0x0008b07801007387 */ /* 0x000fe20000100a00 */
[C---:B--2---:R-:W-:Y:S03]  /*67f00*/  HMMA.1688.F32.TF32 R108, R240.reuse, R20, R88 ;  /* 0x00000014f06c723c */ /* 0x044fe60000081058 */
        /* <DEDUP_REMOVED lines=8> */
[----:B------:R5:W-:Y:S02]  /*67f90*/  STL.64 [R1+0x888], R110 ;  /* 0x0008886e01007387 */ /* 0x000be40000100a00 */
[----:B-----5:R-:W-:Y:S02]  /*67fa0*/  HMMA.1688.F32.TF32 R108, R240, R44, R100 ;  /* 0x0000002cf06c723c */ /* 0x020fe40000081064 */
[----:B------:R-:W5:Y:S04]  /*67fb0*/  LDL.LU.64 R100, [R1+0xeb0] ;  /* 0x000eb00001647983 */ /* 0x000f680000300a00 */
[----:B------:R-:W5:Y:S04]  /*67fc0*/  LDL.LU.64 R102, [R1+0xeb8] ;  /* 0x000eb80001667983 */ /* 0x000f680000300a00 */
[----:B------:R-:W-:Y:S04]  /*67fd0*/  LDS R240, [R161+0x580] ;  /* 0x00058000a1f07984 */ /* 0x000fe80000000800 */
[----:B------:R-:W-:Y:S04]  /*67fe0*/  LDS R242, [R161+0x2580] ;  /* 0x00258000a1f27984 */ /* 0x000fe80000000800 */
[----:B------:R-:W-:Y:S04]  /*67ff0*/  LDS R241, [R189+0x580] ;  /* 0x00058000bdf17984 */ /* 0x000fe80000000800 */
[----:B------:R-:W1:Y:S01]  /*68000*/  LDS R243, [R189+0x2580] ;  /* 0x00258000bdf37984 */ /* 0x000e620000000800 */
[C---:B------:R-:W-:Y:S03]  /*68010*/  HMMA.1688.F32.TF32 R104, R232.reuse, R24, R104 ;  /* 0x00000018e868723c */ /* 0x040fe60000081068 */
[----:B------:R-:W-:Y:S04]  /*68020*/  STL.64 [R1+0x860], R108 ;  /* 0x0008606c01007387 */ /* 0x000fe80000100a00 */
[----:B------:R-:W-:Y:S11]  /*68030*/  STL.64 [R1+0x868], R110 ;  /* 0x0008686e01007387 */ /* 0x000ff60000100a00 */
[----:B------:R-:W-:Y:S05]  /*68040*/  @!UPT UIADD3 URZ, URZ, URZ, URZ ;  /* 0x0000003f3f3ff290 */ /* 0x000fea000fffe03f */
[----:B------:R3:W-:Y:S01]  /*68050*/  STL [R1+0x9d0], R104 ;  /* 0x0009d06801007387 */ /* 0x0007e20000100800 */
[----:B------:R-:W-:Y:S01]  /*68060*/  IMAD.MOV.U32 R252, RZ, RZ, R105 ;  /* 0x000000fffffc7224 */ /* 0x000fe200078e0069 */
[----:B------:R-:W-:Y:S01]  /*68070*/  MOV R191, R106 ;  /* 0x0000006a00bf7202 */ /* 0x000fe20000000f00 */
[----:B------:R-:W-:Y:S02]  /*68080*/  IMAD.MOV.U32 R190, RZ, RZ, R107 ;  /* 0x000000ffffbe7224 */ /* 0x000fe400078e006b */
[C---:B---3--:R-:W-:Y:S01]  /*68090*/  HMMA.1688.F32.TF32 R104, R232.reuse, R4, R96 ;  /* 0x00000004e868723c */ /* 0x048fe20000081060 */
[----:B------:R-:W3:Y:S04]  /*680a0*/  LDL.LU.64 R96, [R1+0xea0] ;  /* 0x000ea00001607983 */ /* 0x000ee80000300a00 */
[----:B------:R-:W3:Y:S11]  /*680b0*/  LDL.LU.64 R98, [R1+0xea8] ;  /* 0x000ea80001627983 */ /* 0x000ef60000300a00 */
[----:B------:R-:W-:Y:S07]  /*680c0*/  @!UPT UIADD3 URZ, URZ, URZ, URZ ;  /* 0x0000003f3f3ff290 */ /* 0x000fee000fffe03f */
        /* <DEDUP_REMOVED lines=10> */
[----:B------:R-:W2:Y:S02]  /*68170*/  LDL.LU.64 R90, [R1+0xbe8] ;  /* 0x000be800015a7983 */ /* 0x000ea40000300a00 */
[C---:B-----5:R-:W-:Y:S11]  /*68180*/  HMMA.1688.F32.TF32 R100, R232.reuse, R60, R100 ;  /* 0x0000003ce864723c */ /* 0x060ff60000081064 */
[----:B------:R-:W-:Y:S04]  /*68190*/  @!UPT UIADD3 URZ, URZ, URZ, URZ ;  /* 0x0000003f3f3ff290 */ /* 0x000fe8000fffe03f */
[----:B------:R5:W-:Y:S04]  /*681a0*/  STL.64 [R1+0x9a0], R104 ;  /* 0x0009a06801007387 */ /* 0x000be80000100a00 */
[----:B------:R1:W-:Y:S04]  /*681b0*/  STL.64 [R1+0x9a8], R106 ;  /* 0x0009a86a01007387 */ /* 0x0003e80000100a00 */
[----:B------:R-:W2:Y:S04]  /*681c0*/  LDL.LU.64 R112, [R1+0xbd0] ;  /* 0x000bd00001707983 */ /* 0x000ea80000300a00 */
[----:B------:R-:W2:Y:S04]  /*681d0*/  LDL.LU.64 R114, [R1+0xbd8] ;  /* 0x000bd80001727983 */ /* 0x000ea80000300a00 */
[----:B------:R-:W2:Y:S04]  /*681e0*/  LDL.LU.64 R108, [R1+0xf00] ;  /* 0x000f0000016c7983 */ /* 0x000ea80000300a00 */
[----:B------:R-:W2:Y:S04]  /*681f0*/  LDL.LU.64 R110, [R1+0xf08] ;  /* 0x000f0800016e7983 */ /* 0x000ea80000300a00 */
[----:B------:R1:W-:Y:S04]  /*68200*/  STL.64 [R1+0x990], R100 ;  /* 0x0009906401007387 */ /* 0x0003e80000100a00 */
[----:B------:R1:W-:Y:S04]  /*68210*/  STL.64 [R1+0x998], R102 ;  /* 0x0009986601007387 */ /* 0x0003e80000100a00 */
[----:B-----5:R-:W5:Y:S04]  /*68220*/  LDL.LU.64 R104, [R1+0xef0] ;  /* 0x000ef00001687983 */ /* 0x020f680000300a00 */
[----:B-1----:R-:W5:Y:S04]  /*68230*/  LDL.LU.64 R106, [R1+0xef8] ;  /* 0x000ef800016a7983 */ /* 0x002f680000300a00 */
[----:B------:R-:W5:Y:S04]  /*68240*/  LDL.LU.64 R100, [R1+0xee0] ;  /* 0x000ee00001647983 */ /* 0x000f680000300a00 */
[----:B------:R-:W5:Y:S01]  /*68250*/  LDL.LU.64 R102, [R1+0xee8] ;  /* 0x000ee80001667983 */ /* 0x000f620000300a00 */
        /* <DEDUP_REMOVED lines=15> */
[C---:B------:R-:W-:Y:S08]  /*68350*/  HMMA.1688.F32.TF32 R112, R232.reuse, R36, R112 ;  /* 0x00000024e870723c */ /* 0x040ff00000081070 */
[C---:B------:R-:W-:Y:S08]  /*68360*/  HMMA.1688.F32.TF32 R108, R232.reuse, R32, R108 ;  /* 0x00000020e86c723c */ /* 0x040ff0000008106c */
[C---:B-----5:R-:W-:Y:S01]  /*68370*/  HMMA.1688.F32.TF32 R104, R232.reuse, R28, R104 ;  /* 0x0000001ce868723c */ /* 0x060fe20000081068 */
[----:B------:R1:W-:Y:S04]  /*68380*/  STL.64 [R1+0x960], R116 ;  /* 0x0009607401007387 */ /* 0x0003e80000100a00 */
[----:B------:R5:W-:Y:S04]  /*68390*/  STL.64 [R1+0x968], R118 ;  /* 0x0009687601007387 */ /* 0x000be80000100a00 */
[----:B------:R1:W-:Y:S01]  /*683a0*/  STL.64 [R1+0x950], R112 ;  /* 0x0009507001007387 */ /* 0x0003e20000100a00 */
[C---:B------:R-:W-:Y:S03]  /*683b0*/  HMMA.1688.F32.TF32 R100, R232.reuse, R8, R100 ;  /* 0x00000008e864723c */ /* 0x040fe60000081064 */
[----:B------:R1:W-:Y:S04]  /*683c0*/  STL.64 [R1+0x958], R114 ;  /* 0x0009587201007387 */ /* 0x0003e80000100a00 */
[----:B------:R1:W-:Y:S04]  /*683d0*/  STL.64 [R1+0x940], R108 ;  /* 0x0009406c01007387 */ /* 0x0003e80000100a00 */
[----:B------:R1:W-:Y:S04]  /*683e0*/  STL.64 [R1+0x948], R110 ;  /* 0x0009486e01007387 */ /* 0x0003e80000100a00 */
[----:B------:R-:W2:Y:S04]  /*683f0*/  LDL.LU.64 R120, [R1+0xff0] ;  /* 0x000ff00001787983 */ /* 0x000ea80000300a00 */
[----:B------:R-:W-:Y:S04]  /*68400*/  STL.64 [R1+0x930], R104 ;  /* 0x0009306801007387 */ /* 0x000fe80000100a00 */
[----:B------:R-:W-:Y:S04]  /*68410*/  STL.64 [R1+0x938], R106 ;  /* 0x0009386a01007387 */ /* 0x000fe80000100a00 */
[----:B------:R-:W2:Y:S04]  /*68420*/  LDL.LU.64 R122, [R1+0xff8] ;  /* 0x000ff800017a7983 */ /* 0x000ea80000300a00 */
[----:B------:R-:W-:Y:S04]  /*68430*/  STL.64 [R1+0x920], R100 ;  /* 0x0009206401007387 */ /* 0x000fe80000100a00 */
[----:B------:R-:W-:Y:S04]  /*68440*/  STL.64 [R1+0x928], R102 ;  /* 0x0009286601007387 */ /* 0x000fe80000100a00 */
[----:B-1----:R-:W2:Y:S04]  /*68450*/  LDL.LU.64 R116, [R1+0x8e0] ;  /* 0x0008e00001747983 */ /* 0x002ea80000300a00 */
[----:B-----5:R-:W5:Y:S01]  /*68460*/  LDL.LU.64 R118, [R1+0x8e8] ;  /* 0x0008e80001767983 */ /* 0x020f620000300a00 */
[C---:B---3--:R-:W-:Y:S11]  /*68470*/  HMMA.1688.F32.TF32 R96, R232.reuse, R12, R96 ;  /* 0x0000000ce860723c */ /* 0x048ff60000081060 */
[----:B------:R-:W-:Y:S11]  /*68480*/  @!UPT UIADD3 URZ, URZ, URZ, URZ ;  /* 0x0000003f3f3ff290 */ /* 0x000ff6000fffe03f */
[----:B------:R-:W-:Y:S01]  /*68490*/  @!UPT UIADD3 URZ, URZ, URZ, URZ ;  /* 0x0000003f3f3ff290 */ /* 0x000fe2000fffe03f */
[----:B------:R1:W-:Y:S04]  /*684a0*/  STL.64 [R1+0x910], R96 ;  /* 0x0009106001007387 */ /* 0x0003e80000100a00 */
[----:B------:R3:W-:Y:S04]  /*684b0*/  STL.64 [R1+0x918], R98 ;  /* 0x0009186201007387 */ /* 0x0007e80000100a00 */
[----:B------:R-:W5:Y:S04]  /*684c0*/  LDL.LU.64 R112, [R1+0x9e0] ;  /* 0x0009e00001707983 */ /* 0x000f680000300a00 */
[----:B------:R-:W5:Y:S01]  /*684d0*/  LDL.LU.64 R114, [R1+0x9e8] ;  /* 0x0009e80001727983 */ /* 0x000f620000300a00 */
[C---:B----4-:R-:W-:Y:S11]  /*684e0*/  HMMA.1688.F32.TF32 R92, R232.reuse, R16, R92 ;  /* 0x00000010e85c723c */ /* 0x050ff6000008105c */
[----:B------:R-:W-:Y:S11]  /*684f0*/  @!UPT UIADD3 URZ, URZ, URZ, URZ ;  /* 0x0000003f3f3ff290 */ /* 0x000ff6000fffe03f */
[----:B------:R-:W-:Y:S01]  /*68500*/  @!UPT UIADD3 URZ, URZ, URZ, URZ ;  /* 0x0000003f3f3ff290 */ /* 0x000fe2000fffe03f */
[----:B------:R4:W-:Y:S04]  /*68510*/  STL.64 [R1+0x900], R92 ;  /* 0x0009005c01007387 */ /* 0x0009e80000100a00 */
[----:B------:R1:W-:Y:S04]  /*68520*/  STL.64 [R1+0x908], R94 ;  /* 0x0009085e01007387 */ /* 0x0003e80000100a00 */
[----:B------:R-:W5:Y:S04]  /*68530*/  LDL.LU.64 R108, [R1+0x9f0] ;  /* 0x0009f000016c7983 */ /* 0x000f680000300a00 */
[----:B------:R-:W5:Y:S01]  /*68540*/  LDL.LU.64 R110, [R1+0x9f8] ;  /* 0x0009f800016e7983 */ /* 0x000f620000300a00 */
[C---:B--2---:R-:W-:Y:S11]  /*68550*/  HMMA.1688.F32.TF32 R88, R232.reuse, R20, R88 ;  /* 0x00000014e858723c */ /* 0x044ff60000081058 */
[----:B------:R-:W-:Y:S11]  /*68560*/  @!UPT UIADD3 URZ, URZ, URZ, URZ ;  /* 0x0000003f3f3ff290 */ /* 0x000ff6000fffe03f */
[----:B------:R-:W-:Y:S01]  /*68570*/  @!UPT UIADD3 URZ, URZ, URZ, URZ ;  /* 0x0000003f3f3ff290 */ /* 0x000fe2000fffe03f */
[----:B------:R2:W-:Y:S04]  /*68580*/  STL.64 [R1+0x8f0], R88 ;  /* 0x0008f05801007387 */ /* 0x0005e80000100a00 */
[----:B------:R2:W-:Y:S04]  /*68590*/  STL.64 [R1+0x8f8], R90 ;  /* 0x0008f85a01007387 */ /* 0x0005e80000100a00 */
[----:B-1----:R-:W5:Y:S04]  /*685a0*/  LDL.LU.64 R96, [R1+0xa00] ;  /* 0x000a000001607983 */ /* 0x002f680000300a00 */
[----:B---3--:R-:W3:Y:S04]  /*685b0*/  LDL.LU.64 R98, [R1+0xa08] ;  /* 0x000a080001627983 */ /* 0x008ee80000300a00 */
[----:B------:R-:W3:Y:S04]  /*685c0*/  LDL.LU.64 R104, [R1+0xa10] ;  /* 0x000a100001687983 */ /* 0x000ee80000300a00 */
[----:B------:R-:W3:Y:S04]  /*685d0*/  LDL.LU.64 R106, [R1+0xa18] ;  /* 0x000a1800016a7983 */ /* 0x000ee80000300a00 */
[----:B----4-:R-:W4:Y:S04]  /*685e0*/  LDL.LU.64 R92, [R1+0xa20] ;  /* 0x000a2000015c7983 */ /* 0x010f280000300a00 */
[----:B------:R-:W4:Y:S04]  /*685f0*/  LDL.LU.64 R94, [R1+0xa28] ;  /* 0x000a2800015e7983 */ /* 0x000f280000300a00 */
[----:B------:R-:W4:Y:S04]  /*68600*/  LDL.LU.64 R100, [R1+0xa30] ;  /* 0x000a300001647983 */ /* 0x000f280000300a00 */
[----:B------:R-:W4:Y:S04]  /*68610*/  LDL.LU.64 R102, [R1+0xa38] ;  /* 0x000a380001667983 */ /* 0x000f280000300a00 */
[----:B--2---:R-:W2:Y:S04]  /*68620*/  LDL.LU.64 R88, [R1+0xa40] ;  /* 0x000a400001587983 */ /* 0x004ea80000300a00 */
[----:B------:R-:W2:Y:S01]  /*68630*/  LDL.LU.64 R90, [R1+0xa48] ;  /* 0x000a4800015a7983 */ /* 0x000ea20000300a00 */
[----:B------:R-:W-:Y:S03]  /*68640*/  HMMA.1688.F32.TF32 R120, R232, R44, R120 ;  /* 0x0000002ce878723c */ /* 0x000fe60000081078 */
[----:B------:R-:W-:Y:S04]  /*68650*/  LDS R232, [R161+0x680] ;  /* 0x00068000a1e87984 */ /* 0x000fe80000000800 */
[----:B------:R-:W-:Y:S04]  /*68660*/  LDS R234, [R161+0x2680] ;  /* 0x00268000a1ea7984 */ /* 0x000fe80000000800 */
[----:B------:R-:W-:Y:S04]  /*68670*/  LDS R233, [R189+0x680] ;  /* 0x00068000bde97984 */ /* 0x000fe80000000800 */
[----:B------:R-:W1:Y:S08]  /*68680*/  LDS R235, [R189+0x2680] ;  /* 0x00268000bdeb7984 */ /* 0x000e700000000800 */
[----:B------:R-:W-:Y:S04]  /*68690*/  STL.64 [R1+0x870], R120 ;  /* 0x0008707801007387 */ /* 0x000fe80000100a00 */
[----:B------:R5:W-:Y:S02]  /*686a0*/  STL.64 [R1+0x878], R122 ;  /* 0x0008787a01007387 */ /* 0x000be40000100a00 */
[C---:B-----5:R-:W-:Y:S08]  /*686b0*/  HMMA.1688.F32.TF32 R120, R240.reuse, R24, R116 ;  /* 0x00000018f078723c */ /* 0x060ff00000081074 */
[C---:B------:R-:W-:Y:S11]  /*686c0*/  HMMA.1688.F32.TF32 R116, R240.reuse, R4, R112 ;  /* 0x00000004f074723c */ /* 0x040ff60000081070 */
[----:B------:R-:W-:Y:S04]  /*686d0*/  @!UPT UIADD3 URZ, URZ, URZ, URZ ;  /* 0x0000003f3f3ff290 */ /* 0x000fe8000fffe03f */
[----:B------:R-:W-:Y:S04]  /*686e0*/  STL.64 [R1+0x8e0], R120 ;  /* 0x0008e07801007387 */ /* 0x000fe80000100a00 */
[----:B------:R-:W-:Y:S04]  /*686f0*/  STL.64 [R1+0x8e8], R122 ;  /* 0x0008e87a01007387 */ /* 0x000fe80000100a00 */
[----:B------:R-:W-:Y:S04]  /*68700*/  STL.64 [R1+0x9e0], R116 ;  /* 0x0009e07401007387 */ /* 0x000fe80000100a00 */
[----:B------:R-:W-:Y:S01]  /*68710*/  STL.64 [R1+0x9e8], R118 ;  /* 0x0009e87601007387 */ /* 0x000fe20000100a00 */
[C---:B------:R-:W-:Y:S08]  /*68720*/  HMMA.1688.F32.TF32 R112, R240.reuse, R216, R108 ;  /* 0x000000d8f070723c */ /* 0x040ff0000008106c */
        /* <DEDUP_REMOVED lines=8> */
[C---:B-----5:R-:W-:Y:S08]  /*687b0*/  HMMA.1688.F32.TF32 R108, R240.reuse, R60, R104 ;  /* 0x0000003cf06c723c */ /* 0x060ff00000081068 */
[C---:B----4-:R-:W-:Y:S01]  /*687c0*/  HMMA.1688.F32.TF32 R104, R240.reuse, R56, R92 ;  /* 0x00000038f068723c */ /* 0x050fe2000008105c */
[----:B------:R-:W3:Y:S07]  /*687d0*/  LDL.LU.64 R92, [R1+0xa70] ;  /* 0x000a7000015c7983 */ /* 0x000eee0000300a00 */
[C---:B------:R-:W-:Y:S07]  /*687e0*/  HMMA.1688.F32.TF32 R100, R240.reuse, R52, R100 ;  /* 0x00000034f064723c */ /* 0x040fee0000081064 */
[----:B------:R5:W-:Y:S01]  /*687f0*/  STL.64 [R1+0xa10], R108 ;  /* 0x000a106c01007387 */ /* 0x000be20000100a00 */
[----:B--2---:R-:W-:Y:S03]  /*68800*/  HMMA.1688.F32.TF32 R88, R240, R48, R88 ;  /* 0x00000030f058723c */ /* 0x004fe60000081058 */
[----:B------:R2:W-:Y:S04]  /*68810*/  STL.64 [R1+0xa18], R110 ;  /* 0x000a186e01007387 */ /* 0x0005e80000100a00 */
[----:B------:R-:W3:Y:S04]  /*68820*/  LDL.LU.64 R94, [R1+0xa78] ;  /* 0x000a7800015e7983 */ /* 0x000ee80000300a00 */
[----:B------:R1:W-:Y:S04]  /*68830*/  STL.64 [R1+0xa20], R104 ;  /* 0x000a206801007387 */ /* 0x0003e80000100a00 */
[----:B------:R1:W-:Y:S04]  /*68840*/  STL.64 [R1+0xa28], R106 ;  /* 0x000a286a01007387 */ /* 0x0003e80000100a00 */
[----:B------:R1:W-:Y:S04]  /*68850*/  STL.64 [R1+0xa30], R100 ;  /* 0x000a306401007387 */ /* 0x0003e80000100a00 */
[----:B------:R1:W-:Y:S01]  /*68860*/  STL.64 [R1+0xa38], R102 ;  /* 0x000a386601007387 */ /* 0x0003e20000100a00 */
[----:B------:R-:W-:Y:S01]  /*68870*/  IMAD.MOV.U32 R163, RZ, RZ, R88 ;  /* 0x000000ffffa37224 */ /* 0x000fe200078e0058 */
[----:B------:R-:W-:Y:S01]  /*68880*/  MOV R162, R89 ;  /* 0x0000005900a27202 */ /* 0x000fe20000000f00 */
[----:B------:R-:W-:Y:S01]  /*68890*/  IMAD.MOV.U32 R2, RZ, RZ, R90 ;  /* 0x000000ffff027224 */ /* 0x000fe200078e005a */
[----:B------:R-:W3:Y:S01]  /*688a0*/  LDL.LU.64 R88, [R1+0xa80] ;  /* 0x000a800001587983 */ /* 0x000ee20000300a00 */
[----:B------:R-:W-:-:S03]  /*688b0*/  IMAD.MOV.U32 R0, RZ, RZ, R91 ;  /* 0x000000ffff007224 */ /* 0x000fc600078e005b */
[----:B------:R-:W3:Y:S04]  /*688c0*/  LDL.LU.64 R90, [R1+0xa88] ;  /* 0x000a8800015a7983 */ /* 0x000ee80000300a00 */
[----:B------:R-:W-:Y:S04]  /*688d0*/  STL [R1+0x4e74], R0 ;  /* 0x004e740001007387 */ /* 0x000fe80000100800 */
[----:B------:R-:W-:Y:S04]  /*688e0*/  STL [R1+0x4e70], R2 ;  /* 0x004e700201007387 */ /* 0x000fe80000100800 */
[----:B------:R-:W-:Y:S04]  /*688f0*/  STL [R1+0x4e6c], R162 ;  /* 0x004e6ca201007387 */ /* 0x000fe80000100800 */
[----:B------:R-:W-:Y:S04]  /*68900*/  STL [R1+0x4e68], R163 ;  /* 0x004e68a301007387 */ /* 0x000fe80000100800 */
[----:B------:R-:W3:Y:S04]  /*68910*/  LDL.LU.64 R128, [R1+0xa90] ;  /* 0x000a900001807983 */ /* 0x000ee80000300a00 */
[----:B------:R-:W3:Y:S02]  /*68920*/  LDL.LU.64 R130, [R1+0xa98] ;  /* 0x000a980001827983 */ /* 0x000ee40000300a00 */
[C---:B---3--:R-:W-:Y:S11]  /*68930*/  HMMA.1688.F32.TF32 R96, R240.reuse, R36, R96 ;  /* 0x00000024f060723c */ /* 0x048ff60000081060 */
[----:B------:R-:W-:Y:S11]  /*68940*/  @!UPT UIADD3 URZ, URZ, URZ, URZ ;  /* 0x0000003f3f3ff290 */ /* 0x000ff6000fffe03f */
[----:B------:R-:W-:Y:S01]  /*68950*/  @!UPT UIADD3 URZ, URZ, URZ, URZ ;  /* 0x0000003f3f3ff290 */ /* 0x000fe2000fffe03f */
[----:B------:R3:W-:Y:S04]  /*68960*/  STL.64 [R1+0xa50], R96 ;  /* 0x000a506001007387 */ /* 0x0007e80000100a00 */
[----:B------:R1:W-:Y:S04]  /*68970*/  STL.64 [R1+0xa58], R98 ;  /* 0x000a586201007387 */ /* 0x0003e80000100a00 */
        /* <DEDUP_REMOVED lines=8> */
[----:B-----5:R-:W5:Y:S04]  /*68a00*/  LDL.LU.64 R108, [R1+0xaf0] ;  /* 0x000af000016c7983 */ /* 0x020f680000300a00 */
[----:B--2---:R-:W5:Y:S04]  /*68a10*/  LDL.LU.64 R110, [R1+0xaf8] ;  /* 0x000af800016e7983 */ /* 0x004f680000300a00 */
[----:B-1----:R-:W2:Y:S04]  /*68a20*/  LDL.LU.64 R104, [R1+0xb00] ;  /* 0x000b000001687983 */ /* 0x002ea80000300a00 */
[----:B------:R-:W2:Y:S04]  /*68a30*/  LDL.LU.64 R106, [R1+0xb08] ;  /* 0x000b0800016a7983 */ /* 0x000ea80000300a00 */
[----:B------:R-:W2:Y:S04]  /*68a40*/  LDL.LU.64 R100, [R1+0xb10] ;  /* 0x000b100001647983 */ /* 0x000ea80000300a00 */
[----:B------:R-:W2:Y:S01]  /*68a50*/  LDL.LU.64 R102, [R1+0xb18] ;  /* 0x000b180001667983 */ /* 0x000ea20000300a00 */
[C---:B---3--:R-:W-:Y:S03]  /*68a60*/  HMMA.1688.F32.TF32 R92, R240.reuse, R32, R92 ;  /* 0x00000020f05c723c */ /* 0x048fe6000008105c */
[----:B------:R-:W3:Y:S04]  /*68a70*/  LDL.LU.64 R96, [R1+0xb20] ;  /* 0x000b200001607983 */ /* 0x000ee80000300a00 */
[----:B------:R-:W3:Y:S01]  /*68a80*/  LDL.LU.64 R98, [R1+0xb28] ;  /* 0x000b280001627983 */ /* 0x000ee20000300a00 */
[C---:B------:R-:W-:Y:S11]  /*68a90*/  HMMA.1688.F32.TF32 R132, R240.reuse, R28, R88 ;  /* 0x0000001cf084723c */ /* 0x040ff60000081058 */
[----:B------:R-:W-:Y:S05]  /*68aa0*/  @!UPT UIADD3 URZ, URZ, URZ, URZ ;  /* 0x0000003f3f3ff290 */ /* 0x000fea000fffe03f */
[----:B------:R-:W-:Y:S01]  /*68ab0*/  MOV R0, R92 ;  /* 0x0000005c00007202 */ /* 0x000fe20000000f00 */
[----:B------:R-:W-:Y:S01]  /*68ac0*/  IMAD.MOV.U32 R2, RZ, RZ, R93 ;  /* 0x000000ffff027224 */ /* 0x000fe200078e005d */
[----:B------:R-:W-:Y:S01]  /*68ad0*/  MOV R163, R95 ;  /* 0x0000005f00a37202 */ /* 0x000fe20000000f00 */
[----:B------:R-:W-:Y:S01]  /*68ae0*/  IMAD.MOV.U32 R162, RZ, RZ, R94 ;  /* 0x000000ffffa27224 */ /* 0x000fe200078e005e */
[----:B------:R-:W3:Y:S04]  /*68af0*/  LDL.LU.64 R92, [R1+0xb30] ;  /* 0x000b3000015c7983 */ /* 0x000ee80000300a00 */
[----:B------:R-:W3:Y:S04]  /*68b00*/  LDL.LU.64 R94, [R1+0xb38] ;  /* 0x000b3800015e7983 */ /* 0x000ee80000300a00 */
[----:B------:R-:W3:Y:S04]  /*68b10*/  LDL.LU.64 R88, [R1+0xb40] ;  /* 0x000b400001587983 */ /* 0x000ee80000300a00 */
[----:B------:R-:W3:Y:S04]  /*68b20*/  LDL.LU.64 R90, [R1+0xb48] ;  /* 0x000b4800015a7983 */ /* 0x000ee80000300a00 */
[----:B------:R-:W-:Y:S04]  /*68b30*/  STL.64 [R1+0xa80], R132 ;  /* 0x000a808401007387 */ /* 0x000fe80000100a00 */
[----:B------:R1:W-:Y:S02]  /*68b40*/  STL.64 [R1+0xa88], R134 ;  /* 0x000a888601007387 */ /* 0x0003e40000100a00 */
[C---:B-1----:R-:W-:Y:S11]  /*68b50*/  HMMA.1688.F32.TF32 R132, R240.reuse, R8, R128 ;  /* 0x00000008f084723c */ /* 0x042ff60000081080 */
[----:B------:R-:W-:Y:S11]  /*68b60*/  @!UPT UIADD3 URZ, URZ, URZ, URZ ;  /* 0x0000003f3f3ff290 */ /* 0x000ff6000fffe03f */
[----:B------:R-:W-:Y:S01]  /*68b70*/  @!UPT UIADD3 URZ, URZ, URZ, URZ ;  /* 0x0000003f3f3ff290 */ /* 0x000fe2000fffe03f */
[----:B------:R-:W-:Y:S04]  /*68b80*/  STL.64 [R1+0xa90], R132 ;  /* 0x000a908401007387 */ /* 0x000fe80000100a00 */
[----:B------:R-:W-:Y:S01]  /*68b90*/  STL.64 [R1+0xa98], R134 ;  /* 0x000a988601007387 */ /* 0x000fe20000100a00 */
[C---:B----4-:R-:W-:Y:S08]  /*68ba0*/  HMMA.1688.F32.TF32 R128, R240.reuse, R12, R124 ;  /* 0x0000000cf080723c */ /* 0x050ff0000008107c */
[C---:B------:R-:W-:Y:S08]  /*68bb0*/  HMMA.1688.F32.TF32 R124, R240.reuse, R16, R120 ;  /* 0x00000010f07c723c */ /* 0x040ff00000081078 */
[C---:B------:R-:W-:Y:S08]  /*68bc0*/  HMMA.1688.F32.TF32 R120, R240.reuse, R20, R116 ;  /* 0x00000014f078723c */ /* 0x040ff00000081074 */
[----:B------:R-:W-:Y:S01]  /*68bd0*/  HMMA.1688.F32.TF32 R116, R240, R44, R112 ;  /* 0x0000002cf074723c */ /* 0x000fe20000081070 */
[----:B------:R-:W-:Y:S04]  /*68be0*/  STL.64 [R1+0xaa0], R128 ;  /* 0x000aa08001007387 */ /* 0x000fe80000100a00 */
[----:B------:R-:W-:Y:S03]  /*68bf0*/  LDS R240, [R161+0x700] ;  /* 0x00070000a1f07984 */ /* 0x000fe60000000800 */
[C---:B-----5:R-:W-:Y:S01]  /*68c00*/  HMMA.1688.F32.TF32 R112, R236.reuse, R24, R108 ;  /* 0x00000018ec70723c */ /* 0x060fe2000008106c */
[----:B------:R-:W-:Y:S04]  /*68c10*/  LDS R242, [R161+0x2700] ;  /* 0x00270000a1f27984 */ /* 0x000fe80000000800 */
[----:B------:R-:W-:Y:S03]  /*68c20*/  LDS R241, [R189+0x700] ;  /* 0x00070000bdf17984 */ /* 0x000fe60000000800 */
[C---:B--2---:R-:W-:Y:S01]  /*68c30*/  HMMA.1688.F32.TF32 R108, R236.reuse, R4, R104 ;  /* 0x00000004ec6c723c */ /* 0x044fe20000081068 */
[----:B------:R-:W1:Y:S07]  /*68c40*/  LDS R243, [R189+0x2700] ;  /* 0x00270000bdf37984 */ /* 0x000e6e0000000800 */
        /* <DEDUP_REMOVED lines=22> */
[----:B------:R4:W-:Y:S02]  /*68db0*/  STL.64 [R1+0xb28], R106 ;  /* 0x000b286a01007387 */ /* 0x0009e40000100a00 */
[C---:B----4-:R-:W-:Y:S02]  /*68dc0*/  HMMA.1688.F32.TF32 R104, R236.reuse, R60, R92 ;  /* 0x0000003cec68723c */ /* 0x050fe4000008105c */
[----:B------:R-:W4:Y:S04]  /*68dd0*/  LDL.LU.64 R92, [R1+0xb70] ;  /* 0x000b7000015c7983 */ /* 0x000f280000300a00 */
[----:B------:R-:W4:Y:S11]  /*68de0*/  LDL.LU.64 R94, [R1+0xb78] ;  /* 0x000b7800015e7983 */ /* 0x000f360000300a00 */
[----:B------:R-:W-:Y:S06]  /*68df0*/  @!UPT UIADD3 URZ, URZ, URZ, URZ ;  /* 0x0000003f3f3ff290 */ /* 0x000fec000fffe03f */
[----:B------:R-:W-:Y:S04]  /*68e00*/  STL.64 [R1+0xb30], R104 ;  /* 0x000b306801007387 */ /* 0x000fe80000100a00 */
[----:B------:R-:W-:Y:S04]  /*68e10*/  STL.64 [R1+0xb38], R106 ;  /* 0x000b386a01007387 */ /* 0x000fe80000100a00 */
[----:B------:R-:W5:Y:S04]  /*68e20*/  LDL.LU.64 R124, [R1+0xbb0] ;  /* 0x000bb000017c7983 */ /* 0x000f680000300a00 */
[----:B------:R-:W5:Y:S04]  /*68e30*/  LDL.LU.64 R126, [R1+0xbb8] ;  /* 0x000bb800017e7983 */ /* 0x000f680000300a00 */
[----:B------:R1:W-:Y:S04]  /*68e40*/  STL.64 [R1+0xb40], R88 ;  /* 0x000b405801007387 */ /* 0x0003e80000100a00 */
[----:B------:R1:W-:Y:S04]  /*68e50*/  STL.64 [R1+0xb48], R90 ;  /* 0x000b485a01007387 */ /* 0x0003e80000100a00 */
        /* <DEDUP_REMOVED lines=8> */
[----:B-1----:R-:W5:Y:S04]  /*68ee0*/  LDL.LU.64 R88, [R1+0xe60] ;  /* 0x000e600001587983 */ /* 0x002f680000300a00 */
[----:B------:R-:W5:Y:S04]  /*68ef0*/  LDL.LU.64 R90, [R1+0xe68] ;  /* 0x000e6800015a7983 */ /* 0x000f680000300a00 */
[----:B------:R-:W5:Y:S04]  /*68f00*/  LDL.LU.64 R104, [R1+0xd00] ;  /* 0x000d000001687983 */ /* 0x000f680000300a00 */
[----:B------:R-:W5:Y:S01]  /*68f10*/  LDL.LU.64 R106, [R1+0xd08] ;  /* 0x000d0800016a7983 */ /* 0x000f620000300a00 */
[C---:B--2---:R-:W-:Y:S08]  /*68f20*/  HMMA.1688.F32.TF32 R100, R236.reuse, R52, R100 ;  /* 0x00000034ec64723c */ /* 0x044ff00000081064 */
[C---:B---3--:R-:W-:Y:S11]  /*68f30*/  HMMA.1688.F32.TF32 R128, R236.reuse, R48, R96 ;  /* 0x00000030ec80723c */ /* 0x048ff60000081060 */
[----:B------:R-:W-:Y:S04]  /*68f40*/  @!UPT UIADD3 URZ, URZ, URZ, URZ ;  /* 0x0000003f3f3ff290 */ /* 0x000fe8000fffe03f */
[----:B------:R1:W-:Y:S04]  /*68f50*/  STL.64 [R1+0xb50], R100 ;  /* 0x000b506401007387 */ /* 0x0003e80000100a00 */
[----:B------:R2:W-:Y:S04]  /*68f60*/  STL.64 [R1+0xb58], R102 ;  /* 0x000b586601007387 */ /* 0x0005e80000100a00 */
[----:B-1----:R-:W3:Y:S04]  /*68f70*/  LDL.LU.64 R100, [R1+0xce0] ;  /* 0x000ce00001647983 */ /* 0x002ee80000300a00 */
[----:B--2---:R-:W3:Y:S04]  /*68f80*/  LDL.LU.64 R102, [R1+0xce8] ;  /* 0x000ce80001667983 */ /* 0x004ee80000300a00 */
[----:B------:R-:W2:Y:S04]  /*68f90*/  LDL.LU.64 R96, [R1+0xcd0] ;  /* 0x000cd00001607983 */ /* 0x000ea80000300a00 */
[----:B------:R-:W2:Y:S04]  /*68fa0*/  LDL.LU.64 R98, [R1+0xcd8] ;  /* 0x000cd80001627983 */ /* 0x000ea80000300a00 */
        /* <DEDUP_REMOVED lines=8> */
[C---:B-----5:R-:W-:Y:S08]  /*69030*/  HMMA.1688.F32.TF32 R128, R236.reuse, R32, R124 ;  /* 0x00000020ec80723c */ /* 0x060ff0000008107c */
[C---:B------:R-:W-:Y:S08]  /*69040*/  HMMA.1688.F32.TF32 R124, R236.reuse, R28, R120 ;  /* 0x0000001cec7c723c */ /* 0x040ff00000081078 */
[C---:B------:R-:W-:Y:S08]  /*69050*/  HMMA.1688.F32.TF32 R120, R236.reuse, R8, R116 ;  /* 0x00000008ec78723c */ /* 0x040ff00000081074 */
[C---:B------:R-:W-:Y:S08]  /*69060*/  HMMA.1688.F32.TF32 R116, R236.reuse, R12, R112 ;  /* 0x0000000cec74723c */ /* 0x040ff00000081070 */
[C---:B------:R-:W-:Y:S01]  /*69070*/  HMMA.1688.F32.TF32 R112, R236.reuse, R16, R108 ;  /* 0x00000010ec70723c */ /* 0x040fe2000008106c */
[----:B------:R-:W-:Y:S04]  /*69080*/  STL.64 [R1+0xbf0], R128 ;  /* 0x000bf08001007387 */ /* 0x000fe80000100a00 */
[----:B------:R-:W-:Y:S04]  /*69090*/  STL.64 [R1+0xbf8], R130 ;  /* 0x000bf88201007387 */ /* 0x000fe80000100a00 */
[----:B------:R-:W-:Y:S04]  /*690a0*/  STL.64 [R1+0xbe0], R124 ;  /* 0x000be07c01007387 */ /* 0x000fe80000100a00 */
[----:B------:R-:W-:Y:S01]  /*690b0*/  STL.64 [R1+0xbe8], R126 ;  /* 0x000be87e01007387 */ /* 0x000fe20000100a00 */
[C---:B------:R-:W-:Y:S03]  /*690c0*/  HMMA.1688.F32.TF32 R108, R236.reuse, R20, R88 ;  /* 0x00000014ec6c723c */ /* 0x040fe60000081058 */
[----:B------:R1:W-:Y:S04]  /*690d0*/  STL.64 [R1+0xbd0], R120 ;  /* 0x000bd07801007387 */ /* 0x0003e80000100a00 */
[----:B------:R5:W-:Y:S04]  /*690e0*/  STL.64 [R1+0xbd8], R122 ;  /* 0x000bd87a01007387 */ /* 0x000be80000100a00 */
[----:B------:R1:W-:Y:S04]  /*690f0*/  STL.64 [R1+0xbc0], R116 ;  /* 0x000bc07401007387 */ /* 0x0003e80000100a00 */
[----:B------:R1:W-:Y:S04]  /*69100*/  STL.64 [R1+0xbc8], R118 ;  /* 0x000bc87601007387 */ /* 0x0003e80000100a00 */
[----:B------:R-:W4:Y:S04]  /*69110*/  LDL.LU.64 R88, [R1+0xcb0] ;  /* 0x000cb00001587983 */ /* 0x000f280000300a00 */
[----:B------:R1:W-:Y:S04]  /*69120*/  STL.64 [R1+0xbb0], R112 ;  /* 0x000bb07001007387 */ /* 0x0003e80000100a00 */
[----:B------:R1:W-:Y:S04]  /*69130*/  STL.64 [R1+0xbb8], R114 ;  /* 0x000bb87201007387 */ /* 0x0003e80000100a00 */
[----:B------:R-:W4:Y:S01]  /*69140*/  LDL.LU.64 R90, [R1+0xcb8] ;  /* 0x000cb800015a7983 */ /* 0x000f220000300a00 */
[----:B------:R-:W-:Y:S03]  /*69150*/  HMMA.1688.F32.TF32 R104, R236, R44, R104 ;  /* 0x0000002cec68723c */ /* 0x000fe60000081068 */
[----:B------:R1:W-:Y:S04]  /*69160*/  STL.64 [R1+0xba0], R108 ;  /* 0x000ba06c01007387 */ /* 0x0003e80000100a00 */
[----:B------:R1:W-:Y:S04]  /*69170*/  STL.64 [R1+0xba8], R110 ;  /* 0x000ba86e01007387 */ /* 0x0003e80000100a00 */
[----:B------:R-:W-:Y:S04]  /*69180*/  LDS R236, [R161+0x780] ;  /* 0x00078000a1ec7984 */ /* 0x000fe80000000800 */
[----:B------:R-:W-:Y:S04]  /*69190*/  LDS R238, [R161+0x2780] ;  /* 0x00278000a1ee7984 */ /* 0x000fe80000000800 */
[----:B------:R-:W-:Y:S04]  /*691a0*/  LDS R237, [R189+0x780] ;  /* 0x00078000bded7984 */ /* 0x000fe80000000800 */
[----:B------:R2:W-:Y:S04]  /*691b0*/  STL.64 [R1+0xb80], R104 ;  /* 0x000b806801007387 */ /* 0x0005e80000100a00 */
[----:B------:R2:W-:Y:S04]  /*691c0*/  STL [R1+0xb88], R106 ;  /* 0x000b886a01007387 */ /* 0x0005e80000100800 */
[----:B-1----:R-:W4:Y:S04]  /*691d0*/  LDL.LU.64 R120, [R1+0xca0] ;  /* 0x000ca00001787983 */ /* 0x002f280000300a00 */
[----:B-----5:R-:W5:Y:S01]  /*691e0*/  LDL.LU.64 R122, [R1+0xca8] ;  /* 0x000ca800017a7983 */ /* 0x020f620000300a00 */
[----:B------:R-:W-:-:S03]  /*691f0*/  IMAD.MOV.U32 R188, RZ, RZ, R107 ;  /* 0x000000ffffbc7224 */ /* 0x000fc600078e006b */
[----:B------:R-:W1:Y:S01]  /*69200*/  LDS R239, [R189+0x2780] ;  /* 0x00278000bdef7984 */ /* 0x000e620000000800 */
[C---:B---3--:R-:W-:Y:S08]  /*69210*/  HMMA.1688.F32.TF32 R100, R232.reuse, R24, R100 ;  /* 0x00000018e864723c */ /* 0x048ff00000081064 */
[C---:B--2---:R-:W-:Y:S08]  /*69220*/  HMMA.1688.F32.TF32 R96, R232.reuse, R4, R96 ;  /* 0x00000004e860723c */ /* 0x044ff00000081060 */
[C---:B----4-:R-:W-:Y:S07]  /*69230*/  HMMA.1688.F32.TF32 R92, R232.reuse, R216, R92 ;  /* 0x000000d8e85c723c */ /* 0x050fee000008105c */
[----:B------:R2:W-:Y:S04]  /*69240*/  STL.64 [R1+0xd00], R100 ;  /* 0x000d006401007387 */ /* 0x0005e80000100a00 */
[----:B------:R3:W-:Y:S04]  /*69250*/  STL.64 [R1+0xd08], R102 ;  /* 0x000d086601007387 */ /* 0x0007e80000100a00 */
[----:B------:R-:W4:Y:S04]  /*69260*/  LDL.LU.64 R116, [R1+0xc80] ;  /* 0x000c800001747983 */ /* 0x000f280000300a00 */
[----:B------:R-:W4:Y:S04]  /*69270*/  LDL.LU.64 R118, [R1+0xc88] ;  /* 0x000c880001767983 */ /* 0x000f280000300a00 */
        /* <DEDUP_REMOVED lines=8> */
[----:B------:R-:W4:Y:S04]  /*69300*/  LDL.LU.64 R104, [R1+0xc10] ;  /* 0x000c100001687983 */ /* 0x000f280000300a00 */
[----:B------:R-:W4:Y:S04]  /*69310*/  LDL.LU.64 R106, [R1+0xc18] ;  /* 0x000c1800016a7983 */ /* 0x000f280000300a00 */
[----:B--2---:R-:W2:Y:S04]  /*69320*/  LDL.LU.64 R100, [R1+0xc60] ;  /* 0x000c600001647983 */ /* 0x004ea80000300a00 */
[----:B---3--:R-:W2:Y:S04]  /*69330*/  LDL.LU.64 R102, [R1+0xc68] ;  /* 0x000c680001667983 */ /* 0x008ea80000300a00 */
[----:B-1----:R-:W3:Y:S04]  /*69340*/  LDL.LU.64 R96, [R1+0xc50] ;  /* 0x000c500001607983 */ /* 0x002ee80000300a00 */
[----:B------:R-:W3:Y:S04]  /*69350*/  LDL.LU.64 R98, [R1+0xc58] ;  /* 0x000c580001627983 */ /* 0x000ee80000300a00 */
[----:B------:R-:W3:Y:S04]  /*69360*/  LDL.LU.64 R92, [R1+0xc40] ;  /* 0x000c4000015c7983 */ /* 0x000ee80000300a00 */
[----:B------:R-:W3:Y:S01]  /*69370*/  LDL.LU.64 R94, [R1+0xc48] ;  /* 0x000c4800015e7983 */ /* 0x000ee20000300a00 */
[C---:B------:R-:W-:Y:S11]  /*69380*/  HMMA.1688.F32.TF32 R88, R232.reuse, R64, R88 ;  /* 0x00000040e858723c */ /* 0x040ff60000081058 */
[----:B------:R-:W-:Y:S11]  /*69390*/  @!UPT UIADD3 URZ, URZ, URZ, URZ ;  /* 0x0000003f3f3ff290 */ /* 0x000ff6000fffe03f */
[----:B------:R-:W-:Y:S01]  /*693a0*/  @!UPT UIADD3 URZ, URZ, URZ, URZ ;  /* 0x0000003f3f3ff290 */ /* 0x000fe2000fffe03f */
[----:B------:R1:W-:Y:S04]  /*693b0*/  STL.64 [R1+0xcd0], R88 ;  /* 0x000cd05801007387 */ /* 0x0003e80000100a00 */
[----:B------:R5:W-:Y:S04]  /*693c0*/  STL.64 [R1+0xcd8], R90 ;  /* 0x000cd85a01007387 */ /* 0x000be80000100a00 */
[----:B-1----:R-:W3:Y:S04]  /*693d0*/  LDL.LU.64 R88, [R1+0xc30] ;  /* 0x000c300001587983 */ /* 0x002ee80000300a00 */
[----:B-----5:R-:W5:Y:S01]  /*693e0*/  LDL.LU.64 R90, [R1+0xc38] ;  /* 0x000c3800015a7983 */ /* 0x020f620000300a00 */
[C---:B------:R-:W-:Y:S11]  /*693f0*/  HMMA.1688.F32.TF32 R120, R232.reuse, R60, R120 ;  /* 0x0000003ce878723c */ /* 0x040ff60000081078 */
[----:B------:R-:W-:Y:S11]  /*69400*/  @!UPT UIADD3 URZ, URZ, URZ, URZ ;  /* 0x0000003f3f3ff290 */ /* 0x000ff6000fffe03f */
[----:B------:R-:W-:Y:S01]  /*69410*/  @!UPT UIADD3 URZ, URZ, URZ, URZ ;  /* 0x0000003f3f3ff290 */ /* 0x000fe2000fffe03f */
[----:B------:R1:W-:Y:S04]  /*69420*/  STL.64 [R1+0xcc0], R120 ;  /* 0x000cc07801007387 */ /* 0x0003e80000100a00 */
[----:B------:R1:W-:Y:S01]  /*69430*/  STL.64 [R1+0xcc8], R122 ;  /* 0x000cc87a01007387 */ /* 0x0003e20000100a00 */
[C---:B----4-:R-:W-:Y:S08]  /*69440*/  HMMA.1688.F32.TF32 R116, R232.reuse, R56, R116 ;  /* 0x00000038e874723c */ /* 0x050ff00000081074 */
[C---:B------:R-:W-:Y:S08]  /*69450*/  HMMA.1688.F32.TF32 R112, R232.reuse, R52, R112 ;  /* 0x00000034e870723c */ /* 0x040ff00000081070 */
[C---:B------:R-:W-:Y:S08]  /*69460*/  HMMA.1688.F32.TF32 R108, R232.reuse, R48, R108 ;  /* 0x00000030e86c723c */ /* 0x040ff0000008106c */
[C---:B------:R-:W-:Y:S08]  /*69470*/  HMMA.1688.F32.TF32 R104, R232.reuse, R36, R104 ;  /* 0x00000024e868723c */ /* 0x040ff00000081068 */
[C---:B--2---:R-:W-:Y:S08]  /*69480*/  HMMA.1688.F32.TF32 R100, R232.reuse, R32, R100 ;  /* 0x00000020e864723c */ /* 0x044ff00000081064 */
[C---:B---3--:R-:W-:Y:S01]  /*69490*/  HMMA.1688.F32.TF32 R96, R232.reuse, R28, R96 ;  /* 0x0000001ce860723c */ /* 0x048fe20000081060 */
[----:B------:R2:W-:Y:S07]  /*694a0*/  STL.64 [R1+0xcb0], R116 ;  /* 0x000cb07401007387 */ /* 0x0005ee0000100a00 */
[C---:B------:R-:W-:Y:S01]  /*694b0*/  HMMA.1688.F32.TF32 R92, R232.reuse, R8, R92 ;  /* 0x00000008e85c723c */ /* 0x040fe2000008105c */
[----:B------:R3:W-:Y:S04]  /*694c0*/  STL.64 [R1+0xcb8], R118 ;  /* 0x000cb87601007387 */ /* 0x0007e80000100a00 */
        /* <DEDUP_REMOVED lines=8> */
[----:B------:R-:W4:Y:S04]  /*69550*/  LDL.LU.64 R172, [R1+0xd80] ;  /* 0x000d800001ac7983 */ /* 0x000f280000300a00 */
[----:B------:R-:W4:Y:S04]  /*69560*/  LDL.LU.64 R174, [R1+0xd88] ;  /* 0x000d880001ae7983 */ /* 0x000f280000300a00 */
[----:B------:R1:W-:Y:S04]  /*69570*/  STL.64 [R1+0xc50], R96 ;  /* 0x000c506001007387 */ /* 0x0003e80000100a00 */
[----:B------:R1:W-:Y:S04]  /*69580*/  STL.64 [R1+0xc58], R98 ;  /* 0x000c586201007387 */ /* 0x0003e80000100a00 */
[----:B------:R-:W4:Y:S04]  /*69590*/  LDL.LU.64 R132, [R1+0xd70] ;  /* 0x000d700001847983 */ /* 0x000f280000300a00 */
[----:B------:R-:W4:Y:S01]  /*695a0*/  LDL.LU.64 R134, [R1+0xd78] ;  /* 0x000d780001867983 */ /* 0x000f220000300a00 */
[C---:B-----5:R-:W-:Y:S03]  /*695b0*/  HMMA.1688.F32.TF32 R88, R232.reuse, R12, R88 ;  /* 0x0000000ce858723c */ /* 0x060fe60000081058 */
[----:B------:R5:W-:Y:S04]  /*695c0*/  STL.64 [R1+0xc40], R92 ;  /* 0x000c405c01007387 */ /* 0x000be80000100a00 */
[----:B------:R1:W-:Y:S04]  /*695d0*/  STL.64 [R1+0xc48], R94 ;  /* 0x000c485e01007387 */ /* 0x0003e80000100a00 */
[----:B------:R-:W4:Y:S04]  /*695e0*/  LDL.LU.64 R128, [R1+0xb90] ;  /* 0x000b900001807983 */ /* 0x000f280000300a00 */
[----:B------:R-:W4:Y:S08]  /*695f0*/  LDL.LU.64 R130, [R1+0xb98] ;  /* 0x000b980001827983 */ /* 0x000f300000300a00 */
[----:B------:R1:W-:Y:S04]  /*69600*/  STL.64 [R1+0xc30], R88 ;  /* 0x000c305801007387 */ /* 0x0003e80000100a00 */
[----:B------:R1:W-:Y:S04]  /*69610*/  STL.64 [R1+0xc38], R90 ;  /* 0x000c385a01007387 */ /* 0x0003e80000100a00 */
[----:B------:R-:W4:Y:S04]  /*69620*/  LDL.LU.64 R124, [R1+0xc00] ;  /* 0x000c0000017c7983 */ /* 0x000f280000300a00 */
[----:B------:R-:W4:Y:S04]  /*69630*/  LDL.LU.64 R126, [R1+0xc08] ;  /* 0x000c0800017e7983 */ /* 0x000f280000300a00 */
[----:B-1----:R-:W4:Y:S04]  /*69640*/  LDL.LU.64 R120, [R1+0xd10] ;  /* 0x000d100001787983 */ /* 0x002f280000300a00 */
[----:B------:R-:W4:Y:S04]  /*69650*/  LDL.LU.64 R122, [R1+0xd18] ;  /* 0x000d1800017a7983 */ /* 0x000f280000300a00 */
[----:B--2---:R-:W2:Y:S04]  /*69660*/  LDL.LU.64 R116, [R1+0xd20] ;  /* 0x000d200001747983 */ /* 0x004ea80000300a00 */
[----:B---3--:R-:W2:Y:S04]  /*69670*/  LDL.LU.64 R118, [R1+0xd28] ;  /* 0x000d280001767983 */ /* 0x008ea80000300a00 */
        /* <DEDUP_REMOVED lines=10> */
[----:B-----5:R-:W5:Y:S04]  /*69720*/  LDL.LU.64 R92, [R1+0xac0] ;  /* 0x000ac000015c7983 */ /* 0x020f680000300a00 */
[----:B------:R-:W5:Y:S04]  /*69730*/  LDL.LU.64 R94, [R1+0xac8] ;  /* 0x000ac800015e7983 */ /* 0x000f680000300a00 */
[----:B------:R-:W5:Y:S04]  /*69740*/  LDL.LU.64 R88, [R1+0xa60] ;  /* 0x000a600001587983 */ /* 0x000f680000300a00 */
[----:B------:R-:W5:Y:S01]  /*69750*/  LDL.LU.64 R90, [R1+0xa68] ;  /* 0x000a6800015a7983 */ /* 0x000f620000300a00 */
[C---:B----4-:R-:W-:Y:S08]  /*69760*/  HMMA.1688.F32.TF32 R172, R232.reuse, R16, R172 ;  /* 0x00000010e8ac723c */ /* 0x050ff000000810ac */
[C---:B------:R-:W-:Y:S11]  /*69770*/  HMMA.1688.F32.TF32 R132, R232.reuse, R20, R132 ;  /* 0x00000014e884723c */ /* 0x040ff60000081084 */
[----:B------:R-:W-:Y:S04]  /*69780*/  @!UPT UIADD3 URZ, URZ, URZ, URZ ;  /* 0x0000003f3f3ff290 */ /* 0x000fe8000fffe03f */
[----:B------:R1:W-:Y:S01]  /*69790*/  STL.64 [R1+0xc20], R172 ;  /* 0x000c20ac01007387 */ /* 0x0003e20000100a00 */
[----:B------:R-:W-:Y:S03]  /*697a0*/  HMMA.1688.F32.TF32 R128, R232, R44, R128 ;  /* 0x0000002ce880723c */ /* 0x000fe60000081080 */
[----:B------:R4:W-:Y:S05]  /*697b0*/  STL.64 [R1+0xc28], R174 ;  /* 0x000c28ae01007387 */ /* 0x0009ea0000100a00 */
[C---:B------:R-:W-:Y:S08]  /*697c0*/  HMMA.1688.F32.TF32 R124, R240.reuse, R24, R124 ;  /* 0x00000018f07c723c */ /* 0x040ff0000008107c */
[C---:B------:R-:W-:Y:S08]  /*697d0*/  HMMA.1688.F32.TF32 R120, R240.reuse, R4, R120 ;  /* 0x00000004f078723c */ /* 0x040ff00000081078 */
[C---:B--2---:R-:W-:Y:S08]  /*697e0*/  HMMA.1688.F32.TF32 R116, R240.reuse, R216, R116 ;  /* 0x000000d8f074723c */ /* 0x044ff00000081074 */
[C---:B---3--:R-:W-:Y:S08]  /*697f0*/  HMMA.1688.F32.TF32 R112, R240.reuse, R64, R112 ;  /* 0x00000040f070723c */ /* 0x048ff00000081070 */
[C---:B------:R-:W-:Y:S08]  /*69800*/  HMMA.1688.F32.TF32 R108, R240.reuse, R60, R108 ;  /* 0x0000003cf06c723c */ /* 0x040ff0000008106c */
[C---:B------:R-:W-:Y:S01]  /*69810*/  HMMA.1688.F32.TF32 R104, R240.reuse, R56, R104 ;  /* 0x00000038f068723c */ /* 0x040fe20000081068 */
[----:B------:R2:W-:Y:S07]  /*69820*/  STL.64 [R1+0xc10], R132 ;  /* 0x000c108401007387 */ /* 0x0005ee0000100a00 */
[C---:B------:R-:W-:Y:S01]  /*69830*/  HMMA.1688.F32.TF32 R100, R240.reuse, R52, R100 ;  /* 0x00000034f064723c */ /* 0x040fe20000081064 */
[----:B------:R3:W-:Y:S07]  /*69840*/  STL.64 [R1+0xc18], R134 ;  /* 0x000c188601007387 */ /* 0x0007ee0000100a00 */
[C---:B------:R-:W-:Y:S01]  /*69850*/  HMMA.1688.F32.TF32 R96, R240.reuse, R48, R96 ;  /* 0x00000030f060723c */ /* 0x040fe20000081060 */
[----:B------:R1:W-:Y:S07]  /*69860*/  STL.64 [R1+0xb90], R128 ;  /* 0x000b908001007387 */ /* 0x0003ee0000100a00 */
[C---:B-----5:R-:W-:Y:S01]  /*69870*/  HMMA.1688.F32.TF32 R92, R240.reuse, R36, R92 ;  /* 0x00000024f05c723c */ /* 0x060fe2000008105c */
[----:B------:R2:W-:Y:S04]  /*69880*/  STL.64 [R1+0xb98], R130 ;  /* 0x000b988201007387 */ /* 0x0005e80000100a00 */
[----:B------:R1:W-:Y:S03]  /*69890*/  STL.64 [R1+0xc00], R124 ;  /* 0x000c007c01007387 */ /* 0x0003e60000100a00 */
[----:B------:R-:W-:Y:S01]  /*698a0*/  HMMA.1688.F32.TF32 R88, R240, R32, R88 ;  /* 0x00000020f058723c */ /* 0x000fe20000081058 */
        /* <DEDUP_REMOVED lines=15> */
[----:B------:R-:W5:Y:S04]  /*699a0*/  LDL.LU.64 R208, [R1+0x820] ;  /* 0x0008200001d07983 */ /* 0x000f680000300a00 */
[----:B------:R1:W-:Y:S04]  /*699b0*/  STL.64 [R1+0xda0], R92 ;  /* 0x000da05c01007387 */ /* 0x0003e80000100a00 */
[----:B------:R1:W-:Y:S04]  /*699c0*/  STL.64 [R1+0xda8], R94 ;  /* 0x000da85e01007387 */ /* 0x0003e80000100a00 */
        /* <DEDUP_REMOVED lines=9> */
[----:B-1----:R-:W5:Y:S04]  /*69a60*/  LDL.LU.64 R172, [R1+0x6f0] ;  /* 0x0006f00001ac7983 */ /* 0x002f680000300a00 */
[----:B----4-:R-:W4:Y:S04]  /*69a70*/  LDL.LU.64 R174, [R1+0x6f8] ;  /* 0x0006f80001ae7983 */ /* 0x010f280000300a00 */
        /* <DEDUP_REMOVED lines=23> */
[----:B------:R-:W3:Y:S01]  /*69bf0*/  LDL.LU.64 R90, [R1+0x68] ;  /* 0x00006800015a7983 */ /* 0x000ee20000300a00 */
[----:B------:R-:W-:Y:S01]  /*69c00*/  MOV R244, R78 ;  /* 0x0000004e00f47202 */ /* 0x000fe20000000f00 */
[----:B------:R-:W-:Y:S01]  /*69c10*/  IMAD.MOV.U32 R245, RZ, RZ, R79 ;  /* 0x000000fffff57224 */ /* 0x000fe200078e004f */
[----:B------:R-:W-:Y:S01]  /*69c20*/  MOV R247, R85 ;  /* 0x0000005500f77202 */ /* 0x000fe20000000f00 */
[----:B------:R-:W-:-:S02]  /*69c30*/  IMAD.MOV.U32 R246, RZ, RZ, R84 ;  /* 0x000000fffff67224 */ /* 0x000fc400078e0054 */
[----:B------:R-:W-:Y:S02]  /*69c40*/  IMAD.MOV.U32 R248, RZ, RZ, R86 ;  /* 0x000000fffff87224 */ /* 0x000fe400078e0056 */
[----:B------:R-:W-:Y:S01]  /*69c50*/  IMAD.MOV.U32 R249, RZ, RZ, R87 ;  /* 0x000000fffff97224 */ /* 0x000fe200078e0057 */
[----:B------:R-:W-:Y:S01]  /*69c60*/  HMMA.1688.F32.TF32 R40, R236, R8, R40 ;  /* 0x00000008ec28723c */ /* 0x000fe20000081028 */
[----:B------:R-:W-:Y:S01]  /*69c70*/  MOV R250, R160 ;  /* 0x000000a000fa7202 */ /* 0x000fe20000000f00 */
[----:B------:R-:W-:Y:S01]  /*69c80*/  IMAD.MOV.U32 R251, RZ, RZ, R3 ;  /* 0x000000fffffb7224 */ /* 0x000fe200078e0003 */
[----:B------:R-:W-:Y:S04]  /*69c90*/  LDS R232, [R161+0x4000] ;  /* 0x00400000a1e87984 */ /* 0x000fe80000000800 */
[----:B------:R-:W-:Y:S04]  /*69ca0*/  LDS R234, [R161+0x6000] ;  /* 0x00600000a1ea7984 */ /* 0x000fe80000000800 */
[----:B------:R-:W-:Y:S04]  /*69cb0*/  LDS R233, [R189+0x4000] ;  /* 0x00400000bde97984 */ /* 0x000fe80000000800 */
[----:B------:R-:W1:Y:S01]  /*69cc0*/  LDS R235, [R189+0x6000] ;  /* 0x00600000bdeb7984 */ /* 0x000e620000000800 */
[C---:B-----5:R-:W-:Y:S08]  /*69cd0*/  HMMA.1688.F32.TF32 R224, R240.reuse, R28, R208 ;  /* 0x0000001cf0e0723c */ /* 0x060ff000000810d0 */
[C---:B------:R-:W-:Y:S08]  /*69ce0*/  HMMA.1688.F32.TF32 R208, R240.reuse, R8, R204 ;  /* 0x00000008f0d0723c */ /* 0x040ff000000810cc */
[C---:B------:R-:W-:Y:S08]  /*69cf0*/  HMMA.1688.F32.TF32 R204, R240.reuse, R12, R200 ;  /* 0x0000000cf0cc723c */ /* 0x040ff000000810c8 */
[C---:B------:R-:W-:Y:S08]  /*69d00*/  HMMA.1688.F32.TF32 R200, R240.reuse, R16, R184 ;  /* 0x00000010f0c8723c */ /* 0x040ff000000810b8 */
[C---:B----4-:R-:W-:Y:S08]  /*69d10*/  HMMA.1688.F32.TF32 R184, R240.reuse, R20, R172 ;  /* 0x00000014f0b8723c */ /* 0x050ff000000810ac */
[----:B--2---:R-:W-:Y:S08]  /*69d20*/  HMMA.1688.F32.TF32 R172, R240, R44, R132 ;  /* 0x0000002cf0ac723c */ /* 0x004ff00000081084 */
[C---:B---3--:R-:W-:Y:S08]  /*69d30*/  HMMA.1688.F32.TF32 R132, R236.reuse, R24, R128 ;  /* 0x00000018ec84723c */ /* 0x048ff00000081080 */
[C---:B------:R-:W-:Y:S01]  /*69d40*/  HMMA.1688.F32.TF32 R128, R236.reuse, R4, R124 ;  /* 0x00000004ec80723c */ /* 0x040fe2000008107c */
[----:B------:R-:W-:Y:S07]  /*69d50*/  STL.64 [R1+0xd80], R224 ;  /* 0x000d80e001007387 */ /* 0x000fee0000100a00 */
        /* <DEDUP_REMOVED lines=9> */
[----:B------:R-:W-:Y:S04]  /*69df0*/  STL.64 [R1+0xd68], R206 ;  /* 0x000d68ce01007387 */ /* 0x000fe80000100a00 */
[----:B------:R-:W-:Y:S03]  /*69e00*/  STL.64 [R1+0x730], R200 ;  /* 0x000730c801007387 */ /* 0x000fe60000100a00 */
        /* <DEDUP_REMOVED lines=9> */
[----:B------:R-:W-:Y:S01]  /*69ea0*/  HMMA.1688.F32.TF32 R92, R236, R28, R88 ;  /* 0x0000001cec5c723c */ /* 0x000fe20000081058 */
        /* <DEDUP_REMOVED lines=15> */
[----:B------:R-:W-:-:S03]  /*69fa0*/  IMAD.MOV.U32 R88, RZ, RZ, R74 ;  /* 0x000000ffff587224 */ /* 0x000fc600078e004a */
[----:B------:R-:W-:Y:S04]  /*69fb0*/  STL.64 [R1+0x180], R100 ;  /* 0x0001806401007387 */ /* 0x000fe80000100a00 */
[----:B------:R-:W-:Y:S04]  /*69fc0*/  STL.64 [R1+0x188], R102 ;  /* 0x0001886601007387 */ /* 0x000fe80000100a00 */
[----:B------:R-:W-:Y:S01]  /*69fd0*/  STL.64 [R1+0x170], R96 ;  /* 0x0001706001007387 */ /* 0x000fe20000100a00 */
[----:B------:R-:W-:-:S03]  /*69fe0*/  MOV R89, R75 ;  /* 0x0000004b00597202 */ /* 0x000fc60000000f00 */
[----:B------:R-:W-:Y:S04]  /*69ff0*/  STL.64 [R1+0x178], R98 ;  /* 0x0001786201007387 */ /* 0x000fe80000100a00 */
[----:B------:R-:W2:Y:S04]  /*6a000*/  LDL.LU R74, [R1+0x51ac] ;  /* 0x0051ac00014a7983 */ /* 0x000ea80000300800 */
[----:B------:R-:W-:Y:S04]  /*6a010*/  STL.64 [R1+0xf0], R92 ;  /* 0x0000f05c01007387 */ /* 0x000fe80000100a00 */
[----:B------:R-:W-:Y:S04]  /*6a020*/  STL.64 [R1+0xf8], R94 ;  /* 0x0000f85e01007387 */ /* 0x000fe80000100a00 */
[----:B------:R-:W2:Y:S01]  /*6a030*/  LDL.LU R75, [R1+0x51a8] ;  /* 0x0051a800014b7983 */ /* 0x000ea20000300800 */
[----:B------:R-:W-:-:S02]  /*6a040*/  IMAD.MOV.U32 R90, RZ, RZ, R76 ;  /* 0x000000ffff5a7224 */ /* 0x000fc400078e004c */
[----:B------:R-:W-:Y:S01]  /*6a050*/  IMAD.MOV.U32 R91, RZ, RZ, R77 ;  /* 0x000000ffff5b7224 */ /* 0x000fe200078e004d */
[----:B------:R-:W3:Y:S04]  /*6a060*/  LDL.LU R76, [R1+0x51a4] ;  /* 0x0051a400014c7983 */ /* 0x000ee80000300800 */
[----:B------:R-:W3:Y:S04]  /*6a070*/  LDL.LU R77, [R1+0x51a0] ;  /* 0x0051a000014d7983 */ /* 0x000ee80000300800 */
[----:B------:R-:W3:Y:S04]  /*6a080*/  LDL.LU R78, [R1+0x519c] ;  /* 0x00519c00014e7983 */ /* 0x000ee80000300800 */
[----:B------:R-:W3:Y:S04]  /*6a090*/  LDL.LU R79, [R1+0x5198] ;  /* 0x00519800014f7983 */ /* 0x000ee80000300800 */
[----:B------:R-:W4:Y:S04]  /*6a0a0*/  LDL.LU R84, [R1+0x5194] ;  /* 0x0051940001547983 */ /* 0x000f280000300800 */
[----:B------:R-:W4:Y:S04]  /*6a0b0*/  LDL.LU R85, [R1+0x5190] ;  /* 0x0051900001557983 */ /* 0x000f280000300800 */
[----:B------:R-:W4:Y:S04]  /*6a0c0*/  LDL.LU R86, [R1+0x518c] ;  /* 0x00518c0001567983 */ /* 0x000f280000300800 */
[----:B------:R-:W4:Y:S01]  /*6a0d0*/  LDL.LU R87, [R1+0x5188] ;  /* 0x0051880001577983 */ /* 0x000f220000300800 */
[----:B------:R-:W-:Y:S01]  /*6a0e0*/  IMAD.MOV.U32 R160, RZ, RZ, R42 ;  /* 0x000000ffffa07224 */ /* 0x000fe200078e002a */
[----:B------:R-:W-:-:S02]  /*6a0f0*/  MOV R4, R43 ;  /* 0x0000002b00047202 */ /* 0x000fc40000000f00 */
[----:B------:R5:W-:Y:S02]  /*6a100*/  STL.64 [R1+0xde0], R40 ;  /* 0x000de02801007387 */ /* 0x000be40000100a00 */
[C---:B-----5:R-:W-:Y:S11]  /*6a110*/  HMMA.1688.F32.TF32 R40, R236.reuse, R12, R68 ;  /* 0x0000000cec28723c */ /* 0x060ff60000081044 */
[----:B------:R-:W-:Y:S11]  /*6a120*/  @!UPT UIADD3 URZ, URZ, URZ, URZ ;  /* 0x0000003f3f3ff290 */ /* 0x000ff6000fffe03f */
[----:B------:R-:W-:Y:S02]  /*6a130*/  @!UPT UIADD3 URZ, URZ, URZ, URZ ;  /* 0x0000003f3f3ff290 */ /* 0x000fe4000fffe03f */
[----:B------:R-:W-:Y:S01]  /*6a140*/  IMAD.MOV.U32 R3, RZ, RZ, R40 ;  /* 0x000000ffff037224 */ /* 0x000fe200078e0028 */
[----:B------:R-:W-:Y:S01]  /*6a150*/  MOV R216, R42 ;  /* 0x0000002a00d87202 */ /* 0x000fe20000000f00 */
[----:B------:R-:W-:Y:S02]  /*6a160*/  IMAD.MOV.U32 R217, RZ, RZ, R41 ;  /* 0x000000ffffd97224 */ /* 0x000fe400078e0029 */
[----:B------:R-:W-:Y:S02]  /*6a170*/  IMAD.MOV.U32 R37, RZ, RZ, R43 ;  /* 0x000000ffff257224 */ /* 0x000fe400078e002b */
[C---:B--2---:R-:W-:Y:S11]  /*6a180*/  HMMA.1688.F32.TF32 R40, R236.reuse, R16, R72 ;  /* 0x00000010ec28723c */ /* 0x044ff60000081048 */
[----:B------:R-:W-:Y:S11]  /*6a190*/  @!UPT UIADD3 URZ, URZ, URZ, URZ ;  /* 0x0000003f3f3ff290 */ /* 0x000ff6000fffe03f */
[----:B------:R-:W-:Y:S02]  /*6a1a0*/  @!UPT UIADD3 URZ, URZ, URZ, URZ ;  /* 0x0000003f3f3ff290 */ /* 0x000fe4000fffe03f */
[----:B------:R-:W-:Y:S01]  /*6a1b0*/  IMAD.MOV.U32 R36, RZ, RZ, R40 ;  /* 0x000000ffff247224 */ /* 0x000fe200078e0028 */
[----:B------:R-:W-:Y:S01]  /*6a1c0*/  MOV R33, R41 ;  /* 0x0000002900217202 */ /* 0x000fe20000000f00 */
[----:B------:R-:W-:Y:S02]  /*6a1d0*/  IMAD.MOV.U32 R32, RZ, RZ, R42 ;  /* 0x000000ffff207224 */ /* 0x000fe400078e002a */
[----:B------:R-:W-:Y:S02]  /*6a1e0*/  IMAD.MOV.U32 R29, RZ, RZ, R43 ;  /* 0x000000ffff1d7224 */ /* 0x000fe400078e002b */
[C---:B---3--:R-:W-:Y:S11]  /*6a1f0*/  HMMA.1688.F32.TF32 R40, R236.reuse, R20, R76 ;  /* 0x00000014ec28723c */ /* 0x048ff6000008104c */
[----:B------:R-:W-:Y:S11]  /*6a200*/  @!UPT UIADD3 URZ, URZ, URZ, URZ ;  /* 0x0000003f3f3ff290 */ /* 0x000ff6000fffe03f */
[----:B------:R-:W-:Y:S02]  /*6a210*/  @!UPT UIADD3 URZ, URZ, URZ, URZ ;  /* 0x0000003f3f3ff290 */ /* 0x000fe4000fffe03f */
[----:B------:R-:W-:Y:S01]  /*6a220*/  MOV R28, R40 ;  /* 0x00000028001c7202 */ /* 0x000fe20000000f00 */
[----:B------:R-:W-:Y:S01]  /*6a230*/  IMAD.MOV.U32 R25, RZ, RZ, R41 ;  /* 0x000000ffff197224 */ /* 0x000fe200078e0029 */
[----:B------:R-:W-:Y:S01]  /*6a240*/  MOV R5, R43 ;  /* 0x0000002b00057202 */ /* 0x000fe20000000f00 */
[----:B------:R-:W-:Y:S02]  /*6a250*/  IMAD.MOV.U32 R24, RZ, RZ, R42 ;  /* 0x000000ffff187224 */ /* 0x000fe400078e002a */
[----:B----4-:R-:W-:Y:S11]  /*6a260*/  HMMA.1688.F32.TF32 R40, R236, R44, R84 ;  /* 0x0000002cec28723c */ /* 0x010ff60000081054 */
[----:B------:R-:W-:Y:S11]  /*6a270*/  @!UPT UIADD3 URZ, URZ, URZ, URZ ;  /* 0x0000003f3f3ff290 */ /* 0x000ff6000fffe03f */
[----:B------:R-:W-:Y:S02]  /*6a280*/  @!UPT UIADD3 URZ, URZ, URZ, URZ ;  /* 0x0000003f3f3ff290 */ /* 0x000fe4000fffe03f */
[----:B------:R-:W-:Y:S01]  /*6a290*/  IMAD.MOV.U32 R21, RZ, RZ, R40 ;  /* 0x000000ffff157224 */ /* 0x000fe200078e0028 */
[----:B------:R-:W-:Y:S01]  /*6a2a0*/  MOV R9, R42 ;  /* 0x0000002a00097202 */ /* 0x000fe20000000f00 */
[----:B------:R-:W-:Y:S02]  /*6a2b0*/  IMAD.MOV.U32 R20, RZ, RZ, R41 ;  /* 0x000000ffff147224 */ /* 0x000fe400078e0029 */
[----:B------:R-:W-:Y:S02]  /*6a2c0*/  IMAD.MOV.U32 R8, RZ, RZ, R43 ;  /* 0x000000ffff087224 */ /* 0x000fe400078e002b */
[C---:B-1----:R-:W-:Y:S11]  /*6a2d0*/  HMMA.1688.F32.TF32 R40, R232.reuse, R26, R88 ;  /* 0x0000001ae828723c */ /* 0x042ff60000081058 */
[----:B------:R-:W-:Y:S11]  /*6a2e0*/  @!UPT UIADD3 URZ, URZ, URZ, URZ ;  /* 0x0000003f3f3ff290 */ /* 0x000ff6000fffe03f */
[----:B------:R-:W-:Y:S02]  /*6a2f0*/  @!UPT UIADD3 URZ, URZ, URZ, URZ ;  /* 0x0000003f3f3ff290 */ /* 0x000fe4000fffe03f */
[----:B------:R-:W-:Y:S01]  /*6a300*/  IMAD.MOV.U32 R17, RZ, RZ, R40 ;  /* 0x000000ffff117224 */ /* 0x000fe200078e0028 */
[----:B------:R-:W-:Y:S01]  /*6a310*/  MOV R16, R41 ;  /* 0x0000002900107202 */ /* 0x000fe20000000f00 */
[----:B------:R-:W-:Y:S02]  /*6a320*/  IMAD.MOV.U32 R13, RZ, RZ, R42 ;  /* 0x000000ffff0d7224 */ /* 0x000fe400078e002a */
[----:B------:R-:W-:Y:S02]  /*6a330*/  IMAD.MOV.U32 R12, RZ, RZ, R43 ;  /* 0x000000ffff0c7224 */ /* 0x000fe400078e002b */
[----:B------:R-:W-:Y:S01]  /*6a340*/  HMMA.1688.F32.TF32 R40, R232, R6, R244 ;  /* 0x00000006e828723c */ /* 0x000fe200000810f4 */
[----:B------:R-:W-:Y:S01]  /*6a350*/  MOV R88, R14 ;  /* 0x0000000e00587202 */ /* 0x000fe20000000f00 */
[----:B------:R-:W-:Y:S11]  /*6a360*/  IMAD.MOV.U32 R89, RZ, RZ, R15 ;  /* 0x000000ffff597224 */ /* 0x000ff600078e000f */
[----:B------:R-:W-:Y:S10]  /*6a370*/  @!UPT UIADD3 URZ, URZ, URZ, URZ ;  /* 0x0000003f3f3ff290 */ /* 0x000ff4000fffe03f */
[----:B------:R1:W-:Y:S04]  /*6a380*/  STL.64 [R1+0xe40], R40 ;  /* 0x000e402801007387 */ /* 0x0003e80000100a00 */
[----:B------:R-:W2:Y:S04]  /*6a390*/  LDL.LU R14, [R1+0x5184] ;  /* 0x00518400010e7983 */ /* 0x000ea80000300800 */
[----:B------:R-:W3:Y:S01]  /*6a3a0*/  LDL.LU R15, [R1+0x5180] ;  /* 0x00518000010f7983 */ /* 0x000ee20000300800 */
[----:B------:R-:W-:Y:S01]  /*6a3b0*/  IMAD.MOV.U32 R90, RZ, RZ, R35 ;  /* 0x000000ffff5a7224 */ /* 0x000fe200078e0023 */
[----:B------:R-:W-:Y:S01]  /*6a3c0*/  MOV R91, R34 ;  /* 0x00000022005b7202 */ /* 0x000fe20000000f00 */
[----:B------:R-:W-:Y:S01]  /*6a3d0*/  IMAD.MOV.U32 R92, RZ, RZ, R31 ;  /* 0x000000ffff5c7224 */ /* 0x000fe200078e001f */
[----:B------:R-:W4:Y:S01]  /*6a3e0*/  LDL.LU R35, [R1+0x517c] ;  /* 0x00517c0001237983 */ /* 0x000f220000300800 */
[----:B------:R-:W-:Y:S01]  /*6a3f0*/  IMAD.MOV.U32 R93, RZ, RZ, R30 ;  /* 0x000000ffff5d7224 */ /* 0x000fe200078e001e */
[----:B------:R-:W-:-:S02]  /*6a400*/  MOV R94, R22 ;  /* 0x00000016005e7202 */ /* 0x000fc40000000f00 */
[----:B------:R-:W5:Y:S01]  /*6a410*/  LDL.LU R34, [R1+0x5178] ;  /* 0x0051780001227983 */ /* 0x000f620000300800 */
[----:B------:R-:W-:-:S03]  /*6a420*/  IMAD.MOV.U32 R95, RZ, RZ, R23 ;  /* 0x000000ffff5f7224 */ /* 0x000fc600078e0017 */
[----:B------:R-:W4:Y:S01]  /*6a430*/  LDL.LU R31, [R1+0x5174] ;  /* 0x00517400011f7983 */ /* 0x000f220000300800 */
[----:B------:R-:W-:-:S03]  /*6a440*/  IMAD.MOV.U32 R96, RZ, RZ, R18 ;  /* 0x000000ffff607224 */ /* 0x000fc600078e0012 */
[----:B------:R-:W4:Y:S01]  /*6a450*/  LDL.LU R30, [R1+0x5170] ;  /* 0x00517000011e7983 */ /* 0x000f220000300800 */
[----:B------:R-:W-:-:S03]  /*6a460*/  MOV R97, R19 ;  /* 0x0000001300617202 */ /* 0x000fc60000000f00 */
[----:B------:R-:W4:Y:S01]  /*6a470*/  LDL.LU R22, [R1+0x516c] ;  /* 0x00516c0001167983 */ /* 0x000f220000300800 */
[----:B------:R-:W-:-:S03]  /*6a480*/  IMAD.MOV.U32 R98, RZ, RZ, R11 ;  /* 0x000000ffff627224 */ /* 0x000fc600078e000b */
[----:B------:R-:W5:Y:S01]  /*6a490*/  LDL.LU R23, [R1+0x5168] ;  /* 0x0051680001177983 */ /* 0x000f620000300800 */
[----:B------:R-:W-:-:S03]  /*6a4a0*/  IMAD.MOV.U32 R99, RZ, RZ, R10 ;  /* 0x000000ffff637224 */ /* 0x000fc600078e000a */
[----:B------:R-:W5:Y:S04]  /*6a4b0*/  LDL.LU R18, [R1+0x5164] ;  /* 0x0051640001127983 */ /* 0x000f680000300800 */
[----:B------:R-:W5:Y:S01]  /*6a4c0*/  LDL.LU R19, [R1+0x5160] ;  /* 0x0051600001137983 */ /* 0x000f620000300800 */
[----:B------:R-:W-:-:S03]  /*6a4d0*/  IMAD.MOV.U32 R186, RZ, RZ, R46 ;  /* 0x000000ffffba7224 */ /* 0x000fc600078e002e */
[----:B------:R-:W5:Y:S01]  /*6a4e0*/  LDL.LU R11, [R1+0x515c] ;  /* 0x00515c00010b7983 */ /* 0x000f620000300800 */
[----:B------:R-:W-:-:S03]  /*6a4f0*/  MOV R187, R47 ;  /* 0x0000002f00bb7202 */ /* 0x000fc60000000f00 */
[----:B------:R-:W5:Y:S01]  /*6a500*/  LDL.LU R10, [R1+0x5158] ;  /* 0x00515800010a7983 */ /* 0x000f620000300800 */
[----:B--2---:R-:W-:Y:S01]  /*6a510*/  IMAD.MOV.U32 R185, RZ, RZ, R14 ;  /* 0x000000ffffb97224 */ /* 0x004fe200078e000e */
[----:B---3--:R-:W-:Y:S02]  /*6a520*/  MOV R184, R15 ;  /* 0x0000000f00b87202 */ /* 0x008fe40000000f00 */
[----:B------:R-:W2:Y:S04]  /*6a530*/  LDL.LU R15, [R1+0x5154] ;  /* 0x00515400010f7983 */ /* 0x000ea80000300800 */
[----:B------:R-:W3:Y:S04]  /*6a540*/  LDL.LU R14, [R1+0x5150] ;  /* 0x00515000010e7983 */ /* 0x000ee80000300800 */
[----:B------:R-:W2:Y:S04]  /*6a550*/  LDL.LU R46, [R1+0x514c] ;  /* 0x00514c00012e7983 */ /* 0x000ea80000300800 */
[----:B------:R-:W3:Y:S01]  /*6a560*/  LDL.LU R47, [R1+0x5148] ;  /* 0x00514800012f7983 */ /* 0x000ee20000300800 */
[----:B----4-:R-:W-:Y:S01]  /*6a570*/  IMAD.MOV.U32 R135, RZ, RZ, R22 ;  /* 0x000000ffff877224 */ /* 0x010fe200078e0016 */
[----:B-----5:R-:W-:Y:S01]  /*6a580*/  MOV R134, R23 ;  /* 0x0000001700867202 */ /* 0x020fe20000000f00 */
[----:B------:R-:W-:-:S02]  /*6a590*/  IMAD.MOV.U32 R133, RZ, RZ, R18 ;  /* 0x000000ffff857224 */ /* 0x000fc400078e0012 */
[----:B------:R-:W-:Y:S02]  /*6a5a0*/  IMAD.MOV.U32 R132, RZ, RZ, R19 ;  /* 0x000000ffff847224 */ /* 0x000fe400078e0013 */
[----:B------:R-:W4:Y:S04]  /*6a5b0*/  LDL.LU R19, [R1+0x5144] ;  /* 0x0051440001137983 */ /* 0x000f280000300800 */
[----:B------:R-:W5:Y:S04]  /*6a5c0*/  LDL.LU R18, [R1+0x5140] ;  /* 0x0051400001127983 */ /* 0x000f680000300800 */
[----:B------:R-:W4:Y:S04]  /*6a5d0*/  LDL.LU R23, [R1+0x513c] ;  /* 0x00513c0001177983 */ /* 0x000f280000300800 */
[----:B------:R-:W5:Y:S04]  /*6a5e0*/  LDL.LU R22, [R1+0x5138] ;  /* 0x0051380001167983 */ /* 0x000f680000300800 */
[----:B------:R-:W5:Y:S04]  /*6a5f0*/  LDL.LU R108, [R1+0xb0] ;  /* 0x0000b000016c7983 */ /* 0x000f680000300800 */
[----:B------:R-:W5:Y:S01]  /*6a600*/  LDL.LU R109, [R1+0xb4] ;  /* 0x0000b400016d7983 */ /* 0x000f620000300800 */
[----:B--2---:R-:W-:Y:S01]  /*6a610*/  MOV R111, R46 ;  /* 0x0000002e006f7202 */ /* 0x004fe20000000f00 */
[----:B---3--:R-:W-:-:S02]  /*6a620*/  IMAD.MOV.U32 R110, RZ, RZ, R47 ;  /* 0x000000ffff6e7224 */ /* 0x008fc400078e002f */
[----:B------:R-:W2:Y:S04]  /*6a630*/  LDL.LU R47, [R1+0x5134] ;  /* 0x00513400012f7983 */ /* 0x000ea80000300800 */
[----:B------:R-:W3:Y:S04]  /*6a640*/  LDL.LU R46, [R1+0x5130] ;  /* 0x00513000012e7983 */ /* 0x000ee80000300800 */
[----:B------:R-:W3:Y:S04]  /*6a650*/  LDL.LU R100, [R1+0xe0] ;  /* 0x0000e00001647983 */ /* 0x000ee80000300800 */
[----:B------:R-:W3:Y:S04]  /*6a660*/  LDL.LU R101, [R1+0xe4] ;  /* 0x0000e40001657983 */ /* 0x000ee80000300800 */
[----:B------:R-:W3:Y:S04]  /*6a670*/  LDL.LU R102, [R1+0xe8] ;  /* 0x0000e80001667983 */ /* 0x000ee80000300800 */
[----:B------:R-:W3:Y:S04]  /*6a680*/  LDL.LU R103, [R1+0xec] ;  /* 0x0000ec0001677983 */ /* 0x000ee80000300800 */
[----:B------:R-:W3:Y:S04]  /*6a690*/  LDL.LU R172, [R1+0xd0] ;  /* 0x0000d00001ac7983 */ /* 0x000ee80000300800 */
[----:B------:R-:W3:Y:S01]  /*6a6a0*/  LDL.LU R173, [R1+0xd4] ;  /* 0x0000d40001ad7983 */ /* 0x000ee20000300800 */
[----:B----4-:R-:W-:Y:S01]  /*6a6b0*/  IMAD.MOV.U32 R201, RZ, RZ, R23 ;  /* 0x000000ffffc97224 */ /* 0x010fe200078e0017 */
[----:B-----5:R-:W-:Y:S01]  /*6a6c0*/  MOV R200, R22 ;  /* 0x0000001600c87202 */ /* 0x020fe20000000f00 */
[----:B------:R-:W-:Y:S01]  /*6a6d0*/  IMAD.MOV.U32 R202, RZ, RZ, R18 ;  /* 0x000000ffffca7224 */ /* 0x000fe200078e0012 */
[----:B------:R-:W-:Y:S01]  /*6a6e0*/  MOV R203, R19 ;  /* 0x0000001300cb7202 */ /* 0x000fe20000000f00 */
[----:B------:R-:W-:Y:S01]  /*6a6f0*/  IMAD.MOV.U32 R208, RZ, RZ, R14 ;  /* 0x000000ffffd07224 */ /* 0x000fe200078e000e */
[----:B------:R-:W-:Y:S01]  /*6a700*/  MOV R210, R10 ;  /* 0x0000000a00d27202 */ /* 0x000fe20000000f00 */
[----:B------:R-:W-:-:S02]  /*6a710*/  IMAD.MOV.U32 R209, RZ, RZ, R15 ;  /* 0x000000ffffd17224 */ /* 0x000fc400078e000f */
[----:B------:R-:W-:Y:S01]  /*6a720*/  IMAD.MOV.U32 R211, RZ, RZ, R11 ;  /* 0x000000ffffd37224 */ /* 0x000fe200078e000b */
[----:B------:R-:W-:Y:S01]  /*6a730*/  MOV R121, R31 ;  /* 0x0000001f00797202 */ /* 0x000fe20000000f00 */
[----:B------:R-:W-:Y:S02]  /*6a740*/  IMAD.MOV.U32 R120, RZ, RZ, R30 ;  /* 0x000000ffff787224 */ /* 0x000fe400078e001e */
[----:B------:R-:W-:Y:S01]  /*6a750*/  IMAD.MOV.U32 R122, RZ, RZ, R34 ;  /* 0x000000ffff7a7224 */ /* 0x000fe200078e0022 */
[----:B------:R-:W-:Y:S01]  /*6a760*/  MOV R204, R38 ;  /* 0x0000002600cc7202 */ /* 0x000fe20000000f00 */
[----:B------:R-:W-:Y:S02]  /*6a770*/  IMAD.MOV.U32 R123, RZ, RZ, R35 ;  /* 0x000000ffff7b7224 */ /* 0x000fe400078e0023 */
        /* <DEDUP_REMOVED lines=9> */
[----:B-1----:R-:W-:Y:S07]  /*6a810*/  HMMA.1688.F32.TF32 R40, R232, R218, R248 ;  /* 0x000000dae828723c */ /* 0x002fee00000810f8 */
[----:B------:R-:W-:Y:S01]  /*6a820*/  IMAD.MOV.U32 R248, RZ, RZ, R58 ;  /* 0x000000fffff87224 */ /* 0x000fe200078e003a */
[----:B------:R-:W-:Y:S01]  /*6a830*/  MOV R249, R62 ;  /* 0x0000003e00f97202 */ /* 0x000fe20000000f00 */
[----:B------:R-:W-:-:S02]  /*6a840*/  IMAD.MOV.U32 R250, RZ, RZ, R63 ;  /* 0x000000fffffa7224 */ /* 0x000fc400078e003f */
[----:B------:R-:W-:Y:S02]  /*6a850*/  IMAD.MOV.U32 R251, RZ, RZ, R59 ;  /* 0x000000fffffb7224 */ /* 0x000fe400078e003b */
[----:B--2---:R-:W-:Y:S02]  /*6a860*/  IMAD.MOV.U32 R175, RZ, RZ, R47 ;  /* 0x000000ffffaf7224 */ /* 0x004fe400078e002f */
[----:B---3--:R-:W-:Y:S02]  /*6a870*/  IMAD.MOV.U32 R174, RZ, RZ, R46 ;  /* 0x000000ffffae7224 */ /* 0x008fe400078e002e */
[----:B------:R-:W2:Y:S04]  /*6a880*/  LDL.LU R46, [R1+0x512c] ;  /* 0x00512c00012e7983 */ /* 0x000ea80000300800 */
[----:B------:R-:W2:Y:S04]  /*6a890*/  LDL.LU R47, [R1+0x5128] ;  /* 0x00512800012f7983 */ /* 0x000ea80000300800 */
[----:B------:R-:W3:Y:S04]  /*6a8a0*/  LDL.LU R22, [R1+0x5124] ;  /* 0x0051240001167983 */ /* 0x000ee80000300800 */
[----:B------:R-:W3:Y:S04]  /*6a8b0*/  LDL.LU R23, [R1+0x5120] ;  /* 0x0051200001177983 */ /* 0x000ee80000300800 */
[----:B------:R-:W4:Y:S04]  /*6a8c0*/  LDL.LU R18, [R1+0x511c] ;  /* 0x00511c0001127983 */ /* 0x000f280000300800 */
[----:B------:R-:W4:Y:S04]  /*6a8d0*/  LDL.LU R19, [R1+0x5118] ;  /* 0x0051180001137983 */ /* 0x000f280000300800 */
[----:B------:R-:W5:Y:S04]  /*6a8e0*/  LDL.LU R14, [R1+0x5114] ;  /* 0x00511400010e7983 */ /* 0x000f680000300800 */
[----:B------:R-:W5:Y:S04]  /*6a8f0*/  LDL.LU R15, [R1+0x5110] ;  /* 0x00511000010f7983 */ /* 0x000f680000300800 */
[----:B------:R-:W2:Y:S04]  /*6a900*/  LDL.LU R10, [R1+0x510c] ;  /* 0x00510c00010a7983 */ /* 0x000ea80000300800 */
        /* <DEDUP_REMOVED lines=13> */
[----:B------:R-:W3:Y:S04]  /*6a9e0*/  LDL.LU R58, [R1+0x50d4] ;  /* 0x0050d400013a7983 */ /* 0x000ee80000300800 */
[----:B------:R-:W3:Y:S04]  /*6a9f0*/  LDL.LU R62, [R1+0x50d0] ;  /* 0x0050d000013e7983 */ /* 0x000ee80000300800 */
[----:B------:R-:W3:Y:S04]  /*6aa00*/  LDL.LU R63, [R1+0x50cc] ;  /* 0x0050cc00013f7983 */ /* 0x000ee80000300800 */
[----:B------:R-:W3:Y:S01]  /*6aa10*/  LDL.LU R59, [R1+0x50c8] ;  /* 0x0050c800013b7983 */ /* 0x000ee20000300800 */
[----:B------:R-:W-:Y:S01]  /*6aa20*/  IMAD.MOV.U32 R49, RZ, RZ, R40 ;  /* 0x000000ffff317224 */ /* 0x000fe200078e0028 */
[----:B------:R-:W-:Y:S01]  /*6aa30*/  MOV R48, R41 ;  /* 0x0000002900307202 */ /* 0x000fe20000000f00 */
[----:B------:R-:W-:Y:S01]  /*6aa40*/  IMAD.MOV.U32 R45, RZ, RZ, R42 ;  /* 0x000000ffff2d7224 */ /* 0x000fe200078e002a */
[----:B------:R-:W-:Y:S01]  /*6aa50*/  LDS R40, [R161+0x4080] ;  /* 0x00408000a1287984 */ /* 0x000fe20000000800 */
[----:B------:R-:W-:-:S03]  /*6aa60*/  IMAD.MOV.U32 R44, RZ, RZ, R43 ;  /* 0x000000ffff2c7224 */ /* 0x000fc600078e002b */
[----:B------:R-:W-:Y:S04]  /*6aa70*/  LDS R42, [R161+0x6080] ;  /* 0x00608000a12a7984 */ /* 0x000fe80000000800 */
[----:B------:R-:W-:Y:S04]  /*6aa80*/  LDS R41, [R189+0x4080] ;  /* 0x00408000bd297984 */ /* 0x000fe80000000800 */
[----:B------:R-:W1:Y:S01]  /*6aa90*/  LDS R43, [R189+0x6080] ;  /* 0x00608000bd2b7984 */ /* 0x000e620000000800 */
[C---:B--2---:R-:W-:Y:S11]  /*6aaa0*/  HMMA.1688.F32.TF32 R68, R232.reuse, R66, R100 ;  /* 0x00000042e844723c */ /* 0x044ff60000081064 */
[----:B------:R-:W-:Y:S11]  /*6aab0*/  @!UPT UIADD3 URZ, URZ, URZ, URZ ;  /* 0x0000003f3f3ff290 */ /* 0x000ff6000fffe03f */
[----:B------:R-:W-:Y:S02]  /*6aac0*/  @!UPT UIADD3 URZ, URZ, URZ, URZ ;  /* 0x0000003f3f3ff290 */ /* 0x000fe4000fffe03f */
[----:B------:R-:W-:Y:S01]  /*6aad0*/  MOV R57, R68 ;  /* 0x0000004400397202 */ /* 0x000fe20000000f00 */
[----:B------:R-:W-:Y:S01]  /*6aae0*/  IMAD.MOV.U32 R56, RZ, RZ, R69 ;  /* 0x000000ffff387224 */ /* 0x000fe200078e0045 */
[----:B------:R-:W-:Y:S01]  /*6aaf0*/  MOV R52, R71 ;  /* 0x0000004700347202 */ /* 0x000fe20000000f00 */
[----:B------:R-:W-:Y:S02]  /*6ab00*/  IMAD.MOV.U32 R53, RZ, RZ, R70 ;  /* 0x000000ffff357224 */ /* 0x000fe400078e0046 */
[C---:B---3--:R-:W-:Y:S08]  /*6ab10*/  HMMA.1688.F32.TF32 R68, R232.reuse, R62, R172 ;  /* 0x0000003ee844723c */ /* 0x048ff000000810ac */
[C---:B------:R-:W-:Y:S08]  /*6ab20*/  HMMA.1688.F32.TF32 R72, R232.reuse, R58, R200 ;  /* 0x0000003ae848723c */ /* 0x040ff000000810c8 */
[----:B------:R-:W-:Y:S07]  /*6ab30*/  HMMA.1688.F32.TF32 R76, R232, R50, R208 ;  /* 0x00000032e84c723c */ /* 0x000fee00000810d0 */
[----:B------:R2:W-:Y:S01]  /*6ab40*/  STL.64 [R1+0xf40], R68 ;  /* 0x000f404401007387 */ /* 0x0005e20000100a00 */
[----:B------:R-:W-:-:S02]  /*6ab50*/  IMAD.MOV.U32 R65, RZ, RZ, R70 ;  /* 0x000000ffff417224 */ /* 0x000fc400078e0046 */
[----:B------:R-:W-:Y:S02]  /*6ab60*/  IMAD.MOV.U32 R64, RZ, RZ, R71 ;  /* 0x000000ffff407224 */ /* 0x000fe400078e0047 */
[C---:B--2---:R-:W-:Y:S03]  /*6ab70*/  HMMA.1688.F32.TF32 R68, R232.reuse, R54, R108 ;  /* 0x00000036e844723c */ /* 0x044fe6000008106c */
[----:B------:R-:W-:Y:S04]  /*6ab80*/  STL.64 [R1+0xf30], R72 ;  /* 0x000f304801007387 */ /* 0x000fe80000100a00 */
[----:B------:R2:W-:Y:S02]  /*6ab90*/  STL.64 [R1+0xf38], R74 ;  /* 0x000f384a01007387 */ /* 0x0005e40000100a00 */
[C---:B--2---:R-:W-:Y:S11]  /*6aba0*/  HMMA.1688.F32.TF32 R72, R232.reuse, R38, R132 ;  /* 0x00000026e848723c */ /* 0x044ff60000081084 */
[----:B------:R-:W-:Y:S03]  /*6abb0*/  @!UPT UIADD3 URZ, URZ, URZ, URZ ;  /* 0x0000003f3f3ff290 */ /* 0x000fe6000fffe03f */
[----:B------:R-:W-:Y:S04]  /*6abc0*/  STL.64 [R1+0xf20], R68 ;  /* 0x000f204401007387 */ /* 0x000fe80000100a00 */
[----:B------:R-:W-:Y:S04]  /*6abd0*/  STL.64 [R1+0xf28], R70 ;  /* 0x000f284601007387 */ /* 0x000fe80000100a00 */
[----:B------:R-:W-:Y:S04]  /*6abe0*/  STL.64 [R1+0xf10], R76 ;  /* 0x000f104c01007387 */ /* 0x000fe80000100a00 */
[----:B------:R2:W-:Y:S01]  /*6abf0*/  STL.64 [R1+0xf18], R78 ;  /* 0x000f184e01007387 */ /* 0x0005e20000100a00 */
[C---:B------:R-:W-:Y:S03]  /*6ac00*/  HMMA.1688.F32.TF32 R84, R232.reuse, R10, R204 ;  /* 0x0000000ae854723c */ /* 0x040fe600000810cc */
[----:B------:R-:W-:Y:S04]  /*6ac10*/  LDS R68, [R161+0x4100] ;  /* 0x00410000a1447984 */ /* 0x000fe80000000800 */
[----:B------:R-:W-:Y:S01]  /*6ac20*/  LDS R70, [R161+0x6100] ;  /* 0x00610000a1467984 */ /* 0x000fe20000000800 */
[C---:B--2---:R-:W-:Y:S03]  /*6ac30*/  HMMA.1688.F32.TF32 R76, R232.reuse, R34, R120 ;  /* 0x00000022e84c723c */ /* 0x044fe60000081078 */
[----:B------:R-:W-:Y:S04]  /*6ac40*/  STL.64 [R1+0xf00], R72 ;  /* 0x000f004801007387 */ /* 0x000fe80000100a00 */
[----:B------:R2:W-:Y:S04]  /*6ac50*/  STL.64 [R1+0xf08], R74 ;  /* 0x000f084a01007387 */ /* 0x0005e80000100a00 */
[----:B------:R-:W-:Y:S04]  /*6ac60*/  LDS R69, [R189+0x4100] ;  /* 0x00410000bd457984 */ /* 0x000fe80000000800 */
[----:B------:R-:W3:Y:S01]  /*6ac70*/  LDS R71, [R189+0x6100] ;  /* 0x00610000bd477984 */ /* 0x000ee20000000800 */
[C---:B--2---:R-:W-:Y:S07]  /*6ac80*/  HMMA.1688.F32.TF32 R72, R232.reuse, R30, R184 ;  /* 0x0000001ee848723c */ /* 0x044fee00000810b8 */
[----:B------:R-:W-:Y:S04]  /*6ac90*/  STL.64 [R1+0x1540], R76 ;  /* 0x0015404c01007387 */ /* 0x000fe80000100a00 */
[----:B------:R5:W-:Y:S02]  /*6aca0*/  STL.64 [R1+0x1548], R78 ;  /* 0x0015484e01007387 */ /* 0x000be40000100a00 */
[C---:B-----5:R-:W-:Y:S10]  /*6acb0*/  HMMA.1688.F32.TF32 R76, R232.reuse, R14, R96 ;  /* 0x0000000ee84c723c */ /* 0x060ff40000081060 */
[----:B------:R-:W-:Y:S04]  /*6acc0*/  STL.64 [R1+0x1530], R72 ;  /* 0x0015304801007387 */ /* 0x000fe80000100a00 */
[----:B------:R4:W-:Y:S04]  /*6acd0*/  STL.64 [R1+0x1538], R74 ;  /* 0x0015384a01007387 */ /* 0x0009e80000100a00 */
[----:B------:R-:W-:Y:S04]  /*6ace0*/  STL.64 [R1+0x1520], R84 ;  /* 0x0015205401007387 */ /* 0x000fe80000100a00 */
[----:B------:R2:W-:Y:S01]  /*6acf0*/  STL.64 [R1+0x1528], R86 ;  /* 0x0015285601007387 */ /* 0x0005e20000100a00 */
[C---:B----4-:R-:W-:Y:S03]  /*6ad00*/  HMMA.1688.F32.TF32 R72, R232.reuse, R18, R92 ;  /* 0x00000012e848723c */ /* 0x050fe6000008105c */
[----:B------:R-:W-:Y:S05]  /*6ad10*/  STL.64 [R1+0x1510], R76 ;  /* 0x0015104c01007387 */ /* 0x000fea0000100a00 */
[C---:B--2---:R-:W-:Y:S01]  /*6ad20*/  HMMA.1688.F32.TF32 R84, R232.reuse, R22, R88 ;  /* 0x00000016e854723c */ /* 0x044fe20000081058 */
[----:B------:R2:W-:Y:S07]  /*6ad30*/  STL.64 [R1+0x1518], R78 ;  /* 0x0015184e01007387 */ /* 0x0005ee0000100a00 */
[----:B--2---:R-:W-:Y:S07]  /*6ad40*/  HMMA.1688.F32.TF32 R76, R232, R46, R244 ;  /* 0x0000002ee84c723c */ /* 0x004fee00000810f4 */
[----:B------:R-:W-:Y:S04]  /*6ad50*/  STL.64 [R1+0x1500], R72 ;  /* 0x0015004801007387 */ /* 0x000fe80000100a00 */
[----:B------:R-:W-:Y:S04]  /*6ad60*/  STL.64 [R1+0x1508], R74 ;  /* 0x0015084a01007387 */ /* 0x000fe80000100a00 */
[----:B------:R2:W-:Y:S04]  /*6ad70*/  STL.64 [R1+0x14f0], R84 ;  /* 0x0014f05401007387 */ /* 0x0005e80000100a00 */
[----:B------:R-:W-:Y:S04]  /*6ad80*/  STL.64 [R1+0x14f8], R86 ;  /* 0x0014f85601007387 */ /* 0x000fe80000100a00 */
[----:B------:R-:W-:Y:S04]  /*6ad90*/  LDS R72, [R161+0x4180] ;  /* 0x00418000a1487984 */ /* 0x000fe80000000800 */
[----:B------:R-:W-:Y:S04]  /*6ada0*/  LDS R74, [R161+0x6180] ;  /* 0x00618000a14a7984 */ /* 0x000fe80000000800 */
[----:B------:R-:W-:Y:S04]  /*6adb0*/  STL.64 [R1+0xef0], R76 ;  /* 0x000ef04c01007387 */ /* 0x000fe80000100a00 */
[----:B------:R1:W-:Y:S04]  /*6adc0*/  STL.64 [R1+0xef8], R78 ;  /* 0x000ef84e01007387 */ /* 0x0003e80000100a00 */
[----:B--2---:R-:W2:Y:S04]  /*6add0*/  LDL.LU R84, [R1+0x10] ;  /* 0x0000100001547983 */ /* 0x004ea80000300800 */
[----:B------:R-:W-:Y:S01]  /*6ade0*/  LDS R73, [R189+0x4180] ;  /* 0x00418000bd497984 */ /* 0x000fe20000000800 */
[C---:B-1----:R-:W-:Y:S03]  /*6adf0*/  HMMA.1688.F32.TF32 R76, R40.reuse, R26, R248 ;  /* 0x0000001a284c723c */ /* 0x042fe600000810f8 */
[----:B------:R-:W1:Y:S11]  /*6ae00*/  LDS R75, [R189+0x6180] ;  /* 0x00618000bd4b7984 */ /* 0x000e760000000800 */
[----:B------:R-:W-:Y:S09]  /*6ae10*/  @!UPT UIADD3 URZ, URZ, URZ, URZ ;  /* 0x0000003f3f3ff290 */ /* 0x000ff2000fffe03f */
[----:B------:R4:W-:Y:S04]  /*6ae20*/  STL.64 [R1+0x14e0], R76 ;  /* 0x0014e04c01007387 */ /* 0x0009e80000100a00 */
[----:B------:R5:W-:Y:S04]  /*6ae30*/  STL.64 [R1+0x14e8], R78 ;  /* 0x0014e84e01007387 */ /* 0x000be80000100a00 */
        /* <DEDUP_REMOVED lines=99> */
[----:B----4-:R-:W4:Y:S04]  /*6b470*/  LDL.LU R76, [R1] ;  /* 0x00000000014c7983 */ /* 0x010f280000300800 */
[----:B------:R-:W4:Y:S04]  /*6b480*/  LDL.LU R77, [R1+0x4] ;  /* 0x00000400014d7983 */ /* 0x000f280000300800 */
[----:B-----5:R-:W4:Y:S04]  /*6b490*/  LDL.LU R78, [R1+0x8] ;  /* 0x00000800014e7983 */ /* 0x020f280000300800 */
[----:B------:R-:W4:Y:S01]  /*6b4a0*/  LDL.LU R79, [R1+0xc] ;  /* 0x00000c00014f7983 */ /* 0x000f220000300800 */
[C---:B--2---:R-:W-:Y:S08]  /*6b4b0*/  HMMA.1688.F32.TF32 R172, R40.reuse, R34, R172 ;  /* 0x0000002228ac723c */ /* 0x044ff000000810ac */
[C---:B---3--:R-:W-:Y:S08]  /*6b4c0*/  HMMA.1688.F32.TF32 R100, R40.reuse, R38, R100 ;  /* 0x000000262864723c */ /* 0x048ff00000081064 */
[C---:B------:R-:W-:Y:S08]  /*6b4d0*/  HMMA.1688.F32.TF32 R124, R40.reuse, R54, R124 ;  /* 0x00000036287c723c */ /* 0x040ff0000008107c */
[C---:B------:R-:W-:Y:S08]  /*6b4e0*/  HMMA.1688.F32.TF32 R128, R40.reuse, R58, R128 ;  /* 0x0000003a2880723c */ /* 0x040ff00000081080 */
[C---:B------:R-:W-:Y:S08]  /*6b4f0*/  HMMA.1688.F32.TF32 R112, R40.reuse, R62, R112 ;  /* 0x0000003e2870723c */ /* 0x040ff00000081070 */
[C---:B------:R-:W-:Y:S08]  /*6b500*/  HMMA.1688.F32.TF32 R224, R40.reuse, R218, R224 ;  /* 0x000000da28e0723c */ /* 0x040ff000000810e0 */
[C---:B------:R-:W-:Y:S08]  /*6b510*/  HMMA.1688.F32.TF32 R228, R40.reuse, R6, R228 ;  /* 0x0000000628e4723c */ /* 0x040ff000000810e4 */
[C---:B------:R-:W-:Y:S11]  /*6b520*/  HMMA.1688.F32.TF32 R116, R40.reuse, R66, R116 ;  /* 0x000000422874723c */ /* 0x040ff60000081074 */
[----:B------:R-:W-:Y:S04]  /*6b530*/  @!UPT UIADD3 URZ, URZ, URZ, URZ ;  /* 0x0000003f3f3ff290 */ /* 0x000fe8000fffe03f */
[----:B------:R-:W-:Y:S04]  /*6b540*/  STL.64 [R1+0x14d0], R228 ;  /* 0x0014d0e401007387 */ /* 0x000fe80000100a00 */
[----:B------:R2:W-:Y:S01]  /*6b550*/  STL.64 [R1+0x14d8], R230 ;  /* 0x0014d8e601007387 */ /* 0x0005e20000100a00 */
[C---:B------:R-:W-:Y:S03]  /*6b560*/  HMMA.1688.F32.TF32 R104, R40.reuse, R50, R104 ;  /* 0x000000322868723c */ /* 0x040fe60000081068 */
[----:B--2---:R-:W2:Y:S04]  /*6b570*/  LDL.LU.64 R230, [R1+0x50c0] ;  /* 0x0050c00001e67983 */ /* 0x004ea80000300a00 */
[----:B------:R-:W2:Y:S04]  /*6b580*/  LDL.LU.64 R228, [R1+0x50b8] ;  /* 0x0050b80001e47983 */ /* 0x000ea80000300a00 */
[----:B------:R-:W-:Y:S04]  /*6b590*/  STL.64 [R1+0x14c0], R224 ;  /* 0x0014c0e001007387 */ /* 0x000fe80000100a00 */
[----:B------:R3:W-:Y:S04]  /*6b5a0*/  STL.64 [R1+0x14c8], R226 ;  /* 0x0014c8e201007387 */ /* 0x0007e80000100a00 */
[----:B---3--:R-:W3:Y:S04]  /*6b5b0*/  LDL.LU.64 R226, [R1+0x50b0] ;  /* 0x0050b00001e27983 */ /* 0x008ee80000300a00 */
[----:B------:R-:W3:Y:S04]  /*6b5c0*/  LDL.LU.64 R224, [R1+0x50a8] ;  /* 0x0050a80001e07983 */ /* 0x000ee80000300a00 */
[----:B------:R-:W-:Y:S04]  /*6b5d0*/  STL.64 [R1+0x14b0], R116 ;  /* 0x0014b07401007387 */ /* 0x000fe80000100a00 */
[----:B------:R5:W-:Y:S04]  /*6b5e0*/  STL.64 [R1+0x14b8], R118 ;  /* 0x0014b87601007387 */ /* 0x000be80000100a00 */
[----:B-----5:R-:W5:Y:S04]  /*6b5f0*/  LDL.LU.64 R118, [R1+0x50a0] ;  /* 0x0050a00001767983 */ /* 0x020f680000300a00 */
[----:B------:R-:W5:Y:S04]  /*6b600*/  LDL.LU.64 R116, [R1+0x5098] ;  /* 0x0050980001747983 */ /* 0x000f680000300a00 */
[----:B------:R-:W-:Y:S04]  /*6b610*/  STL.64 [R1+0x14a0], R112 ;  /* 0x0014a07001007387 */ /* 0x000fe80000100a00 */
[----:B------:R1:W-:Y:S04]  /*6b620*/  STL.64 [R1+0x14a8], R114 ;  /* 0x0014a87201007387 */ /* 0x0003e80000100a00 */
[----:B-1----:R-:W2:Y:S04]  /*6b630*/  LDL.LU.64 R114, [R1+0x5090] ;  /* 0x0050900001727983 */ /* 0x002ea80000300a00 */
[----:B------:R-:W2:Y:S04]  /*6b640*/  LDL.LU.64 R112, [R1+0x5088] ;  /* 0x0050880001707983 */ /* 0x000ea80000300a00 */
        /* <DEDUP_REMOVED lines=19> */
[----:B------:R-:W3:Y:S01]  /*6b780*/  LDL.LU.64 R172, [R1+0x5038] ;  /* 0x0050380001ac7983 */ /* 0x000ee20000300a00 */
[C---:B------:R-:W-:Y:S08]  /*6b790*/  HMMA.1688.F32.TF32 R200, R40.reuse, R30, R200 ;  /* 0x0000001e28c8723c */ /* 0x040ff000000810c8 */
[C---:B------:R-:W-:Y:S08]  /*6b7a0*/  HMMA.1688.F32.TF32 R108, R40.reuse, R10, R108 ;  /* 0x0000000a286c723c */ /* 0x040ff0000008106c */
[C---:B------:R-:W-:Y:S08]  /*6b7b0*/  HMMA.1688.F32.TF32 R208, R40.reuse, R14, R208 ;  /* 0x0000000e28d0723c */ /* 0x040ff000000810d0 */
[C---:B------:R-:W-:Y:S01]  /*6b7c0*/  HMMA.1688.F32.TF32 R132, R40.reuse, R18, R132 ;  /* 0x000000122884723c */ /* 0x040fe20000081084 */
[----:B------:R-:W-:Y:S07]  /*6b7d0*/  STL.64 [R1+0x1440], R200 ;  /* 0x001440c801007387 */ /* 0x000fee0000100a00 */
[C---:B------:R-:W-:Y:S01]  /*6b7e0*/  HMMA.1688.F32.TF32 R120, R40.reuse, R22, R120 ;  /* 0x000000162878723c */ /* 0x040fe20000081078 */
[----:B------:R1:W-:Y:S07]  /*6b7f0*/  STL.64 [R1+0x1448], R202 ;  /* 0x001448ca01007387 */ /* 0x0003ee0000100a00 */
[----:B------:R-:W-:Y:S01]  /*6b800*/  HMMA.1688.F32.TF32 R40, R40, R46, R184 ;  /* 0x0000002e2828723c */ /* 0x000fe200000810b8 */
[----:B-1----:R-:W4:Y:S04]  /*6b810*/  LDL.LU.64 R202, [R1+0x5030] ;  /* 0x0050300001ca7983 */ /* 0x002f280000300a00 */
[----:B------:R-:W4:Y:S04]  /*6b820*/  LDL.LU.64 R200, [R1+0x5028] ;  /* 0x0050280001c87983 */ /* 0x000f280000300a00 */
[----:B------:R-:W-:Y:S04]  /*6b830*/  STL.64 [R1+0x1430], R108 ;  /* 0x0014306c01007387 */ /* 0x000fe80000100a00 */
[----:B------:R1:W-:Y:S04]  /*6b840*/  STL.64 [R1+0x1438], R110 ;  /* 0x0014386e01007387 */ /* 0x0003e80000100a00 */
[----:B-1----:R-:W4:Y:S04]  /*6b850*/  LDL.LU.64 R110, [R1+0x5020] ;  /* 0x00502000016e7983 */ /* 0x002f280000300a00 */
[----:B------:R-:W4:Y:S04]  /*6b860*/  LDL.LU.64 R108, [R1+0x5018] ;  /* 0x00501800016c7983 */ /* 0x000f280000300a00 */
[----:B------:R-:W-:Y:S04]  /*6b870*/  STL.64 [R1+0x1420], R208 ;  /* 0x001420d001007387 */ /* 0x000fe80000100a00 */
[----:B------:R1:W-:Y:S04]  /*6b880*/  STL.64 [R1+0x1428], R210 ;  /* 0x001428d201007387 */ /* 0x0003e80000100a00 */
[----:B-1----:R-:W4:Y:S04]  /*6b890*/  LDL.LU.64 R210, [R1+0x5010] ;  /* 0x0050100001d27983 */ /* 0x002f280000300a00 */
[----:B------:R-:W4:Y:S04]  /*6b8a0*/  LDL.LU.64 R208, [R1+0x5008] ;  /* 0x0050080001d07983 */ /* 0x000f280000300a00 */
[----:B------:R-:W-:Y:S04]  /*6b8b0*/  STL.64 [R1+0x1410], R132 ;  /* 0x0014108401007387 */ /* 0x000fe80000100a00 */
[----:B------:R1:W-:Y:S01]  /*6b8c0*/  STL.64 [R1+0x1418], R134 ;  /* 0x0014188601007387 */ /* 0x0003e20000100a00 */
[C---:B------:R-:W-:Y:S03]  /*6b8d0*/  HMMA.1688.F32.TF32 R204, R68.reuse, R26, R204 ;  /* 0x0000001a44cc723c */ /* 0x040fe600000810cc */
[----:B-1----:R-:W4:Y:S04]  /*6b8e0*/  LDL.LU.64 R134, [R1+0x5000] ;  /* 0x0050000001867983 */ /* 0x002f280000300a00 */
[----:B------:R-:W4:Y:S04]  /*6b8f0*/  LDL.LU.64 R132, [R1+0x4ff8] ;  /* 0x004ff80001847983 */ /* 0x000f280000300a00 */
[----:B------:R-:W-:Y:S04]  /*6b900*/  STL.64 [R1+0x1400], R120 ;  /* 0x0014007801007387 */ /* 0x000fe80000100a00 */
[----:B------:R1:W-:Y:S01]  /*6b910*/  STL.64 [R1+0x1408], R122 ;  /* 0x0014087a01007387 */ /* 0x0003e20000100a00 */
[C---:B------:R-:W-:Y:S03]  /*6b920*/  HMMA.1688.F32.TF32 R240, R68.reuse, R6, R240 ;  /* 0x0000000644f0723c */ /* 0x040fe600000810f0 */
[----:B-1----:R-:W4:Y:S04]  /*6b930*/  LDL.LU.64 R122, [R1+0x4ff0] ;  /* 0x004ff000017a7983 */ /* 0x002f280000300a00 */
[----:B------:R-:W4:Y:S04]  /*6b940*/  LDL.LU.64 R120, [R1+0x4fe8] ;  /* 0x004fe80001787983 */ /* 0x000f280000300a00 */
[----:B------:R-:W4:Y:S04]  /*6b950*/  LDL.LU.64 R186, [R1+0x4fe0] ;  /* 0x004fe00001ba7983 */ /* 0x000f280000300a00 */
[----:B------:R-:W4:Y:S04]  /*6b960*/  LDL.LU.64 R184, [R1+0x4fd8] ;  /* 0x004fd80001b87983 */ /* 0x000f280000300a00 */
[----:B------:R1:W-:Y:S04]  /*6b970*/  STL.64 [R1+0xee0], R40 ;  /* 0x000ee02801007387 */ /* 0x0003e80000100a00 */
[----:B------:R5:W-:Y:S04]  /*6b980*/  STL.64 [R1+0xee8], R42 ;  /* 0x000ee82a01007387 */ /* 0x000be80000100a00 */
[----:B-1----:R-:W4:Y:S04]  /*6b990*/  LDL.LU R40, [R1+0x1a0] ;  /* 0x0001a00001287983 */ /* 0x002f280000300800 */
[----:B------:R-:W4:Y:S04]  /*6b9a0*/  LDL.LU R41, [R1+0x1a4] ;  /* 0x0001a40001297983 */ /* 0x000f280000300800 */
[----:B-----5:R-:W4:Y:S04]  /*6b9b0*/  LDL.LU R42, [R1+0x1a8] ;  /* 0x0001a800012a7983 */ /* 0x020f280000300800 */
[----:B------:R-:W4:Y:S01]  /*6b9c0*/  LDL.LU R43, [R1+0x1ac] ;  /* 0x0001ac00012b7983 */ /* 0x000f220000300800 */
[C---:B------:R-:W-:Y:S08]  /*6b9d0*/  HMMA.1688.F32.TF32 R96, R68.reuse, R218, R96 ;  /* 0x000000da4460723c */ /* 0x040ff00000081060 */
[C---:B------:R-:W-:Y:S01]  /*6b9e0*/  HMMA.1688.F32.TF32 R92, R68.reuse, R66, R92 ;  /* 0x00000042445c723c */ /* 0x040fe2000008105c */
[----:B------:R-:W-:Y:S07]  /*6b9f0*/  STL.64 [R1+0xed0], R204 ;  /* 0x000ed0cc01007387 */ /* 0x000fee0000100a00 */
[C---:B------:R-:W-:Y:S01]  /*6ba00*/  HMMA.1688.F32.TF32 R88, R68.reuse, R62, R88 ;  /* 0x0000003e4458723c */ /* 0x040fe20000081058 */
[----:B------:R1:W-:Y:S07]  /*6ba10*/  STL.64 [R1+0xed8], R206 ;  /* 0x000ed8ce01007387 */ /* 0x0003ee0000100a00 */
[C---:B------:R-:W-:Y:S01]  /*6ba20*/  HMMA.1688.F32.TF32 R244, R68.reuse, R58, R244 ;  /* 0x0000003a44f4723c */ /* 0x040fe200000810f4 */
[----:B-1----:R-:W5:Y:S07]  /*6ba30*/  LDL.LU.64 R206, [R1+0x4fd0] ;  /* 0x004fd00001ce7983 */ /* 0x002f6e0000300a00 */
[----:B------:R-:W-:Y:S01]  /*6ba40*/  HMMA.1688.F32.TF32 R248, R68, R54, R248 ;  /* 0x0000003644f8723c */ /* 0x000fe200000810f8 */
[----:B------:R-:W5:Y:S04]  /*6ba50*/  LDL.LU.64 R204, [R1+0x4fc8] ;  /* 0x004fc80001cc7983 */ /* 0x000f680000300a00 */
[----:B------:R-:W-:Y:S04]  /*6ba60*/  STL.64 [R1+0xec0], R240 ;  /* 0x000ec0f001007387 */ /* 0x000fe80000100a00 */
[----:B------:R2:W-:Y:S02]  /*6ba70*/  STL.64 [R1+0xec8], R242 ;  /* 0x000ec8f201007387 */ /* 0x0005e40000100a00 */
[----:B--2---:R-:W-:Y:S01]  /*6ba80*/  IMAD.MOV.U32 R242, RZ, RZ, R174 ;  /* 0x000000fffff27224 */ /* 0x004fe200078e00ae */
[----:B------:R-:W-:-:S02]  /*6ba90*/  MOV R243, R175 ;  /* 0x000000af00f37202 */ /* 0x000fc40000000f00 */
[----:B---3--:R-:W-:Y:S01]  /*6baa0*/  MOV R240, R172 ;  /* 0x000000ac00f07202 */ /* 0x008fe20000000f00 */
[----:B------:R-:W-:Y:S01]  /*6bab0*/  IMAD.MOV.U32 R241, RZ, RZ, R173 ;  /* 0x000000fffff17224 */ /* 0x000fe200078e00ad */
[----:B------:R-:W2:Y:S04]  /*6bac0*/  LDL.LU R172, [R1+0x4fc4] ;  /* 0x004fc40001ac7983 */ /* 0x000ea80000300800 */
[----:B------:R-:W2:Y:S04]  /*6bad0*/  LDL.LU R173, [R1+0x4fc0] ;  /* 0x004fc00001ad7983 */ /* 0x000ea80000300800 */
[----:B------:R-:W2:Y:S04]  /*6bae0*/  LDL.LU R174, [R1+0x4fbc] ;  /* 0x004fbc0001ae7983 */ /* 0x000ea80000300800 */
[----:B------:R-:W2:Y:S04]  /*6baf0*/  LDL.LU R175, [R1+0x4fb8] ;  /* 0x004fb80001af7983 */ /* 0x000ea80000300800 */
[----:B------:R-:W-:Y:S04]  /*6bb00*/  STL.64 [R1+0xeb0], R96 ;  /* 0x000eb06001007387 */ /* 0x000fe80000100a00 */
[----:B------:R1:W-:Y:S04]  /*6bb10*/  STL.64 [R1+0xeb8], R98 ;  /* 0x000eb86201007387 */ /* 0x0003e80000100a00 */
[----:B-1----:R-:W3:Y:S04]  /*6bb20*/  LDL.LU.64 R98, [R1+0x4fb0] ;  /* 0x004fb00001627983 */ /* 0x002ee80000300a00 */
[----:B------:R-:W3:Y:S04]  /*6bb30*/  LDL.LU.64 R96, [R1+0x4fa8] ;  /* 0x004fa80001607983 */ /* 0x000ee80000300a00 */
        /* <DEDUP_REMOVED lines=10> */
[----:B-1----:R-:W3:Y:S04]  /*6bbe0*/  LDL.LU.64 R246, [R1+0x4f80] ;  /* 0x004f800001f67983 */ /* 0x002ee80000300a00 */
[----:B------:R-:W3:Y:S04]  /*6bbf0*/  LDL.LU.64 R244, [R1+0x4f78] ;  /* 0x004f780001f47983 */ /* 0x000ee80000300a00 */
[----:B------:R-:W-:Y:S04]  /*6bc00*/  STL.64 [R1+0xe70], R248 ;  /* 0x000e70f801007387 */ /* 0x000fe80000100a00 */
[----:B------:R1:W-:Y:S04]  /*6bc10*/  STL.64 [R1+0xe78], R250 ;  /* 0x000e78fa01007387 */ /* 0x0003e80000100a00 */
[----:B-1----:R-:W5:Y:S04]  /*6bc20*/  LDL.LU.64 R250, [R1+0x4f70] ;  /* 0x004f700001fa7983 */ /* 0x002f680000300a00 */
[----:B------:R-:W5:Y:S01]  /*6bc30*/  LDL.LU.64 R248, [R1+0x4f68] ;  /* 0x004f680001f87983 */ /* 0x000f620000300a00 */
[C---:B------:R-:W-:Y:S08]  /*6bc40*/  HMMA.1688.F32.TF32 R232, R68.reuse, R38, R232 ;  /* 0x0000002644e8723c */ /* 0x040ff000000810e8 */
[C---:B----4-:R-:W-:Y:S11]  /*6bc50*/  HMMA.1688.F32.TF32 R40, R68.reuse, R50, R40 ;  /* 0x000000324428723c */ /* 0x050ff60000081028 */
[----:B------:R-:W-:Y:S11]  /*6bc60*/  @!UPT UIADD3 URZ, URZ, URZ, URZ ;  /* 0x0000003f3f3ff290 */ /* 0x000ff6000fffe03f */
[----:B------:R-:W-:Y:S01]  /*6bc70*/  @!UPT UIADD3 URZ, URZ, URZ, URZ ;  /* 0x0000003f3f3ff290 */ /* 0x000fe2000fffe03f */
[----:B------:R-:W-:Y:S04]  /*6bc80*/  STL.64 [R1+0xe60], R40 ;  /* 0x000e602801007387 */ /* 0x000fe80000100a00 */
[----:B------:R1:W-:Y:S02]  /*6bc90*/  STL.64 [R1+0xe68], R42 ;  /* 0x000e682a01007387 */ /* 0x0003e40000100a00 */
[C---:B-1----:R-:W-:Y:S02]  /*6bca0*/  HMMA.1688.F32.TF32 R40, R68.reuse, R34, R236 ;  /* 0x000000224428723c */ /* 0x042fe400000810ec */
[----:B------:R-:W-:Y:S04]  /*6bcb0*/  STL.64 [R1+0x370], R232 ;  /* 0x000370e801007387 */ /* 0x000fe80000100a00 */
[----:B------:R-:W-:Y:S02]  /*6bcc0*/  STL.64 [R1+0x378], R234 ;  /* 0x000378ea01007387 */ /* 0x000fe40000100a00 */
[C---:B------:R-:W-:Y:S08]  /*6bcd0*/  HMMA.1688.F32.TF32 R84, R68.reuse, R30, R84 ;  /* 0x0000001e4454723c */ /* 0x040ff00000081054 */
[C---:B------:R-:W-:Y:S07]  /*6bce0*/  HMMA.1688.F32.TF32 R76, R68.reuse, R10, R76 ;  /* 0x0000000a444c723c */ /* 0x040fee000008104c */
[----:B------:R-:W-:Y:S04]  /*6bcf0*/  STL.64 [R1+0x350], R40 ;  /* 0x0003502801007387 */ /* 0x000fe80000100a00 */
[----:B------:R-:W-:Y:S04]  /*6bd00*/  STL.64 [R1+0x358], R42 ;  /* 0x0003582a01007387 */ /* 0x000fe80000100a00 */
[----:B------:R-:W-:Y:S04]  /*6bd10*/  STL.64 [R1+0x340], R84 ;  /* 0x0003405401007387 */ /* 0x000fe80000100a00 */
[----:B------:R-:W-:Y:S04]  /*6bd20*/  STL.64 [R1+0x348], R86 ;  /* 0x0003485601007387 */ /* 0x000fe80000100a00 */
[----:B------:R-:W-:Y:S04]  /*6bd30*/  STL.64 [R1+0x330], R76 ;  /* 0x0003304c01007387 */ /* 0x000fe80000100a00 */
[----:B------:R2:W-:Y:S02]  /*6bd40*/  STL.64 [R1+0x338], R78 ;  /* 0x0003384e01007387 */ /* 0x0005e40000100a00 */
[C---:B--2---:R-:W-:Y:S08]  /*6bd50*/  HMMA.1688.F32.TF32 R76, R68.reuse, R22, R88 ;  /* 0x00000016444c723c */ /* 0x044ff00000081058 */
[C---:B---3--:R-:W-:Y:S08]  /*6bd60*/  HMMA.1688.F32.TF32 R84, R68.reuse, R18, R244 ;  /* 0x000000124454723c */ /* 0x048ff000000810f4 */
[C---:B-----5:R-:W-:Y:S11]  /*6bd70*/  HMMA.1688.F32.TF32 R40, R68.reuse, R14, R248 ;  /* 0x0000000e4428723c */ /* 0x060ff600000810f8 */
[----:B------:R-:W-:Y:S11]  /*6bd80*/  @!UPT UIADD3 URZ, URZ, URZ, URZ ;  /* 0x0000003f3f3ff290 */ /* 0x000ff6000fffe03f */
[----:B------:R-:W-:Y:S01]  /*6bd90*/  @!UPT UIADD3 URZ, URZ, URZ, URZ ;  /* 0x0000003f3f3ff290 */ /* 0x000fe2000fffe03f */
[----:B------:R-:W-:Y:S04]  /*6bda0*/  STL.64 [R1+0x320], R40 ;  /* 0x0003202801007387 */ /* 0x000fe80000100a00 */
[----:B------:R1:W-:Y:S02]  /*6bdb0*/  STL.64 [R1+0x328], R42 ;  /* 0x0003282a01007387 */ /* 0x0003e40000100a00 */
[----:B-1----:R-:W-:Y:S02]  /*6bdc0*/  HMMA.1688.F32.TF32 R40, R68, R46, R92 ;  /* 0x0000002e4428723c */ /* 0x002fe4000008105c */
[----:B------:R-:W-:Y:S04]  /*6bdd0*/  STL.64 [R1+0x310], R84 ;  /* 0x0003105401007387 */ /* 0x000fe80000100a00 */
[----:B------:R-:W-:Y:S02]  /*6bde0*/  STL.64 [R1+0x318], R86 ;  /* 0x0003185601007387 */ /* 0x000fe40000100a00 */
[C---:B------:R-:W-:Y:S02]  /*6bdf0*/  HMMA.1688.F32.TF32 R68, R72.reuse, R26, R96 ;  /* 0x0000001a4844723c */ /* 0x040fe40000081060 */
[----:B------:R-:W-:Y:S04]  /*6be00*/  STL.64 [R1+0x2e0], R76 ;  /* 0x0002e04c01007387 */ /* 0x000fe80000100a00 */
[----:B------:R1:W-:Y:S09]  /*6be10*/  STL.64 [R1+0x2e8], R78 ;  /* 0x0002e84e01007387 */ /* 0x0003f20000100a00 */
[----:B------:R-:W-:Y:S01]  /*6be20*/  STL.64 [R1+0x110], R40 ;  /* 0x0001102801007387 */ /* 0x000fe20000100a00 */
[C---:B-1----:R-:W-:Y:S03]  /*6be30*/  HMMA.1688.F32.TF32 R76, R72.reuse, R6, R172 ;  /* 0x00000006484c723c */ /* 0x042fe600000810ac */
[----:B------:R1:W-:Y:S05]  /*6be40*/  STL.64 [R1+0x118], R42 ;  /* 0x0001182a01007387 */ /* 0x0003ea0000100a00 */
[C---:B-1----:R-:W-:Y:S01]  /*6be50*/  HMMA.1688.F32.TF32 R40, R72.reuse, R218, R204 ;  /* 0x000000da4828723c */ /* 0x042fe200000810cc */
[----:B------:R-:W-:Y:S04]  /*6be60*/  STL.64 [R1+0x100], R68 ;  /* 0x0001004401007387 */ /* 0x000fe80000100a00 */
[----:B------:R-:W-:Y:S10]  /*6be70*/  STL.64 [R1+0x108], R70 ;  /* 0x0001084601007387 */ /* 0x000ff40000100a00 */
[----:B------:R-:W-:Y:S04]  /*6be80*/  STL.64 [R1+0xe0], R76 ;  /* 0x0000e04c01007387 */ /* 0x000fe80000100a00 */
[----:B------:R1:W-:Y:S01]  /*6be90*/  STL.64 [R1+0xe8], R78 ;  /* 0x0000e84e01007387 */ /* 0x0003e20000100a00 */
[C---:B------:R-:W-:Y:S03]  /*6bea0*/  HMMA.1688.F32.TF32 R84, R72.reuse, R62, R120 ;  /* 0x0000003e4854723c */ /* 0x040fe60000081078 */
[----:B------:R-:W-:Y:S04]  /*6beb0*/  LDS R68, [R161+0x4200] ;  /* 0x00420000a1447984 */ /* 0x000fe80000000800 */
[----:B------:R-:W-:Y:S04]  /*6bec0*/  LDS R70, [R161+0x6200] ;  /* 0x00620000a1467984 */ /* 0x000fe80000000800 */
[----:B------:R-:W-:Y:S04]  /*6bed0*/  STL.64 [R1+0xd0], R40 ;  /* 0x0000d02801007387 */ /* 0x000fe80000100a00 */
[----:B------:R2:W-:Y:S01]  /*6bee0*/  STL.64 [R1+0xd8], R42 ;  /* 0x0000d82a01007387 */ /* 0x0005e20000100a00 */
[C---:B-1----:R-:W-:Y:S03]  /*6bef0*/  HMMA.1688.F32.TF32 R76, R72.reuse, R58, R132 ;  /* 0x0000003a484c723c */ /* 0x042fe60000081084 */
[----:B------:R-:W-:Y:S04]  /*6bf00*/  LDS R69, [R189+0x4200] ;  /* 0x00420000bd457984 */ /* 0x000fe80000000800 */
[----:B------:R-:W1:Y:S01]  /*6bf10*/  LDS R71, [R189+0x6200] ;  /* 0x00620000bd477984 */ /* 0x000e620000000800 */
[C---:B--2---:R-:W-:Y:S11]  /*6bf20*/  HMMA.1688.F32.TF32 R40, R72.reuse, R66, R184 ;  /* 0x000000424828723c */ /* 0x044ff600000810b8 */
[----:B------:R-:W-:Y:S11]  /*6bf30*/  @!UPT UIADD3 URZ, URZ, URZ, URZ ;  /* 0x0000003f3f3ff290 */ /* 0x000ff6000fffe03f */
[----:B------:R-:W-:Y:S01]  /*6bf40*/  @!UPT UIADD3 URZ, URZ, URZ, URZ ;  /* 0x0000003f3f3ff290 */ /* 0x000fe2000fffe03f */
[----:B------:R-:W-:Y:S04]  /*6bf50*/  STL.64 [R1+0x250], R40 ;  /* 0x0002502801007387 */ /* 0x000fe80000100a00 */
[----:B------:R2:W-:Y:S04]  /*6bf60*/  STL.64 [R1+0x258], R42 ;  /* 0x0002582a01007387 */ /* 0x0005e80000100a00 */
[----:B------:R-:W-:Y:S04]  /*6bf70*/  STL.64 [R1+0x190], R84 ;  /* 0x0001905401007387 */ /* 0x000fe80000100a00 */
[----:B------:R3:W-:Y:S01]  /*6bf80*/  STL.64 [R1+0x198], R86 ;  /* 0x0001985601007387 */ /* 0x0007e20000100a00 */
[C---:B--2---:R-:W-:Y:S03]  /*6bf90*/  HMMA.1688.F32.TF32 R40, R72.reuse, R54, R208 ;  /* 0x000000364828723c */ /* 0x044fe600000810d0 */
[----:B------:R-:W-:Y:S04]  /*6bfa0*/  STL.64 [R1+0x160], R76 ;  /* 0x0001604c01007387 */ /* 0x000fe80000100a00 */
[----:B------:R2:W-:Y:S01]  /*6bfb0*/  STL.64 [R1+0x168], R78 ;  /* 0x0001684e01007387 */ /* 0x0005e20000100a00 */
[C---:B---3--:R-:W-:Y:S08]  /*6bfc0*/  HMMA.1688.F32.TF32 R84, R72.reuse, R50, R108 ;  /* 0x000000324854723c */ /* 0x048ff0000008106c */
[C---:B--2---:R-:W-:Y:S07]  /*6bfd0*/  HMMA.1688.F32.TF32 R76, R72.reuse, R38, R200 ;  /* 0x00000026484c723c */ /* 0x044fee00000810c8 */
[----:B------:R-:W-:Y:S04]  /*6bfe0*/  STL.64 [R1+0x150], R40 ;  /* 0x0001502801007387 */ /* 0x000fe80000100a00 */
[----:B------:R-:W-:Y:S04]  /*6bff0*/  STL.64 [R1+0x158], R42 ;  /* 0x0001582a01007387 */ /* 0x000fe80000100a00 */
[----:B------:R-:W-:Y:S04]  /*6c000*/  STL.64 [R1+0x140], R84 ;  /* 0x0001405401007387 */ /* 0x000fe80000100a00 */
[----:B------:R-:W-:Y:S01]  /*6c010*/  STL.64 [R1+0x148], R86 ;  /* 0x0001485601007387 */ /* 0x000fe20000100a00 */
[----:B------:R-:W-:Y:S01]  /*6c020*/  HMMA.1688.F32.TF32 R88, R72, R14, R124 ;  /* 0x0000000e4858723c */ /* 0x000fe2000008107c */
[----:B------:R-:W-:Y:S01]  /*6c030*/  IMAD.MOV.U32 R236, RZ, RZ, R146 ;  /* 0x000000ffffec7224 */ /* 0x000fe200078e0092 */
[----:B------:R-:W-:Y:S01]  /*6c040*/  MOV R238, R144 ;  /* 0x0000009000ee7202 */ /* 0x000fe20000000f00 */
[----:B------:R-:W-:Y:S01]  /*6c050*/  IMAD.MOV.U32 R237, RZ, RZ, R145 ;  /* 0x000000ffffed7224 */ /* 0x000fe200078e0091 */
[----:B------:R-:W-:Y:S04]  /*6c060*/  STL.64 [R1+0x130], R76 ;  /* 0x0001304c01007387 */ /* 0x000fe80000100a00 */
[----:B------:R2:W-:Y:S01]  /*6c070*/  STL.64 [R1+0x138], R78 ;  /* 0x0001384e01007387 */ /* 0x0005e20000100a00 */
[----:B------:R-:W-:Y:S01]  /*6c080*/  IMAD.MOV.U32 R239, RZ, RZ, R149 ;  /* 0x000000ffffef7224 */ /* 0x000fe200078e0095 */
[----:B------:R-:W-:Y:S01]  /*6c090*/  MOV R249, R165 ;  /* 0x000000a500f97202 */ /* 0x000fe20000000f00 */
[----:B------:R-:W-:Y:S01]  /*6c0a0*/  IMAD.MOV.U32 R248, RZ, RZ, R164 ;  /* 0x000000fffff87224 */ /* 0x000fe200078e00a4 */
[----:B------:R-:W-:Y:S01]  /*6c0b0*/  MOV R244, R157 ;  /* 0x0000009d00f47202 */ /* 0x000fe20000000f00 */
[----:B------:R-:W-:-:S02]  /*6c0c0*/  IMAD.MOV.U32 R250, RZ, RZ, R166 ;  /* 0x000000fffffa7224 */ /* 0x000fc400078e00a6 */
[----:B------:R-:W-:Y:S01]  /*6c0d0*/  IMAD.MOV.U32 R245, RZ, RZ, R156 ;  /* 0x000000fffff57224 */ /* 0x000fe200078e009c */
[----:B------:R-:W-:Y:S01]  /*6c0e0*/  MOV R247, R159 ;  /* 0x0000009f00f77202 */ /* 0x000fe20000000f00 */
[----:B------:R-:W-:Y:S01]  /*6c0f0*/  IMAD.MOV.U32 R251, RZ, RZ, R148 ;  /* 0x000000fffffb7224 */ /* 0x000fe200078e0094 */
[----:B------:R-:W-:Y:S01]  /*6c100*/  MOV R232, R196 ;  /* 0x000000c400e87202 */ /* 0x000fe20000000f00 */
[----:B------:R-:W-:Y:S01]  /*6c110*/  IMAD.MOV.U32 R246, RZ, RZ, R158 ;  /* 0x000000fffff67224 */ /* 0x000fe200078e009e */
[C---:B--2---:R-:W-:Y:S01]  /*6c120*/  HMMA.1688.F32.TF32 R76, R72.reuse, R34, R240 ;  /* 0x00000022484c723c */ /* 0x044fe200000810f0 */
[----:B------:R-:W-:Y:S01]  /*6c130*/  IMAD.MOV.U32 R233, RZ, RZ, R197 ;  /* 0x000000ffffe97224 */ /* 0x000fe200078e00c5 */
[----:B------:R-:W-:Y:S01]  /*6c140*/  MOV R235, R192 ;  /* 0x000000c000eb7202 */ /* 0x000fe20000000f00 */
[----:B------:R-:W-:Y:S01]  /*6c150*/  IMAD.MOV.U32 R234, RZ, RZ, R198 ;  /* 0x000000ffffea7224 */ /* 0x000fe200078e00c6 */
[----:B------:R-:W-:Y:S04]  /*6c160*/  LDS R40, [R161+0x4280] ;  /* 0x00428000a1287984 */ /* 0x000fe80000000800 */
[----:B------:R-:W-:Y:S01]  /*6c170*/  HMMA.1688.F32.TF32 R84, R72, R30, R100 ;  /* 0x0000001e4854723c */ /* 0x000fe20000081064 */
[----:B------:R-:W-:Y:S01]  /*6c180*/  MOV R240, R147 ;  /* 0x0000009300f07202 */ /* 0x000fe20000000f00 */
[----:B------:R-:W-:Y:S01]  /*6c190*/  IMAD.MOV.U32 R241, RZ, RZ, R150 ;  /* 0x000000fffff17224 */ /* 0x000fe200078e0096 */
[----:B------:R-:W-:Y:S01]  /*6c1a0*/  LDS R42, [R161+0x6280] ;  /* 0x00628000a12a7984 */ /* 0x000fe20000000800 */
[----:B------:R-:W-:Y:S01]  /*6c1b0*/  IMAD.MOV.U32 R242, RZ, RZ, R151 ;  /* 0x000000fffff27224 */ /* 0x000fe200078e0097 */
[----:B------:R-:W-:-:S02]  /*6c1c0*/  MOV R243, R167 ;  /* 0x000000a700f37202 */ /* 0x000fc40000000f00 */
[----:B------:R-:W-:Y:S04]  /*6c1d0*/  LDS R41, [R189+0x4280] ;  /* 0x00428000bd297984 */ /* 0x000fe80000000800 */
[----:B------:R-:W2:Y:S04]  /*6c1e0*/  LDS R43, [R189+0x6280] ;  /* 0x00628000bd2b7984 */ /* 0x000ea80000000800 */
[----:B------:R-:W-:Y:S04]  /*6c1f0*/  STL.64 [R1+0x13f0], R76 ;  /* 0x0013f04c01007387 */ /* 0x000fe80000100a00 */
[----:B------:R3:W-:Y:S04]  /*6c200*/  STL.64 [R1+0x13f8], R78 ;  /* 0x0013f84e01007387 */ /* 0x0007e80000100a00 */
[----:B------:R-:W-:Y:S04]  /*6c210*/  LDS R100, [R161+0x4300] ;  /* 0x00430000a1647984 */ /* 0x000fe80000000800 */
[----:B------:R-:W-:Y:S01]  /*6c220*/  LDS R102, [R161+0x6300] ;  /* 0x00630000a1667984 */ /* 0x000fe20000000800 */
[C---:B---3--:R-:W-:Y:S03]  /*6c230*/  HMMA.1688.F32.TF32 R76, R72.reuse, R10, R104 ;  /* 0x0000000a484c723c */ /* 0x048fe60000081068 */
[----:B------:R-:W-:Y:S04]  /*6c240*/  STL.64 [R1+0x13e0], R84 ;  /* 0x0013e05401007387 */ /* 0x000fe80000100a00 */
[----:B------:R3:W-:Y:S04]  /*6c250*/  STL.64 [R1+0x13e8], R86 ;  /* 0x0013e85601007387 */ /* 0x0007e80000100a00 */
[----:B------:R-:W-:Y:S04]  /*6c260*/  LDS R101, [R189+0x4300] ;  /* 0x00430000bd657984 */ /* 0x000fe80000000800 */
[----:B------:R-:W4:Y:S01]  /*6c270*/  LDS R103, [R189+0x6300] ;  /* 0x00630000bd677984 */ /* 0x000f220000000800 */
[C---:B---3--:R-:W-:Y:S07]  /*6c280*/  HMMA.1688.F32.TF32 R84, R72.reuse, R18, R128 ;  /* 0x000000124854723c */ /* 0x048fee0000081080 */
[----:B------:R-:W-:Y:S04]  /*6c290*/  STL.64 [R1+0x13d0], R76 ;  /* 0x0013d04c01007387 */ /* 0x000fe80000100a00 */
[----:B------:R3:W-:Y:S02]  /*6c2a0*/  STL.64 [R1+0x13d8], R78 ;  /* 0x0013d84e01007387 */ /* 0x0007e40000100a00 */
[C---:B---3--:R-:W-:Y:S08]  /*6c2b0*/  HMMA.1688.F32.TF32 R76, R72.reuse, R22, R112 ;  /* 0x00000016484c723c */ /* 0x048ff00000081070 */
[----:B------:R-:W-:Y:S01]  /*6c2c0*/  HMMA.1688.F32.TF32 R72, R72, R46, R116 ;  /* 0x0000002e4848723c */ /* 0x000fe20000081074 */
[----:B------:R-:W-:Y:S04]  /*6c2d0*/  STL.64 [R1+0x13c0], R88 ;  /* 0x0013c05801007387 */ /* 0x000fe80000100a00 */
[----:B------:R-:W-:Y:S04]  /*6c2e0*/  STL.64 [R1+0x13c8], R90 ;  /* 0x0013c85a01007387 */ /* 0x000fe80000100a00 */
[----:B------:R-:W-:Y:S04]  /*6c2f0*/  STL.64 [R1+0x13b0], R84 ;  /* 0x0013b05401007387 */ /* 0x000fe80000100a00 */
[----:B------:R1:W-:Y:S04]  /*6c300*/  STL.64 [R1+0x13b8], R86 ;  /* 0x0013b85601007387 */ /* 0x0003e80000100a00 */
[----:B------:R-:W-:Y:S04]  /*6c310*/  STL.64 [R1+0x13a0], R76 ;  /* 0x0013a04c01007387 */ /* 0x000fe80000100a00 */
[----:B------:R3:W-:Y:S01]  /*6c320*/  STL.64 [R1+0x13a8], R78 ;  /* 0x0013a84e01007387 */ /* 0x0007e20000100a00 */
[C---:B-1----:R-:W-:Y:S03]  /*6c330*/  HMMA.1688.F32.TF32 R84, R68.reuse, R26, R224 ;  /* 0x0000001a4454723c */ /* 0x042fe600000810e0 */
[----:B------:R-:W-:Y:S04]  /*6c340*/  STL.64 [R1+0x120], R72 ;  /* 0x0001204801007387 */ /* 0x000fe80000100a00 */
[----:B------:R1:W-:Y:S01]  /*6c350*/  STL.64 [R1+0x128], R74 ;  /* 0x0001284a01007387 */ /* 0x0003e20000100a00 */
[C---:B---3--:R-:W-:Y:S08]  /*6c360*/  HMMA.1688.F32.TF32 R76, R68.reuse, R6, R228 ;  /* 0x00000006444c723c */ /* 0x048ff000000810e4 */
[C---:B-1----:R-:W-:Y:S07]  /*6c370*/  HMMA.1688.F32.TF32 R72, R68.reuse, R218, R136 ;  /* 0x000000da4448723c */ /* 0x042fee0000081088 */
        /* <DEDUP_REMOVED lines=17> */
[----:B-1----:R-:W-:Y:S07]  /*6c490*/  HMMA.1688.F32.TF32 R72, R68, R38, R80 ;  /* 0x000000264448723c */ /* 0x002fee0000081050 */
[----:B------:R1:W-:Y:S04]  /*6c4a0*/  STL.64 [R1+0x1330], R84 ;  /* 0x0013305401007387 */ /* 0x0003e80000100a00 */
[----:B------:R3:W-:Y:S04]  /*6c4b0*/  STL.64 [R1+0x1338], R86 ;  /* 0x0013385601007387 */ /* 0x0007e80000100a00 */
[----:B------:R5:W-:Y:S04]  /*6c4c0*/  STL.64 [R1+0x1320], R76 ;  /* 0x0013204c01007387 */ /* 0x000be80000100a00 */
[----:B------:R1:W-:Y:S04]  /*6c4d0*/  STL.64 [R1+0x1328], R78 ;  /* 0x0013284e01007387 */ /* 0x0003e80000100a00 */
[----:B------:R-:W2:Y:S04]  /*6c4e0*/  LDL.LU R146, [R1+0x4f64] ;  /* 0x004f640001927983 */ /* 0x000ea80000300800 */
[----:B------:R-:W-:Y:S04]  /*6c4f0*/  STL.64 [R1+0x1310], R72 ;  /* 0x0013104801007387 */ /* 0x000fe80000100a00 */
[----:B------:R1:W-:Y:S04]  /*6c500*/  STL.64 [R1+0x1318], R74 ;  /* 0x0013184a01007387 */ /* 0x0003e80000100a00 */
[----:B------:R-:W2:Y:S04]  /*6c510*/  LDL.LU R145, [R1+0x4f60] ;  /* 0x004f600001917983 */ /* 0x000ea80000300800 */
[----:B------:R-:W2:Y:S04]  /*6c520*/  LDL.LU R144, [R1+0x4f5c] ;  /* 0x004f5c0001907983 */ /* 0x000ea80000300800 */
[----:B------:R-:W2:Y:S04]  /*6c530*/  LDL.LU R149, [R1+0x4f58] ;  /* 0x004f580001957983 */ /* 0x000ea80000300800 */
[----:B------:R-:W2:Y:S04]  /*6c540*/  LDL.LU R164, [R1+0x4f54] ;  /* 0x004f540001a47983 */ /* 0x000ea80000300800 */
[----:B------:R-:W3:Y:S04]  /*6c550*/  LDL.LU R165, [R1+0x4f50] ;  /* 0x004f500001a57983 */ /* 0x000ee80000300800 */
[----:B------:R-:W4:Y:S04]  /*6c560*/  LDL.LU R166, [R1+0x4f4c] ;  /* 0x004f4c0001a67983 */ /* 0x000f280000300800 */
[----:B------:R-:W5:Y:S01]  /*6c570*/  LDL.LU R148, [R1+0x4f48] ;  /* 0x004f480001947983 */ /* 0x000f620000300800 */
[----:B------:R-:W-:-:S03]  /*6c580*/  IMAD.MOV.U32 R88, RZ, RZ, R169 ;  /* 0x000000ffff587224 */ /* 0x000fc600078e00a9 */
[----:B------:R-:W5:Y:S01]  /*6c590*/  LDL.LU R157, [R1+0x4f44] ;  /* 0x004f4400019d7983 */ /* 0x000f620000300800 */
[----:B------:R-:W-:-:S03]  /*6c5a0*/  IMAD.MOV.U32 R89, RZ, RZ, R168 ;  /* 0x000000ffff597224 */ /* 0x000fc600078e00a8 */
[----:B------:R-:W5:Y:S01]  /*6c5b0*/  LDL.LU R156, [R1+0x4f40] ;  /* 0x004f4000019c7983 */ /* 0x000f620000300800 */
[----:B------:R-:W-:-:S03]  /*6c5c0*/  MOV R90, R170 ;  /* 0x000000aa005a7202 */ /* 0x000fc60000000f00 */
[----:B------:R-:W5:Y:S01]  /*6c5d0*/  LDL.LU R158, [R1+0x4f3c] ;  /* 0x004f3c00019e7983 */ /* 0x000f620000300800 */
[----:B------:R-:W-:-:S03]  /*6c5e0*/  IMAD.MOV.U32 R91, RZ, RZ, R171 ;  /* 0x000000ffff5b7224 */ /* 0x000fc600078e00ab */
[----:B------:R-:W5:Y:S04]  /*6c5f0*/  LDL.LU R159, [R1+0x4f38] ;  /* 0x004f3800019f7983 */ /* 0x000f680000300800 */
[----:B------:R-:W5:Y:S04]  /*6c600*/  LDL.LU R169, [R1+0x4f34] ;  /* 0x004f340001a97983 */ /* 0x000f680000300800 */
[----:B------:R-:W5:Y:S04]  /*6c610*/  LDL.LU R168, [R1+0x4f30] ;  /* 0x004f300001a87983 */ /* 0x000f680000300800 */
[----:B------:R-:W5:Y:S04]  /*6c620*/  LDL.LU R170, [R1+0x4f2c] ;  /* 0x004f2c0001aa7983 */ /* 0x000f680000300800 */
[----:B------:R-:W5:Y:S01]  /*6c630*/  LDL.LU R171, [R1+0x4f28] ;  /* 0x004f280001ab7983 */ /* 0x000f620000300800 */
[----:B--2---:R-:W-:-:S02]  /*6c640*/  IMAD.MOV.U32 R99, RZ, RZ, R164 ;  /* 0x000000ffff637224 */ /* 0x004fc400078e00a4 */
[----:B---3--:R-:W-:Y:S01]  /*6c650*/  IMAD.MOV.U32 R98, RZ, RZ, R165 ;  /* 0x000000ffff627224 */ /* 0x008fe200078e00a5 */
[----:B----4-:R-:W-:Y:S01]  /*6c660*/  MOV R97, R166 ;  /* 0x000000a600617202 */ /* 0x010fe20000000f00 */
[----:B-----5:R-:W-:Y:S02]  /*6c670*/  IMAD.MOV.U32 R96, RZ, RZ, R148 ;  /* 0x000000ffff607224 */ /* 0x020fe400078e0094 */
[----:B------:R-:W2:Y:S04]  /*6c680*/  LDL.LU R148, [R1+0x4f24] ;  /* 0x004f240001947983 */ /* 0x000ea80000300800 */
[----:B------:R-:W3:Y:S04]  /*6c690*/  LDL.LU R166, [R1+0x4f20] ;  /* 0x004f200001a67983 */ /* 0x000ee80000300800 */
[----:B------:R-:W4:Y:S01]  /*6c6a0*/  LDL.LU R165, [R1+0x4f1c] ;  /* 0x004f1c0001a57983 */ /* 0x000f220000300800 */
[----:B------:R-:W-:-:S02]  /*6c6b0*/  IMAD.MOV.U32 R174, RZ, RZ, R156 ;  /* 0x000000ffffae7224 */ /* 0x000fc400078e009c */
[----:B------:R-:W-:Y:S01]  /*6c6c0*/  IMAD.MOV.U32 R173, RZ, RZ, R158 ;  /* 0x000000ffffad7224 */ /* 0x000fe200078e009e */
[----:B------:R-:W5:Y:S01]  /*6c6d0*/  LDL.LU R164, [R1+0x4f18] ;  /* 0x004f180001a47983 */ /* 0x000f620000300800 */
[----:B------:R-:W-:-:S03]  /*6c6e0*/  MOV R172, R159 ;  /* 0x0000009f00ac7202 */ /* 0x000fc60000000f00 */
[----:B------:R-:W5:Y:S01]  /*6c6f0*/  LDL.LU R159, [R1+0x4f14] ;  /* 0x004f1400019f7983 */ /* 0x000f620000300800 */
[----:B------:R-:W-:-:S03]  /*6c700*/  MOV R175, R157 ;  /* 0x0000009d00af7202 */ /* 0x000fc60000000f00 */
[----:B------:R-:W5:Y:S04]  /*6c710*/  LDL.LU R158, [R1+0x4f10] ;  /* 0x004f1000019e7983 */ /* 0x000f680000300800 */
[----:B------:R-:W5:Y:S01]  /*6c720*/  LDL.LU R156, [R1+0x4f0c] ;  /* 0x004f0c00019c7983 */ /* 0x000f620000300800 */
[----:B------:R-:W-:Y:S01]  /*6c730*/  MOV R206, R168 ;  /* 0x000000a800ce7202 */ /* 0x000fe20000000f00 */
[----:B------:R-:W-:Y:S02]  /*6c740*/  IMAD.MOV.U32 R205, RZ, RZ, R170 ;  /* 0x000000ffffcd7224 */ /* 0x000fe400078e00aa */
[----:B------:R-:W5:Y:S01]  /*6c750*/  LDL.LU R157, [R1+0x4f08] ;  /* 0x004f0800019d7983 */ /* 0x000f620000300800 */
[----:B------:R-:W-:-:S03]  /*6c760*/  IMAD.MOV.U32 R204, RZ, RZ, R171 ;  /* 0x000000ffffcc7224 */ /* 0x000fc600078e00ab */
[----:B------:R-:W5:Y:S01]  /*6c770*/  LDL.LU R171, [R1+0x4f04] ;  /* 0x004f040001ab7983 */ /* 0x000f620000300800 */
[----:B------:R-:W-:-:S03]  /*6c780*/  IMAD.MOV.U32 R207, RZ, RZ, R169 ;  /* 0x000000ffffcf7224 */ /* 0x000fc600078e00a9 */
[----:B------:R-:W5:Y:S04]  /*6c790*/  LDL.LU R170, [R1+0x4f00] ;  /* 0x004f000001aa7983 */ /* 0x000f680000300800 */
[----:B------:R-:W5:Y:S04]  /*6c7a0*/  LDL.LU R168, [R1+0x4efc] ;  /* 0x004efc0001a87983 */ /* 0x000f680000300800 */
[----:B------:R-:W5:Y:S01]  /*6c7b0*/  LDL.LU R169, [R1+0x4ef8] ;  /* 0x004ef80001a97983 */ /* 0x000f620000300800 */
[----:B------:R-:W-:Y:S01]  /*6c7c0*/  IMAD.MOV.U32 R92, RZ, RZ, R149 ;  /* 0x000000ffff5c7224 */ /* 0x000fe200078e0095 */
[----:B------:R-:W-:Y:S01]  /*6c7d0*/  MOV R93, R144 ;  /* 0x00000090005d7202 */ /* 0x000fe20000000f00 */
[----:B------:R-:W-:-:S02]  /*6c7e0*/  IMAD.MOV.U32 R94, RZ, RZ, R145 ;  /* 0x000000ffff5e7224 */ /* 0x000fc400078e0091 */
[----:B------:R-:W-:Y:S02]  /*6c7f0*/  IMAD.MOV.U32 R95, RZ, RZ, R146 ;  /* 0x000000ffff5f7224 */ /* 0x000fe400078e0092 */
[----:B-1----:R-:W-:Y:S01]  /*6c800*/  IMAD.MOV.U32 R84, RZ, RZ, R193 ;  /* 0x000000ffff547224 */ /* 0x002fe200078e00c1 */
[----:B------:R-:W-:Y:S01]  /*6c810*/  MOV R86, R195 ;  /* 0x000000c300567202 */ /* 0x000fe20000000f00 */
[----:B------:R-:W-:Y:S02]  /*6c820*/  IMAD.MOV.U32 R85, RZ, RZ, R194 ;  /* 0x000000ffff557224 */ /* 0x000fe400078e00c2 */
[----:B------:R-:W-:Y:S01]  /*6c830*/  IMAD.MOV.U32 R87, RZ, RZ, R152 ;  /* 0x000000ffff577224 */ /* 0x000fe200078e0098 */
[----:B------:R-:W-:Y:S01]  /*6c840*/  MOV R77, R154 ;  /* 0x0000009a004d7202 */ /* 0x000fe20000000f00 */
[----:B------:R-:W-:Y:S02]  /*6c850*/  IMAD.MOV.U32 R76, RZ, RZ, R153 ;  /* 0x000000ffff4c7224 */ /* 0x000fe400078e0099 */
[----:B------:R-:W-:-:S02]  /*6c860*/  IMAD.MOV.U32 R78, RZ, RZ, R155 ;  /* 0x000000ffff4e7224 */ /* 0x000fc400078e009b */
[----:B------:R-:W-:Y:S02]  /*6c870*/  IMAD.MOV.U32 R79, RZ, RZ, R199 ;  /* 0x000000ffff4f7224 */ /* 0x000fe400078e00c7 */
[----:B--2---:R-:W-:Y:S01]  /*6c880*/  IMAD.MOV.U32 R187, RZ, RZ, R148 ;  /* 0x000000ffffbb7224 */ /* 0x004fe200078e0094 */
[----:B---3--:R-:W-:Y:S01]  /*6c890*/  MOV R186, R166 ;  /* 0x000000a600ba7202 */ /* 0x008fe20000000f00 */
[----:B----4-:R-:W-:Y:S02]  /*6c8a0*/  IMAD.MOV.U32 R185, RZ, RZ, R165 ;  /* 0x000000ffffb97224 */ /* 0x010fe400078e00a5 */
[----:B-----5:R-:W-:Y:S02]  /*6c8b0*/  IMAD.MOV.U32 R123, RZ, RZ, R159 ;  /* 0x000000ffff7b7224 */ /* 0x020fe400078e009f */
[----:B------:R-:W-:Y:S02]  /*6c8c0*/  IMAD.MOV.U32 R122, RZ, RZ, R158 ;  /* 0x000000ffff7a7224 */ /* 0x000fe400078e009e */
[----:B------:R-:W-:-:S02]  /*6c8d0*/  IMAD.MOV.U32 R120, RZ, RZ, R156 ;  /* 0x000000ffff787224 */ /* 0x000fc400078e009c */
[----:B------:R-:W2:Y:S01]  /*6c8e0*/  LDL.LU R156, [R1+0x4ef4] ;  /* 0x004ef400019c7983 */ /* 0x000ea20000300800 */
[----:B------:R-:W-:-:S03]  /*6c8f0*/  MOV R121, R157 ;  /* 0x0000009d00797202 */ /* 0x000fc60000000f00 */
[----:B------:R-:W2:Y:S04]  /*6c900*/  LDL.LU R157, [R1+0x4ef0] ;  /* 0x004ef000019d7983 */ /* 0x000ea80000300800 */
[----:B------:R-:W2:Y:S01]  /*6c910*/  LDL.LU R158, [R1+0x4eec] ;  /* 0x004eec00019e7983 */ /* 0x000ea20000300800 */
[----:B------:R-:W-:Y:S01]  /*6c920*/  MOV R135, R171 ;  /* 0x000000ab00877202 */ /* 0x000fe20000000f00 */
[----:B------:R-:W-:Y:S02]  /*6c930*/  IMAD.MOV.U32 R134, RZ, RZ, R170 ;  /* 0x000000ffff867224 */ /* 0x000fe400078e00aa */
[----:B------:R-:W2:Y:S01]  /*6c940*/  LDL.LU R159, [R1+0x4ee8] ;  /* 0x004ee800019f7983 */ /* 0x000ea20000300800 */
[----:B------:R-:W-:-:S03]  /*6c950*/  MOV R132, R168 ;  /* 0x000000a800847202 */ /* 0x000fc60000000f00 */
[----:B------:R-:W3:Y:S01]  /*6c960*/  LDL.LU R168, [R1+0x4ee4] ;  /* 0x004ee40001a87983 */ /* 0x000ee20000300800 */
[----:B------:R-:W-:-:S03]  /*6c970*/  IMAD.MOV.U32 R133, RZ, RZ, R169 ;  /* 0x000000ffff857224 */ /* 0x000fc600078e00a9 */
[----:B------:R-:W3:Y:S01]  /*6c980*/  LDL.LU R169, [R1+0x4ee0] ;  /* 0x004ee00001a97983 */ /* 0x000ee20000300800 */
[----:B------:R-:W-:-:S03]  /*6c990*/  IMAD.MOV.U32 R184, RZ, RZ, R164 ;  /* 0x000000ffffb87224 */ /* 0x000fc600078e00a4 */
[----:B------:R-:W3:Y:S04]  /*6c9a0*/  LDL.LU R170, [R1+0x4edc] ;  /* 0x004edc0001aa7983 */ /* 0x000ee80000300800 */
[----:B------:R-:W3:Y:S04]  /*6c9b0*/  LDL.LU R171, [R1+0x4ed8] ;  /* 0x004ed80001ab7983 */ /* 0x000ee80000300800 */
[----:B------:R-:W4:Y:S04]  /*6c9c0*/  LDL.LU R164, [R1+0x4ed4] ;  /* 0x004ed40001a47983 */ /* 0x000f280000300800 */
        /* <DEDUP_REMOVED lines=18> */
[----:B------:R-:W4:Y:S04]  /*6caf0*/  LDL.LU R199, [R1+0x4e88] ;  /* 0x004e880001c77983 */ /* 0x000f280000300800 */
[----:B------:R-:W4:Y:S04]  /*6cb00*/  LDL.LU R147, [R1+0x4e84] ;  /* 0x004e840001937983 */ /* 0x000f280000300800 */
[----:B------:R-:W5:Y:S04]  /*6cb10*/  LDL.LU R150, [R1+0x4e80] ;  /* 0x004e800001967983 */ /* 0x000f680000300800 */
[----:B------:R-:W5:Y:S04]  /*6cb20*/  LDL.LU R151, [R1+0x4e7c] ;  /* 0x004e7c0001977983 */ /* 0x000f680000300800 */
[----:B------:R-:W5:Y:S01]  /*6cb30*/  LDL.LU R167, [R1+0x4e78] ;  /* 0x004e780001a77983 */ /* 0x000f620000300800 */
[----:B------:R-:W-:Y:S08]  /*6cb40*/  HMMA.1688.F32.TF32 R228, R40, R22, R76 ;  /* 0x0000001628e4723c */ /* 0x000ff0000008104c */
[C---:B--2---:R-:W-:Y:S08]  /*6cb50*/  HMMA.1688.F32.TF32 R72, R68.reuse, R30, R192 ;  /* 0x0000001e4448723c */ /* 0x044ff000000810c0 */
[C---:B---3--:R-:W-:Y:S08]  /*6cb60*/  HMMA.1688.F32.TF32 R80, R68.reuse, R34, R152 ;  /* 0x000000224450723c */ /* 0x048ff00000081098 */
[C---:B----4-:R-:W-:Y:S11]  /*6cb70*/  HMMA.1688.F32.TF32 R104, R68.reuse, R10, R196 ;  /* 0x0000000a4468723c */ /* 0x050ff600000810c4 */
[----:B------:R-:W-:Y:S04]  /*6cb80*/  @!UPT UIADD3 URZ, URZ, URZ, URZ ;  /* 0x0000003f3f3ff290 */ /* 0x000fe8000fffe03f */
[----:B------:R-:W-:Y:S04]  /*6cb90*/  STL.64 [R1+0x1300], R80 ;  /* 0x0013005001007387 */ /* 0x000fe80000100a00 */
[----:B------:R1:W-:Y:S04]  /*6cba0*/  STL.64 [R1+0x1308], R82 ;  /* 0x0013085201007387 */ /* 0x0003e80000100a00 */
[----:B------:R-:W-:Y:S04]  /*6cbb0*/  STL.64 [R1+0x12f0], R72 ;  /* 0x0012f04801007387 */ /* 0x000fe80000100a00 */
[----:B------:R5:W-:Y:S01]  /*6cbc0*/  STL.64 [R1+0x12f8], R74 ;  /* 0x0012f84a01007387 */ /* 0x000be20000100a00 */
[C---:B-1----:R-:W-:Y:S08]  /*6cbd0*/  HMMA.1688.F32.TF32 R80, R68.reuse, R14, R144 ;  /* 0x0000000e4450723c */ /* 0x042ff00000081090 */
[C---:B-----5:R-:W-:Y:S01]  /*6cbe0*/  HMMA.1688.F32.TF32 R72, R68.reuse, R18, R148 ;  /* 0x000000124448723c */ /* 0x060fe20000081094 */
[----:B------:R-:W-:Y:S04]  /*6cbf0*/  STL.64 [R1+0x12e0], R104 ;  /* 0x0012e06801007387 */ /* 0x000fe80000100a00 */
[----:B------:R1:W-:Y:S10]  /*6cc00*/  STL.64 [R1+0x12e8], R106 ;  /* 0x0012e86a01007387 */ /* 0x0003f40000100a00 */
[----:B------:R-:W-:Y:S01]  /*6cc10*/  STL.64 [R1+0x12d0], R80 ;  /* 0x0012d05001007387 */ /* 0x000fe20000100a00 */
[C---:B-1----:R-:W-:Y:S03]  /*6cc20*/  HMMA.1688.F32.TF32 R104, R68.reuse, R22, R164 ;  /* 0x000000164468723c */ /* 0x042fe600000810a4 */
[----:B------:R1:W-:Y:S04]  /*6cc30*/  STL.64 [R1+0x12d8], R82 ;  /* 0x0012d85201007387 */ /* 0x0003e80000100a00 */
[----:B------:R-:W-:Y:S04]  /*6cc40*/  STL.64 [R1+0x12c0], R72 ;  /* 0x0012c04801007387 */ /* 0x000fe80000100a00 */
[----:B------:R2:W-:Y:S01]  /*6cc50*/  STL.64 [R1+0x12c8], R74 ;  /* 0x0012c84a01007387 */ /* 0x0005e20000100a00 */
[----:B-1----:R-:W-:Y:S08]  /*6cc60*/  HMMA.1688.F32.TF32 R80, R68, R46, R168 ;  /* 0x0000002e4450723c */ /* 0x002ff000000810a8 */
[C---:B--2---:R-:W-:Y:S08]  /*6cc70*/  HMMA.1688.F32.TF32 R72, R40.reuse, R26, R156 ;  /* 0x0000001a2848723c */ /* 0x044ff0000008109c */
[C---:B------:R-:W-:Y:S01]  /*6cc80*/  HMMA.1688.F32.TF32 R68, R40.reuse, R6, R132 ;  /* 0x000000062844723c */ /* 0x040fe20000081084 */
        /* <DEDUP_REMOVED lines=9> */
[C---:B--2---:R-:W-:Y:S03]  /*6cd20*/  HMMA.1688.F32.TF32 R72, R40.reuse, R66, R184 ;  /* 0x000000422848723c */ /* 0x044fe600000810b8 */
[----:B------:R-:W-:Y:S04]  /*6cd30*/  LDS R104, [R161+0x4380] ;  /* 0x00438000a1687984 */ /* 0x000fe80000000800 */
[----:B------:R-:W-:Y:S01]  /*6cd40*/  LDS R106, [R161+0x6380] ;  /* 0x00638000a16a7984 */ /* 0x000fe20000000800 */
[C---:B-1----:R-:W-:Y:S03]  /*6cd50*/  HMMA.1688.F32.TF32 R68, R40.reuse, R62, R204 ;  /* 0x0000003e2844723c */ /* 0x042fe600000810cc */
[----:B------:R-:W-:Y:S04]  /*6cd60*/  LDS R105, [R189+0x4380] ;  /* 0x00438000bd697984 */ /* 0x000fe80000000800 */
[----:B------:R-:W1:Y:S04]  /*6cd70*/  LDS R107, [R189+0x6380] ;  /* 0x00638000bd6b7984 */ /* 0x000e680000000800 */
        /* <DEDUP_REMOVED lines=17> */
[C---:B--2---:R-:W-:Y:S08]  /*6ce90*/  HMMA.1688.F32.TF32 R68, R40.reuse, R30, R248 ;  /* 0x0000001e2844723c */ /* 0x044ff000000810f8 */
        /* <DEDUP_REMOVED lines=8> */
[----:B------:R-:W-:Y:S04]  /*6cf20*/  STL.64 [R1], R68 ;  /* 0x0000004401007387 */ /* 0x000fe80000100a00 */
[----:B------:R2:W-:Y:S04]  /*6cf30*/  STL.64 [R1+0x8], R70 ;  /* 0x0000084601007387 */ /* 0x0005e80000100a00 */
[----:B------:R-:W-:Y:S04]  /*6cf40*/  STL.64 [R1+0x4ce0], R248 ;  /* 0x004ce0f801007387 */ /* 0x000fe80000100a00 */
[----:B------:R-:W-:Y:S04]  /*6cf50*/  STL.64 [R1+0x4cf8], R246 ;  /* 0x004cf8f601007387 */ /* 0x000fe80000100a00 */
[----:B------:R-:W-:Y:S04]  /*6cf60*/  STL.64 [R1+0x4cf0], R244 ;  /* 0x004cf0f401007387 */ /* 0x000fe80000100a00 */
[----:B------:R-:W-:Y:S04]  /*6cf70*/  STL.64 [R1+0x4d08], R234 ;  /* 0x004d08ea01007387 */ /* 0x000fe80000100a00 */
[----:B------:R-:W-:Y:S04]  /*6cf80*/  STL.64 [R1+0x4d00], R232 ;  /* 0x004d00e801007387 */ /* 0x000fe80000100a00 */
[----:B------:R-:W-:Y:S04]  /*6cf90*/  STL.64 [R1+0x4d18], R230 ;  /* 0x004d18e601007387 */ /* 0x000fe80000100a00 */
[----:B------:R-:W-:Y:S04]  /*6cfa0*/  STL.64 [R1+0x4d10], R228 ;  /* 0x004d10e401007387 */ /* 0x000fe80000100a00 */
        /* <DEDUP_REMOVED lines=10> */
[----:B------:R-:W4:Y:S04]  /*6d050*/  LDL.LU R98, [R1+0x498] ;  /* 0x0004980001627983 */ /* 0x000f280000300800 */
[----:B------:R-:W4:Y:S04]  /*6d060*/  LDL.LU R99, [R1+0x49c] ;  /* 0x00049c0001637983 */ /* 0x000f280000300800 */
[----:B------:R-:W5:Y:S04]  /*6d070*/  LDL.LU R84, [R1+0x4c0] ;  /* 0x0004c00001547983 */ /* 0x000f680000300800 */
        /* <DEDUP_REMOVED lines=18> */
[----:B------:R-:W5:Y:S01]  /*6d1a0*/  LDL.LU R239, [R1+0x4ec] ;  /* 0x0004ec0001ef7983 */ /* 0x000f620000300800 */
[----:B------:R-:W-:Y:S03]  /*6d1b0*/  HMMA.1688.F32.TF32 R224, R40, R46, R240 ;  /* 0x0000002e28e0723c */ /* 0x000fe600000810f0 */
[----:B------:R-:W5:Y:S04]  /*6d1c0*/  LDL.LU R240, [R1+0x4f0] ;  /* 0x0004f00001f07983 */ /* 0x000f680000300800 */
[----:B------:R-:W5:Y:S04]  /*6d1d0*/  LDL.LU R241, [R1+0x4f4] ;  /* 0x0004f40001f17983 */ /* 0x000f680000300800 */
[----:B------:R-:W5:Y:S04]  /*6d1e0*/  LDL.LU R242, [R1+0x4f8] ;  /* 0x0004f80001f27983 */ /* 0x000f680000300800 */
[----:B------:R-:W5:Y:S08]  /*6d1f0*/  LDL.LU R243, [R1+0x4fc] ;  /* 0x0004fc0001f37983 */ /* 0x000f700000300800 */
[----:B------:R-:W-:Y:S04]  /*6d200*/  STL.64 [R1+0x4d28], R226 ;  /* 0x004d28e201007387 */ /* 0x000fe80000100a00 */
[----:B------:R-:W-:Y:S01]  /*6d210*/  STL.64 [R1+0x4d20], R224 ;  /* 0x004d20e001007387 */ /* 0x000fe20000100a00 */
[C---:B--2---:R-:W-:Y:S03]  /*6d220*/  HMMA.1688.F32.TF32 R68, R100.reuse, R6, R172 ;  /* 0x000000066444723c */ /* 0x044fe600000810ac */
[----:B------:R-:W-:Y:S04]  /*6d230*/  LDS R172, [R161+0x4400] ;  /* 0x00440000a1ac7984 */ /* 0x000fe80000000800 */
[----:B------:R-:W-:Y:S04]  /*6d240*/  LDS R174, [R161+0x6400] ;  /* 0x00640000a1ae7984 */ /* 0x000fe80000000800 */
[----:B------:R-:W-:Y:S04]  /*6d250*/  LDS R173, [R189+0x4400] ;  /* 0x00440000bdad7984 */ /* 0x000fe80000000800 */
[----:B------:R-:W2:Y:S01]  /*6d260*/  LDS R175, [R189+0x6400] ;  /* 0x00640000bdaf7984 */ /* 0x000ea20000000800 */
[C---:B---3--:R-:W-:Y:S08]  /*6d270*/  HMMA.1688.F32.TF32 R220, R100.reuse, R26, R204 ;  /* 0x0000001a64dc723c */ /* 0x048ff000000810cc */
[C---:B----4-:R-:W-:Y:S08]  /*6d280*/  HMMA.1688.F32.TF32 R72, R100.reuse, R218, R96 ;  /* 0x000000da6448723c */ /* 0x050ff00000081060 */
[C---:B-----5:R-:W-:Y:S08]  /*6d290*/  HMMA.1688.F32.TF32 R84, R100.reuse, R58, R84 ;  /* 0x0000003a6454723c */ /* 0x060ff00000081054 */
[C---:B------:R-:W-:Y:S01]  /*6d2a0*/  HMMA.1688.F32.TF32 R76, R100.reuse, R66, R76 ;  /* 0x00000042644c723c */ /* 0x040fe2000008104c */
[----:B------:R-:W-:Y:S07]  /*6d2b0*/  STL.64 [R1+0x4d38], R222 ;  /* 0x004d38de01007387 */ /* 0x000fee0000100a00 */
[C---:B------:R-:W-:Y:S01]  /*6d2c0*/  HMMA.1688.F32.TF32 R80, R100.reuse, R62, R92 ;  /* 0x0000003e6450723c */ /* 0x040fe2000008105c */
[----:B------:R-:W-:Y:S07]  /*6d2d0*/  STL.64 [R1+0x4d30], R220 ;  /* 0x004d30dc01007387 */ /* 0x000fee0000100a00 */
[C---:B------:R-:W-:Y:S01]  /*6d2e0*/  HMMA.1688.F32.TF32 R88, R100.reuse, R54, R88 ;  /* 0x000000366458723c */ /* 0x040fe20000081058 */
[----:B------:R-:W-:Y:S07]  /*6d2f0*/  STL.64 [R1+0x4d48], R70 ;  /* 0x004d484601007387 */ /* 0x000fee0000100a00 */
[C---:B------:R-:W-:Y:S01]  /*6d300*/  HMMA.1688.F32.TF32 R92, R100.reuse, R50, R236 ;  /* 0x00000032645c723c */ /* 0x040fe200000810ec */
        /* <DEDUP_REMOVED lines=33> */
[----:B------:R-:W2:Y:S04]  /*6d520*/  LDL.LU R112, [R1+0x570] ;  /* 0x0005700001707983 */ /* 0x000ea80000300800 */
[----:B------:R-:W2:Y:S04]  /*6d530*/  LDL.LU R113, [R1+0x574] ;  /* 0x0005740001717983 */ /* 0x000ea80000300800 */
[----:B------:R-:W2:Y:S04]  /*6d540*/  LDL.LU R114, [R1+0x578] ;  /* 0x0005780001727983 */ /* 0x000ea80000300800 */
[----:B------:R-:W2:Y:S04]  /*6d550*/  LDL.LU R115, [R1+0x57c] ;  /* 0x00057c0001737983 */ /* 0x000ea80000300800 */
[----:B------:R-:W3:Y:S04]  /*6d560*/  LDL.LU R124, [R1+0x550] ;  /* 0x00055000017c7983 */ /* 0x000ee80000300800 */
[----:B------:R-:W3:Y:S04]  /*6d570*/  LDL.LU R125, [R1+0x554] ;  /* 0x00055400017d7983 */ /* 0x000ee80000300800 */
[----:B------:R-:W4:Y:S04]  /*6d580*/  LDL.LU R126, [R1+0x558] ;  /* 0x00055800017e7983 */ /* 0x000f280000300800 */
[----:B------:R-:W4:Y:S04]  /*6d590*/  LDL.LU R127, [R1+0x55c] ;  /* 0x00055c00017f7983 */ /* 0x000f280000300800 */
[----:B------:R-:W4:Y:S04]  /*6d5a0*/  LDL.LU R236, [R1+0x500] ;  /* 0x0005000001ec7983 */ /* 0x000f280000300800 */
[----:B------:R-:W4:Y:S04]  /*6d5b0*/  LDL.LU R237, [R1+0x504] ;  /* 0x0005040001ed7983 */ /* 0x000f280000300800 */
[----:B------:R-:W4:Y:S04]  /*6d5c0*/  LDL.LU R238, [R1+0x508] ;  /* 0x0005080001ee7983 */ /* 0x000f280000300800 */
[----:B------:R-:W4:Y:S01]  /*6d5d0*/  LDL.LU R239, [R1+0x50c] ;  /* 0x00050c0001ef7983 */ /* 0x000f220000300800 */
[C---:B------:R-:W-:Y:S03]  /*6d5e0*/  HMMA.1688.F32.TF32 R96, R100.reuse, R38, R240 ;  /* 0x000000266460723c */ /* 0x040fe600000810f0 */
        /* <DEDUP_REMOVED lines=8> */
[----:B------:R-:W1:Y:S04]  /*6d670*/  LDL.LU R208, [R1+0x670] ;  /* 0x0006700001d07983 */ /* 0x000e680000300800 */
[----:B------:R-:W1:Y:S04]  /*6d680*/  LDL.LU R209, [R1+0x674] ;  /* 0x0006740001d17983 */ /* 0x000e680000300800 */
[----:B------:R-:W1:Y:S04]  /*6d690*/  LDL.LU R210, [R1+0x678] ;  /* 0x0006780001d27983 */ /* 0x000e680000300800 */
[----:B------:R-:W1:Y:S04]  /*6d6a0*/  LDL.LU R211, [R1+0x67c] ;  /* 0x00067c0001d37983 */ /* 0x000e680000300800 */
[----:B------:R-:W5:Y:S04]  /*6d6b0*/  LDL.LU R132, [R1+0x660] ;  /* 0x0006600001847983 */ /* 0x000f680000300800 */
[----:B------:R-:W5:Y:S04]  /*6d6c0*/  LDL.LU R133, [R1+0x664] ;  /* 0x0006640001857983 */ /* 0x000f680000300800 */
[----:B------:R-:W5:Y:S04]  /*6d6d0*/  LDL.LU R134, [R1+0x668] ;  /* 0x0006680001867983 */ /* 0x000f680000300800 */
[----:B------:R-:W5:Y:S04]  /*6d6e0*/  LDL.LU R135, [R1+0x66c] ;  /* 0x00066c0001877983 */ /* 0x000f680000300800 */
[----:B------:R-:W-:Y:S04]  /*6d6f0*/  STL [R1+0x4c8c], R96 ;  /* 0x004c8c6001007387 */ /* 0x000fe80000100800 */
[----:B------:R-:W-:Y:S04]  /*6d700*/  STL [R1+0x4c88], R97 ;  /* 0x004c886101007387 */ /* 0x000fe80000100800 */
[----:B------:R-:W-:Y:S04]  /*6d710*/  STL [R1+0x4c84], R98 ;  /* 0x004c846201007387 */ /* 0x000fe80000100800 */
[----:B------:R-:W-:Y:S01]  /*6d720*/  STL [R1+0x4c80], R99 ;  /* 0x004c806301007387 */ /* 0x000fe20000100800 */
[C---:B--2---:R-:W-:Y:S08]  /*6d730*/  HMMA.1688.F32.TF32 R40, R100.reuse, R34, R112 ;  /* 0x000000226428723c */ /* 0x044ff00000081070 */
[C---:B---3--:R-:W-:Y:S11]  /*6d740*/  HMMA.1688.F32.TF32 R68, R100.reuse, R30, R128 ;  /* 0x0000001e6444723c */ /* 0x048ff60000081080 */
[----:B------:R-:W-:Y:S04]  /*6d750*/  @!UPT UIADD3 URZ, URZ, URZ, URZ ;  /* 0x0000003f3f3ff290 */ /* 0x000fe8000fffe03f */
[----:B------:R-:W-:Y:S04]  /*6d760*/  STL.64 [R1+0x12a0], R40 ;  /* 0x0012a02801007387 */ /* 0x000fe80000100a00 */
[----:B------:R4:W-:Y:S02]  /*6d770*/  STL.64 [R1+0x12a8], R42 ;  /* 0x0012a82a01007387 */ /* 0x0009e40000100a00 */
[C---:B----4-:R-:W-:Y:S02]  /*6d780*/  HMMA.1688.F32.TF32 R40, R100.reuse, R10, R124 ;  /* 0x0000000a6428723c */ /* 0x050fe4000008107c */
[----:B------:R-:W-:Y:S04]  /*6d790*/  STL.64 [R1+0x1290], R68 ;  /* 0x0012904401007387 */ /* 0x000fe80000100a00 */
[----:B------:R2:W-:Y:S02]  /*6d7a0*/  STL.64 [R1+0x1298], R70 ;  /* 0x0012984601007387 */ /* 0x0005e40000100a00 */
[C---:B------:R-:W-:Y:S08]  /*6d7b0*/  HMMA.1688.F32.TF32 R72, R100.reuse, R14, R200 ;  /* 0x0000000e6448723c */ /* 0x040ff000000810c8 */
[C---:B--2---:R-:W-:Y:S07]  /*6d7c0*/  HMMA.1688.F32.TF32 R68, R100.reuse, R18, R108 ;  /* 0x000000126444723c */ /* 0x044fee000008106c */
[----:B------:R-:W-:Y:S04]  /*6d7d0*/  STL.64 [R1+0x1280], R40 ;  /* 0x0012802801007387 */ /* 0x000fe80000100a00 */
[----:B------:R5:W-:Y:S02]  /*6d7e0*/  STL.64 [R1+0x1288], R42 ;  /* 0x0012882a01007387 */ /* 0x000be40000100a00 */
[C---:B-----5:R-:W-:Y:S02]  /*6d7f0*/  HMMA.1688.F32.TF32 R40, R100.reuse, R22, R204 ;  /* 0x000000166428723c */ /* 0x060fe400000810cc */
[----:B------:R-:W-:Y:S04]  /*6d800*/  STL.64 [R1+0x1270], R72 ;  /* 0x0012704801007387 */ /* 0x000fe80000100a00 */
[----:B------:R2:W-:Y:S02]  /*6d810*/  STL.64 [R1+0x1278], R74 ;  /* 0x0012784a01007387 */ /* 0x0005e40000100a00 */
[----:B------:R-:W-:Y:S02]  /*6d820*/  HMMA.1688.F32.TF32 R100, R100, R46, R236 ;  /* 0x0000002e6464723c */ /* 0x000fe400000810ec */
[----:B------:R-:W-:Y:S04]  /*6d830*/  STL.64 [R1+0x1260], R68 ;  /* 0x0012604401007387 */ /* 0x000fe80000100a00 */
[----:B------:R3:W-:Y:S04]  /*6d840*/  STL.64 [R1+0x1268], R70 ;  /* 0x0012684601007387 */ /* 0x0007e80000100a00 */
[----:B------:R-:W4:Y:S05]  /*6d850*/  LDL.LU R236, [R1+0x610] ;  /* 0x0006100001ec7983 */ /* 0x000f2a0000300800 */
[----:B------:R-:W-:Y:S04]  /*6d860*/  STL.64 [R1+0x1250], R40 ;  /* 0x0012502801007387 */ /* 0x000fe80000100a00 */
[----:B------:R-:W-:Y:S04]  /*6d870*/  STL.64 [R1+0x1258], R42 ;  /* 0x0012582a01007387 */ /* 0x000fe80000100a00 */
[----:B------:R-:W4:Y:S04]  /*6d880*/  LDL.LU R237, [R1+0x614] ;  /* 0x0006140001ed7983 */ /* 0x000f280000300800 */
[----:B------:R-:W4:Y:S04]  /*6d890*/  LDL.LU R238, [R1+0x618] ;  /* 0x0006180001ee7983 */ /* 0x000f280000300800 */
[----:B------:R-:W4:Y:S04]  /*6d8a0*/  LDL.LU R239, [R1+0x61c] ;  /* 0x00061c0001ef7983 */ /* 0x000f280000300800 */
[----:B------:R-:W5:Y:S04]  /*6d8b0*/  LDL.LU R204, [R1+0x620] ;  /* 0x0006200001cc7983 */ /* 0x000f680000300800 */
[----:B------:R-:W5:Y:S04]  /*6d8c0*/  LDL.LU R205, [R1+0x624] ;  /* 0x0006240001cd7983 */ /* 0x000f680000300800 */
[----:B------:R-:W5:Y:S04]  /*6d8d0*/  LDL.LU R206, [R1+0x628] ;  /* 0x0006280001ce7983 */ /* 0x000f680000300800 */
[----:B------:R-:W5:Y:S01]  /*6d8e0*/  LDL.LU R207, [R1+0x62c] ;  /* 0x00062c0001cf7983 */ /* 0x000f620000300800 */
[C---:B-1----:R-:W-:Y:S08]  /*6d8f0*/  HMMA.1688.F32.TF32 R76, R104.reuse, R26, R208 ;  /* 0x0000001a684c723c */ /* 0x042ff000000810d0 */
[C---:B--2---:R-:W-:Y:S08]  /*6d900*/  HMMA.1688.F32.TF32 R72, R104.reuse, R6, R132 ;  /* 0x000000066848723c */ /* 0x044ff00000081084 */
[C---:B---3--:R-:W-:Y:S01]  /*6d910*/  HMMA.1688.F32.TF32 R68, R104.reuse, R218, R240 ;  /* 0x000000da6844723c */ /* 0x048fe200000810f0 */
[----:B------:R-:W-:Y:S04]  /*6d920*/  STL.64 [R1+0x4c38], R102 ;  /* 0x004c386601007387 */ /* 0x000fe80000100a00 */
[----:B------:R-:W-:Y:S04]  /*6d930*/  STL.64 [R1+0x4c30], R100 ;  /* 0x004c306401007387 */ /* 0x000fe80000100a00 */
[----:B------:R-:W-:Y:S04]  /*6d940*/  STL.64 [R1+0x1240], R76 ;  /* 0x0012404c01007387 */ /* 0x000fe80000100a00 */
[----:B------:R-:W-:Y:S04]  /*6d950*/  STL.64 [R1+0x1248], R78 ;  /* 0x0012484e01007387 */ /* 0x000fe80000100a00 */
[----:B------:R-:W2:Y:S04]  /*6d960*/  LDL.LU R240, [R1+0x600] ;  /* 0x0006000001f07983 */ /* 0x000ea80000300800 */
[----:B------:R-:W-:Y:S04]  /*6d970*/  STL.64 [R1+0x1230], R72 ;  /* 0x0012304801007387 */ /* 0x000fe80000100a00 */
[----:B------:R1:W-:Y:S04]  /*6d980*/  STL.64 [R1+0x1238], R74 ;  /* 0x0012384a01007387 */ /* 0x0003e80000100a00 */
[----:B------:R-:W-:Y:S04]  /*6d990*/  STL.64 [R1+0x1220], R68 ;  /* 0x0012204401007387 */ /* 0x000fe80000100a00 */
[----:B------:R3:W-:Y:S04]  /*6d9a0*/  STL.64 [R1+0x1228], R70 ;  /* 0x0012284601007387 */ /* 0x0007e80000100a00 */
[----:B------:R-:W2:Y:S04]  /*6d9b0*/  LDL.LU R241, [R1+0x604] ;  /* 0x0006040001f17983 */ /* 0x000ea80000300800 */
[----:B------:R-:W2:Y:S04]  /*6d9c0*/  LDL.LU R242, [R1+0x608] ;  /* 0x0006080001f27983 */ /* 0x000ea80000300800 */
[----:B------:R-:W2:Y:S01]  /*6d9d0*/  LDL.LU R243, [R1+0x60c] ;  /* 0x00060c0001f37983 */ /* 0x000ea20000300800 */
[C---:B-1----:R-:W-:Y:S03]  /*6d9e0*/  HMMA.1688.F32.TF32 R72, R104.reuse, R66, R120 ;  /* 0x000000426848723c */ /* 0x042fe60000081078 */
[----:B------:R-:W-:Y:S04]  /*6d9f0*/  LDS R40, [R161+0x4480] ;  /* 0x00448000a1287984 */ /* 0x000fe80000000800 */
[----:B------:R-:W-:Y:S01]  /*6da00*/  LDS R42, [R161+0x6480] ;  /* 0x00648000a12a7984 */ /* 0x000fe20000000800 */
[----:B---3--:R-:W-:Y:S03]  /*6da10*/  HMMA.1688.F32.TF32 R68, R104, R62, R184 ;  /* 0x0000003e6844723c */ /* 0x008fe600000810b8 */
[----:B------:R-:W-:Y:S04]  /*6da20*/  LDS R41, [R189+0x4480] ;  /* 0x00448000bd297984 */ /* 0x000fe80000000800 */
[----:B------:R-:W1:Y:S08]  /*6da30*/  LDS R43, [R189+0x6480] ;  /* 0x00648000bd2b7984 */ /* 0x000e700000000800 */
[----:B------:R-:W-:Y:S04]  /*6da40*/  STL.64 [R1+0x1210], R72 ;  /* 0x0012104801007387 */ /* 0x000fe80000100a00 */
[----:B------:R5:W-:Y:S04]  /*6da50*/  STL.64 [R1+0x1218], R74 ;  /* 0x0012184a01007387 */ /* 0x000be80000100a00 */
[----:B------:R-:W3:Y:S04]  /*6da60*/  LDL.LU R120, [R1+0x5f0] ;  /* 0x0005f00001787983 */ /* 0x000ee80000300800 */
[----:B------:R-:W3:Y:S04]  /*6da70*/  LDL.LU R121, [R1+0x5f4] ;  /* 0x0005f40001797983 */ /* 0x000ee80000300800 */
[----:B------:R-:W3:Y:S04]  /*6da80*/  LDL.LU R122, [R1+0x5f8] ;  /* 0x0005f800017a7983 */ /* 0x000ee80000300800 */
[----:B------:R-:W3:Y:S01]  /*6da90*/  LDL.LU R123, [R1+0x5fc] ;  /* 0x0005fc00017b7983 */ /* 0x000ee20000300800 */
[----:B------:R-:W-:Y:S01]  /*6daa0*/  IMAD.MOV.U32 R103, RZ, RZ, R68 ;  /* 0x000000ffff677224 */ /* 0x000fe200078e0044 */
[----:B------:R-:W-:Y:S01]  /*6dab0*/  MOV R101, R70 ;  /* 0x0000004600657202 */ /* 0x000fe20000000f00 */
[----:B------:R-:W-:Y:S01]  /*6dac0*/  IMAD.MOV.U32 R102, RZ, RZ, R69 ;  /* 0x000000ffff667224 */ /* 0x000fe200078e0045 */
[----:B------:R-:W3:Y:S01]  /*6dad0*/  LDL.LU R184, [R1+0x5e0] ;  /* 0x0005e00001b87983 */ /* 0x000ee20000300800 */
[----:B------:R-:W-:-:S03]  /*6dae0*/  IMAD.MOV.U32 R100, RZ, RZ, R71 ;  /* 0x000000ffff647224 */ /* 0x000fc600078e0047 */
[----:B------:R-:W3:Y:S04]  /*6daf0*/  LDL.LU R185, [R1+0x5e4] ;  /* 0x0005e40001b97983 */ /* 0x000ee80000300800 */
[----:B------:R-:W3:Y:S04]  /*6db00*/  LDL.LU R186, [R1+0x5e8] ;  /* 0x0005e80001ba7983 */ /* 0x000ee80000300800 */
[----:B------:R-:W3:Y:S04]  /*6db10*/  LDL.LU R187, [R1+0x5ec] ;  /* 0x0005ec0001bb7983 */ /* 0x000ee80000300800 */
[----:B------:R-:W-:Y:S04]  /*6db20*/  STL [R1+0x4c9c], R100 ;  /* 0x004c9c6401007387 */ /* 0x000fe80000100800 */
[----:B------:R-:W-:Y:S04]  /*6db30*/  STL [R1+0x4c98], R102 ;  /* 0x004c986601007387 */ /* 0x000fe80000100800 */
[----:B------:R-:W-:Y:S04]  /*6db40*/  STL [R1+0x4c94], R103 ;  /* 0x004c946701007387 */ /* 0x000fe80000100800 */
[----:B------:R-:W-:Y:S01]  /*6db50*/  STL [R1+0x4c90], R101 ;  /* 0x004c906501007387 */ /* 0x000fe20000100800 */
[C---:B----4-:R-:W-:Y:S08]  /*6db60*/  HMMA.1688.F32.TF32 R68, R104.reuse, R54, R236 ;  /* 0x000000366844723c */ /* 0x050ff000000810ec */
[----:B-----5:R-:W-:Y:S11]  /*6db70*/  HMMA.1688.F32.TF32 R72, R104, R58, R204 ;  /* 0x0000003a6848723c */ /* 0x020ff600000810cc */
[----:B------:R-:W-:Y:S04]  /*6db80*/  @!UPT UIADD3 URZ, URZ, URZ, URZ ;  /* 0x0000003f3f3ff290 */ /* 0x000fe8000fffe03f */
[----:B------:R-:W-:Y:S08]  /*6db90*/  STL.64 [R1+0x540], R68 ;  /* 0x0005404401007387 */ /* 0x000ff00000100a00 */
[----:B------:R-:W-:Y:S04]  /*6dba0*/  STL.64 [R1+0x560], R72 ;  /* 0x0005604801007387 */ /* 0x000fe80000100a00 */
[----:B------:R-:W-:Y:S04]  /*6dbb0*/  STL.64 [R1+0x568], R74 ;  /* 0x0005684a01007387 */ /* 0x000fe80000100a00 */
[----:B------:R2:W-:Y:S04]  /*6dbc0*/  STL [R1+0x548], R70 ;  /* 0x0005484601007387 */ /* 0x0005e80000100800 */
[----:B------:R-:W4:Y:S04]  /*6dbd0*/  LDL.LU R204, [R1+0x5d0] ;  /* 0x0005d00001cc7983 */ /* 0x000f280000300800 */
[----:B------:R-:W4:Y:S04]  /*6dbe0*/  LDL.LU R205, [R1+0x5d4] ;  /* 0x0005d40001cd7983 */ /* 0x000f280000300800 */
[----:B------:R-:W4:Y:S04]  /*6dbf0*/  LDL.LU R206, [R1+0x5d8] ;  /* 0x0005d80001ce7983 */ /* 0x000f280000300800 */
[----:B------:R-:W4:Y:S04]  /*6dc00*/  LDL.LU R207, [R1+0x5dc] ;  /* 0x0005dc0001cf7983 */ /* 0x000f280000300800 */
[----:B------:R-:W5:Y:S04]  /*6dc10*/  LDL.LU R236, [R1+0x5c0] ;  /* 0x0005c00001ec7983 */ /* 0x000f680000300800 */
[----:B------:R-:W5:Y:S04]  /*6dc20*/  LDL.LU R237, [R1+0x5c4] ;  /* 0x0005c40001ed7983 */ /* 0x000f680000300800 */
[----:B------:R-:W5:Y:S04]  /*6dc30*/  LDL.LU R238, [R1+0x5c8] ;  /* 0x0005c80001ee7983 */ /* 0x000f680000300800 */
[----:B------:R-:W5:Y:S01]  /*6dc40*/  LDL.LU R239, [R1+0x5cc] ;  /* 0x0005cc0001ef7983 */ /* 0x000f620000300800 */
[----:B------:R-:W-:-:S02]  /*6dc50*/  IMAD.MOV.U32 R96, RZ, RZ, R71 ;  /* 0x000000ffff607224 */ /* 0x000fc400078e0047 */
[----:B--2---:R-:W-:Y:S03]  /*6dc60*/  HMMA.1688.F32.TF32 R68, R104, R50, R240 ;  /* 0x000000326844723c */ /* 0x004fe600000810f0 */
[----:B------:R2:W-:Y:S04]  /*6dc70*/  STL [R1+0x4ca0], R96 ;  /* 0x004ca06001007387 */ /* 0x0005e80000100800 */
[----:B------:R-:W5:Y:S04]  /*6dc80*/  LDL.LU R240, [R1+0x5b0] ;  /* 0x0005b00001f07983 */ /* 0x000f680000300800 */
[----:B------:R-:W5:Y:S04]  /*6dc90*/  LDL.LU R241, [R1+0x5b4] ;  /* 0x0005b40001f17983 */ /* 0x000f680000300800 */
[----:B------:R-:W5:Y:S04]  /*6dca0*/  LDL.LU R242, [R1+0x5b8] ;  /* 0x0005b80001f27983 */ /* 0x000f680000300800 */
[----:B------:R-:W5:Y:S05]  /*6dcb0*/  LDL.LU R243, [R1+0x5bc] ;  /* 0x0005bc0001f37983 */ /* 0x000f6a0000300800 */
[----:B------:R-:W-:Y:S01]  /*6dcc0*/  MOV R100, R68 ;  /* 0x0000004400647202 */ /* 0x000fe20000000f00 */
[----:B------:R-:W-:Y:S01]  /*6dcd0*/  IMAD.MOV.U32 R102, RZ, RZ, R69 ;  /* 0x000000ffff667224 */ /* 0x000fe200078e0045 */
[----:B------:R-:W-:Y:S01]  /*6dce0*/  MOV R101, R71 ;  /* 0x0000004700657202 */ /* 0x000fe20000000f00 */
[----:B------:R-:W-:-:S02]  /*6dcf0*/  IMAD.MOV.U32 R103, RZ, RZ, R70 ;  /* 0x000000ffff677224 */ /* 0x000fc400078e0046 */
[----:B---3--:R-:W-:Y:S02]  /*6dd00*/  HMMA.1688.F32.TF32 R68, R104, R38, R120 ;  /* 0x000000266844723c */ /* 0x008fe40000081078 */
[----:B------:R-:W-:Y:S04]  /*6dd10*/  STL [R1+0x4cb0], R101 ;  /* 0x004cb06501007387 */ /* 0x000fe80000100800 */
[----:B------:R-:W-:Y:S04]  /*6dd20*/  STL [R1+0x4cac], R103 ;  /* 0x004cac6701007387 */ /* 0x000fe80000100800 */
[----:B------:R-:W-:Y:S04]  /*6dd30*/  STL [R1+0x4ca8], R100 ;  /* 0x004ca86401007387 */ /* 0x000fe80000100800 */
[----:B------:R-:W-:Y:S09]  /*6dd40*/  STL [R1+0x4ca4], R102 ;  /* 0x004ca46601007387 */ /* 0x000ff20000100800 */
[----:B------:R-:W-:Y:S01]  /*6dd50*/  STL.64 [R1+0x520], R68 ;  /* 0x0005204401007387 */ /* 0x000fe20000100a00 */
[----:B--2---:R-:W-:-:S03]  /*6dd60*/  IMAD.MOV.U32 R96, RZ, RZ, R71 ;  /* 0x000000ffff607224 */ /* 0x004fc600078e0047 */
[----:B------:R2:W-:Y:S02]  /*6dd70*/  STL [R1+0x528], R70 ;  /* 0x0005284601007387 */ /* 0x0005e40000100800 */
[C---:B--2---:R-:W-:Y:S02]  /*6dd80*/  HMMA.1688.F32.TF32 R68, R104.reuse, R34, R184 ;  /* 0x000000226844723c */ /* 0x044fe400000810b8 */
[----:B------:R-:W-:Y:S11]  /*6dd90*/  STL [R1+0x4cb4], R96 ;  /* 0x004cb46001007387 */ /* 0x000ff60000100800 */
[----:B------:R-:W-:Y:S11]  /*6dda0*/  @!UPT UIADD3 URZ, URZ, URZ, URZ ;  /* 0x0000003f3f3ff290 */ /* 0x000ff6000fffe03f */
[----:B------:R-:W-:Y:S01]  /*6ddb0*/  IMAD.MOV.U32 R101, RZ, RZ, R68 ;  /* 0x000000ffff657224 */ /* 0x000fe200078e0044 */
[----:B------:R-:W-:Y:S01]  /*6ddc0*/  MOV R103, R69 ;  /* 0x0000004500677202 */ /* 0x000fe20000000f00 */
[----:B------:R-:W-:Y:S02]  /*6ddd0*/  IMAD.MOV.U32 R100, RZ, RZ, R70 ;  /* 0x000000ffff647224 */ /* 0x000fe400078e0046 */
[----:B------:R-:W-:Y:S01]  /*6dde0*/  IMAD.MOV.U32 R102, RZ, RZ, R71 ;  /* 0x000000ffff667224 */ /* 0x000fe200078e0047 */
[----:B------:R-:W-:Y:S04]  /*6ddf0*/  STL [R1+0x4cc4], R101 ;  /* 0x004cc46501007387 */ /* 0x000fe80000100800 */
[----:B------:R-:W-:Y:S04]  /*6de00*/  STL [R1+0x4cc0], R103 ;  /* 0x004cc06701007387 */ /* 0x000fe80000100800 */
[----:B------:R-:W-:Y:S04]  /*6de10*/  STL [R1+0x4cbc], R100 ;  /* 0x004cbc6401007387 */ /* 0x000fe80000100800 */
[----:B------:R-:W-:Y:S01]  /*6de20*/  STL [R1+0x4cb8], R102 ;  /* 0x004cb86601007387 */ /* 0x000fe20000100800 */
[C---:B----4-:R-:W-:Y:S11]  /*6de30*/  HMMA.1688.F32.TF32 R68, R104.reuse, R30, R204 ;  /* 0x0000001e6844723c */ /* 0x050ff600000810cc */
[----:B------:R-:W-:Y:S11]  /*6de40*/  @!UPT UIADD3 URZ, URZ, URZ, URZ ;  /* 0x0000003f3f3ff290 */ /* 0x000ff6000fffe03f */
[----:B------:R-:W-:Y:S01]  /*6de50*/  @!UPT UIADD3 URZ, URZ, URZ, URZ ;  /* 0x0000003f3f3ff290 */ /* 0x000fe2000fffe03f */
[----:B------:R5:W-:Y:S01]  /*6de60*/  STL [R1+0x4fc], R71 ;  /* 0x0004fc4701007387 */ /* 0x000be20000100800 */
[----:B------:R-:W-:Y:S01]  /*6de70*/  MOV R97, R68 ;  /* 0x0000004400617202 */ /* 0x000fe20000000f00 */
[----:B------:R-:W-:Y:S02]  /*6de80*/  IMAD.MOV.U32 R98, RZ, RZ, R69 ;  /* 0x000000ffff627224 */ /* 0x000fe400078e0045 */
[----:B------:R-:W-:Y:S02]  /*6de90*/  IMAD.MOV.U32 R99, RZ, RZ, R70 ;  /* 0x000000ffff637224 */ /* 0x000fe400078e0046 */
[C---:B-----5:R-:W-:Y:S03]  /*6dea0*/  HMMA.1688.F32.TF32 R68, R104.reuse, R10, R236 ;  /* 0x0000000a6844723c */ /* 0x060fe600000810ec */
[----:B------:R-:W-:Y:S04]  /*6deb0*/  STL [R1+0x4cd0], R99 ;  /* 0x004cd06301007387 */ /* 0x000fe80000100800 */
[----:B------:R-:W-:Y:S04]  /*6dec0*/  STL [R1+0x4ccc], R98 ;  /* 0x004ccc6201007387 */ /* 0x000fe80000100800 */
[----:B------:R-:W-:Y:S11]  /*6ded0*/  STL [R1+0x4cc8], R97 ;  /* 0x004cc86101007387 */ /* 0x000ff60000100800 */
[----:B------:R-:W-:Y:S02]  /*6dee0*/  @!UPT UIADD3 URZ, URZ, URZ, URZ ;  /* 0x0000003f3f3ff290 */ /* 0x000fe4000fffe03f */
[----:B------:R-:W-:Y:S01]  /*6def0*/  IMAD.MOV.U32 R96, RZ, RZ, R71 ;  /* 0x000000ffff607224 */ /* 0x000fe200078e0047 */
[----:B------:R-:W-:Y:S01]  /*6df00*/  MOV R100, R68 ;  /* 0x0000004400647202 */ /* 0x000fe20000000f00 */
[----:B------:R-:W-:Y:S01]  /*6df10*/  IMAD.MOV.U32 R102, RZ, RZ, R69 ;  /* 0x000000ffff667224 */ /* 0x000fe200078e0045 */
[----:B------:R2:W-:Y:S04]  /*6df20*/  STL [R1+0x4d8], R70 ;  /* 0x0004d84601007387 */ /* 0x0005e80000100800 */
[----:B------:R3:W-:Y:S04]  /*6df30*/  STL [R1+0x4cdc], R96 ;  /* 0x004cdc6001007387 */ /* 0x0007e80000100800 */
[----:B------:R-:W-:Y:S04]  /*6df40*/  STL [R1+0x4cd8], R102 ;  /* 0x004cd86601007387 */ /* 0x000fe80000100800 */
[----:B------:R4:W-:Y:S04]  /*6df50*/  STL [R1+0x4cd4], R100 ;  /* 0x004cd46401007387 */ /* 0x0009e80000100800 */
[----:B------:R-:W5:Y:S04]  /*6df60*/  LDL.LU R204, [R1+0x6c0] ;  /* 0x0006c00001cc7983 */ /* 0x000f680000300800 */
[----:B------:R-:W5:Y:S04]  /*6df70*/  LDL.LU R205, [R1+0x6c4] ;  /* 0x0006c40001cd7983 */ /* 0x000f680000300800 */
[----:B------:R-:W5:Y:S04]  /*6df80*/  LDL.LU R206, [R1+0x6c8] ;  /* 0x0006c80001ce7983 */ /* 0x000f680000300800 */
[----:B------:R-:W5:Y:S04]  /*6df90*/  LDL.LU R207, [R1+0x6cc] ;  /* 0x0006cc0001cf7983 */ /* 0x000f680000300800 */
        /* <DEDUP_REMOVED lines=31> */
[----:B------:R-:W4:Y:S01]  /*6e190*/  LDL.LU R239, [R1+0x6dc] ;  /* 0x0006dc0001ef7983 */ /* 0x000f220000300800 */
[----:B--2---:R-:W-:Y:S03]  /*6e1a0*/  HMMA.1688.F32.TF32 R68, R104, R14, R240 ;  /* 0x0000000e6844723c */ /* 0x004fe600000810f0 */
[----:B------:R-:W2:Y:S04]  /*6e1b0*/  LDL.LU R240, [R1+0x6e0] ;  /* 0x0006e00001f07983 */ /* 0x000ea80000300800 */
[----:B------:R-:W2:Y:S04]  /*6e1c0*/  LDL.LU R241, [R1+0x6e4] ;  /* 0x0006e40001f17983 */ /* 0x000ea80000300800 */
[----:B------:R-:W2:Y:S04]  /*6e1d0*/  LDL.LU R242, [R1+0x6e8] ;  /* 0x0006e80001f27983 */ /* 0x000ea80000300800 */
[----:B------:R-:W2:Y:S09]  /*6e1e0*/  LDL.LU R243, [R1+0x6ec] ;  /* 0x0006ec0001f37983 */ /* 0x000eb20000300800 */
[----:B------:R-:W-:Y:S01]  /*6e1f0*/  MOV R98, R68 ;  /* 0x0000004400627202 */ /* 0x000fe20000000f00 */
[----:B------:R-:W-:Y:S01]  /*6e200*/  IMAD.MOV.U32 R97, RZ, RZ, R69 ;  /* 0x000000ffff617224 */ /* 0x000fe200078e0045 */
[----:B------:R-:W-:Y:S01]  /*6e210*/  MOV R103, R71 ;  /* 0x0000004700677202 */ /* 0x000fe20000000f00 */
[----:B------:R-:W-:-:S02]  /*6e220*/  IMAD.MOV.U32 R101, RZ, RZ, R70 ;  /* 0x000000ffff657224 */ /* 0x000fc400078e0046 */
[----:B---3--:R-:W-:Y:S08]  /*6e230*/  HMMA.1688.F32.TF32 R68, R104, R18, R124 ;  /* 0x000000126844723c */ /* 0x008ff0000008107c */
[----:B-----5:R-:W-:Y:S11]  /*6e240*/  HMMA.1688.F32.TF32 R124, R172, R62, R204 ;  /* 0x0000003eac7c723c */ /* 0x020ff600000810cc */
[----:B------:R-:W-:Y:S05]  /*6e250*/  @!UPT UIADD3 URZ, URZ, URZ, URZ ;  /* 0x0000003f3f3ff290 */ /* 0x000fea000fffe03f */
[----:B------:R-:W-:Y:S01]  /*6e260*/  IMAD.MOV.U32 R96, RZ, RZ, R68 ;  /* 0x000000ffff607224 */ /* 0x000fe200078e0044 */
[----:B----4-:R-:W-:Y:S01]  /*6e270*/  MOV R100, R70 ;  /* 0x0000004600647202 */ /* 0x010fe20000000f00 */
[----:B------:R-:W-:Y:S02]  /*6e280*/  IMAD.MOV.U32 R102, RZ, RZ, R69 ;  /* 0x000000ffff667224 */ /* 0x000fe400078e0045 */
[----:B------:R-:W-:Y:S02]  /*6e290*/  IMAD.MOV.U32 R99, RZ, RZ, R71 ;  /* 0x000000ffff637224 */ /* 0x000fe400078e0047 */
[C---:B------:R-:W-:Y:S08]  /*6e2a0*/  HMMA.1688.F32.TF32 R68, R104.reuse, R22, R200 ;  /* 0x000000166844723c */ /* 0x040ff000000810c8 */
[----:B------:R-:W-:Y:S08]  /*6e2b0*/  HMMA.1688.F32.TF32 R104, R104, R46, R108 ;  /* 0x0000002e6868723c */ /* 0x000ff0000008106c */
[C---:B------:R-:W-:Y:S08]  /*6e2c0*/  HMMA.1688.F32.TF32 R108, R172.reuse, R26, R208 ;  /* 0x0000001aac6c723c */ /* 0x040ff000000810d0 */
        /* <DEDUP_REMOVED lines=48> */
[C---:B--2---:R-:W-:Y:S03]  /*6e5d0*/  HMMA.1688.F32.TF32 R132, R172.reuse, R54, R240 ;  /* 0x00000036ac84723c */ /* 0x044fe600000810f0 */
        /* <DEDUP_REMOVED lines=20> */
[----:B------:R-:W1:Y:S04]  /*6e720*/  LDL.LU R204, [R1+0x7d0] ;  /* 0x0007d00001cc7983 */ /* 0x000e680000300800 */
[----:B------:R-:W1:Y:S04]  /*6e730*/  LDL.LU R205, [R1+0x7d4] ;  /* 0x0007d40001cd7983 */ /* 0x000e680000300800 */
[----:B------:R-:W1:Y:S04]  /*6e740*/  LDL.LU R206, [R1+0x7d8] ;  /* 0x0007d80001ce7983 */ /* 0x000e680000300800 */
[----:B------:R-:W1:Y:S04]  /*6e750*/  LDL.LU R207, [R1+0x7dc] ;  /* 0x0007dc0001cf7983 */ /* 0x000e680000300800 */
[----:B------:R-:W-:Y:S04]  /*6e760*/  STL.64 [R1+0x4e08], R134 ;  /* 0x004e088601007387 */ /* 0x000fe80000100a00 */
[----:B------:R-:W-:Y:S01]  /*6e770*/  STL.64 [R1+0x4e00], R132 ;  /* 0x004e008401007387 */ /* 0x000fe20000100a00 */
[C---:B---3--:R-:W-:Y:S08]  /*6e780*/  HMMA.1688.F32.TF32 R140, R172.reuse, R38, R140 ;  /* 0x00000026ac8c723c */ /* 0x048ff0000008108c */
[C---:B----4-:R-:W-:Y:S08]  /*6e790*/  HMMA.1688.F32.TF32 R136, R172.reuse, R50, R136 ;  /* 0x00000032ac88723c */ /* 0x050ff00000081088 */
[C---:B-----5:R-:W-:Y:S11]  /*6e7a0*/  HMMA.1688.F32.TF32 R144, R172.reuse, R34, R152 ;  /* 0x00000022ac90723c */ /* 0x060ff60000081098 */
[----:B------:R-:W-:Y:S04]  /*6e7b0*/  @!UPT UIADD3 URZ, URZ, URZ, URZ ;  /* 0x0000003f3f3ff290 */ /* 0x000fe8000fffe03f */
[----:B------:R-:W-:Y:S04]  /*6e7c0*/  STL.64 [R1+0x4e18], R138 ;  /* 0x004e188a01007387 */ /* 0x000fe80000100a00 */
[----:B------:R-:W-:Y:S04]  /*6e7d0*/  STL.64 [R1+0x4e10], R136 ;  /* 0x004e108801007387 */ /* 0x000fe80000100a00 */
[----:B------:R-:W-:Y:S01]  /*6e7e0*/  STL.64 [R1+0x4e28], R142 ;  /* 0x004e288e01007387 */ /* 0x000fe20000100a00 */
[C---:B--2---:R-:W-:Y:S03]  /*6e7f0*/  HMMA.1688.F32.TF32 R148, R172.reuse, R30, R240 ;  /* 0x0000001eac94723c */ /* 0x044fe600000810f0 */
[----:B------:R-:W-:Y:S04]  /*6e800*/  STL.64 [R1+0x4e20], R140 ;  /* 0x004e208c01007387 */ /* 0x000fe80000100a00 */
[----:B------:R-:W-:Y:S04]  /*6e810*/  STL.64 [R1+0x4e38], R146 ;  /* 0x004e389201007387 */ /* 0x000fe80000100a00 */
[----:B------:R-:W-:Y:S04]  /*6e820*/  STL.64 [R1+0x4e30], R144 ;  /* 0x004e309001007387 */ /* 0x000fe80000100a00 */
[----:B------:R-:W2:Y:S04]  /*6e830*/  LDL.LU R240, [R1+0x7f0] ;  /* 0x0007f00001f07983 */ /* 0x000ea80000300800 */
[----:B------:R-:W2:Y:S04]  /*6e840*/  LDL.LU R241, [R1+0x7f4] ;  /* 0x0007f40001f17983 */ /* 0x000ea80000300800 */
[----:B------:R-:W2:Y:S04]  /*6e850*/  LDL.LU R242, [R1+0x7f8] ;  /* 0x0007f80001f27983 */ /* 0x000ea80000300800 */
[----:B------:R-:W2:Y:S01]  /*6e860*/  LDL.LU R243, [R1+0x7fc] ;  /* 0x0007fc0001f37983 */ /* 0x000ea20000300800 */
[C---:B------:R-:W-:Y:S03]  /*6e870*/  HMMA.1688.F32.TF32 R152, R172.reuse, R10, R180 ;  /* 0x0000000aac98723c */ /* 0x040fe600000810b4 */
[----:B------:R-:W-:Y:S04]  /*6e880*/  STL.64 [R1+0x4e50], R150 ;  /* 0x004e509601007387 */ /* 0x000fe80000100a00 */
[----:B------:R-:W-:Y:S01]  /*6e890*/  STL.64 [R1+0x4e48], R148 ;  /* 0x004e489401007387 */ /* 0x000fe20000100a00 */
[C---:B------:R-:W-:Y:S11]  /*6e8a0*/  HMMA.1688.F32.TF32 R164, R172.reuse, R18, R212 ;  /* 0x00000012aca4723c */ /* 0x040ff600000810d4 */
[----:B------:R-:W-:Y:S04]  /*6e8b0*/  @!UPT UIADD3 URZ, URZ, URZ, URZ ;  /* 0x0000003f3f3ff290 */ /* 0x000fe8000fffe03f */
[----:B------:R-:W-:Y:S04]  /*6e8c0*/  STL.64 [R1+0x4e60], R154 ;  /* 0x004e609a01007387 */ /* 0x000fe80000100a00 */
[----:B------:R-:W-:Y:S04]  /*6e8d0*/  STL.64 [R1+0x4e58], R152 ;  /* 0x004e589801007387 */ /* 0x000fe80000100a00 */
[----:B------:R-:W3:Y:S01]  /*6e8e0*/  LDL.LU R212, [R1+0x800] ;  /* 0x0008000001d47983 */ /* 0x000ee20000300800 */
[----:B------:R-:W-:Y:S03]  /*6e8f0*/  HMMA.1688.F32.TF32 R168, R172, R22, R200 ;  /* 0x00000016aca8723c */ /* 0x000fe600000810c8 */
[----:B------:R-:W3:Y:S04]  /*6e900*/  LDL.LU R213, [R1+0x804] ;  /* 0x0008040001d57983 */ /* 0x000ee80000300800 */
[----:B------:R-:W3:Y:S04]  /*6e910*/  LDL.LU R214, [R1+0x808] ;  /* 0x0008080001d67983 */ /* 0x000ee80000300800 */
[----:B------:R-:W3:Y:S04]  /*6e920*/  LDL.LU R215, [R1+0x80c] ;  /* 0x00080c0001d77983 */ /* 0x000ee80000300800 */
[----:B------:R-:W4:Y:S01]  /*6e930*/  LDL.LU R200, [R1+0x810] ;  /* 0x0008100001c87983 */ /* 0x000f220000300800 */
[----:B-1----:R-:W-:Y:S03]  /*6e940*/  HMMA.1688.F32.TF32 R180, R40, R6, R204 ;  /* 0x0000000628b4723c */ /* 0x002fe600000810cc */
[----:B------:R-:W4:Y:S04]  /*6e950*/  LDL.LU R201, [R1+0x814] ;  /* 0x0008140001c97983 */ /* 0x000f280000300800 */
[----:B------:R-:W4:Y:S04]  /*6e960*/  LDL.LU R202, [R1+0x818] ;  /* 0x0008180001ca7983 */ /* 0x000f280000300800 */
[----:B------:R-:W4:Y:S04]  /*6e970*/  LDL.LU R203, [R1+0x81c] ;  /* 0x00081c0001cb7983 */ /* 0x000f280000300800 */
[----:B------:R-:W5:Y:S04]  /*6e980*/  LDL.LU R204, [R1+0x830] ;  /* 0x0008300001cc7983 */ /* 0x000f680000300800 */
[----:B------:R-:W5:Y:S04]  /*6e990*/  LDL.LU R205, [R1+0x834] ;  /* 0x0008340001cd7983 */ /* 0x000f680000300800 */
[----:B------:R-:W5:Y:S04]  /*6e9a0*/  LDL.LU R206, [R1+0x838] ;  /* 0x0008380001ce7983 */ /* 0x000f680000300800 */
[----:B------:R-:W5:Y:S01]  /*6e9b0*/  LDL.LU R207, [R1+0x83c] ;  /* 0x00083c0001cf7983 */ /* 0x000f620000300800 */
[C---:B------:R-:W-:Y:S08]  /*6e9c0*/  HMMA.1688.F32.TF32 R156, R172.reuse, R14, R176 ;  /* 0x0000000eac9c723c */ /* 0x040ff000000810b0 */
[----:B------:R-:W-:Y:S01]  /*6e9d0*/  HMMA.1688.F32.TF32 R172, R172, R46, R208 ;  /* 0x0000002eacac723c */ /* 0x000fe200000810d0 */
        /* <DEDUP_REMOVED lines=8> */
[----:B------:R-:W2:Y:S08]  /*6ea60*/  LDL.LU R243, [R1+0x85c] ;  /* 0x00085c0001f37983 */ /* 0x000eb00000300800 */
[----:B------:R-:W-:Y:S04]  /*6ea70*/  STL [R1+0x4bc8], R192 ;  /* 0x004bc8c001007387 */ /* 0x000fe80000100800 */
[----:B------:R-:W-:Y:S04]  /*6ea80*/  STL [R1+0x4bc4], R193 ;  /* 0x004bc4c101007387 */ /* 0x000fe80000100800 */
[----:B------:R-:W-:Y:S04]  /*6ea90*/  STL [R1+0x4bc0], R194 ;  /* 0x004bc0c201007387 */ /* 0x000fe80000100800 */
[----:B------:R-:W-:Y:S04]  /*6eaa0*/  STL [R1+0x4bbc], R195 ;  /* 0x004bbcc301007387 */ /* 0x000fe80000100800 */
[----:B------:R-:W2:Y:S04]  /*6eab0*/  LDL.LU R244, [R1+0x8d0] ;  /* 0x0008d00001f47983 */ /* 0x000ea80000300800 */
[----:B------:R-:W2:Y:S04]  /*6eac0*/  LDL.LU R245, [R1+0x8d4] ;  /* 0x0008d40001f57983 */ /* 0x000ea80000300800 */
[----:B------:R-:W2:Y:S04]  /*6ead0*/  LDL.LU R246, [R1+0x8d8] ;  /* 0x0008d80001f67983 */ /* 0x000ea80000300800 */
[----:B------:R-:W2:Y:S01]  /*6eae0*/  LDL.LU R247, [R1+0x8dc] ;  /* 0x0008dc0001f77983 */ /* 0x000ea20000300800 */
[C---:B---3--:R-:W-:Y:S08]  /*6eaf0*/  HMMA.1688.F32.TF32 R196, R40.reuse, R62, R212 ;  /* 0x0000003e28c4723c */ /* 0x048ff000000810d4 */
[C---:B----4-:R-:W-:Y:S08]  /*6eb00*/  HMMA.1688.F32.TF32 R200, R40.reuse, R58, R200 ;  /* 0x0000003a28c8723c */ /* 0x050ff000000810c8 */
[C---:B-----5:R-:W-:Y:S07]  /*6eb10*/  HMMA.1688.F32.TF32 R204, R40.reuse, R54, R204 ;  /* 0x0000003628cc723c */ /* 0x060fee00000810cc */
        /* <DEDUP_REMOVED lines=12> */
[----:B------:R-:W3:Y:S04]  /*6ebe0*/  LDL.LU R248, [R1+0x8c0] ;  /* 0x0008c00001f87983 */ /* 0x000ee80000300800 */
[----:B------:R-:W3:Y:S04]  /*6ebf0*/  LDL.LU R249, [R1+0x8c4] ;  /* 0x0008c40001f97983 */ /* 0x000ee80000300800 */
[----:B------:R-:W3:Y:S04]  /*6ec00*/  LDL.LU R250, [R1+0x8c8] ;  /* 0x0008c80001fa7983 */ /* 0x000ee80000300800 */
[----:B------:R-:W3:Y:S01]  /*6ec10*/  LDL.LU R251, [R1+0x8cc] ;  /* 0x0008cc0001fb7983 */ /* 0x000ee20000300800 */
[C---:B------:R-:W-:Y:S11]  /*6ec20*/  HMMA.1688.F32.TF32 R208, R40.reuse, R50, R208 ;  /* 0x0000003228d0723c */ /* 0x040ff600000810d0 */
[----:B------:R-:W-:Y:S11]  /*6ec30*/  @!UPT UIADD3 URZ, URZ, URZ, URZ ;  /* 0x0000003f3f3ff290 */ /* 0x000ff6000fffe03f */
[----:B------:R-:W-:Y:S01]  /*6ec40*/  @!UPT UIADD3 URZ, URZ, URZ, URZ ;  /* 0x0000003f3f3ff290 */ /* 0x000fe2000fffe03f */
[----:B------:R-:W-:Y:S04]  /*6ec50*/  STL [R1+0x4c08], R208 ;  /* 0x004c08d001007387 */ /* 0x000fe80000100800 */
[----:B------:R-:W-:Y:S04]  /*6ec60*/  STL [R1+0x4c04], R209 ;  /* 0x004c04d101007387 */ /* 0x000fe80000100800 */
[----:B------:R-:W-:Y:S04]  /*6ec70*/  STL [R1+0x4c00], R210 ;  /* 0x004c00d201007387 */ /* 0x000fe80000100800 */
[----:B------:R-:W-:Y:S01]  /*6ec80*/  STL [R1+0x4bfc], R211 ;  /* 0x004bfcd301007387 */ /* 0x000fe20000100800 */
[C---:B--2---:R-:W-:Y:S03]  /*6ec90*/  HMMA.1688.F32.TF32 R212, R40.reuse, R38, R240 ;  /* 0x0000002628d4723c */ /* 0x044fe600000810f0 */
[----:B------:R-:W-:Y:S04]  /*6eca0*/  LDS R240, [R161+0x4580] ;  /* 0x00458000a1f07984 */ /* 0x000fe80000000800 */
[----:B------:R-:W-:Y:S01]  /*6ecb0*/  LDS R242, [R161+0x6580] ;  /* 0x00658000a1f27984 */ /* 0x000fe20000000800 */
[C---:B------:R-:W-:Y:S03]  /*6ecc0*/  HMMA.1688.F32.TF32 R176, R40.reuse, R26, R184 ;  /* 0x0000001a28b0723c */ /* 0x040fe600000810b8 */
[----:B------:R-:W-:Y:S04]  /*6ecd0*/  LDS R241, [R189+0x4580] ;  /* 0x00458000bdf17984 */ /* 0x000fe80000000800 */
[----:B------:R-:W-:Y:S01]  /*6ece0*/  LDS R243, [R189+0x6580] ;  /* 0x00658000bdf37984 */ /* 0x000fe20000000800 */
[C---:B------:R-:W-:Y:S07]  /*6ecf0*/  HMMA.1688.F32.TF32 R68, R40.reuse, R34, R244 ;  /* 0x000000222844723c */ /* 0x040fee00000810f4 */
[----:B------:R-:W-:Y:S04]  /*6ed00*/  STL [R1+0x4c18], R212 ;  /* 0x004c18d401007387 */ /* 0x000fe80000100800 */
[----:B------:R-:W-:Y:S04]  /*6ed10*/  STL [R1+0x4c14], R213 ;  /* 0x004c14d501007387 */ /* 0x000fe80000100800 */
[----:B------:R-:W-:Y:S04]  /*6ed20*/  STL [R1+0x4c10], R214 ;  /* 0x004c10d601007387 */ /* 0x000fe80000100800 */
[----:B------:R-:W-:Y:S04]  /*6ed30*/  STL [R1+0x4c0c], R215 ;  /* 0x004c0cd701007387 */ /* 0x000fe80000100800 */
[----:B------:R-:W2:Y:S04]  /*6ed40*/  LDL.LU R220, [R1+0x8b0] ;  /* 0x0008b00001dc7983 */ /* 0x000ea80000300800 */
[----:B------:R-:W-:Y:S04]  /*6ed50*/  STL.64 [R1+0x11f0], R68 ;  /* 0x0011f04401007387 */ /* 0x000fe80000100a00 */
[----:B------:R3:W-:Y:S04]  /*6ed60*/  STL.64 [R1+0x11f8], R70 ;  /* 0x0011f84601007387 */ /* 0x0007e80000100a00 */
[----:B------:R-:W2:Y:S04]  /*6ed70*/  LDL.LU R221, [R1+0x8b4] ;  /* 0x0008b40001dd7983 */ /* 0x000ea80000300800 */
[----:B------:R-:W2:Y:S04]  /*6ed80*/  LDL.LU R222, [R1+0x8b8] ;  /* 0x0008b80001de7983 */ /* 0x000ea80000300800 */
[----:B------:R-:W2:Y:S04]  /*6ed90*/  LDL.LU R223, [R1+0x8bc] ;  /* 0x0008bc0001df7983 */ /* 0x000ea80000300800 */
        /* <DEDUP_REMOVED lines=16> */
[C---:B---3--:R-:W-:Y:S03]  /*6eea0*/  HMMA.1688.F32.TF32 R68, R40.reuse, R30, R248 ;  /* 0x0000001e2844723c */ /* 0x048fe600000810f8 */
[----:B------:R-:W3:Y:S11]  /*6eeb0*/  LDL.LU R248, [R1+0x9d0] ;  /* 0x0009d00001f87983 */ /* 0x000ef60000300800 */
[----:B------:R-:W-:Y:S10]  /*6eec0*/  @!UPT UIADD3 URZ, URZ, URZ, URZ ;  /* 0x0000003f3f3ff290 */ /* 0x000ff4000fffe03f */
[----:B------:R-:W-:Y:S01]  /*6eed0*/  IMAD.MOV.U32 R203, RZ, RZ, R68 ;  /* 0x000000ffffcb7224 */ /* 0x000fe200078e0044 */
[----:B------:R-:W-:Y:S01]  /*6eee0*/  MOV R196, R69 ;  /* 0x0000004500c47202 */ /* 0x000fe20000000f00 */
[----:B------:R-:W-:Y:S02]  /*6eef0*/  IMAD.MOV.U32 R197, RZ, RZ, R70 ;  /* 0x000000ffffc57224 */ /* 0x000fe400078e0046 */
[----:B------:R-:W-:Y:S01]  /*6ef00*/  IMAD.MOV.U32 R198, RZ, RZ, R71 ;  /* 0x000000ffffc67224 */ /* 0x000fe200078e0047 */
[----:B------:R-:W-:Y:S01]  /*6ef10*/  HMMA.1688.F32.TF32 R184, R40, R218, R236 ;  /* 0x000000da28b8723c */ /* 0x000fe200000810ec */
[----:B------:R-:W-:Y:S04]  /*6ef20*/  LDS R236, [R161+0x4500] ;  /* 0x00450000a1ec7984 */ /* 0x000fe80000000800 */
[----:B------:R-:W-:Y:S04]  /*6ef30*/  LDS R238, [R161+0x6500] ;  /* 0x00650000a1ee7984 */ /* 0x000fe80000000800 */
[----:B------:R-:W-:Y:S04]  /*6ef40*/  LDS R237, [R189+0x4500] ;  /* 0x00450000bded7984 */ /* 0x000fe80000000800 */
[----:B------:R-:W3:Y:S01]  /*6ef50*/  LDS R239, [R189+0x6500] ;  /* 0x00650000bdef7984 */ /* 0x000ee20000000800 */
[----:B------:R-:W-:Y:S01]  /*6ef60*/  MOV R249, R252 ;  /* 0x000000fc00f97202 */ /* 0x000fe20000000f00 */
[----:B------:R-:W-:-:S02]  /*6ef70*/  IMAD.MOV.U32 R250, RZ, RZ, R191 ;  /* 0x000000fffffa7224 */ /* 0x000fc400078e00bf */
[----:B------:R-:W-:Y:S01]  /*6ef80*/  IMAD.MOV.U32 R251, RZ, RZ, R190 ;  /* 0x000000fffffb7224 */ /* 0x000fe200078e00be */
[----:B------:R-:W-:Y:S04]  /*6ef90*/  STL [R1+0x4c28], R198 ;  /* 0x004c28c601007387 */ /* 0x000fe80000100800 */
[----:B------:R-:W-:Y:S04]  /*6efa0*/  STL [R1+0x4c24], R197 ;  /* 0x004c24c501007387 */ /* 0x000fe80000100800 */
        /* <DEDUP_REMOVED lines=8> */
[----:B------:R-:W-:Y:S02]  /*6f030*/  IMAD.MOV.U32 R201, RZ, RZ, R70 ;  /* 0x000000ffffc97224 */ /* 0x000fe400078e0046 */
[C---:B----4-:R-:W-:Y:S11]  /*6f040*/  HMMA.1688.F32.TF32 R68, R40.reuse, R14, R224 ;  /* 0x0000000e2844723c */ /* 0x050ff600000810e0 */
[----:B------:R-:W-:Y:S11]  /*6f050*/  @!UPT UIADD3 URZ, URZ, URZ, URZ ;  /* 0x0000003f3f3ff290 */ /* 0x000ff6000fffe03f */
[----:B------:R-:W-:Y:S02]  /*6f060*/  @!UPT UIADD3 URZ, URZ, URZ, URZ ;  /* 0x0000003f3f3ff290 */ /* 0x000fe4000fffe03f */
[----:B------:R-:W-:Y:S01]  /*6f070*/  IMAD.MOV.U32 R211, RZ, RZ, R68 ;  /* 0x000000ffffd37224 */ /* 0x000fe200078e0044 */
[----:B------:R-:W-:Y:S01]  /*6f080*/  MOV R205, R70 ;  /* 0x0000004600cd7202 */ /* 0x000fe20000000f00 */
[----:B------:R-:W-:Y:S02]  /*6f090*/  IMAD.MOV.U32 R204, RZ, RZ, R69 ;  /* 0x000000ffffcc7224 */ /* 0x000fe400078e0045 */
[----:B------:R-:W-:Y:S02]  /*6f0a0*/  IMAD.MOV.U32 R206, RZ, RZ, R71 ;  /* 0x000000ffffce7224 */ /* 0x000fe400078e0047 */
[C---:B-----5:R-:W-:Y:S11]  /*6f0b0*/  HMMA.1688.F32.TF32 R68, R40.reuse, R18, R228 ;  /* 0x000000122844723c */ /* 0x060ff600000810e4 */
[----:B------:R-:W-:Y:S11]  /*6f0c0*/  @!UPT UIADD3 URZ, URZ, URZ, URZ ;  /* 0x0000003f3f3ff290 */ /* 0x000ff6000fffe03f */
[----:B------:R-:W-:Y:S02]  /*6f0d0*/  @!UPT UIADD3 URZ, URZ, URZ, URZ ;  /* 0x0000003f3f3ff290 */ /* 0x000fe4000fffe03f */
[----:B------:R-:W-:Y:S01]  /*6f0e0*/  IMAD.MOV.U32 R199, RZ, RZ, R68 ;  /* 0x000000ffffc77224 */ /* 0x000fe200078e0044 */
[----:B------:R-:W-:Y:S01]  /*6f0f0*/  MOV R192, R69 ;  /* 0x0000004500c07202 */ /* 0x000fe20000000f00 */
[----:B------:R-:W-:Y:S02]  /*6f100*/  IMAD.MOV.U32 R193, RZ, RZ, R70 ;  /* 0x000000ffffc17224 */ /* 0x000fe400078e0046 */
[----:B------:R-:W-:Y:S02]  /*6f110*/  IMAD.MOV.U32 R194, RZ, RZ, R71 ;  /* 0x000000ffffc27224 */ /* 0x000fe400078e0047 */
[C---:B------:R-:W-:Y:S01]  /*6f120*/  HMMA.1688.F32.TF32 R68, R40.reuse, R22, R232 ;  /* 0x000000162844723c */ /* 0x040fe200000810e8 */
[----:B------:R-:W-:Y:S07]  /*6f130*/  STL [R1+0x4c2c], R207 ;  /* 0x004c2ccf01007387 */ /* 0x000fee0000100800 */
[----:B------:R-:W-:Y:S11]  /*6f140*/  HMMA.1688.F32.TF32 R40, R40, R46, R244 ;  /* 0x0000002e2828723c */ /* 0x000ff600000810f4 */
[----:B------:R-:W-:Y:S05]  /*6f150*/  @!UPT UIADD3 URZ, URZ, URZ, URZ ;  /* 0x0000003f3f3ff290 */ /* 0x000fea000fffe03f */
[----:B------:R-:W-:Y:S01]  /*6f160*/  MOV R215, R68 ;  /* 0x0000004400d77202 */ /* 0x000fe20000000f00 */
[----:B------:R-:W-:Y:S01]  /*6f170*/  IMAD.MOV.U32 R208, RZ, RZ, R69 ;  /* 0x000000ffffd07224 */ /* 0x000fe200078e0045 */
[----:B------:R-:W-:Y:S01]  /*6f180*/  MOV R210, R71 ;  /* 0x0000004700d27202 */ /* 0x000fe20000000f00 */
[----:B------:R-:W-:Y:S02]  /*6f190*/  IMAD.MOV.U32 R209, RZ, RZ, R70 ;  /* 0x000000ffffd17224 */ /* 0x000fe400078e0046 */
[----:B---3--:R-:W-:Y:S07]  /*6f1a0*/  HMMA.1688.F32.TF32 R68, R236, R26, R248 ;  /* 0x0000001aec44723c */ /* 0x008fee00000810f8 */
[----:B------:R-:W-:Y:S01]  /*6f1b0*/  MOV R248, R0 ;  /* 0x0000000000f87202 */ /* 0x000fe20000000f00 */
[----:B------:R-:W-:Y:S01]  /*6f1c0*/  IMAD.MOV.U32 R249, RZ, RZ, R2 ;  /* 0x000000fffff97224 */ /* 0x000fe200078e0002 */
[----:B------:R-:W2:Y:S01]  /*6f1d0*/  LDL.LU R0, [R1+0x4e74] ;  /* 0x004e740001007983 */ /* 0x000ea20000300800 */
[----:B------:R-:W-:Y:S01]  /*6f1e0*/  IMAD.MOV.U32 R250, RZ, RZ, R162 ;  /* 0x000000fffffa7224 */ /* 0x000fe200078e00a2 */
[----:B------:R-:W-:-:S02]  /*6f1f0*/  MOV R251, R163 ;  /* 0x000000a300fb7202 */ /* 0x000fc40000000f00 */
[----:B------:R-:W3:Y:S04]  /*6f200*/  LDL.LU R2, [R1+0x4e70] ;  /* 0x004e700001027983 */ /* 0x000ee80000300800 */
[----:B------:R-:W4:Y:S04]  /*6f210*/  LDL.LU R162, [R1+0x4e6c] ;  /* 0x004e6c0001a27983 */ /* 0x000f280000300800 */
        /* <DEDUP_REMOVED lines=89> */
[----:B------:R-:W-:Y:S01]  /*6f7b0*/  IMAD.MOV.U32 R195, RZ, RZ, R68 ;  /* 0x000000ffffc37224 */ /* 0x000fe200078e0044 */
[----:B------:R-:W-:Y:S01]  /*6f7c0*/  MOV R252, R69 ;  /* 0x0000004500fc7202 */ /* 0x000fe20000000f00 */
[----:B------:R-:W-:Y:S01]  /*6f7d0*/  IMAD.MOV.U32 R191, RZ, RZ, R70 ;  /* 0x000000ffffbf7224 */ /* 0x000fe200078e0046 */
[----:B------:R-:W5:Y:S01]  /*6f7e0*/  LDL.LU R68, [R1+0xa00] ;  /* 0x000a000001447983 */ /* 0x000f620000300800 */
[----:B------:R-:W-:-:S03]  /*6f7f0*/  IMAD.MOV.U32 R190, RZ, RZ, R71 ;  /* 0x000000ffffbe7224 */ /* 0x000fc600078e0047 */
[----:B------:R-:W5:Y:S04]  /*6f800*/  LDL.LU R69, [R1+0xa04] ;  /* 0x000a040001457983 */ /* 0x000f680000300800 */
[----:B------:R-:W5:Y:S04]  /*6f810*/  LDL.LU R70, [R1+0xa08] ;  /* 0x000a080001467983 */ /* 0x000f680000300800 */
[----:B------:R-:W5:Y:S01]  /*6f820*/  LDL.LU R71, [R1+0xa0c] ;  /* 0x000a0c0001477983 */ /* 0x000f620000300800 */
[C---:B--2---:R-:W-:Y:S08]  /*6f830*/  HMMA.1688.F32.TF32 R72, R240.reuse, R218, R72 ;  /* 0x000000daf048723c */ /* 0x044ff00000081048 */
[C---:B---3--:R-:W-:Y:S08]  /*6f840*/  HMMA.1688.F32.TF32 R76, R240.reuse, R6, R76 ;  /* 0x00000006f04c723c */ /* 0x048ff0000008104c */
[----:B----4-:R-:W-:Y:S08]  /*6f850*/  HMMA.1688.F32.TF32 R80, R240, R26, R80 ;  /* 0x0000001af050723c */ /* 0x010ff00000081050 */
[C---:B-----5:R-:W-:Y:S08]  /*6f860*/  HMMA.1688.F32.TF32 R88, R236.reuse, R22, R88 ;  /* 0x00000016ec58723c */ /* 0x060ff00000081058 */
[C---:B------:R-:W-:Y:S08]  /*6f870*/  HMMA.1688.F32.TF32 R92, R236.reuse, R18, R92 ;  /* 0x00000012ec5c723c */ /* 0x040ff0000008105c */
        /* <DEDUP_REMOVED lines=8> */
[C---:B------:R-:W-:Y:S11]  /*6f900*/  HMMA.1688.F32.TF32 R116, R236.reuse, R50, R116 ;  /* 0x00000032ec74723c */ /* 0x040ff60000081074 */
[----:B------:R-:W-:Y:S04]  /*6f910*/  @!UPT UIADD3 URZ, URZ, URZ, URZ ;  /* 0x0000003f3f3ff290 */ /* 0x000fe8000fffe03f */
[----:B------:R-:W-:Y:S01]  /*6f920*/  STL.64 [R1+0x1160], R132 ;  /* 0x0011608401007387 */ /* 0x000fe20000100a00 */
[C---:B------:R-:W-:Y:S03]  /*6f930*/  HMMA.1688.F32.TF32 R100, R236.reuse, R10, R100 ;  /* 0x0000000aec64723c */ /* 0x040fe60000081064 */
[----:B------:R-:W-:Y:S04]  /*6f940*/  STL.64 [R1+0x1168], R134 ;  /* 0x0011688601007387 */ /* 0x000fe80000100a00 */
[----:B------:R-:W-:Y:S04]  /*6f950*/  STL.64 [R1+0x1150], R128 ;  /* 0x0011508001007387 */ /* 0x000fe80000100a00 */
[----:B------:R-:W-:Y:S04]  /*6f960*/  STL.64 [R1+0x1158], R130 ;  /* 0x0011588201007387 */ /* 0x000fe80000100a00 */
[----:B------:R-:W-:Y:S01]  /*6f970*/  STL.64 [R1+0x1140], R124 ;  /* 0x0011407c01007387 */ /* 0x000fe20000100a00 */
[----:B------:R-:W-:Y:S03]  /*6f980*/  HMMA.1688.F32.TF32 R84, R236, R46, R84 ;  /* 0x0000002eec54723c */ /* 0x000fe60000081054 */
[----:B------:R-:W-:Y:S04]  /*6f990*/  STL.64 [R1+0x1148], R126 ;  /* 0x0011487e01007387 */ /* 0x000fe80000100a00 */
[----:B------:R-:W-:Y:S04]  /*6f9a0*/  STL.64 [R1+0x1130], R120 ;  /* 0x0011307801007387 */ /* 0x000fe80000100a00 */
[----:B------:R-:W-:Y:S04]  /*6f9b0*/  STL.64 [R1+0x1138], R122 ;  /* 0x0011387a01007387 */ /* 0x000fe80000100a00 */
[----:B------:R-:W-:Y:S01]  /*6f9c0*/  STL.64 [R1+0x1120], R116 ;  /* 0x0011207401007387 */ /* 0x000fe20000100a00 */
[C---:B------:R-:W-:Y:S03]  /*6f9d0*/  HMMA.1688.F32.TF32 R68, R240.reuse, R66, R68 ;  /* 0x00000042f044723c */ /* 0x040fe60000081044 */
        /* <DEDUP_REMOVED lines=26> */
[C---:B--2---:R-:W-:Y:S08]  /*6fb80*/  HMMA.1688.F32.TF32 R72, R240.reuse, R58, R224 ;  /* 0x0000003af048723c */ /* 0x044ff000000810e0 */
[----:B-1----:R-:W-:Y:S01]  /*6fb90*/  HMMA.1688.F32.TF32 R68, R240, R54, R228 ;  /* 0x00000036f044723c */ /* 0x002fe200000810e4 */
[----:B------:R-:W-:Y:S01]  /*6fba0*/  IMAD.MOV.U32 R232, RZ, RZ, R163 ;  /* 0x000000ffffe87224 */ /* 0x000fe200078e00a3 */
[----:B------:R-:W-:Y:S01]  /*6fbb0*/  MOV R234, R2 ;  /* 0x0000000200ea7202 */ /* 0x000fe20000000f00 */
[----:B------:R-:W-:-:S02]  /*6fbc0*/  IMAD.MOV.U32 R233, RZ, RZ, R162 ;  /* 0x000000ffffe97224 */ /* 0x000fc400078e00a2 */
[----:B------:R-:W-:Y:S02]  /*6fbd0*/  IMAD.MOV.U32 R235, RZ, RZ, R0 ;  /* 0x000000ffffeb7224 */ /* 0x000fe400078e0000 */
        /* <DEDUP_REMOVED lines=8> */
[----:B-1----:R-:W-:Y:S07]  /*6fc60*/  HMMA.1688.F32.TF32 R68, R240, R34, R248 ;  /* 0x00000022f044723c */ /* 0x002fee00000810f8 */
[----:B------:R1:W-:Y:S04]  /*6fc70*/  STL.64 [R1+0x220], R76 ;  /* 0x0002204c01007387 */ /* 0x0003e80000100a00 */
[----:B------:R2:W-:Y:S04]  /*6fc80*/  STL.64 [R1+0x228], R78 ;  /* 0x0002284e01007387 */ /* 0x0005e80000100a00 */
[----:B------:R-:W3:Y:S04]  /*6fc90*/  LDL.LU R244, [R1+0xba0] ;  /* 0x000ba00001f47983 */ /* 0x000ee80000300800 */
[----:B------:R4:W-:Y:S04]  /*6fca0*/  STL.64 [R1+0x230], R72 ;  /* 0x0002304801007387 */ /* 0x0009e80000100a00 */
[----:B------:R5:W-:Y:S04]  /*6fcb0*/  STL.64 [R1+0x238], R74 ;  /* 0x0002384a01007387 */ /* 0x000be80000100a00 */
[----:B------:R1:W-:Y:S04]  /*6fcc0*/  STL.64 [R1+0x240], R68 ;  /* 0x0002404401007387 */ /* 0x0003e80000100a00 */
[----:B------:R1:W-:Y:S04]  /*6fcd0*/  STL.64 [R1+0x248], R70 ;  /* 0x0002484601007387 */ /* 0x0003e80000100a00 */
        /* <DEDUP_REMOVED lines=15> */
[----:B-1----:R-:W3:Y:S04]  /*6fdd0*/  LDL.LU R76, [R1+0xb60] ;  /* 0x000b6000014c7983 */ /* 0x002ee80000300800 */
[----:B------:R-:W3:Y:S04]  /*6fde0*/  LDL.LU R77, [R1+0xb64] ;  /* 0x000b6400014d7983 */ /* 0x000ee80000300800 */
[----:B--2---:R-:W3:Y:S04]  /*6fdf0*/  LDL.LU R78, [R1+0xb68] ;  /* 0x000b6800014e7983 */ /* 0x004ee80000300800 */
[----:B------:R-:W3:Y:S04]  /*6fe00*/  LDL.LU R79, [R1+0xb6c] ;  /* 0x000b6c00014f7983 */ /* 0x000ee80000300800 */
        /* <DEDUP_REMOVED lines=52> */
[----:B----4-:R-:W4:Y:S04]  /*70150*/  LDL.LU R72, [R1+0xb70] ;  /* 0x000b700001487983 */ /* 0x010f280000300800 */
[----:B------:R-:W4:Y:S04]  /*70160*/  LDL.LU R73, [R1+0xb74] ;  /* 0x000b740001497983 */ /* 0x000f280000300800 */
[----:B-----5:R-:W4:Y:S04]  /*70170*/  LDL.LU R74, [R1+0xb78] ;  /* 0x000b7800014a7983 */ /* 0x020f280000300800 */
        /* <DEDUP_REMOVED lines=15> */
[----:B------:R-:W-:Y:S01]  /*70270*/  LDS R40, [R161+0x4600] ;  /* 0x00460000a1287984 */ /* 0x000fe20000000800 */
[----:B------:R-:W-:-:S03]  /*70280*/  IMAD.MOV.U32 R214, RZ, RZ, R43 ;  /* 0x000000ffffd67224 */ /* 0x000fc600078e002b */
[----:B------:R-:W-:Y:S04]  /*70290*/  LDS R42, [R161+0x6600] ;  /* 0x00660000a12a7984 */ /* 0x000fe80000000800 */
[----:B------:R-:W-:Y:S04]  /*702a0*/  LDS R41, [R189+0x4600] ;  /* 0x00460000bd297984 */ /* 0x000fe80000000800 */
[----:B------:R-:W2:Y:S01]  /*702b0*/  LDS R43, [R189+0x6600] ;  /* 0x00660000bd2b7984 */ /* 0x000ea20000000800 */
[----:B------:R-:W-:Y:S01]  /*702c0*/  IMAD.MOV.U32 R251, RZ, RZ, R188 ;  /* 0x000000fffffb7224 */ /* 0x000fe200078e00bc */
[C---:B--2---:R-:W-:Y:S08]  /*702d0*/  HMMA.1688.F32.TF32 R80, R40.reuse, R54, R80 ;  /* 0x000000362850723c */ /* 0x044ff00000081050 */
[C---:B---3--:R-:W-:Y:S08]  /*702e0*/  HMMA.1688.F32.TF32 R84, R40.reuse, R58, R84 ;  /* 0x0000003a2854723c */ /* 0x048ff00000081054 */
[C---:B------:R-:W-:Y:S08]  /*702f0*/  HMMA.1688.F32.TF32 R96, R40.reuse, R218, R96 ;  /* 0x000000da2860723c */ /* 0x040ff00000081060 */
[----:B------:R-:W-:Y:S08]  /*70300*/  HMMA.1688.F32.TF32 R100, R40, R6, R100 ;  /* 0x000000062864723c */ /* 0x000ff00000081064 */
[C---:B------:R-:W-:Y:S08]  /*70310*/  HMMA.1688.F32.TF32 R108, R240.reuse, R46, R108 ;  /* 0x0000002ef06c723c */ /* 0x040ff0000008106c */
[C---:B------:R-:W-:Y:S08]  /*70320*/  HMMA.1688.F32.TF32 R112, R240.reuse, R22, R112 ;  /* 0x00000016f070723c */ /* 0x040ff00000081070 */
[C---:B------:R-:W-:Y:S08]  /*70330*/  HMMA.1688.F32.TF32 R116, R240.reuse, R18, R116 ;  /* 0x00000012f074723c */ /* 0x040ff00000081074 */
[C---:B------:R-:W-:Y:S08]  /*70340*/  HMMA.1688.F32.TF32 R124, R240.reuse, R10, R124 ;  /* 0x0000000af07c723c */ /* 0x040ff0000008107c */
[C---:B------:R-:W-:Y:S08]  /*70350*/  HMMA.1688.F32.TF32 R128, R240.reuse, R30, R128 ;  /* 0x0000001ef080723c */ /* 0x040ff00000081080 */
[----:B------:R-:W-:Y:S01]  /*70360*/  HMMA.1688.F32.TF32 R120, R240, R14, R120 ;  /* 0x0000000ef078723c */ /* 0x000fe20000081078 */
[----:B------:R-:W-:Y:S04]  /*70370*/  LDS R240, [R161+0x4700] ;  /* 0x00470000a1f07984 */ /* 0x000fe80000000800 */
[----:B------:R-:W-:Y:S03]  /*70380*/  LDS R242, [R161+0x6700] ;  /* 0x00670000a1f27984 */ /* 0x000fe60000000800 */
[C---:B------:R-:W-:Y:S07]  /*70390*/  HMMA.1688.F32.TF32 R104, R40.reuse, R26, R104 ;  /* 0x0000001a2868723c */ /* 0x040fee0000081068 */
[----:B------:R-:W-:Y:S04]  /*703a0*/  STL.64 [R1+0x260], R128 ;  /* 0x0002608001007387 */ /* 0x000fe80000100a00 */
[----:B------:R-:W-:Y:S01]  /*703b0*/  STL.64 [R1+0x268], R130 ;  /* 0x0002688201007387 */ /* 0x000fe20000100a00 */
[C---:B------:R-:W-:Y:S03]  /*703c0*/  HMMA.1688.F32.TF32 R76, R40.reuse, R50, R76 ;  /* 0x00000032284c723c */ /* 0x040fe6000008104c */
[----:B------:R-:W-:Y:S05]  /*703d0*/  STL.64 [R1+0x270], R124 ;  /* 0x0002707c01007387 */ /* 0x000fea0000100a00 */
[C---:B------:R-:W-:Y:S01]  /*703e0*/  HMMA.1688.F32.TF32 R92, R40.reuse, R66, R92 ;  /* 0x00000042285c723c */ /* 0x040fe2000008105c */
[----:B------:R-:W-:Y:S04]  /*703f0*/  STL.64 [R1+0x278], R126 ;  /* 0x0002787e01007387 */ /* 0x000fe80000100a00 */
[----:B------:R-:W-:Y:S03]  /*70400*/  STL.64 [R1+0x280], R120 ;  /* 0x0002807801007387 */ /* 0x000fe60000100a00 */
[C---:B------:R-:W-:Y:S01]  /*70410*/  HMMA.1688.F32.TF32 R88, R40.reuse, R62, R88 ;  /* 0x0000003e2858723c */ /* 0x040fe20000081058 */
[----:B------:R-:W-:Y:S04]  /*70420*/  STL.64 [R1+0x288], R122 ;  /* 0x0002887a01007387 */ /* 0x000fe80000100a00 */
[----:B------:R-:W-:Y:S04]  /*70430*/  STL.64 [R1+0x290], R116 ;  /* 0x0002907401007387 */ /* 0x000fe80000100a00 */
[----:B------:R-:W-:Y:S04]  /*70440*/  STL.64 [R1+0x298], R118 ;  /* 0x0002987601007387 */ /* 0x000fe80000100a00 */
[----:B------:R-:W-:Y:S01]  /*70450*/  STL.64 [R1+0x2b0], R112 ;  /* 0x0002b07001007387 */ /* 0x000fe20000100a00 */
[C---:B----4-:R-:W-:Y:S03]  /*70460*/  HMMA.1688.F32.TF32 R72, R40.reuse, R38, R72 ;  /* 0x000000262848723c */ /* 0x050fe60000081048 */
[----:B------:R-:W-:Y:S04]  /*70470*/  STL.64 [R1+0x2b8], R114 ;  /* 0x0002b87201007387 */ /* 0x000fe80000100a00 */
[----:B------:R-:W-:Y:S04]  /*70480*/  STL.64 [R1+0x2a0], R108 ;  /* 0x0002a06c01007387 */ /* 0x000fe80000100a00 */
[----:B------:R-:W-:Y:S01]  /*70490*/  STL.64 [R1+0x2a8], R110 ;  /* 0x0002a86e01007387 */ /* 0x000fe20000100a00 */
[----:B-----5:R-:W-:Y:S03]  /*704a0*/  HMMA.1688.F32.TF32 R68, R40, R34, R68 ;  /* 0x000000222844723c */ /* 0x020fe60000081044 */
        /* <DEDUP_REMOVED lines=18> */
[----:B------:R1:W-:Y:S04]  /*705d0*/  STL.64 [R1+0x3f8], R74 ;  /* 0x0003f84a01007387 */ /* 0x0003e80000100a00 */
[----:B------:R-:W-:Y:S04]  /*705e0*/  STL.64 [R1+0x10a0], R68 ;  /* 0x0010a04401007387 */ /* 0x000fe80000100a00 */
[----:B------:R2:W-:Y:S01]  /*705f0*/  STL [R1+0x10a8], R70 ;  /* 0x0010a84601007387 */ /* 0x0005e20000100800 */
[C---:B-1----:R-:W-:Y:S03]  /*70600*/  HMMA.1688.F32.TF32 R72, R40.reuse, R30, R220 ;  /* 0x0000001e2848723c */ /* 0x042fe600000810dc */
[----:B------:R-:W-:Y:S04]  /*70610*/  LDS R241, [R189+0x4700] ;  /* 0x00470000bdf17984 */ /* 0x000fe80000000800 */
[----:B------:R-:W1:Y:S01]  /*70620*/  LDS R243, [R189+0x6700] ;  /* 0x00670000bdf37984 */ /* 0x000e620000000800 */
[C---:B--2---:R-:W-:Y:S08]  /*70630*/  HMMA.1688.F32.TF32 R68, R40.reuse, R10, R224 ;  /* 0x0000000a2844723c */ /* 0x044ff000000810e0 */
[C---:B------:R-:W-:Y:S07]  /*70640*/  HMMA.1688.F32.TF32 R76, R40.reuse, R14, R228 ;  /* 0x0000000e284c723c */ /* 0x040fee00000810e4 */
[----:B------:R-:W-:Y:S04]  /*70650*/  STL.64 [R1+0x1090], R72 ;  /* 0x0010904801007387 */ /* 0x000fe80000100a00 */
[----:B------:R2:W-:Y:S04]  /*70660*/  STL.64 [R1+0x1098], R74 ;  /* 0x0010984a01007387 */ /* 0x0005e80000100a00 */
[----:B------:R-:W-:Y:S04]  /*70670*/  STL.64 [R1+0x1080], R68 ;  /* 0x0010804401007387 */ /* 0x000fe80000100a00 */
[----:B------:R3:W-:Y:S01]  /*70680*/  STL.64 [R1+0x1088], R70 ;  /* 0x0010884601007387 */ /* 0x0007e20000100a00 */
[C---:B--2---:R-:W-:Y:S08]  /*70690*/  HMMA.1688.F32.TF32 R72, R40.reuse, R18, R232 ;  /* 0x000000122848723c */ /* 0x044ff000000810e8 */
[C---:B---3--:R-:W-:Y:S08]  /*706a0*/  HMMA.1688.F32.TF32 R68, R40.reuse, R22, R244 ;  /* 0x000000162844723c */ /* 0x048ff000000810f4 */
[----:B------:R-:W-:Y:S01]  /*706b0*/  HMMA.1688.F32.TF32 R40, R40, R46, R248 ;  /* 0x0000002e2828723c */ /* 0x000fe200000810f8 */
[----:B------:R-:W-:Y:S04]  /*706c0*/  STL.64 [R1+0x1070], R76 ;  /* 0x0010704c01007387 */ /* 0x000fe80000100a00 */
[----:B------:R-:W-:Y:S04]  /*706d0*/  STL.64 [R1+0x1078], R78 ;  /* 0x0010784e01007387 */ /* 0x000fe80000100a00 */
[----:B------:R-:W-:Y:S04]  /*706e0*/  STL.64 [R1+0x1060], R72 ;  /* 0x0010604801007387 */ /* 0x000fe80000100a00 */
[----:B------:R-:W-:Y:S04]  /*706f0*/  STL.64 [R1+0x1068], R74 ;  /* 0x0010684a01007387 */ /* 0x000fe80000100a00 */
[----:B------:R-:W2:Y:S04]  /*70700*/  LDL.LU R248, [R1+0xd70] ;  /* 0x000d700001f87983 */ /* 0x000ea80000300800 */
[----:B------:R3:W-:Y:S04]  /*70710*/  STL.64 [R1+0x1050], R68 ;  /* 0x0010504401007387 */ /* 0x0007e80000100a00 */
[----:B------:R4:W-:Y:S04]  /*70720*/  STL.64 [R1+0x1058], R70 ;  /* 0x0010584601007387 */ /* 0x0009e80000100a00 */
[----:B------:R-:W-:Y:S04]  /*70730*/  STL.64 [R1+0x400], R40 ;  /* 0x0004002801007387 */ /* 0x000fe80000100a00 */
[----:B------:R-:W-:Y:S04]  /*70740*/  STL.64 [R1+0x408], R42 ;  /* 0x0004082a01007387 */ /* 0x000fe80000100a00 */
[----:B------:R-:W2:Y:S04]  /*70750*/  LDL.LU R249, [R1+0xd74] ;  /* 0x000d740001f97983 */ /* 0x000ea80000300800 */
[----:B------:R-:W2:Y:S04]  /*70760*/  LDL.LU R250, [R1+0xd78] ;  /* 0x000d780001fa7983 */ /* 0x000ea80000300800 */
[----:B------:R-:W2:Y:S04]  /*70770*/  LDL.LU R251, [R1+0xd7c] ;  /* 0x000d7c0001fb7983 */ /* 0x000ea80000300800 */
        /* <DEDUP_REMOVED lines=12> */
[----:B---3--:R-:W3:Y:S04]  /*70840*/  LDL.LU R68, [R1+0xdd0] ;  /* 0x000dd00001447983 */ /* 0x008ee80000300800 */
[----:B------:R-:W3:Y:S04]  /*70850*/  LDL.LU R69, [R1+0xdd4] ;  /* 0x000dd40001457983 */ /* 0x000ee80000300800 */
[----:B----4-:R-:W3:Y:S04]  /*70860*/  LDL.LU R70, [R1+0xdd8] ;  /* 0x000dd80001467983 */ /* 0x010ee80000300800 */
[----:B------:R-:W3:Y:S04]  /*70870*/  LDL.LU R71, [R1+0xddc] ;  /* 0x000ddc0001477983 */ /* 0x000ee80000300800 */
[----:B------:R-:W4:Y:S04]  /*70880*/  LDL.LU R72, [R1+0xd40] ;  /* 0x000d400001487983 */ /* 0x000f280000300800 */
[----:B------:R-:W4:Y:S04]  /*70890*/  LDL.LU R73, [R1+0xd44] ;  /* 0x000d440001497983 */ /* 0x000f280000300800 */
[----:B------:R-:W4:Y:S04]  /*708a0*/  LDL.LU R74, [R1+0xd48] ;  /* 0x000d4800014a7983 */ /* 0x000f280000300800 */
[----:B------:R-:W4:Y:S04]  /*708b0*/  LDL.LU R75, [R1+0xd4c] ;  /* 0x000d4c00014b7983 */ /* 0x000f280000300800 */
        /* <DEDUP_REMOVED lines=12> */
[----:B------:R-:W2:Y:S04]  /*70980*/  LDL.LU R92, [R1+0xb90] ;  /* 0x000b9000015c7983 */ /* 0x000ea80000300800 */
[----:B------:R-:W2:Y:S04]  /*70990*/  LDL.LU R93, [R1+0xb94] ;  /* 0x000b9400015d7983 */ /* 0x000ea80000300800 */
[----:B------:R-:W2:Y:S04]  /*709a0*/  LDL.LU R94, [R1+0xb98] ;  /* 0x000b9800015e7983 */ /* 0x000ea80000300800 */
[----:B------:R-:W2:Y:S01]  /*709b0*/  LDL.LU R95, [R1+0xb9c] ;  /* 0x000b9c00015f7983 */ /* 0x000ea20000300800 */
[C---:B------:R-:W-:Y:S03]  /*709c0*/  HMMA.1688.F32.TF32 R136, R236.reuse, R218, R136 ;  /* 0x000000daec88723c */ /* 0x040fe60000081088 */
[----:B------:R-:W2:Y:S04]  /*709d0*/  LDL.LU R100, [R1+0xc20] ;  /* 0x000c200001647983 */ /* 0x000ea80000300800 */
[----:B------:R-:W2:Y:S04]  /*709e0*/  LDL.LU R101, [R1+0xc24] ;  /* 0x000c240001657983 */ /* 0x000ea80000300800 */
[----:B------:R-:W2:Y:S04]  /*709f0*/  LDL.LU R102, [R1+0xc28] ;  /* 0x000c280001667983 */ /* 0x000ea80000300800 */
[----:B------:R-:W3:Y:S01]  /*70a00*/  LDL.LU R103, [R1+0xc2c] ;  /* 0x000c2c0001677983 */ /* 0x000ee20000300800 */
[----:B------:R-:W-:Y:S03]  /*70a10*/  HMMA.1688.F32.TF32 R140, R236, R6, R140 ;  /* 0x00000006ec8c723c */ /* 0x000fe6000008108c */
        /* <DEDUP_REMOVED lines=20> */
[----:B------:R-:W-:-:S03]  /*70b60*/  MOV R207, R136 ;  /* 0x0000008800cf7202 */ /* 0x000fc60000000f00 */
        /* <DEDUP_REMOVED lines=8> */
[----:B------:R-:W5:Y:S01]  /*70bf0*/  LDL.LU R136, [R1+0xcc0] ;  /* 0x000cc00001887983 */ /* 0x000f620000300800 */
[----:B------:R-:W-:-:S03]  /*70c00*/  MOV R162, R141 ;  /* 0x0000008d00a27202 */ /* 0x000fc60000000f00 */
[----:B------:R-:W5:Y:S01]  /*70c10*/  LDL.LU R137, [R1+0xcc4] ;  /* 0x000cc40001897983 */ /* 0x000f620000300800 */
[----:B------:R-:W-:-:S03]  /*70c20*/  IMAD.MOV.U32 R2, RZ, RZ, R142 ;  /* 0x000000ffff027224 */ /* 0x000fc600078e008e */
[----:B------:R-:W5:Y:S01]  /*70c30*/  LDL.LU R138, [R1+0xcc8] ;  /* 0x000cc800018a7983 */ /* 0x000f620000300800 */
[----:B------:R-:W-:-:S03]  /*70c40*/  IMAD.MOV.U32 R0, RZ, RZ, R143 ;  /* 0x000000ffff007224 */ /* 0x000fc600078e008f */
        /* <DEDUP_REMOVED lines=41> */
[----:B------:R-:W-:Y:S04]  /*70ee0*/  LDS R236, [R161+0x4680] ;  /* 0x00468000a1ec7984 */ /* 0x000fe80000000800 */
[----:B------:R-:W-:Y:S04]  /*70ef0*/  LDS R238, [R161+0x6680] ;  /* 0x00668000a1ee7984 */ /* 0x000fe80000000800 */
[----:B------:R-:W-:Y:S04]  /*70f00*/  LDS R237, [R189+0x4680] ;  /* 0x00468000bded7984 */ /* 0x000fe80000000800 */
[----:B------:R-:W3:Y:S01]  /*70f10*/  LDS R239, [R189+0x6680] ;  /* 0x00668000bdef7984 */ /* 0x000ee20000000800 */
[C---:B-1----:R-:W-:Y:S03]  /*70f20*/  HMMA.1688.F32.TF32 R88, R240.reuse, R26, R88 ;  /* 0x0000001af058723c */ /* 0x042fe60000081058 */
[----:B------:R-:W-:Y:S04]  /*70f30*/  LDS R40, [R161+0x4780] ;  /* 0x00478000a1287984 */ /* 0x000fe80000000800 */
[----:B------:R-:W-:Y:S01]  /*70f40*/  LDS R42, [R161+0x6780] ;  /* 0x00678000a12a7984 */ /* 0x000fe20000000800 */
[C---:B--2---:R-:W-:Y:S03]  /*70f50*/  HMMA.1688.F32.TF32 R84, R240.reuse, R6, R84 ;  /* 0x00000006f054723c */ /* 0x044fe60000081054 */
[----:B------:R-:W-:Y:S04]  /*70f60*/  LDS R41, [R189+0x4780] ;  /* 0x00478000bd297984 */ /* 0x000fe80000000800 */
[----:B------:R-:W1:Y:S01]  /*70f70*/  LDS R43, [R189+0x6780] ;  /* 0x00678000bd2b7984 */ /* 0x000e620000000800 */
[----:B------:R-:W-:Y:S08]  /*70f80*/  HMMA.1688.F32.TF32 R76, R240, R66, R76 ;  /* 0x00000042f04c723c */ /* 0x000ff0000008104c */
[C---:B---3--:R-:W-:Y:S08]  /*70f90*/  HMMA.1688.F32.TF32 R104, R236.reuse, R14, R104 ;  /* 0x0000000eec68723c */ /* 0x048ff00000081068 */
[C---:B----4-:R-:W-:Y:S08]  /*70fa0*/  HMMA.1688.F32.TF32 R108, R236.reuse, R10, R108 ;  /* 0x0000000aec6c723c */ /* 0x050ff0000008106c */
        /* <DEDUP_REMOVED lines=12> */
[----:B------:R2:W-:Y:S05]  /*71070*/  STL.64 [R1+0x1048], R154 ;  /* 0x0010489a01007387 */ /* 0x0005ea0000100a00 */
[C---:B------:R-:W-:Y:S01]  /*71080*/  HMMA.1688.F32.TF32 R100, R236.reuse, R18, R100 ;  /* 0x00000012ec64723c */ /* 0x040fe20000081064 */
[----:B--2---:R-:W2:Y:S07]  /*71090*/  LDL.LU.64 R154, [R1+0x4e60] ;  /* 0x004e6000019a7983 */ /* 0x004eae0000300a00 */
[C---:B------:R-:W-:Y:S01]  /*710a0*/  HMMA.1688.F32.TF32 R112, R236.reuse, R30, R112 ;  /* 0x0000001eec70723c */ /* 0x040fe20000081070 */
[----:B------:R-:W2:Y:S04]  /*710b0*/  LDL.LU.64 R152, [R1+0x4e58] ;  /* 0x004e580001987983 */ /* 0x000ea80000300a00 */
[----:B------:R-:W-:Y:S04]  /*710c0*/  STL.64 [R1+0x1030], R148 ;  /* 0x0010309401007387 */ /* 0x000fe80000100a00 */
[----:B------:R3:W-:Y:S01]  /*710d0*/  STL.64 [R1+0x1038], R150 ;  /* 0x0010389601007387 */ /* 0x0007e20000100a00 */
[C---:B------:R-:W-:Y:S08]  /*710e0*/  HMMA.1688.F32.TF32 R92, R236.reuse, R46, R92 ;  /* 0x0000002eec5c723c */ /* 0x040ff0000008105c */
[----:B------:R-:W-:Y:S01]  /*710f0*/  HMMA.1688.F32.TF32 R96, R236, R22, R96 ;  /* 0x00000016ec60723c */ /* 0x000fe20000081060 */
[----:B------:R-:W-:Y:S04]  /*71100*/  LDS R236, [R161+0x8100] ;  /* 0x00810000a1ec7984 */ /* 0x000fe80000000800 */
[----:B---3--:R-:W3:Y:S04]  /*71110*/  LDL.LU.64 R150, [R1+0x4e50] ;  /* 0x004e500001967983 */ /* 0x008ee80000300a00 */
[----:B------:R-:W3:Y:S04]  /*71120*/  LDL.LU.64 R148, [R1+0x4e48] ;  /* 0x004e480001947983 */ /* 0x000ee80000300a00 */
[----:B------:R-:W-:Y:S04]  /*71130*/  STL.64 [R1+0x1020], R144 ;  /* 0x0010209001007387 */ /* 0x000fe80000100a00 */
[----:B------:R-:W-:Y:S04]  /*71140*/  STL.64 [R1+0x1028], R146 ;  /* 0x0010289201007387 */ /* 0x000fe80000100a00 */
        /* <DEDUP_REMOVED lines=9> */
[----:B------:R-:W-:Y:S01]  /*711e0*/  STL.64 [R1+0xfd0], R124 ;  /* 0x000fd07c01007387 */ /* 0x000fe20000100a00 */
[C---:B------:R-:W-:Y:S03]  /*711f0*/  HMMA.1688.F32.TF32 R72, R240.reuse, R62, R72 ;  /* 0x0000003ef048723c */ /* 0x040fe60000081048 */
        /* <DEDUP_REMOVED lines=28> */
[C---:B----4-:R-:W-:Y:S03]  /*713c0*/  HMMA.1688.F32.TF32 R76, R240.reuse, R54, R220 ;  /* 0x00000036f04c723c */ /* 0x050fe600000810dc */
[----:B------:R-:W-:Y:S04]  /*713d0*/  STL.64 [R1+0x5a0], R68 ;  /* 0x0005a04401007387 */ /* 0x000fe80000100a00 */
[----:B------:R4:W-:Y:S01]  /*713e0*/  STL.64 [R1+0x5a8], R70 ;  /* 0x0005a84601007387 */ /* 0x0009e20000100a00 */
[C---:B-----5:R-:W-:Y:S03]  /*713f0*/  HMMA.1688.F32.TF32 R72, R240.reuse, R50, R224 ;  /* 0x00000032f048723c */ /* 0x060fe600000810e0 */
[----:B------:R-:W-:Y:S04]  /*71400*/  LDS R238, [R161+0xa100] ;  /* 0x00a10000a1ee7984 */ /* 0x000fe80000000800 */
[----:B------:R-:W-:Y:S01]  /*71410*/  LDS R237, [R189+0x8100] ;  /* 0x00810000bded7984 */ /* 0x000fe20000000800 */
[C---:B----4-:R-:W-:Y:S03]  /*71420*/  HMMA.1688.F32.TF32 R68, R240.reuse, R38, R228 ;  /* 0x00000026f044723c */ /* 0x050fe600000810e4 */
[----:B------:R-:W-:Y:S04]  /*71430*/  LDS R239, [R189+0xa100] ;  /* 0x00a10000bdef7984 */ /* 0x000fe80000000800 */
[----:B------:R-:W-:Y:S04]  /*71440*/  STL.64 [R1+0x5d0], R76 ;  /* 0x0005d04c01007387 */ /* 0x000fe80000100a00 */
[----:B------:R4:W-:Y:S04]  /*71450*/  STL.64 [R1+0x5d8], R78 ;  /* 0x0005d84e01007387 */ /* 0x0009e80000100a00 */
[----:B------:R-:W-:Y:S04]  /*71460*/  STL.64 [R1+0x600], R72 ;  /* 0x0006004801007387 */ /* 0x000fe80000100a00 */
[----:B------:R5:W-:Y:S01]  /*71470*/  STL.64 [R1+0x608], R74 ;  /* 0x0006084a01007387 */ /* 0x000be20000100a00 */
[C---:B----4-:R-:W-:Y:S03]  /*71480*/  HMMA.1688.F32.TF32 R76, R240.reuse, R34, R232 ;  /* 0x00000022f04c723c */ /* 0x050fe600000810e8 */
[----:B------:R-:W-:Y:S04]  /*71490*/  STL.64 [R1+0x630], R68 ;  /* 0x0006304401007387 */ /* 0x000fe80000100a00 */
[----:B------:R4:W-:Y:S01]  /*714a0*/  STL.64 [R1+0x638], R70 ;  /* 0x0006384601007387 */ /* 0x0009e20000100a00 */
[C---:B-----5:R-:W-:Y:S08]  /*714b0*/  HMMA.1688.F32.TF32 R72, R240.reuse, R30, R244 ;  /* 0x0000001ef048723c */ /* 0x060ff000000810f4 */
[C---:B----4-:R-:W-:Y:S07]  /*714c0*/  HMMA.1688.F32.TF32 R68, R240.reuse, R10, R248 ;  /* 0x0000000af044723c */ /* 0x050fee00000810f8 */
[----:B------:R4:W-:Y:S04]  /*714d0*/  STL.64 [R1+0x670], R76 ;  /* 0x0006704c01007387 */ /* 0x0009e80000100a00 */
[----:B------:R5:W-:Y:S04]  /*714e0*/  STL.64 [R1+0x678], R78 ;  /* 0x0006784e01007387 */ /* 0x000be80000100a00 */
[----:B------:R-:W2:Y:S04]  /*714f0*/  LDL.LU R228, [R1+0x2f0] ;  /* 0x0002f00001e47983 */ /* 0x000ea80000300800 */
[----:B------:R-:W-:Y:S04]  /*71500*/  STL.64 [R1+0x6a0], R72 ;  /* 0x0006a04801007387 */ /* 0x000fe80000100a00 */
[----:B------:R-:W-:Y:S04]  /*71510*/  STL.64 [R1+0x6a8], R74 ;  /* 0x0006a84a01007387 */ /* 0x000fe80000100a00 */
        /* <DEDUP_REMOVED lines=41> */
[----:B-1----:R-:W4:Y:S04]  /*717b0*/  LDL.LU R68, [R1+0x360] ;  /* 0x0003600001447983 */ /* 0x002f280000300800 */
        /* <DEDUP_REMOVED lines=11> */
[C---:B--2---:R-:W-:Y:S08]  /*71870*/  HMMA.1688.F32.TF32 R96, R240.reuse, R18, R224 ;  /* 0x00000012f060723c */ /* 0x044ff000000810e0 */
[C---:B---3--:R-:W-:Y:S01]  /*71880*/  HMMA.1688.F32.TF32 R100, R240.reuse, R14, R220 ;  /* 0x0000000ef064723c */ /* 0x048fe200000810dc */
[----:B------:R-:W2:Y:S11]  /*71890*/  LDL.LU R220, [R1+0x170] ;  /* 0x0001700001dc7983 */ /* 0x000eb60000300800 */
[----:B------:R-:W-:Y:S11]  /*718a0*/  @!UPT UIADD3 URZ, URZ, URZ, URZ ;  /* 0x0000003f3f3ff290 */ /* 0x000ff6000fffe03f */
[----:B------:R-:W-:Y:S04]  /*718b0*/  STL.64 [R1+0x700], R100 ;  /* 0x0007006401007387 */ /* 0x000fe80000100a00 */
[----:B------:R-:W-:Y:S04]  /*718c0*/  STL.64 [R1+0x708], R102 ;  /* 0x0007086601007387 */ /* 0x000fe80000100a00 */
[----:B------:R-:W-:Y:S04]  /*718d0*/  STL.64 [R1+0x730], R96 ;  /* 0x0007306001007387 */ /* 0x000fe80000100a00 */
[----:B------:R1:W-:Y:S04]  /*718e0*/  STL.64 [R1+0x738], R98 ;  /* 0x0007386201007387 */ /* 0x0003e80000100a00 */
[----:B------:R-:W2:Y:S04]  /*718f0*/  LDL.LU R221, [R1+0x174] ;  /* 0x0001740001dd7983 */ /* 0x000ea80000300800 */
[----:B------:R-:W2:Y:S04]  /*71900*/  LDL.LU R222, [R1+0x178] ;  /* 0x0001780001de7983 */ /* 0x000ea80000300800 */
[----:B------:R-:W2:Y:S01]  /*71910*/  LDL.LU R223, [R1+0x17c] ;  /* 0x00017c0001df7983 */ /* 0x000ea20000300800 */
[C---:B-1----:R-:W-:Y:S03]  /*71920*/  HMMA.1688.F32.TF32 R96, R240.reuse, R22, R92 ;  /* 0x00000016f060723c */ /* 0x042fe6000008105c */
[----:B------:R-:W3:Y:S04]  /*71930*/  LDL.LU R224, [R1+0xf0] ;  /* 0x0000f00001e07983 */ /* 0x000ee80000300800 */
[----:B------:R-:W3:Y:S01]  /*71940*/  LDL.LU R225, [R1+0xf4] ;  /* 0x0000f40001e17983 */ /* 0x000ee20000300800 */
[----:B------:R-:W-:Y:S03]  /*71950*/  HMMA.1688.F32.TF32 R92, R240, R46, R88 ;  /* 0x0000002ef05c723c */ /* 0x000fe60000081058 */
[----:B------:R-:W3:Y:S04]  /*71960*/  LDL.LU R226, [R1+0xf8] ;  /* 0x0000f80001e27983 */ /* 0x000ee80000300800 */
[----:B------:R-:W3:Y:S01]  /*71970*/  LDL.LU R227, [R1+0xfc] ;  /* 0x0000fc0001e37983 */ /* 0x000ee20000300800 */
[C---:B------:R-:W-:Y:S03]  /*71980*/  HMMA.1688.F32.TF32 R88, R40.reuse, R26, R84 ;  /* 0x0000001a2858723c */ /* 0x040fe60000081054 */
[----:B------:R-:W-:Y:S04]  /*71990*/  LDS R240, [R161+0x8080] ;  /* 0x00808000a1f07984 */ /* 0x000fe80000000800 */
[----:B------:R-:W-:Y:S01]  /*719a0*/  LDS R242, [R161+0xa080] ;  /* 0x00a08000a1f27984 */ /* 0x000fe20000000800 */
[----:B------:R-:W-:Y:S03]  /*719b0*/  HMMA.1688.F32.TF32 R84, R40, R6, R248 ;  /* 0x000000062854723c */ /* 0x000fe600000810f8 */
[----:B------:R-:W-:Y:S04]  /*719c0*/  STL.64 [R1+0x770], R96 ;  /* 0x0007706001007387 */ /* 0x000fe80000100a00 */
[----:B------:R-:W-:Y:S04]  /*719d0*/  STL.64 [R1+0x778], R98 ;  /* 0x0007786201007387 */ /* 0x000fe80000100a00 */
[----:B------:R-:W-:Y:S04]  /*719e0*/  STL.64 [R1+0x760], R92 ;  /* 0x0007605c01007387 */ /* 0x000fe80000100a00 */
[----:B------:R-:W-:Y:S04]  /*719f0*/  STL.64 [R1+0x768], R94 ;  /* 0x0007685e01007387 */ /* 0x000fe80000100a00 */
[----:B------:R-:W3:Y:S04]  /*71a00*/  LDL.LU R248, [R1+0xde0] ;  /* 0x000de00001f87983 */ /* 0x000ee80000300800 */
[----:B------:R-:W-:Y:S04]  /*71a10*/  STL.64 [R1+0x750], R88 ;  /* 0x0007505801007387 */ /* 0x000fe80000100a00 */
[----:B------:R-:W-:Y:S04]  /*71a20*/  STL.64 [R1+0x758], R90 ;  /* 0x0007585a01007387 */ /* 0x000fe80000100a00 */
[----:B------:R-:W-:Y:S04]  /*71a30*/  STL.64 [R1+0x720], R84 ;  /* 0x0007205401007387 */ /* 0x000fe80000100a00 */
[----:B------:R5:W-:Y:S01]  /*71a40*/  STL.64 [R1+0x728], R86 ;  /* 0x0007285601007387 */ /* 0x000be20000100a00 */
[----:B------:R-:W-:-:S03]  /*71a50*/  IMAD.MOV.U32 R251, RZ, RZ, R4 ;  /* 0x000000fffffb7224 */ /* 0x000fc600078e0004 */
[----:B------:R-:W3:Y:S04]  /*71a60*/  LDL.LU R249, [R1+0xde4] ;  /* 0x000de40001f97983 */ /* 0x000ee80000300800 */
[----:B------:R-:W3:Y:S01]  /*71a70*/  LDL R4, [R1+0x2fb0] ;  /* 0x002fb00001047983 */ /* 0x000ee20000100800 */
[C---:B-----5:R-:W-:Y:S01]  /*71a80*/  HMMA.1688.F32.TF32 R84, R40.reuse, R218, R80 ;  /* 0x000000da2854723c */ /* 0x060fe20000081050 */
[----:B------:R-:W-:Y:S02]  /*71a90*/  MOV R250, R160 ;  /* 0x000000a000fa7202 */ /* 0x000fe40000000f00 */
[----:B------:R-:W-:Y:S04]  /*71aa0*/  LDS R218, [R161+0xa000] ;  /* 0x00a00000a1da7984 */ /* 0x000fe80000000800 */
[----:B------:R-:W-:Y:S01]  /*71ab0*/  LDS R219, [R189+0xa000] ;  /* 0x00a00000bddb7984 */ /* 0x000fe20000000800 */
[C---:B----4-:R-:W-:Y:S03]  /*71ac0*/  HMMA.1688.F32.TF32 R80, R40.reuse, R66, R76 ;  /* 0x000000422850723c */ /* 0x050fe6000008104c */
[----:B------:R-:W-:Y:S04]  /*71ad0*/  LDS R241, [R189+0x8080] ;  /* 0x00808000bdf17984 */ /* 0x000fe80000000800 */
[----:B------:R-:W-:Y:S01]  /*71ae0*/  LDS R243, [R189+0xa080] ;  /* 0x00a08000bdf37984 */ /* 0x000fe20000000800 */
[----:B------:R-:W-:Y:S07]  /*71af0*/  HMMA.1688.F32.TF32 R76, R40, R62, R244 ;  /* 0x0000003e284c723c */ /* 0x000fee00000810f4 */
[----:B------:R-:W-:Y:S04]  /*71b00*/  STL.64 [R1+0x6f0], R84 ;  /* 0x0006f05401007387 */ /* 0x000fe80000100a00 */
[----:B------:R-:W-:Y:S01]  /*71b10*/  STL.64 [R1+0x6f8], R86 ;  /* 0x0006f85601007387 */ /* 0x000fe20000100a00 */
[----:B------:R-:W-:-:S03]  /*71b20*/  MOV R244, R3 ;  /* 0x0000000300f47202 */ /* 0x000fc60000000f00 */
[----:B------:R-:W-:Y:S04]  /*71b30*/  STL.64 [R1+0x6c0], R80 ;  /* 0x0006c05001007387 */ /* 0x000fe80000100a00 */
[----:B------:R1:W-:Y:S04]  /*71b40*/  STL.64 [R1+0x6c8], R82 ;  /* 0x0006c85201007387 */ /* 0x0003e80000100a00 */
[----:B------:R-:W-:Y:S04]  /*71b50*/  STL.64 [R1+0x690], R76 ;  /* 0x0006904c01007387 */ /* 0x000fe80000100a00 */
[----:B------:R4:W-:Y:S04]  /*71b60*/  STL [R1+0x698], R78 ;  /* 0x0006984e01007387 */ /* 0x0009e80000100800 */
[----:B------:R-:W5:Y:S01]  /*71b70*/  LDL.LU R3, [R1+0x4e40] ;  /* 0x004e400001037983 */ /* 0x000f620000300800 */
[----:B-1----:R-:W-:Y:S01]  /*71b80*/  HMMA.1688.F32.TF32 R80, R40, R58, R72 ;  /* 0x0000003a2850723c */ /* 0x002fe20000081048 */
[----:B------:R-:W-:-:S07]  /*71b90*/  IMAD.MOV.U32 R160, RZ, RZ, R79 ;  /* 0x000000ffffa07224 */ /* 0x000fce00078e004f */
[C---:B----4-:R-:W-:Y:S08]  /*71ba0*/  HMMA.1688.F32.TF32 R76, R40.reuse, R54, R68 ;  /* 0x00000036284c723c */ /* 0x050ff00000081044 */
[C---:B------:R-:W-:Y:S07]  /*71bb0*/  HMMA.1688.F32.TF32 R72, R40.reuse, R50, R228 ;  /* 0x000000322848723c */ /* 0x040fee00000810e4 */
[----:B------:R-:W-:Y:S01]  /*71bc0*/  IMAD.MOV.U32 R229, RZ, RZ, R33 ;  /* 0x000000ffffe57224 */ /* 0x000fe200078e0021 */
[----:B------:R-:W-:Y:S01]  /*71bd0*/  HMMA.1688.F32.TF32 R68, R40, R38, R232 ;  /* 0x000000262844723c */ /* 0x000fe200000810e8 */
[----:B------:R-:W-:-:S06]  /*71be0*/  MOV R230, R32 ;  /* 0x0000002000e67202 */ /* 0x000fcc0000000f00 */
[----:B------:R-:W-:Y:S01]  /*71bf0*/  MOV R233, R25 ;  /* 0x0000001900e97202 */ /* 0x000fe20000000f00 */
[----:B------:R-:W-:Y:S02]  /*71c00*/  IMAD.MOV.U32 R234, RZ, RZ, R24 ;  /* 0x000000ffffea7224 */ /* 0x000fe400078e0018 */
        /* <DEDUP_REMOVED lines=9> */
[----:B------:R-:W-:Y:S01]  /*71ca0*/  IMAD.MOV.U32 R245, RZ, RZ, R217 ;  /* 0x000000fffff57224 */ /* 0x000fe200078e00d9 */
[----:B------:R-:W-:Y:S01]  /*71cb0*/  MOV R247, R37 ;  /* 0x0000002500f77202 */ /* 0x000fe20000000f00 */
[----:B------:R-:W-:Y:S01]  /*71cc0*/  IMAD.MOV.U32 R246, RZ, RZ, R216 ;  /* 0x000000fffff67224 */ /* 0x000fe200078e00d8 */
[----:B------:R-:W-:Y:S01]  /*71cd0*/  LDS R217, [R189+0x8000] ;  /* 0x00800000bdd97984 */ /* 0x000fe20000000800 */
[----:B------:R-:W-:-:S02]  /*71ce0*/  IMAD.MOV.U32 R228, RZ, RZ, R36 ;  /* 0x000000ffffe47224 */ /* 0x000fc400078e0024 */
[----:B------:R-:W-:Y:S01]  /*71cf0*/  IMAD.MOV.U32 R231, RZ, RZ, R29 ;  /* 0x000000ffffe77224 */ /* 0x000fe200078e001d */
[----:B------:R-:W-:Y:S01]  /*71d00*/  LDS R216, [R161+0x8000] ;  /* 0x00800000a1d87984 */ /* 0x000fe20000000800 */
[C---:B--2---:R-:W-:Y:S08]  /*71d10*/  HMMA.1688.F32.TF32 R32, R40.reuse, R34, R220 ;  /* 0x000000222820723c */ /* 0x044ff000000810dc */
[C---:B---3--:R-:W-:Y:S11]  /*71d20*/  HMMA.1688.F32.TF32 R24, R40.reuse, R30, R224 ;  /* 0x0000001e2818723c */ /* 0x048ff600000810e0 */
[----:B------:R-:W-:Y:S04]  /*71d30*/  @!UPT UIADD3 URZ, URZ, URZ, URZ ;  /* 0x0000003f3f3ff290 */ /* 0x000fe8000fffe03f */
[----:B------:R-:W-:Y:S04]  /*71d40*/  STL.64 [R1+0x5c0], R32 ;  /* 0x0005c02001007387 */ /* 0x000fe80000100a00 */
[----:B------:R-:W-:Y:S04]  /*71d50*/  STL.64 [R1+0x5c8], R34 ;  /* 0x0005c82201007387 */ /* 0x000fe80000100a00 */
[----:B------:R-:W-:Y:S04]  /*71d60*/  STL.64 [R1+0x590], R24 ;  /* 0x0005901801007387 */ /* 0x000fe80000100a00 */
[----:B------:R1:W-:Y:S02]  /*71d70*/  STL.64 [R1+0x598], R26 ;  /* 0x0005981a01007387 */ /* 0x0003e40000100a00 */
[----:B-1----:R-:W-:Y:S07]  /*71d80*/  HMMA.1688.F32.TF32 R24, R40, R10, R248 ;  /* 0x0000000a2818723c */ /* 0x002fee00000810f8 */
[----:B------:R-:W-:Y:S01]  /*71d90*/  MOV R250, R9 ;  /* 0x0000000900fa7202 */ /* 0x000fe20000000f00 */
[----:B------:R-:W-:Y:S01]  /*71da0*/  IMAD.MOV.U32 R251, RZ, RZ, R8 ;  /* 0x000000fffffb7224 */ /* 0x000fe200078e0008 */
[----:B-----5:R-:W-:-:S05]  /*71db0*/  LEA R3, R3, R4, 0x11 ;  /* 0x0000000403037211 */ /* 0x020fca00078e88ff */
[----:B------:R-:W1:Y:S04]  /*71dc0*/  LDSM.16.M88.4 R4, [R3+0x140000] ;  /* 0x140000000304783b */ /* 0x000e680000000200 */
[----:B------:R-:W2:Y:S01]  /*71dd0*/  LDSM.16.M88.4 R8, [R3+0x142000] ;  /* 0x142000000308783b */ /* 0x000ea20000000200 */
[----:B------:R-:W-:Y:S02]  /*71de0*/  IMAD.MOV.U32 R232, RZ, RZ, R28 ;  /* 0x000000ffffe87224 */ /* 0x000fe400078e001c */
[----:B------:R-:W-:Y:S01]  /*71df0*/  IMAD.MOV.U32 R248, RZ, RZ, R21 ;  /* 0x000000fffff87224 */ /* 0x000fe200078e0015 */
[----:B------:R-:W-:Y:S01]  /*71e00*/  LDSM.16.M88.4 R28, [R3+0x14c000] ;  /* 0x14c00000031c783b */ /* 0x000fe20000000200 */
[----:B------:R-:W-:-:S03]  /*71e10*/  IMAD.MOV.U32 R249, RZ, RZ, R20 ;  /* 0x000000fffff97224 */ /* 0x000fc600078e0014 */
[----:B------:R-:W-:Y:S04]  /*71e20*/  LDSM.16.M88.4 R32, [R3+0x14e000] ;  /* 0x14e000000320783b */ /* 0x000fe80000000200 */
[----:B------:R-:W-:Y:S04]  /*71e30*/  LDSM.16.M88.4 R36, [R3+0x150000] ;  /* 0x150000000324783b */ /* 0x000fe80000000200 */
[----:B-1----:R-:W-:Y:S04]  /*71e40*/  STL [R1+0x4b24], R6 ;  /* 0x004b240601007387 */ /* 0x002fe80000100800 */
[----:B------:R-:W-:Y:S04]  /*71e50*/  STL [R1+0x4b20], R7 ;  /* 0x004b200701007387 */ /* 0x000fe80000100800 */
[----:B------:R-:W-:Y:S04]  /*71e60*/  STL.64 [R1+0x570], R24 ;  /* 0x0005701801007387 */ /* 0x000fe80000100a00 */
[----:B------:R1:W-:Y:S02]  /*71e70*/  STL.64 [R1+0x578], R26 ;  /* 0x0005781a01007387 */ /* 0x0003e40000100a00 */
[----:B-1----:R-:W-:Y:S02]  /*71e80*/  HMMA.1688.F32.TF32 R24, R40, R14, R244 ;  /* 0x0000000e2818723c */ /* 0x002fe400000810f4 */
[----:B--2---:R-:W-:Y:S04]  /*71e90*/  STL [R1+0x4b2c], R10 ;  /* 0x004b2c0a01007387 */ /* 0x004fe80000100800 */
[----:B------:R-:W-:Y:S01]  /*71ea0*/  STL [R1+0x4b28], R11 ;  /* 0x004b280b01007387 */ /* 0x000fe20000100800 */
[----:B------:R-:W-:-:S02]  /*71eb0*/  IMAD.MOV.U32 R246, RZ, RZ, R13 ;  /* 0x000000fffff67224 */ /* 0x000fc400078e000d */
[----:B------:R-:W-:Y:S01]  /*71ec0*/  IMAD.MOV.U32 R247, RZ, RZ, R12 ;  /* 0x000000fffff77224 */ /* 0x000fe200078e000c */
[----:B------:R-:W-:Y:S01]  /*71ed0*/  MOV R245, R16 ;  /* 0x0000001000f57202 */ /* 0x000fe20000000f00 */
[----:B------:R-:W1:Y:S01]  /*71ee0*/  LDSM.16.M88.4 R12, [R3+0x144000] ;  /* 0x14400000030c783b */ /* 0x000e620000000200 */
[----:B------:R-:W-:-:S11]  /*71ef0*/  IMAD.MOV.U32 R244, RZ, RZ, R17 ;  /* 0x000000fffff47224 */ /* 0x000fd600078e0011 */
[----:B------:R-:W-:Y:S04]  /*71f00*/  STL.64 [R1+0x4e0], R24 ;  /* 0x0004e01801007387 */ /* 0x000fe80000100a00 */
[----:B------:R2:W-:Y:S02]  /*71f10*/  STL.64 [R1+0x4e8], R26 ;  /* 0x0004e81a01007387 */ /* 0x0005e40000100a00 */
[C---:B--2---:R-:W-:Y:S02]  /*71f20*/  HMMA.1688.F32.TF32 R24, R40.reuse, R18, R228 ;  /* 0x000000122818723c */ /* 0x044fe400000810e4 */
[----:B------:R-:W2:Y:S04]  /*71f30*/  LDSM.16.M88.4 R16, [R3+0x146000] ;  /* 0x146000000310783b */ /* 0x000ea80000000200 */
[----:B-1----:R-:W-:Y:S04]  /*71f40*/  STL [R1+0x4b34], R14 ;  /* 0x004b340e01007387 */ /* 0x002fe80000100800 */
[----:B------:R-:W-:Y:S04]  /*71f50*/  STL [R1+0x4b30], R15 ;  /* 0x004b300f01007387 */ /* 0x000fe80000100800 */
[----:B--2---:R-:W-:Y:S09]  /*71f60*/  STL [R1+0x4b3c], R18 ;  /* 0x004b3c1201007387 */ /* 0x004ff20000100800 */
[----:B------:R-:W-:Y:S04]  /*71f70*/  STL.64 [R1+0x490], R24 ;  /* 0x0004901801007387 */ /* 0x000fe80000100a00 */
[----:B------:R1:W-:Y:S02]  /*71f80*/  STL.64 [R1+0x498], R26 ;  /* 0x0004981a01007387 */ /* 0x0003e40000100a00 */
[C---:B-1----:R-:W-:Y:S02]  /*71f90*/  HMMA.1688.F32.TF32 R24, R40.reuse, R22, R232 ;  /* 0x000000162818723c */ /* 0x042fe400000810e8 */
[----:B------:R-:W1:Y:S04]  /*71fa0*/  LDSM.16.M88.4 R20, [R3+0x148000] ;  /* 0x148000000314783b */ /* 0x000e680000000200 */
[----:B------:R-:W-:Y:S02]  /*71fb0*/  STL [R1+0x4b38], R19 ;  /* 0x004b381301007387 */ /* 0x000fe40000100800 */
[----:B------:R-:W-:Y:S02]  /*71fc0*/  HMMA.1688.F32.TF32 R40, R40, R46, R248 ;  /* 0x0000002e2828723c */ /* 0x000fe400000810f8 */
[----:B-1----:R-:W-:Y:S11]  /*71fd0*/  STL [R1+0x4b44], R22 ;  /* 0x004b441601007387 */ /* 0x002ff60000100800 */
[----:B------:R-:W-:Y:S02]  /*71fe0*/  @!UPT UIADD3 URZ, URZ, URZ, URZ ;  /* 0x0000003f3f3ff290 */ /* 0x000fe4000fffe03f */
[----:B------:R-:W-:Y:S04]  /*71ff0*/  STL.64 [R1+0x460], R24 ;  /* 0x0004601801007387 */ /* 0x000fe80000100a00 */
[----:B------:R-:W-:Y:S04]  /*72000*/  STL.64 [R1+0x468], R26 ;  /* 0x0004681a01007387 */ /* 0x000fe80000100a00 */
[----:B------:R-:W1:Y:S04]  /*72010*/  LDSM.16.M88.4 R24, [R3+0x14a000] ;  /* 0x14a000000318783b */ /* 0x000e680000000200 */
[----:B------:R-:W-:Y:S04]  /*72020*/  STL [R1+0x4b40], R23 ;  /* 0x004b401701007387 */ /* 0x000fe80000100800 */
[----:B-1----:R-:W-:Y:S04]  /*72030*/  STL [R1+0x4b4c], R26 ;  /* 0x004b4c1a01007387 */ /* 0x002fe80000100800 */
[----:B------:R1:W-:Y:S04]  /*72040*/  STL [R1+0x4b48], R27 ;  /* 0x004b481b01007387 */ /* 0x0003e80000100800 */
[----:B------:R-:W-:Y:S04]  /*72050*/  STL [R1+0x4b54], R30 ;  /* 0x004b541e01007387 */ /* 0x000fe80000100800 */
[----:B------:R-:W-:Y:S04]  /*72060*/  STL [R1+0x4b50], R31 ;  /* 0x004b501f01007387 */ /* 0x000fe80000100800 */
[----:B------:R-:W-:Y:S04]  /*72070*/  STL [R1+0x4b5c], R34 ;  /* 0x004b5c2201007387 */ /* 0x000fe80000100800 */
[----:B------:R-:W-:Y:S04]  /*72080*/  STL [R1+0x4b58], R35 ;  /* 0x004b582301007387 */ /* 0x000fe80000100800 */
[----:B------:R-:W-:Y:S04]  /*72090*/  STL [R1+0x4b64], R38 ;  /* 0x004b642601007387 */ /* 0x000fe80000100800 */
[----:B------:R-:W-:Y:S04]  /*720a0*/  STL [R1+0x4b60], R39 ;  /* 0x004b602701007387 */ /* 0x000fe80000100800 */
[----:B------:R-:W2:Y:S04]  /*720b0*/  LDL.LU R248, [R1+0xe40] ;  /* 0x000e400001f87983 */ /* 0x000ea80000300800 */
[----:B------:R-:W-:Y:S04]  /*720c0*/  STL.64 [R1+0x420], R40 ;  /* 0x0004202801007387 */ /* 0x000fe80000100a00 */
[----:B------:R-:W-:Y:S04]  /*720d0*/  STL.64 [R1+0x428], R42 ;  /* 0x0004282a01007387 */ /* 0x000fe80000100a00 */
[----:B------:R-:W2:Y:S01]  /*720e0*/  LDL.LU R249, [R1+0xe44] ;  /* 0x000e440001f97983 */ /* 0x000ea20000300800 */
[----:B------:R-:W-:Y:S01]  /*720f0*/  MOV R250, R61 ;  /* 0x0000003d00fa7202 */ /* 0x000fe20000000f00 */
[----:B------:R-:W-:-:S02]  /*72100*/  IMAD.MOV.U32 R251, RZ, RZ, R60 ;  /* 0x000000fffffb7224 */ /* 0x000fc400078e003c */
[----:B------:R-:W-:Y:S01]  /*72110*/  HMMA.1688.F32.TF32 R60, R216, R4, R244 ;  /* 0x00000004d83c723c */ /* 0x000fe200000810f4 */
[----:B------:R-:W3:Y:S01]  /*72120*/  LDSM.16.M88.4 R40, [R3+0x152000] ;  /* 0x152000000328783b */ /* 0x000ee20000000200 */
[----:B------:R-:W-:Y:S01]  /*72130*/  MOV R234, R45 ;  /* 0x0000002d00ea7202 */ /* 0x000fe20000000f00 */
[----:B------:R-:W-:Y:S02]  /*72140*/  IMAD.MOV.U32 R235, RZ, RZ, R44 ;  /* 0x000000ffffeb7224 */ /* 0x000fe400078e002c */
[----:B------:R-:W4:Y:S01]  /*72150*/  LDSM.16.M88.4 R44, [R3+0x154000] ;  /* 0x15400000032c783b */ /* 0x000f220000000200 */
[----:B------:R-:W-:Y:S02]  /*72160*/  IMAD.MOV.U32 R232, RZ, RZ, R49 ;  /* 0x000000ffffe87224 */ /* 0x000fe400078e0031 */
[----:B------:R-:W-:Y:S01]  /*72170*/  IMAD.MOV.U32 R233, RZ, RZ, R48 ;  /* 0x000000ffffe97224 */ /* 0x000fe200078e0030 */
[----:B------:R-:W-:Y:S01]  /*72180*/  MOV R247, R52 ;  /* 0x0000003400f77202 */ /* 0x000fe20000000f00 */
[----:B------:R-:W5:Y:S01]  /*72190*/  LDSM.16.M88.4 R48, [R3+0x156000] ;  /* 0x156000000330783b */ /* 0x000f620000000200 */
[----:B------:R-:W-:Y:S01]  /*721a0*/  IMAD.MOV.U32 R246, RZ, RZ, R53 ;  /* 0x000000fffff67224 */ /* 0x000fe200078e0035 */
[----:B------:R-:W-:Y:S01]  /*721b0*/  MOV R244, R57 ;  /* 0x0000003900f47202 */ /* 0x000fe20000000f00 */
[----:B------:R-:W-:Y:S01]  /*721c0*/  IMAD.MOV.U32 R245, RZ, RZ, R56 ;  /* 0x000000fffff57224 */ /* 0x000fe200078e0038 */
[----:B------:R-:W4:Y:S04]  /*721d0*/  LDSM.16.M88.4 R52, [R3+0x158000] ;  /* 0x158000000334783b */ /* 0x000f280000000200 */
[----:B------:R-:W4:Y:S06]  /*721e0*/  LDSM.16.M88.4 R56, [R3+0x15a000] ;  /* 0x15a000000338783b */ /* 0x000f2c0000000200 */
[----:B-1----:R-:W-:Y:S01]  /*721f0*/  IMAD.MOV.U32 R27, RZ, RZ, R60 ;  /* 0x000000ffff1b7224 */ /* 0x002fe200078e003c */
[----:B------:R-:W-:Y:S01]  /*72200*/  MOV R22, R61 ;  /* 0x0000003d00167202 */ /* 0x000fe20000000f00 */
[----:B------:R-:W-:-:S02]  /*72210*/  IMAD.MOV.U32 R23, RZ, RZ, R62 ;  /* 0x000000ffff177224 */ /* 0x000fc400078e003e */
[----:B------:R-:W-:Y:S02]  /*72220*/  IMAD.MOV.U32 R18, RZ, RZ, R63 ;  /* 0x000000ffff127224 */ /* 0x000fe400078e003f */
[----:B------:R-:W1:Y:S04]  /*72230*/  LDSM.16.M88.4 R60, [R3+0x15c000] ;  /* 0x15c00000033c783b */ /* 0x000e680000000200 */
[----:B---3--:R-:W-:Y:S04]  /*72240*/  STL [R1+0x4b6c], R42 ;  /* 0x004b6c2a01007387 */ /* 0x008fe80000100800 */
[----:B------:R3:W-:Y:S04]  /*72250*/  STL [R1+0x4b68], R43 ;  /* 0x004b682b01007387 */ /* 0x0007e80000100800 */
[----:B------:R-:W-:Y:S04]  /*72260*/  STL [R1+0x4b7c], R18 ;  /* 0x004b7c1201007387 */ /* 0x000fe80000100800 */
[----:B------:R-:W-:Y:S04]  /*72270*/  STL [R1+0x4b78], R23 ;  /* 0x004b781701007387 */ /* 0x000fe80000100800 */
[----:B------:R-:W-:Y:S04]  /*72280*/  STL [R1+0x4b74], R22 ;  /* 0x004b741601007387 */ /* 0x000fe80000100800 */
[----:B------:R-:W-:Y:S04]  /*72290*/  STL [R1+0x4b70], R27 ;  /* 0x004b701b01007387 */ /* 0x000fe80000100800 */
[----:B----4-:R-:W-:Y:S04]  /*722a0*/  STL [R1+0x4ac8], R46 ;  /* 0x004ac82e01007387 */ /* 0x010fe80000100800 */
[----:B------:R-:W-:Y:S04]  /*722b0*/  STL [R1+0x4ac4], R47 ;  /* 0x004ac42f01007387 */ /* 0x000fe80000100800 */
[----:B-----5:R-:W-:Y:S04]  /*722c0*/  STL [R1+0x4ad0], R50 ;  /* 0x004ad03201007387 */ /* 0x020fe80000100800 */
[----:B------:R-:W-:Y:S04]  /*722d0*/  STL [R1+0x4acc], R51 ;  /* 0x004acc3301007387 */ /* 0x000fe80000100800 */
[----:B------:R-:W-:Y:S04]  /*722e0*/  STL [R1+0x4ad4], R54 ;  /* 0x004ad43601007387 */ /* 0x000fe80000100800 */
[----:B------:R-:W-:Y:S04]  /*722f0*/  STL [R1+0x4ac0], R55 ;  /* 0x004ac03701007387 */ /* 0x000fe80000100800 */
[----:B------:R-:W-:Y:S04]  /*72300*/  STL [R1+0x4ad8], R58 ;  /* 0x004ad83a01007387 */ /* 0x000fe80000100800 */
[----:B------:R-:W-:Y:S04]  /*72310*/  STL [R1+0x4abc], R59 ;  /* 0x004abc3b01007387 */ /* 0x000fe80000100800 */
[----:B-1----:R-:W-:Y:S04]  /*72320*/  STL [R1+0x4ab8], R62 ;  /* 0x004ab83e01007387 */ /* 0x002fe80000100800 */
[----:B------:R-:W-:Y:S01]  /*72330*/  STL [R1+0x4ab4], R63 ;  /* 0x004ab43f01007387 */ /* 0x000fe20000100800 */
[----:B--2---:R-:W-:Y:S03]  /*72340*/  HMMA.1688.F32.TF32 R68, R216, R8, R248 ;  /* 0x00000008d844723c */ /* 0x004fe600000810f8 */
[----:B------:R-:W2:Y:S04]  /*72350*/  LDL.LU R248, [R1+0xf40] ;  /* 0x000f400001f87983 */ /* 0x000ea80000300800 */
[----:B------:R-:W2:Y:S01]  /*72360*/  LDL.LU R249, [R1+0xf44] ;  /* 0x000f440001f97983 */ /* 0x000ea20000300800 */
[----:B------:R-:W-:Y:S01]  /*72370*/  MOV R250, R65 ;  /* 0x0000004100fa7202 */ /* 0x000fe20000000f00 */
[----:B------:R-:W-:-:S02]  /*72380*/  IMAD.MOV.U32 R251, RZ, RZ, R64 ;  /* 0x000000fffffb7224 */ /* 0x000fc400078e0040 */
[----:B------:R-:W1:Y:S11]  /*72390*/  LDSM.16.M88.4 R64, [R3+0x15e000] ;  /* 0x15e000000340783b */ /* 0x000e760000000200 */
[----:B------:R-:W-:Y:S02]  /*723a0*/  @!UPT UIADD3 URZ, URZ, URZ, URZ ;  /* 0x0000003f3f3ff290 */ /* 0x000fe4000fffe03f */
[----:B------:R-:W-:Y:S01]  /*723b0*/  IMAD.MOV.U32 R35, RZ, RZ, R68 ;  /* 0x000000ffff237224 */ /* 0x000fe200078e0044 */
[----:B------:R-:W-:Y:S01]  /*723c0*/  MOV R30, R69 ;  /* 0x00000045001e7202 */ /* 0x000fe20000000f00 */
[----:B------:R-:W-:Y:S02]  /*723d0*/  IMAD.MOV.U32 R31, RZ, RZ, R70 ;  /* 0x000000ffff1f7224 */ /* 0x000fe400078e0046 */
[----:B------:R-:W-:Y:S02]  /*723e0*/  IMAD.MOV.U32 R26, RZ, RZ, R71 ;  /* 0x000000ffff1a7224 */ /* 0x000fe400078e0047 */
[C---:B------:R-:W-:Y:S03]  /*723f0*/  HMMA.1688.F32.TF32 R68, R216.reuse, R12, R232 ;  /* 0x0000000cd844723c */ /* 0x040fe600000810e8 */
[----:B------:R-:W-:Y:S11]  /*72400*/  STL [R1+0x4b8c], R26 ;  /* 0x004b8c1a01007387 */ /* 0x000ff60000100800 */
[----:B------:R-:W-:Y:S10]  /*72410*/  @!UPT UIADD3 URZ, URZ, URZ, URZ ;  /* 0x0000003f3f3ff290 */ /* 0x000ff4000fffe03f */
[----:B---3--:R-:W-:Y:S01]  /*72420*/  IMAD.MOV.U32 R43, RZ, RZ, R68 ;  /* 0x000000ffff2b7224 */ /* 0x008fe200078e0044 */
[----:B------:R-:W-:Y:S01]  /*72430*/  MOV R38, R69 ;  /* 0x0000004500267202 */ /* 0x000fe20000000f00 */
[----:B------:R-:W-:Y:S02]  /*72440*/  IMAD.MOV.U32 R39, RZ, RZ, R70 ;  /* 0x000000ffff277224 */ /* 0x000fe400078e0046 */
[----:B------:R-:W-:Y:S02]  /*72450*/  IMAD.MOV.U32 R34, RZ, RZ, R71 ;  /* 0x000000ffff227224 */ /* 0x000fe400078e0047 */
[C---:B------:R-:W-:Y:S01]  /*72460*/  HMMA.1688.F32.TF32 R68, R216.reuse, R16, R244 ;  /* 0x00000010d844723c */ /* 0x040fe200000810f4 */
[----:B------:R-:W-:Y:S04]  /*72470*/  STL [R1+0x4b88], R31 ;  /* 0x004b881f01007387 */ /* 0x000fe80000100800 */
[----:B------:R-:W-:Y:S04]  /*72480*/  STL [R1+0x4b84], R30 ;  /* 0x004b841e01007387 */ /* 0x000fe80000100800 */
[----:B------:R-:W-:Y:S04]  /*72490*/  STL [R1+0x4b80], R35 ;  /* 0x004b802301007387 */ /* 0x000fe80000100800 */
[----:B-1----:R-:W-:Y:S04]  /*724a0*/  STL [R1+0x4adc], R66 ;  /* 0x004adc4201007387 */ /* 0x002fe80000100800 */
[----:B------:R-:W-:Y:S04]  /*724b0*/  STL [R1+0x4ab0], R67 ;  /* 0x004ab04301007387 */ /* 0x000fe80000100800 */
[----:B------:R1:W-:Y:S03]  /*724c0*/  STL [R1+0x4518], R3 ;  /* 0x0045180301007387 */ /* 0x0003e60000100800 */
[----:B------:R-:W-:Y:S01]  /*724d0*/  MOV R42, R71 ;  /* 0x00000047002a7202 */ /* 0x000fe20000000f00 */
[----:B------:R-:W-:Y:S01]  /*724e0*/  STL [R1+0x4b9c], R34 ;  /* 0x004b9c2201007387 */ /* 0x000fe20000100800 */
[----:B------:R-:W-:Y:S01]  /*724f0*/  IMAD.MOV.U32 R27, RZ, RZ, R70 ;  /* 0x000000ffff1b7224 */ /* 0x000fe200078e0046 */
[----:B------:R-:W-:Y:S01]  /*72500*/  MOV R23, R68 ;  /* 0x0000004400177202 */ /* 0x000fe20000000f00 */
[----:B------:R-:W-:Y:S01]  /*72510*/  IMAD.MOV.U32 R22, RZ, RZ, R69 ;  /* 0x000000ffff167224 */ /* 0x000fe200078e0045 */
[----:B------:R-:W-:Y:S04]  /*72520*/  STL [R1+0x4b98], R39 ;  /* 0x004b982701007387 */ /* 0x000fe80000100800 */
[----:B------:R-:W-:Y:S04]  /*72530*/  STL [R1+0x4b94], R38 ;  /* 0x004b942601007387 */ /* 0x000fe80000100800 */
[----:B------:R-:W-:Y:S04]  /*72540*/  STL [R1+0x4b90], R43 ;  /* 0x004b902b01007387 */ /* 0x000fe80000100800 */
[----:B------:R-:W-:Y:S04]  /*72550*/  STL [R1+0x4bac], R42 ;  /* 0x004bac2a01007387 */ /* 0x000fe80000100800 */
[----:B------:R3:W-:Y:S04]  /*72560*/  STL [R1+0x4ba8], R27 ;  /* 0x004ba81b01007387 */ /* 0x0007e80000100800 */
[----:B------:R4:W-:Y:S04]  /*72570*/  STL [R1+0x4ba4], R22 ;  /* 0x004ba41601007387 */ /* 0x0009e80000100800 */
[----:B------:R5:W-:Y:S01]  /*72580*/  STL [R1+0x4ba0], R23 ;  /* 0x004ba01701007387 */ /* 0x000be20000100800 */
[----:B--2---:R-:W-:Y:S03]  /*72590*/  HMMA.1688.F32.TF32 R68, R216, R20, R248 ;  /* 0x00000014d844723c */ /* 0x004fe600000810f8 */
        /* <DEDUP_REMOVED lines=31> */
[----:B------:R-:W3:Y:S01]  /*72790*/  LDL.LU R75, [R1+0xf0c] ;  /* 0x000f0c00014b7983 */ /* 0x000ee20000300800 */
[----:B------:R-:W-:-:S03]  /*727a0*/  IMAD.MOV.U32 R19, RZ, RZ, R68 ;  /* 0x000000ffff137224 */ /* 0x000fc600078e0044 */
[----:B------:R-:W4:Y:S01]  /*727b0*/  LDL.LU R224, [R1+0x1520] ;  /* 0x0015200001e07983 */ /* 0x000f220000300800 */
[----:B------:R-:W-:-:S03]  /*727c0*/  IMAD.MOV.U32 R14, RZ, RZ, R69 ;  /* 0x000000ffff0e7224 */ /* 0x000fc600078e0045 */
[----:B------:R-:W4:Y:S01]  /*727d0*/  LDL.LU R225, [R1+0x1524] ;  /* 0x0015240001e17983 */ /* 0x000f220000300800 */
[----:B------:R-:W-:-:S03]  /*727e0*/  MOV R15, R70 ;  /* 0x00000046000f7202 */ /* 0x000fc60000000f00 */
[----:B------:R-:W4:Y:S01]  /*727f0*/  LDL.LU R226, [R1+0x1528] ;  /* 0x0015280001e27983 */ /* 0x000f220000300800 */
[----:B------:R-:W-:-:S03]  /*72800*/  IMAD.MOV.U32 R10, RZ, RZ, R71 ;  /* 0x000000ffff0a7224 */ /* 0x000fc600078e0047 */
[----:B------:R-:W4:Y:S04]  /*72810*/  LDL.LU R227, [R1+0x152c] ;  /* 0x00152c0001e37983 */ /* 0x000f280000300800 */
        /* <DEDUP_REMOVED lines=8> */
[----:B------:R1:W-:Y:S04]  /*728a0*/  STL [R1+0x4bb8], R15 ;  /* 0x004bb80f01007387 */ /* 0x0003e80000100800 */
[----:B------:R1:W-:Y:S04]  /*728b0*/  STL [R1+0x4bb4], R14 ;  /* 0x004bb40e01007387 */ /* 0x0003e80000100800 */
[----:B------:R1:W-:Y:S01]  /*728c0*/  STL [R1+0x4bb0], R19 ;  /* 0x004bb01301007387 */ /* 0x0003e20000100800 */
[C---:B--2---:R-:W-:Y:S08]  /*728d0*/  HMMA.1688.F32.TF32 R76, R216.reuse, R32, R76 ;  /* 0x00000020d84c723c */ /* 0x044ff0000008104c */
[C---:B---3--:R-:W-:Y:S11]  /*728e0*/  HMMA.1688.F32.TF32 R72, R216.reuse, R36, R72 ;  /* 0x00000024d848723c */ /* 0x048ff60000081048 */
[----:B------:R-:W-:Y:S05]  /*728f0*/  @!UPT UIADD3 URZ, URZ, URZ, URZ ;  /* 0x0000003f3f3ff290 */ /* 0x000fea000fffe03f */
[----:B------:R-:W-:Y:S01]  /*72900*/  IMAD.MOV.U32 R11, RZ, RZ, R76 ;  /* 0x000000ffff0b7224 */ /* 0x000fe200078e004c */
[----:B------:R-:W-:Y:S01]  /*72910*/  MOV R7, R78 ;  /* 0x0000004e00077202 */ /* 0x000fe20000000f00 */
[----:B------:R-:W-:Y:S02]  /*72920*/  IMAD.MOV.U32 R6, RZ, RZ, R77 ;  /* 0x000000ffff067224 */ /* 0x000fe400078e004d */
[----:B-1----:R-:W-:Y:S01]  /*72930*/  IMAD.MOV.U32 R3, RZ, RZ, R79 ;  /* 0x000000ffff037224 */ /* 0x002fe200078e004f */
[----:B----4-:R-:W-:Y:S03]  /*72940*/  HMMA.1688.F32.TF32 R68, R216, R40, R68 ;  /* 0x00000028d844723c */ /* 0x010fe60000081044 */
[----:B------:R-:W-:Y:S01]  /*72950*/  IMAD.MOV.U32 R27, RZ, RZ, R72 ;  /* 0x000000ffff1b7224 */ /* 0x000fe200078e0048 */
[----:B------:R-:W-:Y:S01]  /*72960*/  MOV R22, R73 ;  /* 0x0000004900167202 */ /* 0x000fe20000000f00 */
[----:B-----5:R-:W-:-:S02]  /*72970*/  IMAD.MOV.U32 R23, RZ, RZ, R74 ;  /* 0x000000ffff177224 */ /* 0x020fc400078e004a */
[----:B------:R-:W-:Y:S02]  /*72980*/  IMAD.MOV.U32 R34, RZ, RZ, R75 ;  /* 0x000000ffff227224 */ /* 0x000fe400078e004b */
[C---:B------:R-:W-:Y:S08]  /*72990*/  HMMA.1688.F32.TF32 R72, R216.reuse, R48, R224 ;  /* 0x00000030d848723c */ /* 0x040ff000000810e0 */
[----:B------:R-:W-:Y:S07]  /*729a0*/  HMMA.1688.F32.TF32 R76, R216, R44, R220 ;  /* 0x0000002cd84c723c */ /* 0x000fee00000810dc */
[----:B------:R-:W-:Y:S01]  /*729b0*/  MOV R15, R68 ;  /* 0x00000044000f7202 */ /* 0x000fe20000000f00 */
[----:B------:R-:W-:Y:S01]  /*729c0*/  IMAD.MOV.U32 R14, RZ, RZ, R69 ;  /* 0x000000ffff0e7224 */ /* 0x000fe200078e0045 */
[----:B------:R-:W-:Y:S01]  /*729d0*/  MOV R42, R71 ;  /* 0x00000047002a7202 */ /* 0x000fe20000000f00 */
[----:B------:R-:W-:-:S02]  /*729e0*/  IMAD.MOV.U32 R19, RZ, RZ, R70 ;  /* 0x000000ffff137224 */ /* 0x000fc400078e0046 */
[C---:B------:R-:W-:Y:S11]  /*729f0*/  HMMA.1688.F32.TF32 R68, R216.reuse, R52, R228 ;  /* 0x00000034d844723c */ /* 0x040ff600000810e4 */
        /* <DEDUP_REMOVED lines=8> */
[C---:B-1----:R-:W-:Y:S08]  /*72a80*/  HMMA.1688.F32.TF32 R68, R216.reuse, R64, R248 ;  /* 0x00000040d844723c */ /* 0x042ff000000810f8 */
[C---:B------:R-:W-:Y:S01]  /*72a90*/  HMMA.1688.F32.TF32 R80, R216.reuse, R28, R80 ;  /* 0x0000001cd850723c */ /* 0x040fe20000081050 */
[----:B------:R-:W-:Y:S07]  /*72aa0*/  STL.64 [R1+0x780], R76 ;  /* 0x0007804c01007387 */ /* 0x000fee0000100a00 */
[----:B------:R-:W-:Y:S01]  /*72ab0*/  HMMA.1688.F32.TF32 R84, R216, R24, R84 ;  /* 0x00000018d854723c */ /* 0x000fe20000081054 */
[----:B------:R-:W-:Y:S04]  /*72ac0*/  STL.64 [R1+0x788], R78 ;  /* 0x0007884e01007387 */ /* 0x000fe80000100a00 */
        /* <DEDUP_REMOVED lines=8> */
[----:B-1----:R-:W4:Y:S04]  /*72b50*/  LDL.LU R68, [R1+0x1460] ;  /* 0x0014600001447983 */ /* 0x002f280000300800 */
[----:B------:R-:W4:Y:S04]  /*72b60*/  LDL.LU R69, [R1+0x1464] ;  /* 0x0014640001457983 */ /* 0x000f280000300800 */
[----:B---3--:R-:W4:Y:S04]  /*72b70*/  LDL.LU R70, [R1+0x1468] ;  /* 0x0014680001467983 */ /* 0x008f280000300800 */
[----:B------:R-:W4:Y:S01]  /*72b80*/  LDL.LU R71, [R1+0x146c] ;  /* 0x00146c0001477983 */ /* 0x000f220000300800 */
[----:B------:R-:W-:-:S03]  /*72b90*/  MOV R39, R80 ;  /* 0x0000005000277202 */ /* 0x000fc60000000f00 */
[----:B------:R-:W3:Y:S01]  /*72ba0*/  LDL.LU R72, [R1+0x1470] ;  /* 0x0014700001487983 */ /* 0x000ee20000300800 */
[----:B------:R-:W-:-:S03]  /*72bb0*/  IMAD.MOV.U32 R38, RZ, RZ, R81 ;  /* 0x000000ffff267224 */ /* 0x000fc600078e0051 */
[----:B------:R-:W3:Y:S01]  /*72bc0*/  LDL.LU R73, [R1+0x1474] ;  /* 0x0014740001497983 */ /* 0x000ee20000300800 */
[----:B------:R-:W-:-:S03]  /*72bd0*/  IMAD.MOV.U32 R43, RZ, RZ, R82 ;  /* 0x000000ffff2b7224 */ /* 0x000fc600078e0052 */
[----:B------:R-:W3:Y:S01]  /*72be0*/  LDL.LU R74, [R1+0x1478] ;  /* 0x00147800014a7983 */ /* 0x000ee20000300800 */
[----:B------:R-:W-:-:S03]  /*72bf0*/  MOV R26, R83 ;  /* 0x00000053001a7202 */ /* 0x000fc60000000f00 */
[----:B------:R-:W3:Y:S01]  /*72c00*/  LDL.LU R75, [R1+0x147c] ;  /* 0x00147c00014b7983 */ /* 0x000ee20000300800 */
        /* <DEDUP_REMOVED lines=52> */
[----:B------:R-:W-:Y:S04]  /*72f50*/  LDS R216, [R161+0x8180] ;  /* 0x00818000a1d87984 */ /* 0x000fe80000000800 */
[----:B------:R-:W-:Y:S04]  /*72f60*/  LDS R218, [R161+0xa180] ;  /* 0x00a18000a1da7984 */ /* 0x000fe80000000800 */
[----:B------:R-:W-:Y:S04]  /*72f70*/  LDS R217, [R189+0x8180] ;  /* 0x00818000bdd97984 */ /* 0x000fe80000000800 */
[----:B------:R-:W1:Y:S01]  /*72f80*/  LDS R219, [R189+0xa180] ;  /* 0x00a18000bddb7984 */ /* 0x000e620000000800 */
[C---:B--2---:R-:W-:Y:S08]  /*72f90*/  HMMA.1688.F32.TF32 R104, R240.reuse, R8, R96 ;  /* 0x00000008f068723c */ /* 0x044ff00000081060 */
[C---:B------:R-:W-:Y:S08]  /*72fa0*/  HMMA.1688.F32.TF32 R96, R240.reuse, R16, R88 ;  /* 0x00000010f060723c */ /* 0x040ff00000081058 */
[C---:B---3--:R-:W-:Y:S08]  /*72fb0*/  HMMA.1688.F32.TF32 R108, R240.reuse, R4, R100 ;  /* 0x00000004f06c723c */ /* 0x048ff00000081064 */
[C---:B-----5:R-:W-:Y:S08]  /*72fc0*/  HMMA.1688.F32.TF32 R88, R240.reuse, R24, R80 ;  /* 0x00000018f058723c */ /* 0x060ff00000081050 */
[C---:B----4-:R-:W-:Y:S08]  /*72fd0*/  HMMA.1688.F32.TF32 R100, R240.reuse, R12, R92 ;  /* 0x0000000cf064723c */ /* 0x050ff0000008105c */
[C---:B------:R-:W-:Y:S08]  /*72fe0*/  HMMA.1688.F32.TF32 R92, R240.reuse, R20, R84 ;  /* 0x00000014f05c723c */ /* 0x040ff00000081054 */
[C---:B------:R-:W-:Y:S08]  /*72ff0*/  HMMA.1688.F32.TF32 R84, R240.reuse, R28, R76 ;  /* 0x0000001cf054723c */ /* 0x040ff0000008104c */
[C---:B------:R-:W-:Y:S01]  /*73000*/  HMMA.1688.F32.TF32 R80, R240.reuse, R32, R72 ;  /* 0x00000020f050723c */ /* 0x040fe20000081048 */
[----:B------:R-:W-:Y:S07]  /*73010*/  STL.64 [R1+0x7b0], R108 ;  /* 0x0007b06c01007387 */ /* 0x000fee0000100a00 */
[C---:B------:R-:W-:Y:S01]  /*73020*/  HMMA.1688.F32.TF32 R76, R240.reuse, R36, R68 ;  /* 0x00000024f04c723c */ /* 0x040fe20000081044 */
[----:B------:R-:W-:Y:S07]  /*73030*/  STL.64 [R1+0x7b8], R110 ;  /* 0x0007b86e01007387 */ /* 0x000fee0000100a00 */
[C---:B------:R-:W-:Y:S01]  /*73040*/  HMMA.1688.F32.TF32 R72, R240.reuse, R40, R220 ;  /* 0x00000028f048723c */ /* 0x040fe200000810dc */
        /* <DEDUP_REMOVED lines=18> */
[----:B------:R2:W-:Y:S02]  /*73170*/  STL.64 [R1+0xa38], R74 ;  /* 0x000a384a01007387 */ /* 0x0005e40000100a00 */
[----:B--2---:R-:W-:Y:S01]  /*73180*/  HMMA.1688.F32.TF32 R72, R240, R48, R228 ;  /* 0x00000030f048723c */ /* 0x004fe200000810e4 */
[----:B------:R-:W-:Y:S01]  /*73190*/  IMAD.MOV.U32 R66, RZ, RZ, R68 ;  /* 0x000000ffff427224 */ /* 0x000fe200078e0044 */
[----:B------:R-:W-:Y:S01]  /*731a0*/  MOV R54, R70 ;  /* 0x0000004600367202 */ /* 0x000fe20000000f00 */
[----:B------:R-:W-:-:S02]  /*731b0*/  IMAD.MOV.U32 R58, RZ, RZ, R69 ;  /* 0x000000ffff3a7224 */ /* 0x000fc400078e0045 */
[----:B------:R-:W-:-:S03]  /*731c0*/  IMAD.MOV.U32 R50, RZ, RZ, R71 ;  /* 0x000000ffff327224 */ /* 0x000fc600078e0047 */
[C---:B------:R-:W-:Y:S02]  /*731d0*/  HMMA.1688.F32.TF32 R68, R240.reuse, R52, R232 ;  /* 0x00000034f044723c */ /* 0x040fe400000810e8 */
[----:B------:R-:W-:Y:S04]  /*731e0*/  STL [R1+0x4aec], R50 ;  /* 0x004aec3201007387 */ /* 0x000fe80000100800 */
[----:B------:R-:W-:Y:S04]  /*731f0*/  STL [R1+0x4ae8], R54 ;  /* 0x004ae83601007387 */ /* 0x000fe80000100800 */
[----:B------:R-:W-:Y:S04]  /*73200*/  STL [R1+0x4ae4], R58 ;  /* 0x004ae43a01007387 */ /* 0x000fe80000100800 */
[----:B------:R-:W-:Y:S04]  /*73210*/  STL [R1+0x4ae0], R66 ;  /* 0x004ae04201007387 */ /* 0x000fe80000100800 */
[----:B------:R-:W-:Y:S04]  /*73220*/  STL.64 [R1+0xa10], R72 ;  /* 0x000a104801007387 */ /* 0x000fe80000100a00 */
[----:B------:R2:W-:Y:S02]  /*73230*/  STL.64 [R1+0xa18], R74 ;  /* 0x000a184a01007387 */ /* 0x0005e40000100a00 */
[----:B--2---:R-:W-:Y:S01]  /*73240*/  HMMA.1688.F32.TF32 R72, R240, R56, R244 ;  /* 0x00000038f048723c */ /* 0x004fe200000810f4 */
[----:B------:R-:W-:-:S02]  /*73250*/  IMAD.MOV.U32 R66, RZ, RZ, R71 ;  /* 0x000000ffff427224 */ /* 0x000fc400078e0047 */
[----:B------:R-:W-:Y:S01]  /*73260*/  IMAD.MOV.U32 R58, RZ, RZ, R70 ;  /* 0x000000ffff3a7224 */ /* 0x000fe200078e0046 */
[----:B------:R-:W-:Y:S01]  /*73270*/  MOV R54, R69 ;  /* 0x0000004500367202 */ /* 0x000fe20000000f00 */
[----:B------:R-:W-:Y:S01]  /*73280*/  IMAD.MOV.U32 R50, RZ, RZ, R68 ;  /* 0x000000ffff327224 */ /* 0x000fe200078e0044 */
[----:B------:R-:W-:Y:S04]  /*73290*/  STL [R1+0x4afc], R66 ;  /* 0x004afc4201007387 */ /* 0x000fe80000100800 */
[----:B------:R-:W-:Y:S01]  /*732a0*/  STL [R1+0x4af8], R58 ;  /* 0x004af83a01007387 */ /* 0x000fe20000100800 */
[----:B------:R-:W-:Y:S03]  /*732b0*/  HMMA.1688.F32.TF32 R68, R240, R60, R248 ;  /* 0x0000003cf044723c */ /* 0x000fe600000810f8 */
[----:B------:R-:W-:Y:S04]  /*732c0*/  STL [R1+0x4af4], R50 ;  /* 0x004af43201007387 */ /* 0x000fe80000100800 */
[----:B------:R-:W-:Y:S05]  /*732d0*/  STL [R1+0x4af0], R54 ;  /* 0x004af03601007387 */ /* 0x000fea0000100800 */
[----:B------:R2:W-:Y:S04]  /*732e0*/  STL.64 [R1+0x9f0], R72 ;  /* 0x0009f04801007387 */ /* 0x0005e80000100a00 */
[----:B------:R3:W-:Y:S04]  /*732f0*/  STL.64 [R1+0x9f8], R74 ;  /* 0x0009f84a01007387 */ /* 0x0007e80000100a00 */
        /* <DEDUP_REMOVED lines=25> */
[----:B--2---:R-:W2:Y:S01]  /*73490*/  LDL.LU R72, [R1+0xec0] ;  /* 0x000ec00001487983 */ /* 0x004ea20000300800 */
[----:B------:R-:W-:-:S03]  /*734a0*/  IMAD.MOV.U32 R46, RZ, RZ, R69 ;  /* 0x000000ffff2e7224 */ /* 0x000fc600078e0045 */
[----:B------:R-:W2:Y:S01]  /*734b0*/  LDL.LU R73, [R1+0xec4] ;  /* 0x000ec40001497983 */ /* 0x000ea20000300800 */
[----:B------:R-:W-:-:S03]  /*734c0*/  IMAD.MOV.U32 R47, RZ, RZ, R70 ;  /* 0x000000ffff2f7224 */ /* 0x000fc600078e0046 */
[----:B---3--:R-:W2:Y:S01]  /*734d0*/  LDL.LU R74, [R1+0xec8] ;  /* 0x000ec800014a7983 */ /* 0x008ea20000300800 */
[----:B------:R-:W-:-:S03]  /*734e0*/  MOV R55, R71 ;  /* 0x0000004700377202 */ /* 0x000fc60000000f00 */
        /* <DEDUP_REMOVED lines=13> */
[----:B------:R1:W-:Y:S04]  /*735c0*/  STL [R1+0x4b0c], R55 ;  /* 0x004b0c3701007387 */ /* 0x0003e80000100800 */
[----:B------:R1:W-:Y:S04]  /*735d0*/  STL [R1+0x4b08], R47 ;  /* 0x004b082f01007387 */ /* 0x0003e80000100800 */
[----:B------:R1:W-:Y:S04]  /*735e0*/  STL [R1+0x4b04], R46 ;  /* 0x004b042e01007387 */ /* 0x0003e80000100800 */
[----:B------:R1:W-:Y:S01]  /*735f0*/  STL [R1+0x4b00], R51 ;  /* 0x004b003301007387 */ /* 0x0003e20000100800 */
[----:B----4-:R-:W-:Y:S03]  /*73600*/  HMMA.1688.F32.TF32 R80, R240, R64, R80 ;  /* 0x00000040f050723c */ /* 0x010fe60000081050 */
[----:B------:R-:W-:Y:S04]  /*73610*/  LDS R240, [R161+0x8200] ;  /* 0x00820000a1f07984 */ /* 0x000fe80000000800 */
[----:B------:R-:W-:Y:S04]  /*73620*/  LDS R242, [R161+0xa200] ;  /* 0x00a20000a1f27984 */ /* 0x000fe80000000800 */
[----:B------:R-:W-:Y:S04]  /*73630*/  LDS R241, [R189+0x8200] ;  /* 0x00820000bdf17984 */ /* 0x000fe80000000800 */
[----:B------:R-:W4:Y:S01]  /*73640*/  LDS R243, [R189+0xa200] ;  /* 0x00a20000bdf37984 */ /* 0x000f220000000800 */
[----:B-----5:R-:W-:Y:S08]  /*73650*/  HMMA.1688.F32.TF32 R76, R236, R4, R76 ;  /* 0x00000004ec4c723c */ /* 0x020ff0000008104c */
[----:B------:R-:W-:Y:S01]  /*73660*/  IMAD.MOV.U32 R54, RZ, RZ, R83 ;  /* 0x000000ffff367224 */ /* 0x000fe200078e0053 */
[----:B------:R-:W-:Y:S01]  /*73670*/  MOV R50, R82 ;  /* 0x0000005200327202 */ /* 0x000fe20000000f00 */
[----:B------:R-:W-:-:S02]  /*73680*/  IMAD.MOV.U32 R66, RZ, RZ, R80 ;  /* 0x000000ffff427224 */ /* 0x000fc400078e0050 */
[----:B------:R-:W-:Y:S01]  /*73690*/  IMAD.MOV.U32 R58, RZ, RZ, R81 ;  /* 0x000000ffff3a7224 */ /* 0x000fe200078e0051 */
[----:B------:R5:W-:Y:S04]  /*736a0*/  STL [R1+0x4b1c], R54 ;  /* 0x004b1c3601007387 */ /* 0x000be80000100800 */
[----:B------:R1:W-:Y:S01]  /*736b0*/  STL [R1+0x4b18], R50 ;  /* 0x004b183201007387 */ /* 0x0003e20000100800 */
[C---:B--2---:R-:W-:Y:S08]  /*736c0*/  HMMA.1688.F32.TF32 R72, R236.reuse, R8, R72 ;  /* 0x00000008ec48723c */ /* 0x044ff00000081048 */
[----:B---3--:R-:W-:Y:S01]  /*736d0*/  HMMA.1688.F32.TF32 R68, R236, R12, R68 ;  /* 0x0000000cec44723c */ /* 0x008fe20000081044 */
[----:B-1----:R-:W-:Y:S01]  /*736e0*/  IMAD.MOV.U32 R55, RZ, RZ, R76 ;  /* 0x000000ffff377224 */ /* 0x002fe200078e004c */
[----:B------:R-:W-:Y:S01]  /*736f0*/  MOV R47, R77 ;  /* 0x0000004d002f7202 */ /* 0x000fe20000000f00 */
[----:B------:R-:W-:Y:S01]  /*73700*/  IMAD.MOV.U32 R46, RZ, RZ, R78 ;  /* 0x000000ffff2e7224 */ /* 0x000fe200078e004e */
[----:B------:R1:W-:Y:S01]  /*73710*/  STL [R1+0x4b14], R66 ;  /* 0x004b144201007387 */ /* 0x0003e20000100800 */
[----:B------:R-:W-:-:S03]  /*73720*/  IMAD.MOV.U32 R51, RZ, RZ, R79 ;  /* 0x000000ffff337224 */ /* 0x000fc600078e004f */
[----:B------:R2:W-:Y:S08]  /*73730*/  STL [R1+0x4b10], R58 ;  /* 0x004b103a01007387 */ /* 0x0005f00000100800 */
[----:B-----5:R-:W-:Y:S01]  /*73740*/  MOV R54, R72 ;  /* 0x0000004800367202 */ /* 0x020fe20000000f00 */
[----:B------:R-:W-:Y:S02]  /*73750*/  IMAD.MOV.U32 R50, RZ, RZ, R73 ;  /* 0x000000ffff327224 */ /* 0x000fe400078e0049 */
[----:B-1----:R-:W-:Y:S01]  /*73760*/  IMAD.MOV.U32 R66, RZ, RZ, R74 ;  /* 0x000000ffff427224 */ /* 0x002fe200078e004a */
[----:B------:R-:W-:Y:S01]  /*73770*/  HMMA.1688.F32.TF32 R76, R236, R16, R220 ;  /* 0x00000010ec4c723c */ /* 0x000fe200000810dc */
[----:B--2---:R-:W-:-:S07]  /*73780*/  MOV R58, R75 ;  /* 0x0000004b003a7202 */ /* 0x004fce0000000f00 */
[----:B------:R-:W-:Y:S01]  /*73790*/  HMMA.1688.F32.TF32 R72, R236, R20, R224 ;  /* 0x00000014ec48723c */ /* 0x000fe200000810e0 */
[----:B------:R-:W-:Y:S01]  /*737a0*/  IMAD.MOV.U32 R59, RZ, RZ, R68 ;  /* 0x000000ffff3b7224 */ /* 0x000fe200078e0044 */
[----:B------:R-:W-:Y:S01]  /*737b0*/  MOV R63, R70 ;  /* 0x00000046003f7202 */ /* 0x000fe20000000f00 */
[----:B------:R-:W-:Y:S02]  /*737c0*/  IMAD.MOV.U32 R62, RZ, RZ, R69 ;  /* 0x000000ffff3e7224 */ /* 0x000fe400078e0045 */
[----:B------:R-:W-:-:S03]  /*737d0*/  IMAD.MOV.U32 R67, RZ, RZ, R71 ;  /* 0x000000ffff437224 */ /* 0x000fc600078e0047 */
[C---:B------:R-:W-:Y:S07]  /*737e0*/  HMMA.1688.F32.TF32 R68, R236.reuse, R24, R228 ;  /* 0x00000018ec44723c */ /* 0x040fee00000810e4 */
        /* <DEDUP_REMOVED lines=8> */
[-C--:B-1----:R-:W-:Y:S07]  /*73870*/  HMMA.1688.F32.TF32 R68, R236, R36.reuse, R248 ;  /* 0x00000024ec44723c */ /* 0x082fee00000810f8 */
[----:B------:R-:W-:Y:S04]  /*73880*/  STL.64 [R1+0xa70], R76 ;  /* 0x000a704c01007387 */ /* 0x000fe80000100a00 */
[----:B------:R-:W-:Y:S04]  /*73890*/  STL.64 [R1+0xa78], R78 ;  /* 0x000a784e01007387 */ /* 0x000fe80000100a00 */
[----:B------:R-:W2:Y:S04]  /*738a0*/  LDL.LU R244, [R1+0x13a0] ;  /* 0x0013a00001f47983 */ /* 0x000ea80000300800 */
        /* <DEDUP_REMOVED lines=19> */
[----:B-1----:R-:W2:Y:S04]  /*739e0*/  LDL.LU R72, [R1+0x130] ;  /* 0x0001300001487983 */ /* 0x002ea80000300800 */
[----:B------:R-:W2:Y:S04]  /*739f0*/  LDL.LU R73, [R1+0x134] ;  /* 0x0001340001497983 */ /* 0x000ea80000300800 */
[----:B---3--:R-:W2:Y:S04]  /*73a00*/  LDL.LU R74, [R1+0x138] ;  /* 0x00013800014a7983 */ /* 0x008ea80000300800 */
        /* <DEDUP_REMOVED lines=61> */
[----:B-----5:R-:W5:Y:S04]  /*73de0*/  LDL.LU R68, [R1+0x13f0] ;  /* 0x0013f00001447983 */ /* 0x020f680000300800 */
        /* <DEDUP_REMOVED lines=11> */
[C---:B--2---:R-:W-:Y:S08]  /*73ea0*/  HMMA.1688.F32.TF32 R72, R216.reuse, R36, R72 ;  /* 0x00000024d848723c */ /* 0x044ff00000081048 */
[C---:B---3--:R-:W-:Y:S08]  /*73eb0*/  HMMA.1688.F32.TF32 R80, R216.reuse, R28, R80 ;  /* 0x0000001cd850723c */ /* 0x048ff00000081050 */
[C---:B----4-:R-:W-:Y:S08]  /*73ec0*/  HMMA.1688.F32.TF32 R84, R216.reuse, R24, R84 ;  /* 0x00000018d854723c */ /* 0x050ff00000081054 */
[C---:B------:R-:W-:Y:S08]  /*73ed0*/  HMMA.1688.F32.TF32 R96, R216.reuse, R12, R96 ;  /* 0x0000000cd860723c */ /* 0x040ff00000081060 */
[C---:B------:R-:W-:Y:S08]  /*73ee0*/  HMMA.1688.F32.TF32 R100, R216.reuse, R8, R100 ;  /* 0x00000008d864723c */ /* 0x040ff00000081064 */
[----:B------:R-:W-:Y:S08]  /*73ef0*/  HMMA.1688.F32.TF32 R104, R216, R4, R104 ;  /* 0x00000004d868723c */ /* 0x000ff00000081068 */
[C---:B------:R-:W-:Y:S08]  /*73f00*/  HMMA.1688.F32.TF32 R112, R236.reuse, R60, R112 ;  /* 0x0000003cec70723c */ /* 0x040ff00000081070 */
[C---:B------:R-:W-:Y:S08]  /*73f10*/  HMMA.1688.F32.TF32 R116, R236.reuse, R56, R116 ;  /* 0x00000038ec74723c */ /* 0x040ff00000081074 */
[C---:B------:R-:W-:Y:S08]  /*73f20*/  HMMA.1688.F32.TF32 R120, R236.reuse, R52, R120 ;  /* 0x00000034ec78723c */ /* 0x040ff00000081078 */
[C---:B------:R-:W-:Y:S08]  /*73f30*/  HMMA.1688.F32.TF32 R128, R236.reuse, R44, R128 ;  /* 0x0000002cec80723c */ /* 0x040ff00000081080 */
[C---:B------:R-:W-:Y:S08]  /*73f40*/  HMMA.1688.F32.TF32 R132, R236.reuse, R40, R132 ;  /* 0x00000028ec84723c */ /* 0x040ff00000081084 */
[C---:B------:R-:W-:Y:S08]  /*73f50*/  HMMA.1688.F32.TF32 R124, R236.reuse, R48, R124 ;  /* 0x00000030ec7c723c */ /* 0x040ff0000008107c */
[----:B------:R-:W-:Y:S07]  /*73f60*/  HMMA.1688.F32.TF32 R108, R236, R64, R108 ;  /* 0x00000040ec6c723c */ /* 0x000fee000008106c */
[----:B------:R-:W-:Y:S04]  /*73f70*/  STL.64 [R1+0xb70], R132 ;  /* 0x000b708401007387 */ /* 0x000fe80000100a00 */
[----:B------:R-:W-:Y:S04]  /*73f80*/  STL.64 [R1+0xb78], R134 ;  /* 0x000b788601007387 */ /* 0x000fe80000100a00 */
[----:B------:R-:W-:Y:S01]  /*73f90*/  STL.64 [R1+0xb60], R128 ;  /* 0x000b608001007387 */ /* 0x000fe20000100a00 */
[C---:B------:R-:W-:Y:S03]  /*73fa0*/  HMMA.1688.F32.TF32 R92, R216.reuse, R16, R92 ;  /* 0x00000010d85c723c */ /* 0x040fe6000008105c */
        /* <DEDUP_REMOVED lines=49> */
[----:B--2---:R-:W-:Y:S01]  /*742c0*/  HMMA.1688.F32.TF32 R68, R216, R64, R248 ;  /* 0x00000040d844723c */ /* 0x004fe200000810f8 */
[----:B------:R-:W-:Y:S04]  /*742d0*/  LDS R216, [R161+0x8300] ;  /* 0x00830000a1d87984 */ /* 0x000fe80000000800 */
[----:B------:R-:W-:Y:S04]  /*742e0*/  LDS R218, [R161+0xa300] ;  /* 0x00a30000a1da7984 */ /* 0x000fe80000000800 */
[----:B------:R-:W-:Y:S04]  /*742f0*/  STL.64 [R1+0xd30], R76 ;  /* 0x000d304c01007387 */ /* 0x000fe80000100a00 */
        /* <DEDUP_REMOVED lines=105> */
[----:B------:R-:W5:Y:S04]  /*74990*/  LDL.LU R104, [R1] ;  /* 0x0000000001687983 */ /* 0x000f680000300800 */
[----:B------:R-:W5:Y:S04]  /*749a0*/  LDL.LU R105, [R1+0x4] ;  /* 0x0000040001697983 */ /* 0x000f680000300800 */
[----:B------:R-:W5:Y:S04]  /*749b0*/  LDL.LU R106, [R1+0x8] ;  /* 0x00000800016a7983 */ /* 0x000f680000300800 */
[----:B------:R-:W5:Y:S04]  /*749c0*/  LDL.LU R107, [R1+0xc] ;  /* 0x00000c00016b7983 */ /* 0x000f680000300800 */
[----:B------:R-:W-:Y:S04]  /*749d0*/  LDS R217, [R189+0x8300] ;  /* 0x00830000bdd97984 */ /* 0x000fe80000000800 */
[----:B------:R-:W1:Y:S01]  /*749e0*/  LDS R219, [R189+0xa300] ;  /* 0x00a30000bddb7984 */ /* 0x000e620000000800 */
[C---:B----4-:R-:W-:Y:S08]  /*749f0*/  HMMA.1688.F32.TF32 R76, R240.reuse, R56, R76 ;  /* 0x00000038f04c723c */ /* 0x050ff0000008104c */
[C---:B--2---:R-:W-:Y:S08]  /*74a00*/  HMMA.1688.F32.TF32 R80, R240.reuse, R52, R80 ;  /* 0x00000034f050723c */ /* 0x044ff00000081050 */
[C---:B---3--:R-:W-:Y:S08]  /*74a10*/  HMMA.1688.F32.TF32 R84, R240.reuse, R48, R84 ;  /* 0x00000030f054723c */ /* 0x048ff00000081054 */
        /* <DEDUP_REMOVED lines=16> */
[----:B------:R3:W-:Y:S01]  /*74b20*/  STL.64 [R1+0xdb8], R142 ;  /* 0x000db88e01007387 */ /* 0x0007e20000100a00 */
[C---:B------:R-:W-:Y:S03]  /*74b30*/  HMMA.1688.F32.TF32 R88, R240.reuse, R44, R88 ;  /* 0x0000002cf058723c */ /* 0x040fe60000081058 */
[----:B---3--:R-:W3:Y:S04]  /*74b40*/  LDL.LU.64 R142, [R1+0x4e28] ;  /* 0x004e2800018e7983 */ /* 0x008ee80000300a00 */
[----:B------:R-:W3:Y:S04]  /*74b50*/  LDL.LU.64 R140, [R1+0x4e20] ;  /* 0x004e2000018c7983 */ /* 0x000ee80000300a00 */
[----:B------:R-:W-:Y:S04]  /*74b60*/  STL.64 [R1+0xdd0], R136 ;  /* 0x000dd08801007387 */ /* 0x000fe80000100a00 */
[----:B------:R4:W-:Y:S04]  /*74b70*/  STL.64 [R1+0xdd8], R138 ;  /* 0x000dd88a01007387 */ /* 0x0009e80000100a00 */
[----:B----4-:R-:W4:Y:S04]  /*74b80*/  LDL.LU.64 R138, [R1+0x4e18] ;  /* 0x004e1800018a7983 */ /* 0x010f280000300a00 */
[----:B------:R-:W4:Y:S04]  /*74b90*/  LDL.LU.64 R136, [R1+0x4e10] ;  /* 0x004e100001887983 */ /* 0x000f280000300a00 */
        /* <DEDUP_REMOVED lines=9> */
[----:B------:R1:W-:Y:S01]  /*74c30*/  STL.64 [R1+0xe48], R126 ;  /* 0x000e487e01007387 */ /* 0x0003e20000100a00 */
[C---:B------:R-:W-:Y:S03]  /*74c40*/  HMMA.1688.F32.TF32 R72, R240.reuse, R60, R72 ;  /* 0x0000003cf048723c */ /* 0x040fe60000081048 */
[----:B-1----:R-:W2:Y:S04]  /*74c50*/  LDL.LU.64 R126, [R1+0x4de8] ;  /* 0x004de800017e7983 */ /* 0x002ea80000300a00 */
[----:B------:R-:W2:Y:S04]  /*74c60*/  LDL.LU.64 R124, [R1+0x4de0] ;  /* 0x004de000017c7983 */ /* 0x000ea80000300a00 */
[----:B------:R-:W-:Y:S04]  /*74c70*/  STL.64 [R1+0xe60], R120 ;  /* 0x000e607801007387 */ /* 0x000fe80000100a00 */
[----:B------:R1:W-:Y:S04]  /*74c80*/  STL.64 [R1+0xe68], R122 ;  /* 0x000e687a01007387 */ /* 0x0003e80000100a00 */
[----:B-1----:R-:W2:Y:S04]  /*74c90*/  LDL.LU.64 R122, [R1+0x4dd8] ;  /* 0x004dd800017a7983 */ /* 0x002ea80000300a00 */
[----:B------:R-:W2:Y:S04]  /*74ca0*/  LDL.LU.64 R120, [R1+0x4dd0] ;  /* 0x004dd00001787983 */ /* 0x000ea80000300a00 */
[----:B------:R-:W-:Y:S04]  /*74cb0*/  STL.64 [R1+0xe80], R96 ;  /* 0x000e806001007387 */ /* 0x000fe80000100a00 */
[----:B------:R1:W-:Y:S01]  /*74cc0*/  STL.64 [R1+0xe88], R98 ;  /* 0x000e886201007387 */ /* 0x0003e20000100a00 */
[----:B------:R-:W-:Y:S03]  /*74cd0*/  HMMA.1688.F32.TF32 R240, R240, R64, R68 ;  /* 0x00000040f0f0723c */ /* 0x000fe60000081044 */
        /* <DEDUP_REMOVED lines=34> */
[----:B------:R-:W2:Y:S04]  /*74f00*/  LDL.LU.64 R70, [R1+0x4d48] ;  /* 0x004d480001467983 */ /* 0x000ea80000300a00 */
[----:B------:R-:W2:Y:S04]  /*74f10*/  LDL.LU.64 R68, [R1+0x4d40] ;  /* 0x004d400001447983 */ /* 0x000ea80000300a00 */
[----:B------:R1:W-:Y:S04]  /*74f20*/  STL.64 [R1+0xe70], R240 ;  /* 0x000e70f001007387 */ /* 0x0003e80000100a00 */
[----:B------:R3:W-:Y:S01]  /*74f30*/  STL.64 [R1+0xe78], R242 ;  /* 0x000e78f201007387 */ /* 0x0007e20000100a00 */
[C---:B------:R-:W-:Y:S03]  /*74f40*/  HMMA.1688.F32.TF32 R244, R236.reuse, R20, R244 ;  /* 0x00000014ecf4723c */ /* 0x040fe600000810f4 */
[----:B-1----:R-:W2:Y:S04]  /*74f50*/  LDL.LU R240, [R1+0x40] ;  /* 0x0000400001f07983 */ /* 0x002ea80000300800 */
[----:B------:R-:W2:Y:S04]  /*74f60*/  LDL.LU R241, [R1+0x44] ;  /* 0x0000440001f17983 */ /* 0x000ea80000300800 */
[----:B---3--:R-:W2:Y:S04]  /*74f70*/  LDL.LU R242, [R1+0x48] ;  /* 0x0000480001f27983 */ /* 0x008ea80000300800 */
[----:B------:R-:W2:Y:S01]  /*74f80*/  LDL.LU R243, [R1+0x4c] ;  /* 0x00004c0001f37983 */ /* 0x000ea20000300800 */
[C---:B------:R-:W-:Y:S03]  /*74f90*/  HMMA.1688.F32.TF32 R248, R236.reuse, R24, R248 ;  /* 0x00000018ecf8723c */ /* 0x040fe600000810f8 */
[----:B------:R-:W-:Y:S04]  /*74fa0*/  STL.64 [R1+0xe50], R220 ;  /* 0x000e50dc01007387 */ /* 0x000fe80000100a00 */
[----:B------:R1:W-:Y:S04]  /*74fb0*/  STL.64 [R1+0xe58], R222 ;  /* 0x000e58de01007387 */ /* 0x0003e80000100a00 */
[----:B-1----:R-:W3:Y:S04]  /*74fc0*/  LDL.LU.64 R222, [R1+0x4d38] ;  /* 0x004d380001de7983 */ /* 0x002ee80000300a00 */
[----:B------:R-:W3:Y:S04]  /*74fd0*/  LDL.LU.64 R220, [R1+0x4d30] ;  /* 0x004d300001dc7983 */ /* 0x000ee80000300a00 */
        /* <DEDUP_REMOVED lines=14> */
[----:B-1----:R-:W4:Y:S04]  /*750c0*/  LDL.LU.64 R246, [R1+0x4cf8] ;  /* 0x004cf80001f67983 */ /* 0x002f280000300a00 */
[----:B------:R-:W4:Y:S04]  /*750d0*/  LDL.LU.64 R244, [R1+0x4cf0] ;  /* 0x004cf00001f47983 */ /* 0x000f280000300a00 */
[----:B------:R-:W-:Y:S04]  /*750e0*/  STL.64 [R1+0xdc0], R248 ;  /* 0x000dc0f801007387 */ /* 0x000fe80000100a00 */
[----:B------:R1:W-:Y:S04]  /*750f0*/  STL.64 [R1+0xdc8], R250 ;  /* 0x000dc8fa01007387 */ /* 0x0003e80000100a00 */
[----:B-1----:R-:W5:Y:S04]  /*75100*/  LDL.LU.64 R250, [R1+0x4ce8] ;  /* 0x004ce80001fa7983 */ /* 0x002f680000300a00 */
[----:B------:R-:W5:Y:S01]  /*75110*/  LDL.LU.64 R248, [R1+0x4ce0] ;  /* 0x004ce00001f87983 */ /* 0x000f620000300a00 */
[C---:B--2---:R-:W-:Y:S11]  /*75120*/  HMMA.1688.F32.TF32 R240, R236.reuse, R28, R240 ;  /* 0x0000001cecf0723c */ /* 0x044ff600000810f0 */
[----:B------:R-:W-:Y:S11]  /*75130*/  @!UPT UIADD3 URZ, URZ, URZ, URZ ;  /* 0x0000003f3f3ff290 */ /* 0x000ff6000fffe03f */
[----:B------:R-:W-:Y:S01]  /*75140*/  @!UPT UIADD3 URZ, URZ, URZ, URZ ;  /* 0x0000003f3f3ff290 */ /* 0x000fe2000fffe03f */
[----:B------:R-:W-:Y:S04]  /*75150*/  STL.64 [R1+0xda0], R240 ;  /* 0x000da0f001007387 */ /* 0x000fe80000100a00 */
[----:B------:R1:W-:Y:S02]  /*75160*/  STL.64 [R1+0xda8], R242 ;  /* 0x000da8f201007387 */ /* 0x0003e40000100a00 */
[C---:B-1----:R-:W-:Y:S08]  /*75170*/  HMMA.1688.F32.TF32 R240, R236.reuse, R32, R116 ;  /* 0x00000020ecf0723c */ /* 0x042ff00000081074 */
        /* <DEDUP_REMOVED lines=11> */
[C---:B---3--:R-:W-:Y:S08]  /*75230*/  HMMA.1688.F32.TF32 R108, R236.reuse, R56, R232 ;  /* 0x00000038ec6c723c */ /* 0x048ff000000810e8 */
[C---:B----4-:R-:W-:Y:S08]  /*75240*/  HMMA.1688.F32.TF32 R112, R236.reuse, R52, R244 ;  /* 0x00000034ec70723c */ /* 0x050ff000000810f4 */
[C---:B-----5:R-:W-:Y:S11]  /*75250*/  HMMA.1688.F32.TF32 R104, R236.reuse, R48, R248 ;  /* 0x00000030ec68723c */ /* 0x060ff600000810f8 */
[----:B------:R-:W-:Y:S11]  /*75260*/  @!UPT UIADD3 URZ, URZ, URZ, URZ ;  /* 0x0000003f3f3ff290 */ /* 0x000ff6000fffe03f */
[----:B------:R-:W-:Y:S01]  /*75270*/  @!UPT UIADD3 URZ, URZ, URZ, URZ ;  /* 0x0000003f3f3ff290 */ /* 0x000fe2000fffe03f */
[----:B------:R-:W-:Y:S04]  /*75280*/  STL.64 [R1+0xd00], R104 ;  /* 0x000d006801007387 */ /* 0x000fe80000100a00 */
[----:B------:R1:W-:Y:S02]  /*75290*/  STL.64 [R1+0xd08], R106 ;  /* 0x000d086a01007387 */ /* 0x0003e40000100a00 */
[C---:B-1----:R-:W-:Y:S02]  /*752a0*/  HMMA.1688.F32.TF32 R104, R236.reuse, R60, R228 ;  /* 0x0000003cec68723c */ /* 0x042fe400000810e4 */
[----:B------:R-:W-:Y:S04]  /*752b0*/  STL.64 [R1+0xce0], R112 ;  /* 0x000ce07001007387 */ /* 0x000fe80000100a00 */
[----:B------:R1:W-:Y:S04]  /*752c0*/  STL.64 [R1+0xce8], R114 ;  /* 0x000ce87201007387 */ /* 0x0003e80000100a00 */
[----:B------:R-:W-:Y:S04]  /*752d0*/  STL.64 [R1+0xcc0], R108 ;  /* 0x000cc06c01007387 */ /* 0x000fe80000100a00 */
[----:B------:R2:W-:Y:S01]  /*752e0*/  STL.64 [R1+0xcc8], R110 ;  /* 0x000cc86e01007387 */ /* 0x0005e20000100a00 */
[----:B-1----:R-:W-:Y:S08]  /*752f0*/  HMMA.1688.F32.TF32 R112, R236, R64, R224 ;  /* 0x00000040ec70723c */ /* 0x002ff000000810e0 */
[----:B------:R-:W-:Y:S01]  /*75300*/  STL.64 [R1+0xca0], R104 ;  /* 0x000ca06801007387 */ /* 0x000fe20000100a00 */
[C---:B--2---:R-:W-:Y:S03]  /*75310*/  HMMA.1688.F32.TF32 R108, R216.reuse, R4, R220 ;  /* 0x00000004d86c723c */ /* 0x044fe600000810dc */
[----:B------:R1:W-:Y:S05]  /*75320*/  STL.64 [R1+0xca8], R106 ;  /* 0x000ca86a01007387 */ /* 0x0003ea0000100a00 */
[C---:B------:R-:W-:Y:S08]  /*75330*/  HMMA.1688.F32.TF32 R72, R216.reuse, R12, R72 ;  /* 0x0000000cd848723c */ /* 0x040ff00000081048 */
[C---:B-1----:R-:W-:Y:S01]  /*75340*/  HMMA.1688.F32.TF32 R104, R216.reuse, R8, R68 ;  /* 0x00000008d868723c */ /* 0x042fe20000081044 */
[----:B------:R-:W-:Y:S04]  /*75350*/  STL.64 [R1+0xc70], R112 ;  /* 0x000c707001007387 */ /* 0x000fe80000100a00 */
[----:B------:R-:W-:Y:S04]  /*75360*/  STL.64 [R1+0xc78], R114 ;  /* 0x000c787201007387 */ /* 0x000fe80000100a00 */
[----:B------:R-:W-:Y:S01]  /*75370*/  STL.64 [R1+0xc60], R108 ;  /* 0x000c606c01007387 */ /* 0x000fe20000100a00 */
[----:B------:R-:W-:Y:S03]  /*75380*/  HMMA.1688.F32.TF32 R76, R216, R16, R76 ;  /* 0x00000010d84c723c */ /* 0x000fe6000008104c */
[----:B------:R-:W-:Y:S01]  /*75390*/  STL.64 [R1+0xc68], R110 ;  /* 0x000c686e01007387 */ /* 0x000fe20000100a00 */
        /* <DEDUP_REMOVED lines=8> */
[----:B------:R-:W-:Y:S04]  /*75420*/  STL.64 [R1+0xc40], R104 ;  /* 0x000c406801007387 */ /* 0x000fe80000100a00 */
[----:B------:R-:W-:Y:S04]  /*75430*/  STL.64 [R1+0xc48], R106 ;  /* 0x000c486a01007387 */ /* 0x000fe80000100a00 */
[----:B------:R-:W-:Y:S04]  /*75440*/  STL.64 [R1+0xc20], R72 ;  /* 0x000c204801007387 */ /* 0x000fe80000100a00 */
[----:B------:R1:W-:Y:S04]  /*75450*/  STL.64 [R1+0xc28], R74 ;  /* 0x000c284a01007387 */ /* 0x0003e80000100a00 */
[----:B------:R-:W-:Y:S04]  /*75460*/  LDS R68, [R161+0x8380] ;  /* 0x00838000a1447984 */ /* 0x000fe80000000800 */
[----:B------:R-:W-:Y:S01]  /*75470*/  LDS R70, [R161+0xa380] ;  /* 0x00a38000a1467984 */ /* 0x000fe20000000800 */
[C---:B-1----:R-:W-:Y:S03]  /*75480*/  HMMA.1688.F32.TF32 R72, R216.reuse, R20, R80 ;  /* 0x00000014d848723c */ /* 0x042fe60000081050 */
[----:B------:R-:W-:Y:S04]  /*75490*/  STL.64 [R1+0xc00], R76 ;  /* 0x000c004c01007387 */ /* 0x000fe80000100a00 */
[----:B------:R1:W-:Y:S01]  /*754a0*/  STL.64 [R1+0xc08], R78 ;  /* 0x000c084e01007387 */ /* 0x0003e20000100a00 */
[C---:B------:R-:W-:Y:S03]  /*754b0*/  HMMA.1688.F32.TF32 R80, R216.reuse, R24, R84 ;  /* 0x00000018d850723c */ /* 0x040fe60000081054 */
[----:B------:R-:W-:Y:S04]  /*754c0*/  LDS R69, [R189+0x8380] ;  /* 0x00838000bd457984 */ /* 0x000fe80000000800 */
[----:B------:R-:W2:Y:S01]  /*754d0*/  LDS R71, [R189+0xa380] ;  /* 0x00a38000bd477984 */ /* 0x000ea20000000800 */
[C---:B-1----:R-:W-:Y:S07]  /*754e0*/  HMMA.1688.F32.TF32 R76, R216.reuse, R28, R88 ;  /* 0x0000001cd84c723c */ /* 0x042fee0000081058 */
[----:B------:R-:W-:Y:S04]  /*754f0*/  STL.64 [R1+0xbe0], R72 ;  /* 0x000be04801007387 */ /* 0x000fe80000100a00 */
[----:B------:R1:W-:Y:S02]  /*75500*/  STL.64 [R1+0xbe8], R74 ;  /* 0x000be84a01007387 */ /* 0x0003e40000100a00 */
[----:B-1----:R-:W-:Y:S02]  /*75510*/  HMMA.1688.F32.TF32 R72, R216, R32, R92 ;  /* 0x00000020d848723c */ /* 0x002fe4000008105c */
[----:B------:R-:W-:Y:S04]  /*75520*/  STL.64 [R1+0xbc0], R80 ;  /* 0x000bc05001007387 */ /* 0x000fe80000100a00 */
[----:B------:R1:W-:Y:S04]  /*75530*/  STL.64 [R1+0xbc8], R82 ;  /* 0x000bc85201007387 */ /* 0x0003e80000100a00 */
[----:B------:R-:W-:Y:S04]  /*75540*/  STL.64 [R1+0xba0], R76 ;  /* 0x000ba04c01007387 */ /* 0x000fe80000100a00 */
[----:B------:R-:W-:Y:S04]  /*75550*/  STL.64 [R1+0xba8], R78 ;  /* 0x000ba84e01007387 */ /* 0x000fe80000100a00 */
[----:B------:R-:W3:Y:S05]  /*75560*/  LDL.LU R96, [R1+0x4cdc] ;  /* 0x004cdc0001607983 */ /* 0x000eea0000300800 */
[----:B------:R4:W-:Y:S04]  /*75570*/  STL.64 [R1+0xb80], R72 ;  /* 0x000b804801007387 */ /* 0x0009e80000100a00 */
[----:B------:R5:W-:Y:S04]  /*75580*/  STL.64 [R1+0xb88], R74 ;  /* 0x000b884a01007387 */ /* 0x000be80000100a00 */
[----:B------:R-:W2:Y:S04]  /*75590*/  LDL.LU R102, [R1+0x4cd8] ;  /* 0x004cd80001667983 */ /* 0x000ea80000300800 */
[----:B------:R-:W3:Y:S04]  /*755a0*/  LDL.LU R100, [R1+0x4cd4] ;  /* 0x004cd40001647983 */ /* 0x000ee80000300800 */
[----:B------:R-:W4:Y:S04]  /*755b0*/  LDL.LU R99, [R1+0x4cd0] ;  /* 0x004cd00001637983 */ /* 0x000f280000300800 */
[----:B------:R-:W4:Y:S04]  /*755c0*/  LDL.LU R98, [R1+0x4ccc] ;  /* 0x004ccc0001627983 */ /* 0x000f280000300800 */
[----:B------:R-:W4:Y:S04]  /*755d0*/  LDL.LU R97, [R1+0x4cc8] ;  /* 0x004cc80001617983 */ /* 0x000f280000300800 */
[----:B------:R-:W4:Y:S04]  /*755e0*/  LDL.LU R101, [R1+0x4cc4] ;  /* 0x004cc40001657983 */ /* 0x000f280000300800 */
[----:B------:R-:W5:Y:S01]  /*755f0*/  LDL.LU R103, [R1+0x4cc0] ;  /* 0x004cc00001677983 */ /* 0x000f620000300800 */
[----:B--2---:R-:W-:-:S02]  /*75600*/  IMAD.MOV.U32 R233, RZ, RZ, R102 ;  /* 0x000000ffffe97224 */ /* 0x004fc400078e0066 */
[----:B---3--:R-:W-:Y:S02]  /*75610*/  IMAD.MOV.U32 R232, RZ, RZ, R100 ;  /* 0x000000ffffe87224 */ /* 0x008fe400078e0064 */
[----:B------:R-:W2:Y:S04]  /*75620*/  LDL.LU R100, [R1+0x4cbc] ;  /* 0x004cbc0001647983 */ /* 0x000ea80000300800 */
[----:B------:R-:W3:Y:S01]  /*75630*/  LDL.LU R102, [R1+0x4cb8] ;  /* 0x004cb80001667983 */ /* 0x000ee20000300800 */
[----:B------:R-:W-:-:S03]  /*75640*/  MOV R235, R96 ;  /* 0x0000006000eb7202 */ /* 0x000fc60000000f00 */
[----:B------:R-:W3:Y:S04]  /*75650*/  LDL.LU R234, [R1+0x4d8] ;  /* 0x0004d80001ea7983 */ /* 0x000ee80000300800 */
[----:B------:R-:W3:Y:S01]  /*75660*/  LDL.LU R96, [R1+0x4cb4] ;  /* 0x004cb40001607983 */ /* 0x000ee20000300800 */
[----:B----4-:R-:W-:-:S03]  /*75670*/  IMAD.MOV.U32 R224, RZ, RZ, R101 ;  /* 0x000000ffffe07224 */ /* 0x010fc600078e0065 */
[----:B------:R-:W4:Y:S01]  /*75680*/  LDL.LU R101, [R1+0x4cb0] ;  /* 0x004cb00001657983 */ /* 0x000f220000300800 */
[----:B-----5:R-:W-:-:S03]  /*75690*/  IMAD.MOV.U32 R225, RZ, RZ, R103 ;  /* 0x000000ffffe17224 */ /* 0x020fc600078e0067 */
[----:B------:R-:W5:Y:S01]  /*756a0*/  LDL.LU R103, [R1+0x4cac] ;  /* 0x004cac0001677983 */ /* 0x000f620000300800 */
[----:B--2---:R-:W-:-:S03]  /*756b0*/  MOV R226, R100 ;  /* 0x0000006400e27202 */ /* 0x004fc60000000f00 */
[----:B------:R-:W2:Y:S01]  /*756c0*/  LDL.LU R100, [R1+0x4ca8] ;  /* 0x004ca80001647983 */ /* 0x000ea20000300800 */
[----:B---3--:R-:W-:-:S03]  /*756d0*/  IMAD.MOV.U32 R227, RZ, RZ, R102 ;  /* 0x000000ffffe37224 */ /* 0x008fc600078e0066 */
[----:B------:R-:W3:Y:S04]  /*756e0*/  LDL.LU R102, [R1+0x4ca4] ;  /* 0x004ca40001667983 */ /* 0x000ee80000300800 */
[----:B------:R-:W3:Y:S01]  /*756f0*/  LDL.LU R236, [R1+0x520] ;  /* 0x0005200001ec7983 */ /* 0x000ee20000300800 */
[----:B------:R-:W-:-:S03]  /*75700*/  IMAD.MOV.U32 R239, RZ, RZ, R96 ;  /* 0x000000ffffef7224 */ /* 0x000fc600078e0060 */
[----:B------:R-:W3:Y:S04]  /*75710*/  LDL.LU R237, [R1+0x524] ;  /* 0x0005240001ed7983 */ /* 0x000ee80000300800 */
[----:B------:R-:W3:Y:S01]  /*75720*/  LDL.LU R238, [R1+0x528] ;  /* 0x0005280001ee7983 */ /* 0x000ee20000300800 */
[----:B----4-:R-:W-:Y:S01]  /*75730*/  MOV R223, R101 ;  /* 0x0000006500df7202 */ /* 0x010fe20000000f00 */
[----:B-----5:R-:W-:Y:S02]  /*75740*/  IMAD.MOV.U32 R222, RZ, RZ, R103 ;  /* 0x000000ffffde7224 */ /* 0x020fe400078e0067 */
[----:B------:R-:W1:Y:S01]  /*75750*/  LDL.LU R96, [R1+0x4ca0] ;  /* 0x004ca00001607983 */ /* 0x000e620000300800 */
[----:B--2---:R-:W-:-:S03]  /*75760*/  MOV R220, R100 ;  /* 0x0000006400dc7202 */ /* 0x004fc60000000f00 */
[----:B------:R-:W2:Y:S01]  /*75770*/  LDL.LU R100, [R1+0x4c9c] ;  /* 0x004c9c0001647983 */ /* 0x000ea20000300800 */
[----:B---3--:R-:W-:-:S03]  /*75780*/  IMAD.MOV.U32 R221, RZ, RZ, R102 ;  /* 0x000000ffffdd7224 */ /* 0x008fc600078e0066 */
[----:B------:R-:W3:Y:S04]  /*75790*/  LDL.LU R102, [R1+0x4c98] ;  /* 0x004c980001667983 */ /* 0x000ee80000300800 */
[----:B------:R-:W4:Y:S04]  /*757a0*/  LDL.LU R103, [R1+0x4c94] ;  /* 0x004c940001677983 */ /* 0x000f280000300800 */
[----:B------:R-:W5:Y:S04]  /*757b0*/  LDL.LU R101, [R1+0x4c90] ;  /* 0x004c900001657983 */ /* 0x000f680000300800 */
[----:B------:R-:W5:Y:S04]  /*757c0*/  LDL.LU R84, [R1+0x560] ;  /* 0x0005600001547983 */ /* 0x000f680000300800 */
[----:B------:R-:W5:Y:S04]  /*757d0*/  LDL.LU R85, [R1+0x564] ;  /* 0x0005640001557983 */ /* 0x000f680000300800 */
[----:B------:R-:W5:Y:S04]  /*757e0*/  LDL.LU R86, [R1+0x568] ;  /* 0x0005680001567983 */ /* 0x000f680000300800 */
[----:B------:R-:W5:Y:S01]  /*757f0*/  LDL.LU R87, [R1+0x56c] ;  /* 0x00056c0001577983 */ /* 0x000f620000300800 */
[----:B-1----:R-:W-:Y:S01]  /*75800*/  IMAD.MOV.U32 R83, RZ, RZ, R96 ;  /* 0x000000ffff537224 */ /* 0x002fe200078e0060 */
[----:B------:R-:W-:Y:S01]  /*75810*/  MOV R228, R97 ;  /* 0x0000006100e47202 */ /* 0x000fe20000000f00 */
[----:B------:R-:W-:-:S02]  /*75820*/  IMAD.MOV.U32 R229, RZ, RZ, R98 ;  /* 0x000000ffffe57224 */ /* 0x000fc400078e0062 */
[----:B------:R-:W-:Y:S02]  /*75830*/  IMAD.MOV.U32 R230, RZ, RZ, R99 ;  /* 0x000000ffffe67224 */ /* 0x000fe400078e0063 */
[----:B--2---:R-:W-:Y:S02]  /*75840*/  IMAD.MOV.U32 R91, RZ, RZ, R100 ;  /* 0x000000ffff5b7224 */ /* 0x004fe400078e0064 */
[----:B------:R-:W2:Y:S01]  /*75850*/  LDL.LU R100, [R1+0x1260] ;  /* 0x0012600001647983 */ /* 0x000ea20000300800 */
[----:B---3--:R-:W-:Y:S02]  /*75860*/  IMAD.MOV.U32 R89, RZ, RZ, R102 ;  /* 0x000000ffff597224 */ /* 0x008fe400078e0066 */
[----:B----4-:R-:W-:Y:S01]  /*75870*/  IMAD.MOV.U32 R88, RZ, RZ, R103 ;  /* 0x000000ffff587224 */ /* 0x010fe200078e0067 */
[----:B-----5:R-:W-:Y:S02]  /*75880*/  MOV R90, R101 ;  /* 0x00000065005a7202 */ /* 0x020fe40000000f00 */
        /* <DEDUP_REMOVED lines=42> */
[C---:B-----5:R-:W-:Y:S08]  /*75b30*/  HMMA.1688.F32.TF32 R116, R216.reuse, R40, R116 ;  /* 0x00000028d874723c */ /* 0x060ff00000081074 */
[C---:B------:R-:W-:Y:S08]  /*75b40*/  HMMA.1688.F32.TF32 R112, R216.reuse, R44, R112 ;  /* 0x0000002cd870723c */ /* 0x040ff00000081070 */
[C---:B------:R-:W-:Y:S01]  /*75b50*/  HMMA.1688.F32.TF32 R76, R216.reuse, R36, R96 ;  /* 0x00000024d84c723c */ /* 0x040fe20000081060 */
[----:B------:R-:W2:Y:S11]  /*75b60*/  LDL.LU R96, [R1+0x1220] ;  /* 0x0012200001607983 */ /* 0x000eb60000300800 */
[----:B------:R-:W-:Y:S11]  /*75b70*/  @!UPT UIADD3 URZ, URZ, URZ, URZ ;  /* 0x0000003f3f3ff290 */ /* 0x000ff6000fffe03f */
[----:B------:R-:W-:Y:S04]  /*75b80*/  STL.64 [R1+0xb10], R76 ;  /* 0x000b104c01007387 */ /* 0x000fe80000100a00 */
[----:B------:R-:W-:Y:S04]  /*75b90*/  STL.64 [R1+0xb18], R78 ;  /* 0x000b184e01007387 */ /* 0x000fe80000100a00 */
[----:B------:R-:W2:Y:S04]  /*75ba0*/  LDL.LU R97, [R1+0x1224] ;  /* 0x0012240001617983 */ /* 0x000ea80000300800 */
[----:B------:R-:W2:Y:S04]  /*75bb0*/  LDL.LU R98, [R1+0x1228] ;  /* 0x0012280001627983 */ /* 0x000ea80000300800 */
[----:B------:R-:W2:Y:S04]  /*75bc0*/  LDL.LU R99, [R1+0x122c] ;  /* 0x00122c0001637983 */ /* 0x000ea80000300800 */
[----:B------:R-:W-:Y:S04]  /*75bd0*/  STL.64 [R1+0xb00], R116 ;  /* 0x000b007401007387 */ /* 0x000fe80000100a00 */
[----:B------:R1:W-:Y:S01]  /*75be0*/  STL.64 [R1+0xb08], R118 ;  /* 0x000b087601007387 */ /* 0x0003e20000100a00 */
[----:B------:R-:W-:Y:S03]  /*75bf0*/  HMMA.1688.F32.TF32 R72, R216, R60, R72 ;  /* 0x0000003cd848723c */ /* 0x000fe60000081048 */
[----:B------:R-:W-:Y:S04]  /*75c00*/  LDS R76, [R161+0x8400] ;  /* 0x00840000a14c7984 */ /* 0x000fe80000000800 */
[----:B------:R-:W-:Y:S04]  /*75c10*/  LDS R78, [R161+0xa400] ;  /* 0x00a40000a14e7984 */ /* 0x000fe80000000800 */
[----:B-1----:R-:W3:Y:S04]  /*75c20*/  LDL.LU.64 R118, [R1+0x4c78] ;  /* 0x004c780001767983 */ /* 0x002ee80000300a00 */
[----:B------:R-:W3:Y:S04]  /*75c30*/  LDL.LU.64 R116, [R1+0x4c70] ;  /* 0x004c700001747983 */ /* 0x000ee80000300a00 */
[----:B------:R-:W-:Y:S04]  /*75c40*/  STL.64 [R1+0xaf0], R112 ;  /* 0x000af07001007387 */ /* 0x000fe80000100a00 */
[----:B------:R1:W-:Y:S01]  /*75c50*/  STL.64 [R1+0xaf8], R114 ;  /* 0x000af87201007387 */ /* 0x0003e20000100a00 */
[----:B------:R-:W-:Y:S03]  /*75c60*/  HMMA.1688.F32.TF32 R88, R68, R20, R88 ;  /* 0x000000144458723c */ /* 0x000fe60000081058 */
[----:B------:R-:W-:Y:S04]  /*75c70*/  LDS R77, [R189+0x8400] ;  /* 0x00840000bd4d7984 */ /* 0x000fe80000000800 */
[----:B------:R-:W4:Y:S04]  /*75c80*/  LDS R79, [R189+0xa400] ;  /* 0x00a40000bd4f7984 */ /* 0x000f280000000800 */
[----:B-1----:R-:W5:Y:S04]  /*75c90*/  LDL.LU.64 R114, [R1+0x4c68] ;  /* 0x004c680001727983 */ /* 0x002f680000300a00 */
[----:B------:R-:W5:Y:S04]  /*75ca0*/  LDL.LU.64 R112, [R1+0x4c60] ;  /* 0x004c600001707983 */ /* 0x000f680000300a00 */
[----:B------:R-:W-:Y:S04]  /*75cb0*/  STL.64 [R1+0xae0], R108 ;  /* 0x000ae06c01007387 */ /* 0x000fe80000100a00 */
[----:B------:R1:W-:Y:S04]  /*75cc0*/  STL.64 [R1+0xae8], R110 ;  /* 0x000ae86e01007387 */ /* 0x0003e80000100a00 */
[----:B-1----:R-:W4:Y:S04]  /*75cd0*/  LDL.LU.64 R110, [R1+0x4c58] ;  /* 0x004c5800016e7983 */ /* 0x002f280000300a00 */
[----:B------:R-:W4:Y:S04]  /*75ce0*/  LDL.LU.64 R108, [R1+0x4c50] ;  /* 0x004c5000016c7983 */ /* 0x000f280000300a00 */
        /* <DEDUP_REMOVED lines=9> */
[----:B------:R2:W-:Y:S02]  /*75d80*/  STL.64 [R1+0xab8], R74 ;  /* 0x000ab84a01007387 */ /* 0x0005e40000100a00 */
[----:B--2---:R-:W-:Y:S02]  /*75d90*/  HMMA.1688.F32.TF32 R72, R216, R64, R100 ;  /* 0x00000040d848723c */ /* 0x004fe40000081064 */
[----:B------:R-:W2:Y:S11]  /*75da0*/  LDL.LU R216, [R1+0x1240] ;  /* 0x0012400001d87983 */ /* 0x000eb60000300800 */
[----:B------:R-:W-:Y:S10]  /*75db0*/  @!UPT UIADD3 URZ, URZ, URZ, URZ ;  /* 0x0000003f3f3ff290 */ /* 0x000ff4000fffe03f */
[----:B------:R-:W-:Y:S04]  /*75dc0*/  STL.64 [R1+0x9a0], R72 ;  /* 0x0009a04801007387 */ /* 0x000fe80000100a00 */
[----:B------:R-:W-:Y:S04]  /*75dd0*/  STL.64 [R1+0x9a8], R74 ;  /* 0x0009a84a01007387 */ /* 0x000fe80000100a00 */
[----:B------:R-:W2:Y:S04]  /*75de0*/  LDL.LU R217, [R1+0x1244] ;  /* 0x0012440001d97983 */ /* 0x000ea80000300800 */
[----:B------:R-:W2:Y:S04]  /*75df0*/  LDL.LU R218, [R1+0x1248] ;  /* 0x0012480001da7983 */ /* 0x000ea80000300800 */
[----:B------:R-:W2:Y:S04]  /*75e00*/  LDL.LU R219, [R1+0x124c] ;  /* 0x00124c0001db7983 */ /* 0x000ea80000300800 */
[----:B------:R-:W3:Y:S04]  /*75e10*/  LDL.LU R100, [R1+0x1230] ;  /* 0x0012300001647983 */ /* 0x000ee80000300800 */
[----:B------:R-:W3:Y:S04]  /*75e20*/  LDL.LU R101, [R1+0x1234] ;  /* 0x0012340001657983 */ /* 0x000ee80000300800 */
[----:B------:R-:W3:Y:S04]  /*75e30*/  LDL.LU R102, [R1+0x1238] ;  /* 0x0012380001667983 */ /* 0x000ee80000300800 */
[----:B------:R-:W3:Y:S04]  /*75e40*/  LDL.LU R103, [R1+0x123c] ;  /* 0x00123c0001677983 */ /* 0x000ee80000300800 */
[----:B------:R-:W-:Y:S04]  /*75e50*/  LDS R72, [R161+0x8480] ;  /* 0x00848000a1487984 */ /* 0x000fe80000000800 */
[----:B------:R-:W-:Y:S04]  /*75e60*/  LDS R74, [R161+0xa480] ;  /* 0x00a48000a14a7984 */ /* 0x000fe80000000800 */
[----:B------:R-:W-:Y:S04]  /*75e70*/  LDS R73, [R189+0x8480] ;  /* 0x00848000bd497984 */ /* 0x000fe80000000800 */
[----:B------:R-:W1:Y:S01]  /*75e80*/  LDS R75, [R189+0xa480] ;  /* 0x00a48000bd4b7984 */ /* 0x000e620000000800 */
[C---:B--2---:R-:W-:Y:S11]  /*75e90*/  HMMA.1688.F32.TF32 R216, R68.reuse, R4, R216 ;  /* 0x0000000444d8723c */ /* 0x044ff600000810d8 */
[----:B------:R-:W-:Y:S11]  /*75ea0*/  @!UPT UIADD3 URZ, URZ, URZ, URZ ;  /* 0x0000003f3f3ff290 */ /* 0x000ff6000fffe03f */
[----:B------:R-:W-:Y:S01]  /*75eb0*/  @!UPT UIADD3 URZ, URZ, URZ, URZ ;  /* 0x0000003f3f3ff290 */ /* 0x000fe2000fffe03f */
[----:B------:R-:W-:Y:S04]  /*75ec0*/  STL.64 [R1+0x990], R216 ;  /* 0x000990d801007387 */ /* 0x000fe80000100a00 */
[----:B------:R3:W-:Y:S02]  /*75ed0*/  STL.64 [R1+0x998], R218 ;  /* 0x000998da01007387 */ /* 0x0007e40000100a00 */
[C---:B---3--:R-:W-:Y:S08]  /*75ee0*/  HMMA.1688.F32.TF32 R216, R68.reuse, R8, R100 ;  /* 0x0000000844d8723c */ /* 0x048ff00000081064 */
        /* <DEDUP_REMOVED lines=11> */
[C---:B------:R-:W-:Y:S03]  /*75fa0*/  HMMA.1688.F32.TF32 R80, R68.reuse, R36, R236 ;  /* 0x000000244450723c */ /* 0x040fe600000810ec */
[----:B------:R2:W-:Y:S04]  /*75fb0*/  STL.64 [R1+0x958], R90 ;  /* 0x0009585a01007387 */ /* 0x0005e80000100a00 */
[----:B------:R-:W-:Y:S04]  /*75fc0*/  STL.64 [R1+0x940], R92 ;  /* 0x0009405c01007387 */ /* 0x000fe80000100a00 */
[----:B------:R-:W-:Y:S01]  /*75fd0*/  STL.64 [R1+0x948], R94 ;  /* 0x0009485e01007387 */ /* 0x000fe20000100a00 */
[C---:B--2---:R-:W-:Y:S03]  /*75fe0*/  HMMA.1688.F32.TF32 R88, R68.reuse, R32, R220 ;  /* 0x000000204458723c */ /* 0x044fe600000810dc */
[----:B------:R-:W-:Y:S04]  /*75ff0*/  STL.64 [R1+0x930], R84 ;  /* 0x0009305401007387 */ /* 0x000fe80000100a00 */
[----:B------:R2:W-:Y:S04]  /*76000*/  STL.64 [R1+0x938], R86 ;  /* 0x0009385601007387 */ /* 0x0005e80000100a00 */
[----:B------:R-:W-:Y:S04]  /*76010*/  LDS R100, [R161+0x8600] ;  /* 0x00860000a1647984 */ /* 0x000fe80000000800 */
[----:B------:R-:W-:Y:S01]  /*76020*/  LDS R102, [R161+0xa600] ;  /* 0x00a60000a1667984 */ /* 0x000fe20000000800 */
[C---:B--2---:R-:W-:Y:S03]  /*76030*/  HMMA.1688.F32.TF32 R84, R68.reuse, R40, R224 ;  /* 0x000000284454723c */ /* 0x044fe600000810e0 */
[----:B------:R-:W-:Y:S04]  /*76040*/  LDS R101, [R189+0x8600] ;  /* 0x00860000bd657984 */ /* 0x000fe80000000800 */
[----:B------:R-:W-:Y:S04]  /*76050*/  LDS R103, [R189+0xa600] ;  /* 0x00a60000bd677984 */ /* 0x000fe80000000800 */
        /* <DEDUP_REMOVED lines=17> */
[----:B--2---:R-:W-:Y:S08]  /*76170*/  HMMA.1688.F32.TF32 R84, R68, R64, R104 ;  /* 0x000000404454723c */ /* 0x004ff00000081068 */
[C---:B----4-:R-:W-:Y:S01]  /*76180*/  HMMA.1688.F32.TF32 R68, R76.reuse, R4, R108 ;  /* 0x000000044c44723c */ /* 0x050fe2000008106c */
[----:B------:R-:W-:Y:S04]  /*76190*/  STL.64 [R1+0x8c0], R88 ;  /* 0x0008c05801007387 */ /* 0x000fe80000100a00 */
[----:B------:R-:W-:Y:S04]  /*761a0*/  STL.64 [R1+0x8c8], R90 ;  /* 0x0008c85a01007387 */ /* 0x000fe80000100a00 */
[----:B------:R-:W-:Y:S04]  /*761b0*/  STL.64 [R1+0x8b0], R80 ;  /* 0x0008b05001007387 */ /* 0x000fe80000100a00 */
[----:B------:R5:W-:Y:S04]  /*761c0*/  STL.64 [R1+0x8b8], R82 ;  /* 0x0008b85201007387 */ /* 0x000be80000100a00 */
[----:B------:R-:W-:Y:S04]  /*761d0*/  STL.64 [R1+0x870], R84 ;  /* 0x0008705401007387 */ /* 0x000fe80000100a00 */
[----:B------:R2:W-:Y:S01]  /*761e0*/  STL.64 [R1+0x878], R86 ;  /* 0x0008785601007387 */ /* 0x0005e20000100a00 */
[C---:B-----5:R-:W-:Y:S03]  /*761f0*/  HMMA.1688.F32.TF32 R80, R76.reuse, R8, R112 ;  /* 0x000000084c50723c */ /* 0x060fe60000081070 */
[----:B------:R-:W-:Y:S04]  /*76200*/  STL.64 [R1+0x850], R68 ;  /* 0x0008504401007387 */ /* 0x000fe80000100a00 */
[----:B------:R3:W-:Y:S01]  /*76210*/  STL.64 [R1+0x858], R70 ;  /* 0x0008584601007387 */ /* 0x0007e20000100a00 */
[C---:B--2---:R-:W-:Y:S08]  /*76220*/  HMMA.1688.F32.TF32 R84, R76.reuse, R12, R116 ;  /* 0x0000000c4c54723c */ /* 0x044ff00000081074 */
[C---:B---3--:R-:W-:Y:S07]  /*76230*/  HMMA.1688.F32.TF32 R68, R76.reuse, R16, R120 ;  /* 0x000000104c44723c */ /* 0x048fee0000081078 */
        /* <DEDUP_REMOVED lines=35> */
[----:B--2---:R-:W-:Y:S07]  /*76470*/  HMMA.1688.F32.TF32 R68, R76, R64, R172 ;  /* 0x000000404c44723c */ /* 0x004fee00000810ac */
[----:B------:R-:W-:Y:S04]  /*76480*/  STL.64 [R1+0x4b0], R80 ;  /* 0x0004b05001007387 */ /* 0x000fe80000100a00 */
[----:B------:R2:W-:Y:S01]  /*76490*/  STL.64 [R1+0x4b8], R82 ;  /* 0x0004b85201007387 */ /* 0x0005e20000100a00 */
[C---:B-1----:R-:W-:Y:S03]  /*764a0*/  HMMA.1688.F32.TF32 R76, R72.reuse, R8, R180 ;  /* 0x00000008484c723c */ /* 0x042fe600000810b4 */
[----:B------:R-:W-:Y:S04]  /*764b0*/  STL.64 [R1+0x380], R84 ;  /* 0x0003805401007387 */ /* 0x000fe80000100a00 */
[----:B------:R-:W-:Y:S01]  /*764c0*/  STL.64 [R1+0x388], R86 ;  /* 0x0003885601007387 */ /* 0x000fe20000100a00 */
[C---:B--2---:R-:W-:Y:S03]  /*764d0*/  HMMA.1688.F32.TF32 R80, R72.reuse, R4, R176 ;  /* 0x000000044850723c */ /* 0x044fe600000810b0 */
[----:B------:R-:W-:Y:S04]  /*764e0*/  STL.64 [R1+0x370], R68 ;  /* 0x0003704401007387 */ /* 0x000fe80000100a00 */
[----:B------:R1:W-:Y:S02]  /*764f0*/  STL.64 [R1+0x378], R70 ;  /* 0x0003784601007387 */ /* 0x0003e40000100a00 */
[----:B-1----:R-:W-:Y:S01]  /*76500*/  HMMA.1688.F32.TF32 R68, R72, R12, R184 ;  /* 0x0000000c4844723c */ /* 0x002fe200000810b8 */
[----:B------:R-:W-:Y:S11]  /*76510*/  MOV R240, R207 ;  /* 0x000000cf00f07202 */ /* 0x000ff60000000f00 */
[----:B------:R-:W-:Y:S02]  /*76520*/  @!UPT UIADD3 URZ, URZ, URZ, URZ ;  /* 0x0000003f3f3ff290 */ /* 0x000fe4000fffe03f */
[----:B------:R-:W-:Y:S04]  /*76530*/  STL.64 [R1+0x360], R80 ;  /* 0x0003605001007387 */ /* 0x000fe80000100a00 */
[----:B------:R1:W-:Y:S04]  /*76540*/  STL.64 [R1+0x368], R82 ;  /* 0x0003685201007387 */ /* 0x0003e80000100a00 */
[----:B------:R-:W-:Y:S01]  /*76550*/  STL.64 [R1+0x350], R76 ;  /* 0x0003504c01007387 */ /* 0x000fe20000100a00 */
[----:B------:R-:W-:-:S03]  /*76560*/  IMAD.MOV.U32 R241, RZ, RZ, R198 ;  /* 0x000000fffff17224 */ /* 0x000fc600078e00c6 */
[----:B------:R-:W-:Y:S01]  /*76570*/  STL.64 [R1+0x358], R78 ;  /* 0x0003584e01007387 */ /* 0x000fe20000100a00 */
[----:B------:R-:W-:-:S03]  /*76580*/  IMAD.MOV.U32 R242, RZ, RZ, R197 ;  /* 0x000000fffff27224 */ /* 0x000fc600078e00c5 */
[----:B------:R-:W2:Y:S01]  /*76590*/  LDL.LU R207, [R1+0x4c2c] ;  /* 0x004c2c0001cf7983 */ /* 0x000ea20000300800 */
[----:B------:R-:W-:-:S03]  /*765a0*/  MOV R243, R196 ;  /* 0x000000c400f37202 */ /* 0x000fc60000000f00 */
[----:B------:R-:W-:Y:S01]  /*765b0*/  STL.64 [R1+0x340], R68 ;  /* 0x0003404401007387 */ /* 0x000fe20000100a00 */
[----:B------:R-:W-:-:S03]  /*765c0*/  IMAD.MOV.U32 R232, RZ, RZ, R203 ;  /* 0x000000ffffe87224 */ /* 0x000fc600078e00cb */
[----:B------:R3:W-:Y:S04]  /*765d0*/  STL.64 [R1+0x348], R70 ;  /* 0x0003484601007387 */ /* 0x0007e80000100a00 */
[----:B------:R-:W1:Y:S04]  /*765e0*/  LDL.LU R198, [R1+0x4c28] ;  /* 0x004c280001c67983 */ /* 0x000e680000300800 */
[----:B------:R-:W4:Y:S04]  /*765f0*/  LDL.LU R197, [R1+0x4c24] ;  /* 0x004c240001c57983 */ /* 0x000f280000300800 */
[----:B------:R-:W5:Y:S04]  /*76600*/  LDL.LU R196, [R1+0x4c20] ;  /* 0x004c200001c47983 */ /* 0x000f680000300800 */
[----:B------:R-:W3:Y:S01]  /*76610*/  LDL.LU R203, [R1+0x4c1c] ;  /* 0x004c1c0001cb7983 */ /* 0x000ee20000300800 */
[----:B------:R-:W-:Y:S01]  /*76620*/  IMAD.MOV.U32 R233, RZ, RZ, R212 ;  /* 0x000000ffffe97224 */ /* 0x000fe200078e00d4 */
[----:B------:R-:W-:Y:S01]  /*76630*/  MOV R234, R213 ;  /* 0x000000d500ea7202 */ /* 0x000fe20000000f00 */
[----:B------:R-:W-:Y:S01]  /*76640*/  IMAD.MOV.U32 R235, RZ, RZ, R214 ;  /* 0x000000ffffeb7224 */ /* 0x000fe200078e00d6 */
[----:B------:R-:W3:Y:S01]  /*76650*/  LDL.LU R212, [R1+0x4c18] ;  /* 0x004c180001d47983 */ /* 0x000ee20000300800 */
[----:B------:R-:W-:Y:S01]  /*76660*/  IMAD.MOV.U32 R228, RZ, RZ, R215 ;  /* 0x000000ffffe47224 */ /* 0x000fe200078e00d7 */
[----:B------:R-:W-:-:S02]  /*76670*/  MOV R229, R208 ;  /* 0x000000d000e57202 */ /* 0x000fc40000000f00 */
        /* <DEDUP_REMOVED lines=8> */
[----:B------:R-:W3:Y:S01]  /*76700*/  LDL.LU R209, [R1+0x4c04] ;  /* 0x004c040001d17983 */ /* 0x000ee20000300800 */
[----:B------:R-:W-:-:S03]  /*76710*/  IMAD.MOV.U32 R238, RZ, RZ, R205 ;  /* 0x000000ffffee7224 */ /* 0x000fc600078e00cd */
[----:B------:R-:W3:Y:S01]  /*76720*/  LDL.LU R210, [R1+0x4c00] ;  /* 0x004c000001d27983 */ /* 0x000ee20000300800 */
[----:B------:R-:W-:-:S03]  /*76730*/  MOV R239, R206 ;  /* 0x000000ce00ef7202 */ /* 0x000fc60000000f00 */
[----:B------:R-:W3:Y:S04]  /*76740*/  LDL.LU R211, [R1+0x4bfc] ;  /* 0x004bfc0001d37983 */ /* 0x000ee80000300800 */
[----:B------:R-:W3:Y:S04]  /*76750*/  LDL.LU R204, [R1+0x4bf8] ;  /* 0x004bf80001cc7983 */ /* 0x000ee80000300800 */
[----:B------:R-:W3:Y:S04]  /*76760*/  LDL.LU R205, [R1+0x4bf4] ;  /* 0x004bf40001cd7983 */ /* 0x000ee80000300800 */
[----:B------:R-:W3:Y:S04]  /*76770*/  LDL.LU R206, [R1+0x4bf0] ;  /* 0x004bf00001ce7983 */ /* 0x000ee80000300800 */
[----:B------:R-:W3:Y:S01]  /*76780*/  LDL.LU R84, [R1+0x11f0] ;  /* 0x0011f00001547983 */ /* 0x000ee20000300800 */
[----:B------:R-:W-:-:S03]  /*76790*/  IMAD.MOV.U32 R221, RZ, RZ, R200 ;  /* 0x000000ffffdd7224 */ /* 0x000fc600078e00c8 */
[----:B------:R-:W3:Y:S01]  /*767a0*/  LDL.LU R85, [R1+0x11f4] ;  /* 0x0011f40001557983 */ /* 0x000ee20000300800 */
[----:B------:R-:W-:-:S03]  /*767b0*/  MOV R222, R201 ;  /* 0x000000c900de7202 */ /* 0x000fc60000000f00 */
[----:B------:R-:W3:Y:S01]  /*767c0*/  LDL.LU R86, [R1+0x11f8] ;  /* 0x0011f80001567983 */ /* 0x000ee20000300800 */
[----:B------:R-:W-:-:S03]  /*767d0*/  IMAD.MOV.U32 R223, RZ, RZ, R202 ;  /* 0x000000ffffdf7224 */ /* 0x000fc600078e00ca */
[----:B------:R-:W3:Y:S01]  /*767e0*/  LDL.LU R87, [R1+0x11fc] ;  /* 0x0011fc0001577983 */ /* 0x000ee20000300800 */
[----:B------:R-:W-:Y:S01]  /*767f0*/  MOV R224, R199 ;  /* 0x000000c700e07202 */ /* 0x000fe20000000f00 */
[----:B------:R-:W-:Y:S01]  /*76800*/  IMAD.MOV.U32 R225, RZ, RZ, R192 ;  /* 0x000000ffffe17224 */ /* 0x000fe200078e00c0 */
[----:B------:R-:W-:Y:S01]  /*76810*/  MOV R227, R194 ;  /* 0x000000c200e37202 */ /* 0x000fe20000000f00 */
[----:B------:R-:W-:Y:S02]  /*76820*/  IMAD.MOV.U32 R226, RZ, RZ, R193 ;  /* 0x000000ffffe27224 */ /* 0x000fe400078e00c1 */
[----:B------:R-:W-:Y:S01]  /*76830*/  IMAD.MOV.U32 R244, RZ, RZ, R195 ;  /* 0x000000fffff47224 */ /* 0x000fe200078e00c3 */
[----:B------:R-:W-:Y:S01]  /*76840*/  MOV R246, R191 ;  /* 0x000000bf00f67202 */ /* 0x000fe20000000f00 */
[----:B------:R-:W-:Y:S01]  /*76850*/  IMAD.MOV.U32 R245, RZ, RZ, R252 ;  /* 0x000000fffff57224 */ /* 0x000fe200078e00fc */
[----:B------:R-:W-:Y:S01]  /*76860*/  LDS R76, [R161+0x8500] ;  /* 0x00850000a14c7984 */ /* 0x000fe20000000800 */
[----:B------:R-:W-:-:S02]  /*76870*/  IMAD.MOV.U32 R247, RZ, RZ, R190 ;  /* 0x000000fffff77224 */ /* 0x000fc400078e00be */
[----:B------:R-:W-:Y:S01]  /*76880*/  IMAD.MOV.U32 R248, RZ, RZ, R163 ;  /* 0x000000fffff87224 */ /* 0x000fe200078e00a3 */
[----:B------:R-:W-:Y:S04]  /*76890*/  LDS R78, [R161+0xa500] ;  /* 0x00a50000a14e7984 */ /* 0x000fe80000000800 */
[----:B------:R-:W-:Y:S04]  /*768a0*/  LDS R77, [R189+0x8500] ;  /* 0x00850000bd4d7984 */ /* 0x000fe80000000800 */
[----:B------:R-:W1:Y:S01]  /*768b0*/  LDS R79, [R189+0xa500] ;  /* 0x00a50000bd4f7984 */ /* 0x000e620000000800 */
[----:B--2---:R-:W-:-:S03]  /*768c0*/  IMAD.MOV.U32 R220, RZ, RZ, R207 ;  /* 0x000000ffffdc7224 */ /* 0x004fc600078e00cf */
[----:B------:R-:W2:Y:S04]  /*768d0*/  LDL.LU R207, [R1+0x4bec] ;  /* 0x004bec0001cf7983 */ /* 0x000ea80000300800 */
[----:B------:R-:W2:Y:S04]  /*768e0*/  LDL.LU R200, [R1+0x4be8] ;  /* 0x004be80001c87983 */ /* 0x000ea80000300800 */
[----:B------:R-:W2:Y:S04]  /*768f0*/  LDL.LU R201, [R1+0x4be4] ;  /* 0x004be40001c97983 */ /* 0x000ea80000300800 */
[----:B------:R-:W2:Y:S01]  /*76900*/  LDL.LU R202, [R1+0x4be0] ;  /* 0x004be00001ca7983 */ /* 0x000ea20000300800 */
[----:B-1----:R-:W-:-:S02]  /*76910*/  IMAD.MOV.U32 R83, RZ, RZ, R198 ;  /* 0x000000ffff537224 */ /* 0x002fc400078e00c6 */
[----:B----4-:R-:W-:Y:S01]  /*76920*/  IMAD.MOV.U32 R82, RZ, RZ, R197 ;  /* 0x000000ffff527224 */ /* 0x010fe200078e00c5 */
[----:B-----5:R-:W-:Y:S01]  /*76930*/  MOV R81, R196 ;  /* 0x000000c400517202 */ /* 0x020fe20000000f00 */
[----:B---3--:R-:W-:Y:S02]  /*76940*/  IMAD.MOV.U32 R80, RZ, RZ, R203 ;  /* 0x000000ffff507224 */ /* 0x008fe400078e00cb */
        /* <DEDUP_REMOVED lines=9> */
[C---:B------:R-:W-:Y:S11]  /*769e0*/  HMMA.1688.F32.TF32 R84, R72.reuse, R40, R84 ;  /* 0x000000284854723c */ /* 0x040ff60000081054 */
[----:B------:R-:W-:Y:S11]  /*769f0*/  @!UPT UIADD3 URZ, URZ, URZ, URZ ;  /* 0x0000003f3f3ff290 */ /* 0x000ff6000fffe03f */
[----:B------:R-:W-:Y:S02]  /*76a00*/  @!UPT UIADD3 URZ, URZ, URZ, URZ ;  /* 0x0000003f3f3ff290 */ /* 0x000fe4000fffe03f */
[----:B------:R-:W-:Y:S01]  /*76a10*/  MOV R252, R84 ;  /* 0x0000005400fc7202 */ /* 0x000fe20000000f00 */
[----:B------:R-:W-:Y:S01]  /*76a20*/  IMAD.MOV.U32 R191, RZ, RZ, R85 ;  /* 0x000000ffffbf7224 */ /* 0x000fe200078e0055 */
[----:B------:R-:W-:Y:S01]  /*76a30*/  MOV R163, R87 ;  /* 0x0000005700a37202 */ /* 0x000fe20000000f00 */
[----:B------:R-:W-:Y:S02]  /*76a40*/  IMAD.MOV.U32 R190, RZ, RZ, R86 ;  /* 0x000000ffffbe7224 */ /* 0x000fe400078e0056 */
[C---:B------:R-:W-:Y:S08]  /*76a50*/  HMMA.1688.F32.TF32 R84, R72.reuse, R44, R80 ;  /* 0x0000002c4854723c */ /* 0x040ff00000081050 */
[----:B------:R-:W-:Y:S01]  /*76a60*/  HMMA.1688.F32.TF32 R80, R72, R48, R220 ;  /* 0x000000304850723c */ /* 0x000fe200000810dc */
[----:B------:R-:W-:Y:S01]  /*76a70*/  MOV R249, R162 ;  /* 0x000000a200f97202 */ /* 0x000fe20000000f00 */
[----:B------:R-:W-:-:S02]  /*76a80*/  IMAD.MOV.U32 R250, RZ, RZ, R2 ;  /* 0x000000fffffa7224 */ /* 0x000fc400078e0002 */
[----:B------:R-:W-:-:S04]  /*76a90*/  IMAD.MOV.U32 R251, RZ, RZ, R0 ;  /* 0x000000fffffb7224 */ /* 0x000fc800078e0000 */
[C---:B--2---:R-:W-:Y:S08]  /*76aa0*/  HMMA.1688.F32.TF32 R88, R72.reuse, R24, R200 ;  /* 0x000000184858723c */ /* 0x044ff000000810c8 */
[C---:B---3--:R-:W-:Y:S01]  /*76ab0*/  HMMA.1688.F32.TF32 R92, R72.reuse, R20, R196 ;  /* 0x00000014485c723c */ /* 0x048fe200000810c4 */
[----:B------:R-:W-:Y:S04]  /*76ac0*/  LDS R196, [R161+0x8700] ;  /* 0x00870000a1c47984 */ /* 0x000fe80000000800 */
[----:B------:R-:W-:Y:S04]  /*76ad0*/  LDS R198, [R161+0xa700] ;  /* 0x00a70000a1c67984 */ /* 0x000fe80000000800 */
[----:B------:R-:W-:Y:S04]  /*76ae0*/  LDS R197, [R189+0x8700] ;  /* 0x00870000bdc57984 */ /* 0x000fe80000000800 */
[----:B------:R-:W-:Y:S01]  /*76af0*/  LDS R199, [R189+0xa700] ;  /* 0x00a70000bdc77984 */ /* 0x000fe20000000800 */
[C---:B----4-:R-:W-:Y:S11]  /*76b00*/  HMMA.1688.F32.TF32 R68, R72.reuse, R16, R192 ;  /* 0x000000104844723c */ /* 0x050ff600000810c0 */
[----:B------:R-:W-:Y:S11]  /*76b10*/  @!UPT UIADD3 URZ, URZ, URZ, URZ ;  /* 0x0000003f3f3ff290 */ /* 0x000ff6000fffe03f */
[----:B------:R-:W-:Y:S01]  /*76b20*/  @!UPT UIADD3 URZ, URZ, URZ, URZ ;  /* 0x0000003f3f3ff290 */ /* 0x000fe2000fffe03f */
        /* <DEDUP_REMOVED lines=12> */
[----:B------:R-:W-:Y:S04]  /*76bf0*/  LDS R211, [R189+0xa680] ;  /* 0x00a68000bdd37984 */ /* 0x000fe80000000800 */
        /* <DEDUP_REMOVED lines=16> */
[----:B------:R-:W1:Y:S01]  /*76d00*/  LDS R71, [R189+0xa580] ;  /* 0x00a58000bd477984 */ /* 0x000e620000000800 */
[----:B------:R-:W-:Y:S03]  /*76d10*/  HMMA.1688.F32.TF32 R72, R72, R64, R232 ;  /* 0x000000404848723c */ /* 0x000fe600000810e8 */
[----:B------:R-:W-:Y:S04]  /*76d20*/  STL.64 [R1+0x150], R88 ;  /* 0x0001505801007387 */ /* 0x000fe80000100a00 */
[----:B------:R-:W-:Y:S04]  /*76d30*/  STL.64 [R1+0x158], R90 ;  /* 0x0001585a01007387 */ /* 0x000fe80000100a00 */
        /* <DEDUP_REMOVED lines=9> */
[----:B------:R2:W-:Y:S04]  /*76dd0*/  STL.64 [R1+0x110], R84 ;  /* 0x0001105401007387 */ /* 0x0005e80000100a00 */
[----:B------:R3:W-:Y:S04]  /*76de0*/  STL.64 [R1+0x118], R86 ;  /* 0x0001185601007387 */ /* 0x0007e80000100a00 */
[----:B------:R4:W-:Y:S04]  /*76df0*/  STL.64 [R1+0x100], R80 ;  /* 0x0001005001007387 */ /* 0x0009e80000100a00 */
[----:B------:R5:W-:Y:S04]  /*76e00*/  STL.64 [R1+0x108], R82 ;  /* 0x0001085201007387 */ /* 0x000be80000100a00 */
[----:B------:R1:W-:Y:S04]  /*76e10*/  STL [R1+0xf0], R72 ;  /* 0x0000f04801007387 */ /* 0x0003e80000100800 */
        /* <DEDUP_REMOVED lines=16> */
[----:B--2---:R-:W2:Y:S04]  /*76f20*/  LDL.LU R84, [R1+0x10c0] ;  /* 0x0010c00001547983 */ /* 0x004ea80000300800 */
[----:B------:R-:W2:Y:S04]  /*76f30*/  LDL.LU R85, [R1+0x10c4] ;  /* 0x0010c40001557983 */ /* 0x000ea80000300800 */
[----:B---3--:R-:W2:Y:S04]  /*76f40*/  LDL.LU R86, [R1+0x10c8] ;  /* 0x0010c80001567983 */ /* 0x008ea80000300800 */
        /* <DEDUP_REMOVED lines=57> */
[----:B------:R-:W-:Y:S01]  /*772e0*/  IMAD.MOV.U32 R162, RZ, RZ, R73 ;  /* 0x000000ffffa27224 */ /* 0x000fe200078e0049 */
[----:B------:R-:W-:Y:S01]  /*772f0*/  MOV R0, R75 ;  /* 0x0000004b00007202 */ /* 0x000fe20000000f00 */
[----:B------:R-:W-:-:S04]  /*77300*/  IMAD.MOV.U32 R2, RZ, RZ, R74 ;  /* 0x000000ffff027224 */ /* 0x000fc800078e004a */
[----:B------:R-:W-:Y:S04]  /*77310*/  STL [R1+0x4a28], R0 ;  /* 0x004a280001007387 */ /* 0x000fe80000100800 */
[----:B------:R-:W-:Y:S04]  /*77320*/  STL [R1+0x4a24], R162 ;  /* 0x004a24a201007387 */ /* 0x000fe80000100800 */
[----:B------:R-:W-:Y:S01]  /*77330*/  STL [R1+0x4a20], R2 ;  /* 0x004a200201007387 */ /* 0x000fe20000100800 */
[C---:B-1----:R-:W-:Y:S03]  /*77340*/  HMMA.1688.F32.TF32 R72, R76.reuse, R20, R240 ;  /* 0x000000144c48723c */ /* 0x042fe600000810f0 */
[----:B------:R-:W5:Y:S05]  /*77350*/  LDL.LU R240, [R1+0x210] ;  /* 0x0002100001f07983 */ /* 0x000f6a0000300800 */
[C---:B--2---:R-:W-:Y:S11]  /*77360*/  HMMA.1688.F32.TF32 R120, R76.reuse, R16, R120 ;  /* 0x000000104c78723c */ /* 0x044ff60000081078 */
[----:B------:R-:W-:Y:S11]  /*77370*/  @!UPT UIADD3 URZ, URZ, URZ, URZ ;  /* 0x0000003f3f3ff290 */ /* 0x000ff6000fffe03f */
[----:B------:R-:W-:Y:S01]  /*77380*/  @!UPT UIADD3 URZ, URZ, URZ, URZ ;  /* 0x0000003f3f3ff290 */ /* 0x000fe2000fffe03f */
[----:B------:R-:W-:Y:S04]  /*77390*/  STL.64 [R1+0xe0], R120 ;  /* 0x0000e07801007387 */ /* 0x000fe80000100a00 */
[----:B------:R-:W-:Y:S04]  /*773a0*/  STL.64 [R1+0xe8], R122 ;  /* 0x0000e87a01007387 */ /* 0x000fe80000100a00 */
[----:B------:R-:W-:Y:S04]  /*773b0*/  STL.64 [R1+0xd0], R72 ;  /* 0x0000d04801007387 */ /* 0x000fe80000100a00 */
[----:B------:R3:W-:Y:S04]  /*773c0*/  STL.64 [R1+0xd8], R74 ;  /* 0x0000d84a01007387 */ /* 0x0007e80000100a00 */
[----:B------:R-:W2:Y:S04]  /*773d0*/  LDL.LU R241, [R1+0x214] ;  /* 0x0002140001f17983 */ /* 0x000ea80000300800 */
[----:B------:R-:W2:Y:S04]  /*773e0*/  LDL.LU R242, [R1+0x218] ;  /* 0x0002180001f27983 */ /* 0x000ea80000300800 */
[----:B------:R-:W2:Y:S01]  /*773f0*/  LDL.LU R243, [R1+0x21c] ;  /* 0x00021c0001f37983 */ /* 0x000ea20000300800 */
[C---:B---3--:R-:W-:Y:S08]  /*77400*/  HMMA.1688.F32.TF32 R72, R76.reuse, R24, R116 ;  /* 0x000000184c48723c */ /* 0x048ff00000081074 */
[C---:B------:R-:W-:Y:S08]  /*77410*/  HMMA.1688.F32.TF32 R112, R76.reuse, R28, R112 ;  /* 0x0000001c4c70723c */ /* 0x040ff00000081070 */
[C---:B------:R-:W-:Y:S07]  /*77420*/  HMMA.1688.F32.TF32 R108, R76.reuse, R32, R108 ;  /* 0x000000204c6c723c */ /* 0x040fee000008106c */
[----:B------:R-:W-:Y:S04]  /*77430*/  STL.64 [R1+0xc0], R72 ;  /* 0x0000c04801007387 */ /* 0x000fe80000100a00 */
[----:B------:R1:W-:Y:S02]  /*77440*/  STL.64 [R1+0xc8], R74 ;  /* 0x0000c84a01007387 */ /* 0x0003e40000100a00 */
[C---:B-1----:R-:W-:Y:S02]  /*77450*/  HMMA.1688.F32.TF32 R72, R76.reuse, R36, R104 ;  /* 0x000000244c48723c */ /* 0x042fe40000081068 */
[----:B------:R-:W-:Y:S04]  /*77460*/  STL.64 [R1+0xb0], R112 ;  /* 0x0000b07001007387 */ /* 0x000fe80000100a00 */
[----:B------:R-:W-:Y:S02]  /*77470*/  STL.64 [R1+0xb8], R114 ;  /* 0x0000b87201007387 */ /* 0x000fe40000100a00 */
[C---:B------:R-:W-:Y:S02]  /*77480*/  HMMA.1688.F32.TF32 R104, R76.reuse, R40, R216 ;  /* 0x000000284c68723c */ /* 0x040fe400000810d8 */
[----:B------:R-:W-:Y:S04]  /*77490*/  STL.64 [R1+0xa0], R108 ;  /* 0x0000a06c01007387 */ /* 0x000fe80000100a00 */
[----:B------:R-:W-:Y:S02]  /*774a0*/  STL.64 [R1+0xa8], R110 ;  /* 0x0000a86e01007387 */ /* 0x000fe40000100a00 */
        /* <DEDUP_REMOVED lines=12> */
[C---:B----4-:R-:W-:Y:S02]  /*77570*/  HMMA.1688.F32.TF32 R72, R76.reuse, R60, R80 ;  /* 0x0000003c4c48723c */ /* 0x050fe40000081050 */
[----:B------:R-:W-:Y:S04]  /*77580*/  STL.64 [R1+0x50], R88 ;  /* 0x0000505801007387 */ /* 0x000fe80000100a00 */
[----:B------:R-:W-:Y:S02]  /*77590*/  STL.64 [R1+0x58], R90 ;  /* 0x0000585a01007387 */ /* 0x000fe40000100a00 */
[----:B------:R-:W-:Y:S02]  /*775a0*/  HMMA.1688.F32.TF32 R80, R76, R64, R220 ;  /* 0x000000404c50723c */ /* 0x000fe400000810dc */
[----:B------:R-:W-:Y:S04]  /*775b0*/  STL.64 [R1+0x40], R84 ;  /* 0x0000405401007387 */ /* 0x000fe80000100a00 */
[----:B------:R-:W-:Y:S02]  /*775c0*/  STL.64 [R1+0x48], R86 ;  /* 0x0000485601007387 */ /* 0x000fe40000100a00 */
[C---:B------:R-:W-:Y:S07]  /*775d0*/  HMMA.1688.F32.TF32 R76, R68.reuse, R4, R236 ;  /* 0x00000004444c723c */ /* 0x040fee00000810ec */
[----:B------:R-:W-:Y:S01]  /*775e0*/  STL.64 [R1+0x30], R72 ;  /* 0x0000304801007387 */ /* 0x000fe20000100a00 */
[C---:B-----5:R-:W-:Y:S03]  /*775f0*/  HMMA.1688.F32.TF32 R248, R68.reuse, R12, R248 ;  /* 0x0000000c44f8723c */ /* 0x060fe600000810f8 */
[----:B------:R1:W-:Y:S05]  /*77600*/  STL.64 [R1+0x38], R74 ;  /* 0x0000384a01007387 */ /* 0x0003ea0000100a00 */
[C---:B-1----:R-:W-:Y:S01]  /*77610*/  HMMA.1688.F32.TF32 R72, R68.reuse, R8, R224 ;  /* 0x000000084448723c */ /* 0x042fe200000810e0 */
[----:B------:R-:W-:Y:S04]  /*77620*/  STL.64 [R1+0x20], R80 ;  /* 0x0000205001007387 */ /* 0x000fe80000100a00 */
[----:B------:R-:W-:Y:S04]  /*77630*/  STL.64 [R1+0x28], R82 ;  /* 0x0000285201007387 */ /* 0x000fe80000100a00 */
[----:B------:R-:W-:Y:S04]  /*77640*/  STL.64 [R1+0x10], R76 ;  /* 0x0000104c01007387 */ /* 0x000fe80000100a00 */
[----:B------:R-:W-:Y:S04]  /*77650*/  STL.64 [R1+0x18], R78 ;  /* 0x0000184e01007387 */ /* 0x000fe80000100a00 */
[----:B------:R-:W-:Y:S06]  /*77660*/  STL.64 [R1+0x49f8], R250 ;  /* 0x0049f8fa01007387 */ /* 0x000fec0000100a00 */
[----:B------:R-:W-:Y:S04]  /*77670*/  STL.64 [R1], R72 ;  /* 0x0000004801007387 */ /* 0x000fe80000100a00 */
[----:B------:R1:W-:Y:S02]  /*77680*/  STL.64 [R1+0x8], R74 ;  /* 0x0000084a01007387 */ /* 0x0003e40000100a00 */
[C---:B-1----:R-:W-:Y:S02]  /*77690*/  HMMA.1688.F32.TF32 R72, R68.reuse, R16, R228 ;  /* 0x000000104448723c */ /* 0x042fe400000810e4 */
[----:B------:R-:W-:Y:S06]  /*776a0*/  STL.64 [R1+0x49f0], R248 ;  /* 0x0049f0f801007387 */ /* 0x000fec0000100a00 */
[C---:B------:R-:W-:Y:S11]  /*776b0*/  HMMA.1688.F32.TF32 R76, R68.reuse, R20, R232 ;  /* 0x00000014444c723c */ /* 0x040ff600000810e8 */
[----:B------:R-:W-:Y:S04]  /*776c0*/  @!UPT UIADD3 URZ, URZ, URZ, URZ ;  /* 0x0000003f3f3ff290 */ /* 0x000fe8000fffe03f */
[----:B------:R1:W-:Y:S01]  /*776d0*/  STL [R1+0x1ec], R75 ;  /* 0x0001ec4b01007387 */ /* 0x0003e20000100800 */
[----:B------:R-:W-:Y:S01]  /*776e0*/  IMAD.MOV.U32 R0, RZ, RZ, R72 ;  /* 0x000000ffff007224 */ /* 0x000fe200078e0048 */
[----:B------:R-:W-:Y:S01]  /*776f0*/  MOV R2, R74 ;  /* 0x0000004a00027202 */ /* 0x000fe20000000f00 */
[----:B------:R-:W-:Y:S01]  /*77700*/  IMAD.MOV.U32 R162, RZ, RZ, R73 ;  /* 0x000000ffffa27224 */ /* 0x000fe200078e0049 */
[----:B------:R-:W3:Y:S01]  /*77710*/  LDL.LU R232, [R1+0x220] ;  /* 0x0002200001e87983 */ /* 0x000ee20000300800 */
[C---:B-1----:R-:W-:Y:S03]  /*77720*/  HMMA.1688.F32.TF32 R72, R68.reuse, R24, R244 ;  /* 0x000000184448723c */ /* 0x042fe600000810f4 */
[----:B------:R-:W-:Y:S04]  /*77730*/  STL.64 [R1+0x1d0], R76 ;  /* 0x0001d04c01007387 */ /* 0x000fe80000100a00 */
[----:B------:R-:W-:Y:S11]  /*77740*/  STL.64 [R1+0x1d8], R78 ;  /* 0x0001d84e01007387 */ /* 0x000ff60000100a00 */
[----:B------:R-:W-:Y:S05]  /*77750*/  @!UPT UIADD3 URZ, URZ, URZ, URZ ;  /* 0x0000003f3f3ff290 */ /* 0x000fea000fffe03f */
[----:B------:R-:W-:Y:S04]  /*77760*/  STL.64 [R1+0x1c0], R72 ;  /* 0x0001c04801007387 */ /* 0x000fe80000100a00 */
[----:B------:R2:W-:Y:S04]  /*77770*/  STL.64 [R1+0x1c8], R74 ;  /* 0x0001c84a01007387 */ /* 0x0005e80000100a00 */
[----:B------:R-:W3:Y:S04]  /*77780*/  LDL.LU R233, [R1+0x224] ;  /* 0x0002240001e97983 */ /* 0x000ee80000300800 */
[----:B------:R-:W3:Y:S04]  /*77790*/  LDL.LU R234, [R1+0x228] ;  /* 0x0002280001ea7983 */ /* 0x000ee80000300800 */
[----:B------:R-:W3:Y:S04]  /*777a0*/  LDL.LU R235, [R1+0x22c] ;  /* 0x00022c0001eb7983 */ /* 0x000ee80000300800 */
[----:B------:R-:W4:Y:S04]  /*777b0*/  LDL.LU R244, [R1+0x230] ;  /* 0x0002300001f47983 */ /* 0x000f280000300800 */
[----:B------:R-:W4:Y:S04]  /*777c0*/  LDL.LU R245, [R1+0x234] ;  /* 0x0002340001f57983 */ /* 0x000f280000300800 */
[----:B------:R-:W4:Y:S04]  /*777d0*/  LDL.LU R246, [R1+0x238] ;  /* 0x0002380001f67983 */ /* 0x000f280000300800 */
[----:B------:R-:W4:Y:S04]  /*777e0*/  LDL.LU R247, [R1+0x23c] ;  /* 0x00023c0001f77983 */ /* 0x000f280000300800 */
[----:B------:R-:W5:Y:S01]  /*777f0*/  LDL.LU R80, [R1+0x280] ;  /* 0x0002800001507983 */ /* 0x000f620000300800 */
[C---:B--2---:R-:W-:Y:S11]  /*77800*/  HMMA.1688.F32.TF32 R72, R68.reuse, R28, R240 ;  /* 0x0000001c4448723c */ /* 0x044ff600000810f0 */
[----:B------:R-:W-:Y:S11]  /*77810*/  @!UPT UIADD3 URZ, URZ, URZ, URZ ;  /* 0x0000003f3f3ff290 */ /* 0x000ff6000fffe03f */
[----:B------:R-:W-:Y:S01]  /*77820*/  @!UPT UIADD3 URZ, URZ, URZ, URZ ;  /* 0x0000003f3f3ff290 */ /* 0x000fe2000fffe03f */
[----:B------:R-:W-:Y:S04]  /*77830*/  STL.64 [R1+0x1b0], R72 ;  /* 0x0001b04801007387 */ /* 0x000fe80000100a00 */
[----:B------:R3:W-:Y:S04]  /*77840*/  STL.64 [R1+0x1b8], R74 ;  /* 0x0001b84a01007387 */ /* 0x0007e80000100a00 */
[----:B------:R-:W5:Y:S04]  /*77850*/  LDL.LU R81, [R1+0x284] ;  /* 0x0002840001517983 */ /* 0x000f680000300800 */
[----:B------:R-:W5:Y:S04]  /*77860*/  LDL.LU R82, [R1+0x288] ;  /* 0x0002880001527983 */ /* 0x000f680000300800 */
[----:B------:R-:W5:Y:S04]  /*77870*/  LDL.LU R83, [R1+0x28c] ;  /* 0x00028c0001537983 */ /* 0x000f680000300800 */
[----:B------:R-:W2:Y:S04]  /*77880*/  LDL.LU R88, [R1+0x260] ;  /* 0x0002600001587983 */ /* 0x000ea80000300800 */
[----:B------:R-:W2:Y:S04]  /*77890*/  LDL.LU R89, [R1+0x264] ;  /* 0x0002640001597983 */ /* 0x000ea80000300800 */
[----:B------:R-:W2:Y:S04]  /*778a0*/  LDL.LU R90, [R1+0x268] ;  /* 0x00026800015a7983 */ /* 0x000ea80000300800 */
[----:B------:R-:W2:Y:S04]  /*778b0*/  LDL.LU R91, [R1+0x26c] ;  /* 0x00026c00015b7983 */ /* 0x000ea80000300800 */
        /* <DEDUP_REMOVED lines=22> */
[----:B------:R-:W-:Y:S09]  /*77a20*/  @!UPT UIADD3 URZ, URZ, URZ, URZ ;  /* 0x0000003f3f3ff290 */ /* 0x000ff2000fffe03f */
[----:B------:R-:W-:Y:S04]  /*77a30*/  STL.64 [R1+0x1a0], R72 ;  /* 0x0001a04801007387 */ /* 0x000fe80000100a00 */
        /* <DEDUP_REMOVED lines=12> */
[C---:B----4-:R-:W-:Y:S08]  /*77b00*/  HMMA.1688.F32.TF32 R244, R68.reuse, R36, R244 ;  /* 0x0000002444f4723c */ /* 0x050ff000000810f4 */
[C---:B--2---:R-:W-:Y:S08]  /*77b10*/  HMMA.1688.F32.TF32 R88, R68.reuse, R44, R88 ;  /* 0x0000002c4458723c */ /* 0x044ff00000081058 */
[C---:B-----5:R-:W-:Y:S07]  /*77b20*/  HMMA.1688.F32.TF32 R72, R68.reuse, R40, R92 ;  /* 0x000000284448723c */ /* 0x060fee000008105c */
[----:B------:R-:W-:Y:S04]  /*77b30*/  STL.64 [R1+0x4980], R246 ;  /* 0x004980f601007387 */ /* 0x000fe80000100a00 */
[----:B------:R-:W-:Y:S01]  /*77b40*/  STL.64 [R1+0x4978], R244 ;  /* 0x004978f401007387 */ /* 0x000fe20000100a00 */
[C---:B------:R-:W-:Y:S11]  /*77b50*/  HMMA.1688.F32.TF32 R76, R68.reuse, R48, R84 ;  /* 0x00000030444c723c */ /* 0x040ff60000081054 */
[----:B------:R-:W-:Y:S04]  /*77b60*/  STL.64 [R1+0x250], R72 ;  /* 0x0002504801007387 */ /* 0x000fe80000100a00 */
[----:B------:R1:W-:Y:S04]  /*77b70*/  STL.64 [R1+0x258], R74 ;  /* 0x0002584a01007387 */ /* 0x0003e80000100a00 */
[----:B------:R-:W-:Y:S01]  /*77b80*/  STL.64 [R1+0x240], R88 ;  /* 0x0002405801007387 */ /* 0x000fe20000100a00 */
[C---:B-1----:R-:W-:Y:S03]  /*77b90*/  HMMA.1688.F32.TF32 R72, R68.reuse, R52, R80 ;  /* 0x000000344448723c */ /* 0x042fe60000081050 */
[----:B------:R-:W-:Y:S04]  /*77ba0*/  STL.64 [R1+0x248], R90 ;  /* 0x0002485a01007387 */ /* 0x000fe80000100a00 */
[----:B------:R-:W-:Y:S01]  /*77bb0*/  STL.64 [R1+0x230], R76 ;  /* 0x0002304c01007387 */ /* 0x000fe20000100a00 */
[C---:B------:R-:W-:Y:S03]  /*77bc0*/  HMMA.1688.F32.TF32 R80, R68.reuse, R56, R220 ;  /* 0x000000384450723c */ /* 0x040fe600000810dc */
[----:B------:R1:W-:Y:S05]  /*77bd0*/  STL.64 [R1+0x238], R78 ;  /* 0x0002384e01007387 */ /* 0x0003ea0000100a00 */
[----:B-1----:R-:W-:Y:S08]  /*77be0*/  HMMA.1688.F32.TF32 R76, R68, R60, R236 ;  /* 0x0000003c444c723c */ /* 0x002ff000000810ec */
[----:B------:R-:W-:-:S02]  /*77bf0*/  IMAD.MOV.U32 R244, RZ, RZ, R75 ;  /* 0x000000fffff47224 */ /* 0x000fc400078e004b */
[----:B------:R-:W-:Y:S01]  /*77c00*/  IMAD.MOV.U32 R246, RZ, RZ, R73 ;  /* 0x000000fffff67224 */ /* 0x000fe200078e0049 */
[----:B------:R-:W-:Y:S01]  /*77c10*/  MOV R245, R74 ;  /* 0x0000004a00f57202 */ /* 0x000fe20000000f00 */
[----:B------:R-:W-:Y:S01]  /*77c20*/  IMAD.MOV.U32 R247, RZ, RZ, R72 ;  /* 0x000000fffff77224 */ /* 0x000fe200078e0048 */
[----:B------:R1:W-:Y:S04]  /*77c30*/  STL [R1+0x49b4], R244 ;  /* 0x0049b4f401007387 */ /* 0x0003e80000100800 */
[----:B------:R2:W-:Y:S04]  /*77c40*/  STL [R1+0x49b0], R246 ;  /* 0x0049b0f601007387 */ /* 0x0005e80000100800 */
[----:B------:R4:W-:Y:S04]  /*77c50*/  STL [R1+0x49ac], R247 ;  /* 0x0049acf701007387 */ /* 0x0009e80000100800 */
[----:B------:R5:W-:Y:S01]  /*77c60*/  STL [R1+0x49a8], R245 ;  /* 0x0049a8f501007387 */ /* 0x000be20000100800 */
[----:B------:R-:W-:Y:S03]  /*77c70*/  HMMA.1688.F32.TF32 R72, R68, R64, R240 ;  /* 0x000000404448723c */ /* 0x000fe600000810f0 */
[----:B------:R-:W-:Y:S04]  /*77c80*/  STL.64 [R1+0x210], R80 ;  /* 0x0002105001007387 */ /* 0x000fe80000100a00 */
[----:B------:R-:W-:Y:S04]  /*77c90*/  STL.64 [R1+0x218], R82 ;  /* 0x0002185201007387 */ /* 0x000fe80000100a00 */
[----:B------:R-:W-:Y:S04]  /*77ca0*/  STL.64 [R1+0x200], R76 ;  /* 0x0002004c01007387 */ /* 0x000fe80000100a00 */
[----:B------:R1:W-:Y:S04]  /*77cb0*/  STL.64 [R1+0x208], R78 ;  /* 0x0002084e01007387 */ /* 0x0003e80000100a00 */
[----:B------:R-:W3:Y:S04]  /*77cc0*/  LDL.LU R240, [R1+0x3a0] ;  /* 0x0003a00001f07983 */ /* 0x000ee80000300800 */
[----:B------:R-:W3:Y:S04]  /*77cd0*/  LDL.LU R241, [R1+0x3a4] ;  /* 0x0003a40001f17983 */ /* 0x000ee80000300800 */
[----:B------:R-:W3:Y:S04]  /*77ce0*/  LDL.LU R242, [R1+0x3a8] ;  /* 0x0003a80001f27983 */ /* 0x000ee80000300800 */
[----:B------:R-:W3:Y:S01]  /*77cf0*/  LDL.LU R243, [R1+0x3ac] ;  /* 0x0003ac0001f37983 */ /* 0x000ee20000300800 */
[----:B-1----:R-:W-:Y:S01]  /*77d00*/  IMAD.MOV.U32 R244, RZ, RZ, R72 ;  /* 0x000000fffff47224 */ /* 0x002fe200078e0048 */
[----:B--2---:R-:W-:Y:S01]  /*77d10*/  MOV R246, R73 ;  /* 0x0000004900f67202 */ /* 0x004fe20000000f00 */
[----:B----4-:R-:W-:-:S02]  /*77d20*/  IMAD.MOV.U32 R247, RZ, RZ, R74 ;  /* 0x000000fffff77224 */ /* 0x010fc400078e004a */
[----:B-----5:R-:W-:Y:S01]  /*77d30*/  IMAD.MOV.U32 R245, RZ, RZ, R75 ;  /* 0x000000fffff57224 */ /* 0x020fe200078e004b */
[----:B------:R-:W-:Y:S04]  /*77d40*/  STL [R1+0x49c4], R244 ;  /* 0x0049c4f401007387 */ /* 0x000fe80000100800 */
[----:B------:R-:W-:Y:S04]  /*77d50*/  STL [R1+0x49c0], R246 ;  /* 0x0049c0f601007387 */ /* 0x000fe80000100800 */
[----:B------:R1:W-:Y:S04]  /*77d60*/  STL [R1+0x49bc], R247 ;  /* 0x0049bcf701007387 */ /* 0x0003e80000100800 */
[----:B------:R2:W-:Y:S01]  /*77d70*/  STL [R1+0x49b8], R245 ;  /* 0x0049b8f501007387 */ /* 0x0005e20000100800 */
[C---:B---3--:R-:W-:Y:S08]  /*77d80*/  HMMA.1688.F32.TF32 R68, R100.reuse, R12, R232 ;  /* 0x0000000c6444723c */ /* 0x048ff000000810e8 */
[C---:B------:R-:W-:Y:S08]  /*77d90*/  HMMA.1688.F32.TF32 R76, R100.reuse, R4, R224 ;  /* 0x00000004644c723c */ /* 0x040ff000000810e0 */
[----:B------:R-:W-:Y:S11]  /*77da0*/  HMMA.1688.F32.TF32 R72, R100, R8, R228 ;  /* 0x000000086448723c */ /* 0x000ff600000810e4 */
[----:B------:R-:W-:Y:S04]  /*77db0*/  @!UPT UIADD3 URZ, URZ, URZ, URZ ;  /* 0x0000003f3f3ff290 */ /* 0x000fe8000fffe03f */
[----:B------:R-:W-:Y:S04]  /*77dc0*/  STL.64 [R1+0x2e0], R76 ;  /* 0x0002e04c01007387 */ /* 0x000fe80000100a00 */
[----:B------:R-:W-:Y:S04]  /*77dd0*/  STL.64 [R1+0x2e8], R78 ;  /* 0x0002e84e01007387 */ /* 0x000fe80000100a00 */
[----:B------:R-:W-:Y:S04]  /*77de0*/  STL.64 [R1+0x2d0], R72 ;  /* 0x0002d04801007387 */ /* 0x000fe80000100a00 */
[----:B------:R-:W-:Y:S04]  /*77df0*/  STL.64 [R1+0x2d8], R74 ;  /* 0x0002d84a01007387 */ /* 0x000fe80000100a00 */
        /* <DEDUP_REMOVED lines=19> */
[----:B-1----:R-:W-:-:S03]  /*77f30*/  MOV R247, R68 ;  /* 0x0000004400f77202 */ /* 0x002fc60000000f00 */
[----:B------:R-:W4:Y:S01]  /*77f40*/  LDL.LU R226, [R1+0x3e8] ;  /* 0x0003e80001e27983 */ /* 0x000f220000300800 */
[----:B--2---:R-:W-:-:S03]  /*77f50*/  IMAD.MOV.U32 R245, RZ, RZ, R69 ;  /* 0x000000fffff57224 */ /* 0x004fc600078e0045 */
[----:B------:R-:W2:Y:S04]  /*77f60*/  LDL.LU R227, [R1+0x3ec] ;  /* 0x0003ec0001e37983 */ /* 0x000ea80000300800 */
[----:B------:R-:W-:Y:S04]  /*77f70*/  STL [R1+0x49cc], R247 ;  /* 0x0049ccf701007387 */ /* 0x000fe80000100800 */
[----:B------:R-:W-:Y:S01]  /*77f80*/  STL [R1+0x49c8], R245 ;  /* 0x0049c8f501007387 */ /* 0x000fe20000100800 */
[----:B---3--:R-:W-:Y:S11]  /*77f90*/  HMMA.1688.F32.TF32 R68, R100, R16, R240 ;  /* 0x000000106444723c */ /* 0x008ff600000810f0 */
[----:B------:R-:W-:Y:S11]  /*77fa0*/  @!UPT UIADD3 URZ, URZ, URZ, URZ ;  /* 0x0000003f3f3ff290 */ /* 0x000ff6000fffe03f */
[----:B------:R-:W-:Y:S01]  /*77fb0*/  @!UPT UIADD3 URZ, URZ, URZ, URZ ;  /* 0x0000003f3f3ff290 */ /* 0x000fe2000fffe03f */
[----:B------:R5:W-:Y:S04]  /*77fc0*/  STL.64 [R1+0x2b0], R68 ;  /* 0x0002b04401007387 */ /* 0x000be80000100a00 */
[----:B------:R-:W3:Y:S04]  /*77fd0*/  LDL.LU R240, [R1+0x1090] ;  /* 0x0010900001f07983 */ /* 0x000ee80000300800 */
[----:B------:R-:W3:Y:S04]  /*77fe0*/  LDL.LU R241, [R1+0x1094] ;  /* 0x0010940001f17983 */ /* 0x000ee80000300800 */
[----:B------:R-:W3:Y:S04]  /*77ff0*/  LDL.LU R242, [R1+0x1098] ;  /* 0x0010980001f27983 */ /* 0x000ee80000300800 */
[----:B------:R-:W3:Y:S04]  /*78000*/  LDL.LU R243, [R1+0x109c] ;  /* 0x00109c0001f37983 */ /* 0x000ee80000300800 */
[----:B------:R-:W3:Y:S04]  /*78010*/  LDL.LU R232, [R1+0x10a0] ;  /* 0x0010a00001e87983 */ /* 0x000ee80000300800 */
[----:B------:R-:W3:Y:S04]  /*78020*/  LDL.LU R233, [R1+0x10a4] ;  /* 0x0010a40001e97983 */ /* 0x000ee80000300800 */
[----:B------:R-:W3:Y:S01]  /*78030*/  LDL.LU R234, [R1+0x10a8] ;  /* 0x0010a80001ea7983 */ /* 0x000ee20000300800 */
[----:B------:R-:W-:Y:S01]  /*78040*/  IMAD.MOV.U32 R244, RZ, RZ, R70 ;  /* 0x000000fffff47224 */ /* 0x000fe200078e0046 */
[----:B------:R-:W-:-:S05]  /*78050*/  MOV R246, R71 ;  /* 0x0000004700f67202 */ /* 0x000fca0000000f00 */
[----:B------:R-:W-:Y:S04]  /*78060*/  STL [R1+0x49d4], R246 ;  /* 0x0049d4f601007387 */ /* 0x000fe80000100800 */
[----:B------:R-:W-:Y:S01]  /*78070*/  STL [R1+0x49d0], R244 ;  /* 0x0049d0f401007387 */ /* 0x000fe20000100800 */
[----:B------:R-:W-:Y:S01]  /*78080*/  IMAD.MOV.U32 R235, RZ, RZ, R188 ;  /* 0x000000ffffeb7224 */ /* 0x000fe200078e00bc */
[C---:B-----5:R-:W-:Y:S11]  /*78090*/  HMMA.1688.F32.TF32 R68, R100.reuse, R20, R80 ;  /* 0x000000146444723c */ /* 0x060ff60000081050 */
[----:B------:R-:W-:Y:S11]  /*780a0*/  @!UPT UIADD3 URZ, URZ, URZ, URZ ;  /* 0x0000003f3f3ff290 */ /* 0x000ff6000fffe03f */
[----:B------:R-:W-:Y:S01]  /*780b0*/  @!UPT UIADD3 URZ, URZ, URZ, URZ ;  /* 0x0000003f3f3ff290 */ /* 0x000fe2000fffe03f */
[----:B------:R4:W-:Y:S01]  /*780c0*/  STL.64 [R1+0x2a0], R68 ;  /* 0x0002a04401007387 */ /* 0x0009e20000100a00 */
[----:B------:R-:W-:Y:S01]  /*780d0*/  IMAD.MOV.U32 R247, RZ, RZ, R70 ;  /* 0x000000fffff77224 */ /* 0x000fe200078e0046 */
[----:B------:R-:W-:Y:S02]  /*780e0*/  MOV R245, R71 ;  /* 0x0000004700f57202 */ /* 0x000fe40000000f00 */
[C---:B----4-:R-:W-:Y:S02]  /*780f0*/  HMMA.1688.F32.TF32 R68, R100.reuse, R28, R236 ;  /* 0x0000001c6444723c */ /* 0x050fe400000810ec */
[----:B------:R1:W-:Y:S06]  /*78100*/  STL [R1+0x49dc], R247 ;  /* 0x0049dcf701007387 */ /* 0x0003ec0000100800 */
[C---:B------:R-:W-:Y:S01]  /*78110*/  HMMA.1688.F32.TF32 R72, R100.reuse, R24, R220 ;  /* 0x000000186448723c */ /* 0x040fe200000810dc */
[----:B------:R4:W-:Y:S11]  /*78120*/  STL [R1+0x49d8], R245 ;  /* 0x0049d8f501007387 */ /* 0x0009f60000100800 */
[----:B------:R-:W-:Y:S04]  /*78130*/  @!UPT UIADD3 URZ, URZ, URZ, URZ ;  /* 0x0000003f3f3ff290 */ /* 0x000fe8000fffe03f */
[----:B-1----:R-:W-:Y:S01]  /*78140*/  IMAD.MOV.U32 R247, RZ, RZ, R68 ;  /* 0x000000fffff77224 */ /* 0x002fe200078e0044 */
[----:B------:R-:W-:Y:S01]  /*78150*/  MOV R246, R70 ;  /* 0x0000004600f67202 */ /* 0x000fe20000000f00 */
[----:B----4-:R-:W-:Y:S02]  /*78160*/  IMAD.MOV.U32 R245, RZ, RZ, R69 ;  /* 0x000000fffff57224 */ /* 0x010fe400078e0045 */
[----:B------:R-:W-:Y:S02]  /*78170*/  IMAD.MOV.U32 R244, RZ, RZ, R71 ;  /* 0x000000fffff47224 */ /* 0x000fe400078e0047 */
[C---:B--2---:R-:W-:Y:S01]  /*78180*/  HMMA.1688.F32.TF32 R68, R100.reuse, R32, R224 ;  /* 0x000000206444723c */ /* 0x044fe200000810e0 */
[----:B------:R-:W-:Y:S04]  /*78190*/  STL.64 [R1+0x290], R72 ;  /* 0x0002904801007387 */ /* 0x000fe80000100a00 */
[----:B------:R-:W-:Y:S04]  /*781a0*/  STL.64 [R1+0x298], R74 ;  /* 0x0002984a01007387 */ /* 0x000fe80000100a00 */
[----:B------:R-:W-:Y:S04]  /*781b0*/  STL [R1+0x49ec], R247 ;  /* 0x0049ecf701007387 */ /* 0x000fe80000100800 */
[----:B------:R-:W-:Y:S04]  /*781c0*/  STL [R1+0x49e8], R244 ;  /* 0x0049e8f401007387 */ /* 0x000fe80000100800 */
[----:B------:R-:W-:Y:S04]  /*781d0*/  STL [R1+0x49e4], R245 ;  /* 0x0049e4f501007387 */ /* 0x000fe80000100800 */
[----:B------:R-:W-:Y:S03]  /*781e0*/  STL [R1+0x49e0], R246 ;  /* 0x0049e0f601007387 */ /* 0x000fe60000100800 */
[----:B------:R-:W-:Y:S01]  /*781f0*/  IMAD.MOV.U32 R188, RZ, RZ, R71 ;  /* 0x000000ffffbc7224 */ /* 0x000fe200078e0047 */
[----:B------:R-:W-:Y:S04]  /*78200*/  STL.64 [R1+0x270], R68 ;  /* 0x0002704401007387 */ /* 0x000fe80000100a00 */
[----:B------:R1:W-:Y:S02]  /*78210*/  STL [R1+0x278], R70 ;  /* 0x0002784601007387 */ /* 0x0003e40000100800 */
[C---:B-1----:R-:W-:Y:S08]  /*78220*/  HMMA.1688.F32.TF32 R68, R100.reuse, R36, R228 ;  /* 0x000000246444723c */ /* 0x042ff000000810e4 */
[----:B---3--:R-:W-:Y:S11]  /*78230*/  HMMA.1688.F32.TF32 R84, R100, R40, R232 ;  /* 0x000000286454723c */ /* 0x008ff600000810e8 */
[----:B------:R-:W-:Y:S05]  /*78240*/  @!UPT UIADD3 URZ, URZ, URZ, URZ ;  /* 0x0000003f3f3ff290 */ /* 0x000fea000fffe03f */
[----:B------:R-:W-:Y:S01]  /*78250*/  MOV R247, R68 ;  /* 0x0000004400f77202 */ /* 0x000fe20000000f00 */
[----:B------:R-:W-:Y:S01]  /*78260*/  IMAD.MOV.U32 R244, RZ, RZ, R69 ;  /* 0x000000fffff47224 */ /* 0x000fe200078e0045 */
[----:B------:R-:W-:Y:S01]  /*78270*/  MOV R246, R71 ;  /* 0x0000004700f67202 */ /* 0x000fe20000000f00 */
[----:B------:R-:W-:-:S04]  /*78280*/  IMAD.MOV.U32 R245, RZ, RZ, R70 ;  /* 0x000000fffff57224 */ /* 0x000fc800078e0046 */
[----:B------:R-:W-:Y:S04]  /*78290*/  STL.64 [R1+0x4a08], R246 ;  /* 0x004a08f601007387 */ /* 0x000fe80000100a00 */
[----:B------:R1:W-:Y:S04]  /*782a0*/  STL.64 [R1+0x4a00], R244 ;  /* 0x004a00f401007387 */ /* 0x0003e80000100a00 */
        /* <DEDUP_REMOVED lines=34> */
[C---:B------:R-:W-:Y:S03]  /*784d0*/  HMMA.1688.F32.TF32 R88, R100.reuse, R44, R240 ;  /* 0x0000002c6458723c */ /* 0x040fe600000810f0 */
[----:B------:R-:W5:Y:S04]  /*784e0*/  LDL.LU R240, [R1+0x1010] ;  /* 0x0010100001f07983 */ /* 0x000f680000300800 */
[----:B------:R-:W5:Y:S04]  /*784f0*/  LDL.LU R241, [R1+0x1014] ;  /* 0x0010140001f17983 */ /* 0x000f680000300800 */
[----:B------:R-:W5:Y:S04]  /*78500*/  LDL.LU R242, [R1+0x1018] ;  /* 0x0010180001f27983 */ /* 0x000f680000300800 */
[----:B------:R-:W5:Y:S08]  /*78510*/  LDL.LU R243, [R1+0x101c] ;  /* 0x00101c0001f37983 */ /* 0x000f700000300800 */
[----:B------:R-:W-:Y:S04]  /*78520*/  STL.64 [R1+0x48b0], R90 ;  /* 0x0048b05a01007387 */ /* 0x000fe80000100a00 */
[----:B------:R1:W-:Y:S01]  /*78530*/  STL.64 [R1+0x48a8], R88 ;  /* 0x0048a85801007387 */ /* 0x0003e20000100a00 */
[C---:B--2---:R-:W-:Y:S08]  /*78540*/  HMMA.1688.F32.TF32 R76, R100.reuse, R52, R96 ;  /* 0x00000034644c723c */ /* 0x044ff00000081060 */
[C---:B---3--:R-:W-:Y:S08]  /*78550*/  HMMA.1688.F32.TF32 R92, R100.reuse, R48, R92 ;  /* 0x00000030645c723c */ /* 0x048ff0000008105c */
[C---:B----4-:R-:W-:Y:S08]  /*78560*/  HMMA.1688.F32.TF32 R80, R100.reuse, R56, R80 ;  /* 0x000000386450723c */ /* 0x050ff00000081050 */
[C---:B-----5:R-:W-:Y:S07]  /*78570*/  HMMA.1688.F32.TF32 R96, R100.reuse, R60, R220 ;  /* 0x0000003c6460723c */ /* 0x060fee00000810dc */
[----:B------:R-:W-:Y:S01]  /*78580*/  STL.64 [R1+0x48c0], R94 ;  /* 0x0048c05e01007387 */ /* 0x000fe20000100a00 */
[----:B------:R-:W-:Y:S03]  /*78590*/  HMMA.1688.F32.TF32 R100, R100, R64, R232 ;  /* 0x000000406464723c */ /* 0x000fe600000810e8 */
[----:B------:R2:W-:Y:S05]  /*785a0*/  STL.64 [R1+0x48b8], R92 ;  /* 0x0048b85c01007387 */ /* 0x0005ea0000100a00 */
[C---:B------:R-:W-:Y:S01]  /*785b0*/  HMMA.1688.F32.TF32 R104, R208.reuse, R4, R236 ;  /* 0x00000004d068723c */ /* 0x040fe200000810ec */
[----:B------:R-:W-:Y:S07]  /*785c0*/  STL.64 [R1+0x48d0], R78 ;  /* 0x0048d04e01007387 */ /* 0x000fee0000100a00 */
[C---:B------:R-:W-:Y:S01]  /*785d0*/  HMMA.1688.F32.TF32 R108, R208.reuse, R8, R224 ;  /* 0x00000008d06c723c */ /* 0x040fe200000810e0 */
[----:B------:R3:W-:Y:S07]  /*785e0*/  STL.64 [R1+0x48c8], R76 ;  /* 0x0048c84c01007387 */ /* 0x0007ee0000100a00 */
        /* <DEDUP_REMOVED lines=55> */
[----:B------:R-:W4:Y:S04]  /*78960*/  LDL.LU R241, [R1+0xf64] ;  /* 0x000f640001f17983 */ /* 0x000f280000300800 */
[----:B------:R-:W4:Y:S04]  /*78970*/  LDL.LU R242, [R1+0xf68] ;  /* 0x000f680001f27983 */ /* 0x000f280000300800 */
[----:B------:R-:W4:Y:S04]  /*78980*/  LDL.LU R243, [R1+0xf6c] ;  /* 0x000f6c0001f37983 */ /* 0x000f280000300800 */
[----:B------:R-:W-:Y:S04]  /*78990*/  LDS R232, [R161+0x8780] ;  /* 0x00878000a1e87984 */ /* 0x000fe80000000800 */
[----:B------:R-:W-:Y:S04]  /*789a0*/  STL.64 [R1+0x4940], R218 ;  /* 0x004940da01007387 */ /* 0x000fe80000100a00 */
[----:B------:R-:W-:Y:S04]  /*789b0*/  STL.64 [R1+0x4938], R216 ;  /* 0x004938d801007387 */ /* 0x000fe80000100a00 */
[----:B------:R-:W-:Y:S04]  /*789c0*/  LDS R234, [R161+0xa780] ;  /* 0x00a78000a1ea7984 */ /* 0x000fe80000000800 */
[----:B------:R-:W-:Y:S04]  /*789d0*/  LDS R233, [R189+0x8780] ;  /* 0x00878000bde97984 */ /* 0x000fe80000000800 */
[----:B------:R-:W1:Y:S01]  /*789e0*/  LDS R235, [R189+0xa780] ;  /* 0x00a78000bdeb7984 */ /* 0x000e620000000800 */
[C---:B-----5:R-:W-:Y:S08]  /*789f0*/  HMMA.1688.F32.TF32 R144, R208.reuse, R40, R116 ;  /* 0x00000028d090723c */ /* 0x060ff00000081074 */
[C---:B--2---:R-:W-:Y:S08]  /*78a00*/  HMMA.1688.F32.TF32 R124, R208.reuse, R24, R124 ;  /* 0x00000018d07c723c */ /* 0x044ff0000008107c */
[C---:B---3--:R-:W-:Y:S08]  /*78a10*/  HMMA.1688.F32.TF32 R128, R208.reuse, R20, R128 ;  /* 0x00000014d080723c */ /* 0x048ff00000081080 */
[C---:B----4-:R-:W-:Y:S08]  /*78a20*/  HMMA.1688.F32.TF32 R72, R208.reuse, R28, R132 ;  /* 0x0000001cd048723c */ /* 0x050ff00000081084 */
[C---:B------:R-:W-:Y:S07]  /*78a30*/  HMMA.1688.F32.TF32 R112, R208.reuse, R32, R112 ;  /* 0x00000020d070723c */ /* 0x040fee0000081070 */
[----:B------:R-:W-:Y:S01]  /*78a40*/  STL.64 [R1+0x4950], R130 ;  /* 0x0049508201007387 */ /* 0x000fe20000100a00 */
[C---:B------:R-:W-:Y:S03]  /*78a50*/  HMMA.1688.F32.TF32 R148, R208.reuse, R36, R120 ;  /* 0x00000024d094723c */ /* 0x040fe60000081078 */
[----:B------:R-:W-:Y:S05]  /*78a60*/  STL.64 [R1+0x4948], R128 ;  /* 0x0049488001007387 */ /* 0x000fea0000100a00 */
        /* <DEDUP_REMOVED lines=31> */
[----:B-1----:R-:W4:Y:S04]  /*78c60*/  LDL.LU R244, [R1+0x6f0] ;  /* 0x0006f00001f47983 */ /* 0x002f280000300800 */
        /* <DEDUP_REMOVED lines=82> */
[----:B------:R-:W-:Y:S04]  /*79190*/  STL.64 [R1+0x4a78], R206 ;  /* 0x004a78ce01007387 */ /* 0x000fe80000100a00 */
[----:B------:R-:W-:Y:S01]  /*791a0*/  STL.64 [R1+0x4a70], R204 ;  /* 0x004a70cc01007387 */ /* 0x000fe20000100a00 */
[----:B------:R-:W-:Y:S01]  /*791b0*/  IMAD.MOV.U32 R239, RZ, RZ, R160 ;  /* 0x000000ffffef7224 */ /* 0x000fe200078e00a0 */
[----:B--2---:R-:W-:Y:S08]  /*791c0*/  HMMA.1688.F32.TF32 R68, R196, R4, R68 ;  /* 0x00000004c444723c */ /* 0x004ff00000081044 */
[----:B---3--:R-:W-:Y:S08]  /*791d0*/  HMMA.1688.F32.TF32 R208, R208, R64, R76 ;  /* 0x00000040d0d0723c */ /* 0x008ff0000008104c */
[----:B----4-:R-:W-:Y:S11]  /*791e0*/  HMMA.1688.F32.TF32 R220, R196, R8, R220 ;  /* 0x00000008c4dc723c */ /* 0x010ff600000810dc */
[----:B------:R-:W-:Y:S04]  /*791f0*/  @!UPT UIADD3 URZ, URZ, URZ, URZ ;  /* 0x0000003f3f3ff290 */ /* 0x000fe8000fffe03f */
[----:B------:R-:W-:Y:S04]  /*79200*/  STL.64 [R1+0x4a88], R210 ;  /* 0x004a88d201007387 */ /* 0x000fe80000100a00 */
[----:B------:R-:W-:Y:S04]  /*79210*/  STL.64 [R1+0x4a80], R208 ;  /* 0x004a80d001007387 */ /* 0x000fe80000100a00 */
[----:B------:R-:W-:Y:S04]  /*79220*/  STL.64 [R1+0x4a98], R70 ;  /* 0x004a984601007387 */ /* 0x000fe80000100a00 */
[----:B------:R5:W-:Y:S02]  /*79230*/  STL.64 [R1+0x4a90], R68 ;  /* 0x004a904401007387 */ /* 0x000be40000100a00 */
[----:B-----5:R-:W-:Y:S02]  /*79240*/  HMMA.1688.F32.TF32 R68, R232, R4, R88 ;  /* 0x00000004e844723c */ /* 0x020fe40000081058 */
[----:B------:R-:W-:Y:S04]  /*79250*/  STL.64 [R1+0x4aa8], R222 ;  /* 0x004aa8de01007387 */ /* 0x000fe80000100a00 */
[----:B------:R-:W-:Y:S11]  /*79260*/  STL.64 [R1+0x4aa0], R220 ;  /* 0x004aa0dc01007387 */ /* 0x000ff60000100a00 */
[----:B------:R-:W-:Y:S06]  /*79270*/  @!UPT UIADD3 URZ, URZ, URZ, URZ ;  /* 0x0000003f3f3ff290 */ /* 0x000fec000fffe03f */
[----:B------:R-:W-:Y:S01]  /*79280*/  STL [R1+0x1480], R68 ;  /* 0x0014804401007387 */ /* 0x000fe20000100800 */
[----:B------:R-:W-:-:S03]  /*79290*/  IMAD.MOV.U32 R160, RZ, RZ, R69 ;  /* 0x000000ffffa07224 */ /* 0x000fc600078e0045 */
[----:B------:R1:W-:Y:S02]  /*792a0*/  STL.64 [R1+0x1488], R70 ;  /* 0x0014884601007387 */ /* 0x0003e40000100a00 */
[C---:B-1----:R-:W-:Y:S08]  /*792b0*/  HMMA.1688.F32.TF32 R68, R232.reuse, R12, R244 ;  /* 0x0000000ce844723c */ /* 0x042ff000000810f4 */
[C---:B------:R-:W-:Y:S08]  /*792c0*/  HMMA.1688.F32.TF32 R72, R232.reuse, R8, R84 ;  /* 0x00000008e848723c */ /* 0x040ff00000081054 */
[C---:B------:R-:W-:Y:S11]  /*792d0*/  HMMA.1688.F32.TF32 R76, R232.reuse, R16, R248 ;  /* 0x00000010e84c723c */ /* 0x040ff600000810f8 */
[----:B------:R-:W-:Y:S04]  /*792e0*/  @!UPT UIADD3 URZ, URZ, URZ, URZ ;  /* 0x0000003f3f3ff290 */ /* 0x000fe8000fffe03f */
[----:B------:R-:W-:Y:S04]  /*792f0*/  STL.64 [R1+0x1470], R72 ;  /* 0x0014704801007387 */ /* 0x000fe80000100a00 */
[----:B------:R1:W-:Y:S04]  /*79300*/  STL.64 [R1+0x1478], R74 ;  /* 0x0014784a01007387 */ /* 0x0003e80000100a00 */
[----:B------:R-:W-:Y:S04]  /*79310*/  STL.64 [R1+0x1460], R68 ;  /* 0x0014604401007387 */ /* 0x000fe80000100a00 */
[----:B------:R2:W-:Y:S01]  /*79320*/  STL.64 [R1+0x1468], R70 ;  /* 0x0014684601007387 */ /* 0x0005e20000100a00 */
[C---:B-1----:R-:W-:Y:S08]  /*79330*/  HMMA.1688.F32.TF32 R72, R232.reuse, R20, R236 ;  /* 0x00000014e848723c */ /* 0x042ff000000810ec */
[----:B--2---:R-:W-:Y:S01]  /*79340*/  HMMA.1688.F32.TF32 R68, R232, R24, R240 ;  /* 0x00000018e844723c */ /* 0x004fe200000810f0 */
[----:B------:R-:W-:Y:S01]  /*79350*/  STL.64 [R1+0x1450], R76 ;  /* 0x0014504c01007387 */ /* 0x000fe20000100a00 */
[----:B------:R-:W-:-:S03]  /*79360*/  MOV R248, R15 ;  /* 0x0000000f00f87202 */ /* 0x000fc60000000f00 */
[----:B------:R-:W-:Y:S01]  /*79370*/  STL.64 [R1+0x1458], R78 ;  /* 0x0014584e01007387 */ /* 0x000fe20000100a00 */
[----:B------:R-:W-:Y:S01]  /*79380*/  IMAD.MOV.U32 R249, RZ, RZ, R14 ;  /* 0x000000fffff97224 */ /* 0x000fe200078e000e */
[----:B------:R-:W-:Y:S01]  /*79390*/  MOV R251, R42 ;  /* 0x0000002a00fb7202 */ /* 0x000fe20000000f00 */
[----:B------:R-:W-:Y:S02]  /*793a0*/  IMAD.MOV.U32 R250, RZ, RZ, R19 ;  /* 0x000000fffffa7224 */ /* 0x000fe400078e0013 */
[----:B------:R-:W-:Y:S01]  /*793b0*/  IMAD.MOV.U32 R244, RZ, RZ, R27 ;  /* 0x000000fffff47224 */ /* 0x000fe200078e001b */
[----:B------:R-:W-:Y:S01]  /*793c0*/  MOV R246, R23 ;  /* 0x0000001700f67202 */ /* 0x000fe20000000f00 */
[----:B------:R-:W-:Y:S02]  /*793d0*/  IMAD.MOV.U32 R245, RZ, RZ, R22 ;  /* 0x000000fffff57224 */ /* 0x000fe400078e0016 */
[----:B------:R-:W-:Y:S01]  /*793e0*/  IMAD.MOV.U32 R247, RZ, RZ, R34 ;  /* 0x000000fffff77224 */ /* 0x000fe200078e0022 */
[----:B------:R1:W-:Y:S04]  /*793f0*/  STL.64 [R1+0x1440], R72 ;  /* 0x0014404801007387 */ /* 0x0003e80000100a00 */
[----:B------:R2:W-:Y:S04]  /*79400*/  STL.64 [R1+0x1448], R74 ;  /* 0x0014484a01007387 */ /* 0x0005e80000100a00 */
[----:B------:R-:W3:Y:S04]  /*79410*/  LDL.LU R15, [R1+0x4bb8] ;  /* 0x004bb800010f7983 */ /* 0x000ee80000300800 */
[----:B------:R-:W-:Y:S04]  /*79420*/  STL.64 [R1+0x1430], R68 ;  /* 0x0014304401007387 */ /* 0x000fe80000100a00 */
[----:B------:R4:W-:Y:S04]  /*79430*/  STL.64 [R1+0x1438], R70 ;  /* 0x0014384601007387 */ /* 0x0009e80000100a00 */
[----:B------:R-:W4:Y:S04]  /*79440*/  LDL.LU R14, [R1+0x4bb4] ;  /* 0x004bb400010e7983 */ /* 0x000f280000300800 */
[----:B------:R-:W2:Y:S04]  /*79450*/  LDL.LU R19, [R1+0x4bb0] ;  /* 0x004bb00001137983 */ /* 0x000ea80000300800 */
[----:B------:R-:W2:Y:S04]  /*79460*/  LDL.LU R42, [R1+0x4bac] ;  /* 0x004bac00012a7983 */ /* 0x000ea80000300800 */
[----:B------:R-:W2:Y:S04]  /*79470*/  LDL.LU R27, [R1+0x4ba8] ;  /* 0x004ba800011b7983 */ /* 0x000ea80000300800 */
[----:B------:R-:W3:Y:S04]  /*79480*/  LDL.LU R22, [R1+0x4ba4] ;  /* 0x004ba40001167983 */ /* 0x000ee80000300800 */
[----:B------:R-:W4:Y:S01]  /*79490*/  LDL.LU R23, [R1+0x4ba0] ;  /* 0x004ba00001177983 */ /* 0x000f220000300800 */
[----:B------:R-:W-:Y:S01]  /*794a0*/  IMAD.MOV.U32 R88, RZ, RZ, R39 ;  /* 0x000000ffff587224 */ /* 0x000fe200078e0027 */
[----:B------:R-:W-:-:S02]  /*794b0*/  MOV R89, R38 ;  /* 0x0000002600597202 */ /* 0x000fc40000000f00 */
[----:B------:R-:W4:Y:S01]  /*794c0*/  LDL.LU R34, [R1+0x4b9c] ;  /* 0x004b9c0001227983 */ /* 0x000f220000300800 */
[----:B------:R-:W-:-:S03]  /*794d0*/  IMAD.MOV.U32 R90, RZ, RZ, R43 ;  /* 0x000000ffff5a7224 */ /* 0x000fc600078e002b */
[----:B------:R-:W4:Y:S04]  /*794e0*/  LDL.LU R39, [R1+0x4b98] ;  /* 0x004b980001277983 */ /* 0x000f280000300800 */
[----:B------:R-:W4:Y:S04]  /*794f0*/  LDL.LU R38, [R1+0x4b94] ;  /* 0x004b940001267983 */ /* 0x000f280000300800 */
[----:B------:R-:W4:Y:S01]  /*79500*/  LDL.LU R43, [R1+0x4b90] ;  /* 0x004b9000012b7983 */ /* 0x000f220000300800 */
[----:B------:R-:W-:Y:S01]  /*79510*/  HMMA.1688.F32.TF32 R132, R196, R12, R132 ;  /* 0x0000000cc484723c */ /* 0x000fe20000081084 */
[----:B------:R-:W-:-:S02]  /*79520*/  IMAD.MOV.U32 R91, RZ, RZ, R26 ;  /* 0x000000ffff5b7224 */ /* 0x000fc400078e001a */
[----:B------:R-:W4:Y:S05]  /*79530*/  LDL.LU R26, [R1+0x4b8c] ;  /* 0x004b8c00011a7983 */ /* 0x000f2a0000300800 */
        /* <DEDUP_REMOVED lines=11> */
[----:B------:R-:W-:Y:S01]  /*795f0*/  HMMA.1688.F32.TF32 R192, R196, R60, R192 ;  /* 0x0000003cc4c0723c */ /* 0x000fe200000810c0 */
[----:B------:R-:W-:Y:S01]  /*79600*/  MOV R84, R11 ;  /* 0x0000000b00547202 */ /* 0x000fe20000000f00 */
[----:B------:R-:W-:Y:S01]  /*79610*/  IMAD.MOV.U32 R85, RZ, RZ, R6 ;  /* 0x000000ffff557224 */ /* 0x000fe200078e0006 */
[----:B------:R-:W-:Y:S01]  /*79620*/  LDS R236, [R161+0xc000] ;  /* 0x00c00000a1ec7984 */ /* 0x000fe20000000800 */
[----:B------:R-:W-:-:S03]  /*79630*/  IMAD.MOV.U32 R86, RZ, RZ, R7 ;  /* 0x000000ffff567224 */ /* 0x000fc600078e0007 */
[----:B------:R-:W-:Y:S01]  /*79640*/  LDS R238, [R161+0xe000] ;  /* 0x00e00000a1ee7984 */ /* 0x000fe20000000800 */
[----:B------:R-:W-:Y:S03]  /*79650*/  HMMA.1688.F32.TF32 R196, R196, R64, R92 ;  /* 0x00000040c4c4723c */ /* 0x000fe6000008105c */
[----:B------:R-:W-:Y:S04]  /*79660*/  LDS R237, [R189+0xc000] ;  /* 0x00c00000bded7984 */ /* 0x000fe80000000800 */
[----:B------:R-:W-:Y:S01]  /*79670*/  MOV R92, R31 ;  /* 0x0000001f005c7202 */ /* 0x000fe20000000f00 */
[----:B------:R-:W-:Y:S01]  /*79680*/  IMAD.MOV.U32 R93, RZ, RZ, R30 ;  /* 0x000000ffff5d7224 */ /* 0x000fe200078e001e */
[----:B------:R-:W5:Y:S01]  /*79690*/  LDL.LU R31, [R1+0x4b88] ;  /* 0x004b8800011f7983 */ /* 0x000f620000300800 */
[----:B------:R-:W-:Y:S01]  /*796a0*/  IMAD.MOV.U32 R94, RZ, RZ, R35 ;  /* 0x000000ffff5e7224 */ /* 0x000fe200078e0023 */
[----:B------:R-:W-:-:S02]  /*796b0*/  MOV R95, R18 ;  /* 0x00000012005f7202 */ /* 0x000fc40000000f00 */
[----:B------:R-:W5:Y:S04]  /*796c0*/  LDL.LU R30, [R1+0x4b84] ;  /* 0x004b8400011e7983 */ /* 0x000f680000300800 */
[----:B------:R-:W5:Y:S04]  /*796d0*/  LDL.LU R35, [R1+0x4b80] ;  /* 0x004b800001237983 */ /* 0x000f680000300800 */
[----:B------:R-:W5:Y:S04]  /*796e0*/  LDL.LU R18, [R1+0x4b7c] ;  /* 0x004b7c0001127983 */ /* 0x000f680000300800 */
[----:B------:R-:W1:Y:S01]  /*796f0*/  LDS R239, [R189+0xe000] ;  /* 0x00e00000bdef7984 */ /* 0x000e620000000800 */
[----:B--2---:R-:W-:Y:S01]  /*79700*/  MOV R82, R27 ;  /* 0x0000001b00527202 */ /* 0x004fe20000000f00 */
[----:B---3--:R-:W-:-:S02]  /*79710*/  IMAD.MOV.U32 R81, RZ, RZ, R22 ;  /* 0x000000ffff517224 */ /* 0x008fc400078e0016 */
[----:B----4-:R-:W-:Y:S02]  /*79720*/  IMAD.MOV.U32 R80, RZ, RZ, R23 ;  /* 0x000000ffff507224 */ /* 0x010fe400078e0017 */
[----:B------:R-:W2:Y:S04]  /*79730*/  LDL.LU R23, [R1+0x4b78] ;  /* 0x004b780001177983 */ /* 0x000ea80000300800 */
[----:B------:R-:W3:Y:S04]  /*79740*/  LDL.LU R22, [R1+0x4b74] ;  /* 0x004b740001167983 */ /* 0x000ee80000300800 */
[----:B------:R-:W4:Y:S01]  /*79750*/  LDL.LU R27, [R1+0x4b70] ;  /* 0x004b7000011b7983 */ /* 0x000f220000300800 */
[----:B------:R-:W-:Y:S01]  /*79760*/  IMAD.MOV.U32 R83, RZ, RZ, R42 ;  /* 0x000000ffff537224 */ /* 0x000fe200078e002a */
[----:B------:R-:W-:-:S02]  /*79770*/  MOV R97, R38 ;  /* 0x0000002600617202 */ /* 0x000fc40000000f00 */
[----:B------:R-:W4:Y:S01]  /*79780*/  LDL.LU R42, [R1+0x4b6c] ;  /* 0x004b6c00012a7983 */ /* 0x000f220000300800 */
[----:B------:R-:W-:-:S03]  /*79790*/  IMAD.MOV.U32 R96, RZ, RZ, R43 ;  /* 0x000000ffff607224 */ /* 0x000fc600078e002b */
[----:B------:R-:W4:Y:S01]  /*797a0*/  LDL.LU R43, [R1+0x4b68] ;  /* 0x004b6800012b7983 */ /* 0x000f220000300800 */
[----:B------:R-:W-:Y:S02]  /*797b0*/  IMAD.MOV.U32 R98, RZ, RZ, R39 ;  /* 0x000000ffff627224 */ /* 0x000fe400078e0027 */
[----:B------:R-:W-:Y:S01]  /*797c0*/  IMAD.MOV.U32 R99, RZ, RZ, R34 ;  /* 0x000000ffff637224 */ /* 0x000fe200078e0022 */
        /* <DEDUP_REMOVED lines=43> */
[----:B-----5:R-:W-:Y:S01]  /*79a80*/  MOV R100, R35 ;  /* 0x0000002300647202 */ /* 0x020fe20000000f00 */
[----:B------:R-:W-:-:S02]  /*79a90*/  IMAD.MOV.U32 R101, RZ, RZ, R30 ;  /* 0x000000ffff657224 */ /* 0x000fc400078e001e */
[----:B------:R-:W5:Y:S01]  /*79aa0*/  LDL.LU R35, [R1+0x4b58] ;  /* 0x004b580001237983 */ /* 0x000f620000300800 */
[----:B------:R-:W-:Y:S01]  /*79ab0*/  IMAD.MOV.U32 R102, RZ, RZ, R31 ;  /* 0x000000ffff667224 */ /* 0x000fe200078e001f */
[----:B------:R-:W-:Y:S02]  /*79ac0*/  MOV R103, R26 ;  /* 0x0000001a00677202 */ /* 0x000fe40000000f00 */
[----:B------:R-:W5:Y:S04]  /*79ad0*/  LDL.LU R30, [R1+0x4b54] ;  /* 0x004b5400011e7983 */ /* 0x000f680000300800 */
[----:B------:R-:W5:Y:S01]  /*79ae0*/  LDL.LU R31, [R1+0x4b50] ;  /* 0x004b5000011f7983 */ /* 0x000f620000300800 */
[----:B------:R-:W-:-:S03]  /*79af0*/  IMAD.MOV.U32 R107, RZ, RZ, R18 ;  /* 0x000000ffff6b7224 */ /* 0x000fc600078e0012 */
[----:B------:R-:W5:Y:S01]  /*79b00*/  LDL.LU R26, [R1+0x4b4c] ;  /* 0x004b4c00011a7983 */ /* 0x000f620000300800 */
[----:B------:R-:W-:Y:S01]  /*79b10*/  IMAD.MOV.U32 R76, RZ, RZ, R19 ;  /* 0x000000ffff4c7224 */ /* 0x000fe200078e0013 */
[----:B------:R-:W-:Y:S01]  /*79b20*/  MOV R77, R14 ;  /* 0x0000000e004d7202 */ /* 0x000fe20000000f00 */
[----:B------:R-:W-:Y:S02]  /*79b30*/  IMAD.MOV.U32 R78, RZ, RZ, R15 ;  /* 0x000000ffff4e7224 */ /* 0x000fe400078e000f */
[----:B------:R-:W-:Y:S01]  /*79b40*/  IMAD.MOV.U32 R79, RZ, RZ, R10 ;  /* 0x000000ffff4f7224 */ /* 0x000fe200078e000a */
[----:B--2---:R-:W-:Y:S01]  /*79b50*/  MOV R106, R23 ;  /* 0x00000017006a7202 */ /* 0x004fe20000000f00 */
[----:B---3--:R-:W-:Y:S02]  /*79b60*/  IMAD.MOV.U32 R105, RZ, RZ, R22 ;  /* 0x000000ffff697224 */ /* 0x008fe400078e0016 */
[----:B----4-:R-:W-:Y:S02]  /*79b70*/  IMAD.MOV.U32 R104, RZ, RZ, R27 ;  /* 0x000000ffff687224 */ /* 0x010fe400078e001b */
[----:B------:R-:W5:Y:S04]  /*79b80*/  LDL.LU R27, [R1+0x4b48] ;  /* 0x004b4800011b7983 */ /* 0x000f680000300800 */
[----:B------:R-:W2:Y:S04]  /*79b90*/  LDL.LU R22, [R1+0x4b44] ;  /* 0x004b440001167983 */ /* 0x000ea80000300800 */
[----:B------:R-:W2:Y:S04]  /*79ba0*/  LDL.LU R23, [R1+0x4b40] ;  /* 0x004b400001177983 */ /* 0x000ea80000300800 */
[----:B------:R-:W3:Y:S04]  /*79bb0*/  LDL.LU R18, [R1+0x4b3c] ;  /* 0x004b3c0001127983 */ /* 0x000ee80000300800 */
[----:B------:R-:W3:Y:S04]  /*79bc0*/  LDL.LU R19, [R1+0x4b38] ;  /* 0x004b380001137983 */ /* 0x000ee80000300800 */
[----:B------:R-:W4:Y:S04]  /*79bd0*/  LDL.LU R14, [R1+0x4b34] ;  /* 0x004b3400010e7983 */ /* 0x000f280000300800 */
[----:B------:R-:W4:Y:S04]  /*79be0*/  LDL.LU R15, [R1+0x4b30] ;  /* 0x004b3000010f7983 */ /* 0x000f280000300800 */
[----:B------:R-:W2:Y:S04]  /*79bf0*/  LDL.LU R10, [R1+0x4b2c] ;  /* 0x004b2c00010a7983 */ /* 0x000ea80000300800 */
[----:B------:R-:W2:Y:S04]  /*79c00*/  LDL.LU R11, [R1+0x4b28] ;  /* 0x004b2800010b7983 */ /* 0x000ea80000300800 */
[----:B------:R-:W3:Y:S04]  /*79c10*/  LDL.LU R6, [R1+0x4b24] ;  /* 0x004b240001067983 */ /* 0x000ee80000300800 */
[----:B------:R-:W3:Y:S01]  /*79c20*/  LDL.LU R7, [R1+0x4b20] ;  /* 0x004b200001077983 */ /* 0x000ee20000300800 */
[C---:B------:R-:W-:Y:S08]  /*79c30*/  HMMA.1688.F32.TF32 R68, R232.reuse, R32, R148 ;  /* 0x00000020e844723c */ /* 0x040ff00000081094 */
[C---:B------:R-:W-:Y:S08]  /*79c40*/  HMMA.1688.F32.TF32 R116, R232.reuse, R28, R144 ;  /* 0x0000001ce874723c */ /* 0x040ff00000081090 */
[C---:B------:R-:W-:Y:S08]  /*79c50*/  HMMA.1688.F32.TF32 R72, R232.reuse, R40, R72 ;  /* 0x00000028e848723c */ /* 0x040ff00000081048 */
[C---:B------:R-:W-:Y:S07]  /*79c60*/  HMMA.1688.F32.TF32 R112, R232.reuse, R36, R112 ;  /* 0x00000024e870723c */ /* 0x040fee0000081070 */
[----:B------:R-:W-:Y:S04]  /*79c70*/  STL.64 [R1+0x630], R116 ;  /* 0x0006307401007387 */ /* 0x000fe80000100a00 */
[----:B------:R-:W-:Y:S04]  /*79c80*/  STL.64 [R1+0x638], R118 ;  /* 0x0006387601007387 */ /* 0x000fe80000100a00 */
[----:B------:R-:W-:Y:S04]  /*79c90*/  STL.64 [R1+0x1420], R68 ;  /* 0x0014204401007387 */ /* 0x000fe80000100a00 */
[----:B------:R1:W-:Y:S02]  /*79ca0*/  STL.64 [R1+0x1428], R70 ;  /* 0x0014284601007387 */ /* 0x0003e40000100a00 */
[----:B-1----:R-:W-:Y:S02]  /*79cb0*/  HMMA.1688.F32.TF32 R68, R232, R44, R240 ;  /* 0x0000002ce844723c */ /* 0x002fe400000810f0 */
[----:B------:R-:W-:Y:S04]  /*79cc0*/  STL.64 [R1+0x1410], R112 ;  /* 0x0014107001007387 */ /* 0x000fe80000100a00 */
[----:B------:R-:W-:Y:S04]  /*79cd0*/  STL.64 [R1+0x1418], R114 ;  /* 0x0014187201007387 */ /* 0x000fe80000100a00 */
[----:B------:R-:W-:Y:S04]  /*79ce0*/  STL.64 [R1+0x1400], R72 ;  /* 0x0014004801007387 */ /* 0x000fe80000100a00 */
[----:B------:R1:W-:Y:S01]  /*79cf0*/  STL.64 [R1+0x1408], R74 ;  /* 0x0014084a01007387 */ /* 0x0003e20000100a00 */
[----:B------:R-:W-:-:S03]  /*79d00*/  MOV R87, R3 ;  /* 0x0000000300577202 */ /* 0x000fc60000000f00 */
[----:B------:R-:W-:Y:S04]  /*79d10*/  LDS R240, [R161+0xc080] ;  /* 0x00c08000a1f07984 */ /* 0x000fe80000000800 */
[----:B------:R-:W-:Y:S04]  /*79d20*/  LDS R242, [R161+0xe080] ;  /* 0x00e08000a1f27984 */ /* 0x000fe80000000800 */
[----:B------:R-:W-:Y:S01]  /*79d30*/  STL.64 [R1+0x13f0], R68 ;  /* 0x0013f04401007387 */ /* 0x000fe20000100a00 */
[C---:B-1----:R-:W-:Y:S03]  /*79d40*/  HMMA.1688.F32.TF32 R72, R232.reuse, R48, R124 ;  /* 0x00000030e848723c */ /* 0x042fe6000008107c */
[----:B------:R1:W-:Y:S04]  /*79d50*/  STL.64 [R1+0x13f8], R70 ;  /* 0x0013f84601007387 */ /* 0x0003e80000100a00 */
[----:B------:R-:W-:Y:S04]  /*79d60*/  LDS R241, [R189+0xc080] ;  /* 0x00c08000bdf17984 */ /* 0x000fe80000000800 */
[----:B------:R-:W2:Y:S01]  /*79d70*/  LDS R243, [R189+0xe080] ;  /* 0x00e08000bdf37984 */ /* 0x000ea20000000800 */
[C---:B-1----:R-:W-:Y:S08]  /*79d80*/  HMMA.1688.F32.TF32 R68, R232.reuse, R52, R128 ;  /* 0x00000034e844723c */ /* 0x042ff00000081080 */
[C---:B------:R-:W-:Y:S03]  /*79d90*/  HMMA.1688.F32.TF32 R112, R232.reuse, R56, R216 ;  /* 0x00000038e870723c */ /* 0x040fe600000810d8 */
[----:B------:R-:W-:Y:S04]  /*79da0*/  STL.64 [R1+0x13e0], R72 ;  /* 0x0013e04801007387 */ /* 0x000fe80000100a00 */
[----:B------:R1:W-:Y:S08]  /*79db0*/  STL.64 [R1+0x13e8], R74 ;  /* 0x0013e84a01007387 */ /* 0x0003f00000100a00 */
[----:B------:R-:W-:Y:S01]  /*79dc0*/  STL.64 [R1+0x13d0], R68 ;  /* 0x0013d04401007387 */ /* 0x000fe20000100a00 */
[C---:B-1----:R-:W-:Y:S03]  /*79dd0*/  HMMA.1688.F32.TF32 R72, R232.reuse, R60, R212 ;  /* 0x0000003ce848723c */ /* 0x042fe600000810d4 */
[----:B------:R1:W-:Y:S05]  /*79de0*/  STL.64 [R1+0x13d8], R70 ;  /* 0x0013d84601007387 */ /* 0x0003ea0000100a00 */
[----:B-1----:R-:W-:Y:S01]  /*79df0*/  HMMA.1688.F32.TF32 R68, R232, R64, R108 ;  /* 0x00000040e844723c */ /* 0x002fe2000008106c */
[----:B------:R-:W-:Y:S04]  /*79e00*/  STL.64 [R1+0x13c0], R112 ;  /* 0x0013c07001007387 */ /* 0x000fe80000100a00 */
[----:B------:R-:W-:Y:S10]  /*79e10*/  STL.64 [R1+0x13c8], R114 ;  /* 0x0013c87201007387 */ /* 0x000ff40000100a00 */
[----:B------:R-:W-:Y:S04]  /*79e20*/  STL.64 [R1+0x13b0], R72 ;  /* 0x0013b04801007387 */ /* 0x000fe80000100a00 */
[----:B------:R-:W-:Y:S04]  /*79e30*/  STL.64 [R1+0x13b8], R74 ;  /* 0x0013b84a01007387 */ /* 0x000fe80000100a00 */
[----:B------:R-:W-:Y:S04]  /*79e40*/  LDS R232, [R161+0xc100] ;  /* 0x00c10000a1e87984 */ /* 0x000fe80000000800 */
[----:B------:R-:W-:Y:S04]  /*79e50*/  LDS R234, [R161+0xe100] ;  /* 0x00e10000a1ea7984 */ /* 0x000fe80000000800 */
[----:B------:R-:W-:Y:S04]  /*79e60*/  STL.64 [R1+0x390], R68 ;  /* 0x0003904401007387 */ /* 0x000fe80000100a00 */
[----:B------:R2:W-:Y:S04]  /*79e70*/  STL.64 [R1+0x398], R70 ;  /* 0x0003984601007387 */ /* 0x0005e80000100a00 */
[----:B------:R-:W-:Y:S04]  /*79e80*/  LDS R233, [R189+0xc100] ;  /* 0x00c10000bde97984 */ /* 0x000fe80000000800 */
[----:B------:R-:W1:Y:S01]  /*79e90*/  LDS R235, [R189+0xe100] ;  /* 0x00e10000bdeb7984 */ /* 0x000e620000000800 */
        /* <DEDUP_REMOVED lines=8> */
[C---:B--2---:R-:W-:Y:S08]  /*79f20*/  HMMA.1688.F32.TF32 R72, R236.reuse, R18, R80 ;  /* 0x00000012ec48723c */ /* 0x044ff00000081050 */
[----:B---3--:R-:W-:Y:S01]  /*79f30*/  HMMA.1688.F32.TF32 R68, R236, R22, R76 ;  /* 0x00000016ec44723c */ /* 0x008fe2000008104c */
[----:B------:R-:W-:Y:S04]  /*79f40*/  STL.64 [R1+0x3c0], R96 ;  /* 0x0003c06001007387 */ /* 0x000fe80000100a00 */
[----:B------:R-:W-:Y:S11]  /*79f50*/  STL.64 [R1+0x3c8], R98 ;  /* 0x0003c86201007387 */ /* 0x000ff60000100a00 */
[----:B------:R-:W-:Y:S07]  /*79f60*/  @!UPT UIADD3 URZ, URZ, URZ, URZ ;  /* 0x0000003f3f3ff290 */ /* 0x000fee000fffe03f */
[----:B------:R-:W-:Y:S04]  /*79f70*/  STL.64 [R1+0x3e0], R68 ;  /* 0x0003e04401007387 */ /* 0x000fe80000100a00 */
[----:B------:R-:W-:Y:S01]  /*79f80*/  STL.64 [R1+0x3d0], R72 ;  /* 0x0003d04801007387 */ /* 0x000fe20000100a00 */
[----:B------:R-:W-:-:S03]  /*79f90*/  IMAD.MOV.U32 R3, RZ, RZ, R71 ;  /* 0x000000ffff037224 */ /* 0x000fc600078e0047 */
[----:B------:R5:W-:Y:S04]  /*79fa0*/  STL.64 [R1+0x3d8], R74 ;  /* 0x0003d84a01007387 */ /* 0x000be80000100a00 */
[----:B------:R2:W-:Y:S01]  /*79fb0*/  STL [R1+0x3e8], R70 ;  /* 0x0003e84601007387 */ /* 0x0005e20000100800 */
[C---:B-----5:R-:W-:Y:S08]  /*79fc0*/  HMMA.1688.F32.TF32 R72, R236.reuse, R26, R92 ;  /* 0x0000001aec48723c */ /* 0x060ff0000008105c */
[C---:B--2---:R-:W-:Y:S08]  /*79fd0*/  HMMA.1688.F32.TF32 R68, R236.reuse, R30, R88 ;  /* 0x0000001eec44723c */ /* 0x044ff00000081058 */
[C---:B------:R-:W-:Y:S07]  /*79fe0*/  HMMA.1688.F32.TF32 R76, R236.reuse, R34, R84 ;  /* 0x00000022ec4c723c */ /* 0x040fee0000081054 */
[----:B------:R-:W-:Y:S04]  /*79ff0*/  STL.64 [R1+0x3f0], R72 ;  /* 0x0003f04801007387 */ /* 0x000fe80000100a00 */
[----:B------:R2:W-:Y:S04]  /*7a000*/  STL.64 [R1+0x3f8], R74 ;  /* 0x0003f84a01007387 */ /* 0x0005e80000100a00 */
[----:B------:R-:W-:Y:S04]  /*7a010*/  STL.64 [R1+0x400], R68 ;  /* 0x0004004401007387 */ /* 0x000fe80000100a00 */
[----:B------:R3:W-:Y:S01]  /*7a020*/  STL.64 [R1+0x408], R70 ;  /* 0x0004084601007387 */ /* 0x0007e20000100a00 */
[C---:B--2---:R-:W-:Y:S08]  /*7a030*/  HMMA.1688.F32.TF32 R72, R236.reuse, R38, R244 ;  /* 0x00000026ec48723c */ /* 0x044ff000000810f4 */
[----:B---3--:R-:W-:Y:S01]  /*7a040*/  HMMA.1688.F32.TF32 R68, R236, R42, R248 ;  /* 0x0000002aec44723c */ /* 0x008fe200000810f8 */
[----:B------:R2:W-:Y:S01]  /*7a050*/  STL.64 [R1+0x410], R76 ;  /* 0x0004104c01007387 */ /* 0x0005e20000100a00 */
[----:B------:R-:W-:-:S03]  /*7a060*/  IMAD.MOV.U32 R244, RZ, RZ, R54 ;  /* 0x000000fffff47224 */ /* 0x000fc600078e0036 */
[----:B------:R3:W-:Y:S01]  /*7a070*/  STL.64 [R1+0x418], R78 ;  /* 0x0004184e01007387 */ /* 0x0007e20000100a00 */
[----:B------:R-:W-:Y:S01]  /*7a080*/  MOV R245, R50 ;  /* 0x0000003200f57202 */ /* 0x000fe20000000f00 */
[----:B------:R-:W-:Y:S02]  /*7a090*/  IMAD.MOV.U32 R246, RZ, RZ, R66 ;  /* 0x000000fffff67224 */ /* 0x000fe400078e0042 */
[----:B------:R-:W-:-:S06]  /*7a0a0*/  IMAD.MOV.U32 R247, RZ, RZ, R58 ;  /* 0x000000fffff77224 */ /* 0x000fcc00078e003a */
[----:B------:R4:W-:Y:S04]  /*7a0b0*/  STL.64 [R1+0x420], R72 ;  /* 0x0004204801007387 */ /* 0x0009e80000100a00 */
[----:B------:R5:W-:Y:S04]  /*7a0c0*/  STL.64 [R1+0x428], R74 ;  /* 0x0004284a01007387 */ /* 0x000be80000100a00 */
[----:B------:R-:W2:Y:S04]  /*7a0d0*/  LDL.LU R54, [R1+0x4b1c] ;  /* 0x004b1c0001367983 */ /* 0x000ea80000300800 */
[----:B------:R-:W-:Y:S04]  /*7a0e0*/  STL.64 [R1+0x430], R68 ;  /* 0x0004304401007387 */ /* 0x000fe80000100a00 */
[----:B------:R1:W-:Y:S04]  /*7a0f0*/  STL.64 [R1+0x438], R70 ;  /* 0x0004384601007387 */ /* 0x0003e80000100a00 */
[----:B------:R-:W3:Y:S04]  /*7a100*/  LDL.LU R50, [R1+0x4b18] ;  /* 0x004b180001327983 */ /* 0x000ee80000300800 */
[----:B------:R-:W4:Y:S04]  /*7a110*/  LDL.LU R66, [R1+0x4b14] ;  /* 0x004b140001427983 */ /* 0x000f280000300800 */
[----:B------:R-:W5:Y:S01]  /*7a120*/  LDL.LU R58, [R1+0x4b10] ;  /* 0x004b1000013a7983 */ /* 0x000f620000300800 */
[----:B------:R-:W-:Y:S01]  /*7a130*/  MOV R84, R55 ;  /* 0x0000003700547202 */ /* 0x000fe20000000f00 */
[----:B------:R-:W-:-:S02]  /*7a140*/  IMAD.MOV.U32 R85, RZ, RZ, R47 ;  /* 0x000000ffff557224 */ /* 0x000fc400078e002f */
[----:B------:R-:W5:Y:S01]  /*7a150*/  LDL.LU R55, [R1+0x4b0c] ;  /* 0x004b0c0001377983 */ /* 0x000f620000300800 */
[----:B------:R-:W-:Y:S01]  /*7a160*/  IMAD.MOV.U32 R86, RZ, RZ, R46 ;  /* 0x000000ffff567224 */ /* 0x000fe200078e002e */
[----:B------:R-:W-:Y:S02]  /*7a170*/  MOV R87, R51 ;  /* 0x0000003300577202 */ /* 0x000fe40000000f00 */
[----:B------:R-:W5:Y:S04]  /*7a180*/  LDL.LU R47, [R1+0x4b08] ;  /* 0x004b0800012f7983 */ /* 0x000f680000300800 */
[----:B------:R-:W5:Y:S04]  /*7a190*/  LDL.LU R46, [R1+0x4b04] ;  /* 0x004b0400012e7983 */ /* 0x000f680000300800 */
[----:B------:R-:W5:Y:S01]  /*7a1a0*/  LDL.LU R51, [R1+0x4b00] ;  /* 0x004b000001337983 */ /* 0x000f620000300800 */
[----:B--2---:R-:W-:Y:S01]  /*7a1b0*/  IMAD.MOV.U32 R91, RZ, RZ, R54 ;  /* 0x000000ffff5b7224 */ /* 0x004fe200078e0036 */
[----:B---3--:R-:W-:Y:S01]  /*7a1c0*/  MOV R90, R50 ;  /* 0x00000032005a7202 */ /* 0x008fe20000000f00 */
[----:B----4-:R-:W-:-:S02]  /*7a1d0*/  IMAD.MOV.U32 R88, RZ, RZ, R66 ;  /* 0x000000ffff587224 */ /* 0x010fc400078e0042 */
[----:B------:R-:W2:Y:S01]  /*7a1e0*/  LDL.LU R66, [R1+0x4afc] ;  /* 0x004afc0001427983 */ /* 0x000ea20000300800 */
[----:B-----5:R-:W-:-:S03]  /*7a1f0*/  IMAD.MOV.U32 R89, RZ, RZ, R58 ;  /* 0x000000ffff597224 */ /* 0x020fc600078e003a */
[----:B------:R-:W3:Y:S04]  /*7a200*/  LDL.LU R58, [R1+0x4af8] ;  /* 0x004af800013a7983 */ /* 0x000ee80000300800 */
[----:B------:R-:W4:Y:S04]  /*7a210*/  LDL.LU R50, [R1+0x4af4] ;  /* 0x004af40001327983 */ /* 0x000f280000300800 */
[----:B------:R-:W5:Y:S04]  /*7a220*/  LDL.LU R54, [R1+0x4af0] ;  /* 0x004af00001367983 */ /* 0x000f680000300800 */
[----:B------:R-:W5:Y:S04]  /*7a230*/  LDL.LU R76, [R1+0x9f0] ;  /* 0x0009f000014c7983 */ /* 0x000f680000300800 */
[----:B------:R-:W5:Y:S04]  /*7a240*/  LDL.LU R77, [R1+0x9f4] ;  /* 0x0009f400014d7983 */ /* 0x000f680000300800 */
[----:B------:R-:W5:Y:S04]  /*7a250*/  LDL.LU R78, [R1+0x9f8] ;  /* 0x0009f800014e7983 */ /* 0x000f680000300800 */
[----:B------:R-:W5:Y:S01]  /*7a260*/  LDL.LU R79, [R1+0x9fc] ;  /* 0x0009fc00014f7983 */ /* 0x000f620000300800 */
[----:B--2---:R-:W-:-:S02]  /*7a270*/  IMAD.MOV.U32 R83, RZ, RZ, R66 ;  /* 0x000000ffff537224 */ /* 0x004fc400078e0042 */
[----:B---3--:R-:W-:Y:S02]  /*7a280*/  IMAD.MOV.U32 R82, RZ, RZ, R58 ;  /* 0x000000ffff527224 */ /* 0x008fe400078e003a */
[----:B----4-:R-:W-:Y:S02]  /*7a290*/  IMAD.MOV.U32 R80, RZ, RZ, R50 ;  /* 0x000000ffff507224 */ /* 0x010fe400078e0032 */
[----:B------:R-:W2:Y:S01]  /*7a2a0*/  LDL.LU R50, [R1+0x4aec] ;  /* 0x004aec0001327983 */ /* 0x000ea20000300800 */
[----:B-----5:R-:W-:-:S03]  /*7a2b0*/  MOV R81, R54 ;  /* 0x0000003600517202 */ /* 0x020fc60000000f00 */
[----:B------:R-:W3:Y:S04]  /*7a2c0*/  LDL.LU R54, [R1+0x4ae8] ;  /* 0x004ae80001367983 */ /* 0x000ee80000300800 */
        /* <DEDUP_REMOVED lines=73> */
[----:B--2---:R-:W-:Y:S01]  /*7a760*/  MOV R103, R50 ;  /* 0x0000003200677202 */ /* 0x004fe20000000f00 */
[----:B---3--:R-:W-:-:S02]  /*7a770*/  IMAD.MOV.U32 R102, RZ, RZ, R54 ;  /* 0x000000ffff667224 */ /* 0x008fc400078e0036 */
[----:B----4-:R-:W-:Y:S01]  /*7a780*/  IMAD.MOV.U32 R101, RZ, RZ, R58 ;  /* 0x000000ffff657224 */ /* 0x010fe200078e003a */
[----:B-----5:R-:W-:Y:S02]  /*7a790*/  MOV R100, R66 ;  /* 0x0000004200647202 */ /* 0x020fe40000000f00 */
[----:B------:R-:W2:Y:S04]  /*7a7a0*/  LDL.LU R66, [R1+0x4adc] ;  /* 0x004adc0001427983 */ /* 0x000ea80000300800 */
[----:B------:R-:W3:Y:S04]  /*7a7b0*/  LDL.LU R58, [R1+0x4ad8] ;  /* 0x004ad800013a7983 */ /* 0x000ee80000300800 */
[----:B------:R-:W4:Y:S04]  /*7a7c0*/  LDL.LU R54, [R1+0x4ad4] ;  /* 0x004ad40001367983 */ /* 0x000f280000300800 */
[----:B------:R-:W5:Y:S04]  /*7a7d0*/  LDL.LU R50, [R1+0x4ad0] ;  /* 0x004ad00001327983 */ /* 0x000f680000300800 */
[----:B------:R-:W5:Y:S04]  /*7a7e0*/  LDL.LU R51, [R1+0x4acc] ;  /* 0x004acc0001337983 */ /* 0x000f680000300800 */
[----:B------:R-:W1:Y:S04]  /*7a7f0*/  LDL.LU R46, [R1+0x4ac8] ;  /* 0x004ac800012e7983 */ /* 0x000e680000300800 */
[----:B------:R-:W1:Y:S01]  /*7a800*/  LDL.LU R47, [R1+0x4ac4] ;  /* 0x004ac400012f7983 */ /* 0x000e620000300800 */
[----:B------:R-:W-:-:S02]  /*7a810*/  IMAD.MOV.U32 R95, RZ, RZ, R55 ;  /* 0x000000ffff5f7224 */ /* 0x000fc400078e0037 */
[----:B------:R-:W-:Y:S01]  /*7a820*/  IMAD.MOV.U32 R248, RZ, RZ, R59 ;  /* 0x000000fffff87224 */ /* 0x000fe200078e003b */
[----:B------:R-:W4:Y:S04]  /*7a830*/  LDL.LU R55, [R1+0x4ac0] ;  /* 0x004ac00001377983 */ /* 0x000f280000300800 */
[----:B------:R-:W3:Y:S01]  /*7a840*/  LDL.LU R59, [R1+0x4abc] ;  /* 0x004abc00013b7983 */ /* 0x000ee20000300800 */
[----:B------:R-:W-:Y:S01]  /*7a850*/  MOV R249, R62 ;  /* 0x0000003e00f97202 */ /* 0x000fe20000000f00 */
[----:B------:R-:W-:Y:S02]  /*7a860*/  IMAD.MOV.U32 R250, RZ, RZ, R63 ;  /* 0x000000fffffa7224 */ /* 0x000fe400078e003f */
[----:B------:R-:W2:Y:S01]  /*7a870*/  LDL.LU R62, [R1+0x4ab8] ;  /* 0x004ab800013e7983 */ /* 0x000ea20000300800 */
[----:B------:R-:W-:-:S03]  /*7a880*/  IMAD.MOV.U32 R251, RZ, RZ, R67 ;  /* 0x000000fffffb7224 */ /* 0x000fc600078e0043 */
[----:B------:R-:W2:Y:S04]  /*7a890*/  LDL.LU R63, [R1+0x4ab4] ;  /* 0x004ab400013f7983 */ /* 0x000ea80000300800 */
[----:B------:R-:W2:Y:S01]  /*7a8a0*/  LDL.LU R67, [R1+0x4ab0] ;  /* 0x004ab00001437983 */ /* 0x000ea20000300800 */
[----:B------:R-:W-:Y:S08]  /*7a8b0*/  HMMA.1688.F32.TF32 R112, R240, R14, R112 ;  /* 0x0000000ef070723c */ /* 0x000ff00000081070 */
[C---:B-1----:R-:W-:Y:S08]  /*7a8c0*/  HMMA.1688.F32.TF32 R68, R236.reuse, R46, R208 ;  /* 0x0000002eec44723c */ /* 0x042ff000000810d0 */
[C---:B-----5:R-:W-:Y:S08]  /*7a8d0*/  HMMA.1688.F32.TF32 R204, R236.reuse, R50, R204 ;  /* 0x00000032eccc723c */ /* 0x060ff000000810cc */
[C---:B----4-:R-:W-:Y:S07]  /*7a8e0*/  HMMA.1688.F32.TF32 R120, R236.reuse, R54, R120 ;  /* 0x00000036ec78723c */ /* 0x050fee0000081078 */
[----:B------:R-:W-:Y:S04]  /*7a8f0*/  STL.64 [R1+0x440], R68 ;  /* 0x0004404401007387 */ /* 0x000fe80000100a00 */
[----:B------:R3:W-:Y:S02]  /*7a900*/  STL.64 [R1+0x448], R70 ;  /* 0x0004484601007387 */ /* 0x0007e40000100a00 */
[C---:B---3--:R-:W-:Y:S02]  /*7a910*/  HMMA.1688.F32.TF32 R68, R236.reuse, R58, R116 ;  /* 0x0000003aec44723c */ /* 0x048fe40000081074 */
[----:B------:R-:W-:Y:S04]  /*7a920*/  STL.64 [R1+0x450], R204 ;  /* 0x000450cc01007387 */ /* 0x000fe80000100a00 */
[----:B------:R-:W-:Y:S02]  /*7a930*/  STL.64 [R1+0x458], R206 ;  /* 0x000458ce01007387 */ /* 0x000fe40000100a00 */
[C---:B--2---:R-:W-:Y:S02]  /*7a940*/  HMMA.1688.F32.TF32 R116, R236.reuse, R62, R200 ;  /* 0x0000003eec74723c */ /* 0x044fe400000810c8 */
[----:B------:R-:W-:Y:S04]  /*7a950*/  STL.64 [R1+0x460], R120 ;  /* 0x0004607801007387 */ /* 0x000fe80000100a00 */
[----:B------:R1:W-:Y:S09]  /*7a960*/  STL.64 [R1+0x468], R122 ;  /* 0x0004687a01007387 */ /* 0x0003f20000100a00 */
[----:B------:R-:W-:Y:S01]  /*7a970*/  STL.64 [R1+0x470], R68 ;  /* 0x0004704401007387 */ /* 0x000fe20000100a00 */
[----:B-1----:R-:W-:Y:S03]  /*7a980*/  HMMA.1688.F32.TF32 R120, R236, R66, R224 ;  /* 0x00000042ec78723c */ /* 0x002fe600000810e0 */
[----:B------:R1:W-:Y:S04]  /*7a990*/  STL.64 [R1+0x478], R70 ;  /* 0x0004784601007387 */ /* 0x0003e80000100a00 */
[----:B------:R-:W-:Y:S01]  /*7a9a0*/  LDS R236, [R161+0xc180] ;  /* 0x00c18000a1ec7984 */ /* 0x000fe20000000800 */
[C---:B------:R-:W-:Y:S03]  /*7a9b0*/  HMMA.1688.F32.TF32 R100, R240.reuse, R46, R100 ;  /* 0x0000002ef064723c */ /* 0x040fe60000081064 */
[----:B------:R-:W-:Y:S04]  /*7a9c0*/  LDS R238, [R161+0xe180] ;  /* 0x00e18000a1ee7984 */ /* 0x000fe80000000800 */
[----:B------:R-:W-:Y:S01]  /*7a9d0*/  LDS R237, [R189+0xc180] ;  /* 0x00c18000bded7984 */ /* 0x000fe20000000800 */
[C---:B-1----:R-:W-:Y:S03]  /*7a9e0*/  HMMA.1688.F32.TF32 R68, R240.reuse, R6, R144 ;  /* 0x00000006f044723c */ /* 0x042fe60000081090 */
[----:B------:R-:W-:Y:S04]  /*7a9f0*/  STL.64 [R1+0x490], R116 ;  /* 0x0004907401007387 */ /* 0x000fe80000100a00 */
[----:B------:R1:W-:Y:S04]  /*7aa00*/  STL.64 [R1+0x498], R118 ;  /* 0x0004987601007387 */ /* 0x0003e80000100a00 */
[----:B------:R-:W-:Y:S04]  /*7aa10*/  STL.64 [R1+0x480], R120 ;  /* 0x0004807801007387 */ /* 0x000fe80000100a00 */
[----:B------:R-:W-:Y:S01]  /*7aa20*/  STL.64 [R1+0x488], R122 ;  /* 0x0004887a01007387 */ /* 0x000fe20000100a00 */
[C---:B-1----:R-:W-:Y:S03]  /*7aa30*/  HMMA.1688.F32.TF32 R116, R240.reuse, R10, R148 ;  /* 0x0000000af074723c */ /* 0x042fe60000081094 */
[----:B------:R-:W1:Y:S04]  /*7aa40*/  LDS R239, [R189+0xe180] ;  /* 0x00e18000bdef7984 */ /* 0x000e680000000800 */
[----:B------:R-:W-:Y:S04]  /*7aa50*/  STL.64 [R1+0x4a0], R68 ;  /* 0x0004a04401007387 */ /* 0x000fe80000100a00 */
[----:B------:R2:W-:Y:S02]  /*7aa60*/  STL.64 [R1+0x4a8], R70 ;  /* 0x0004a84601007387 */ /* 0x0005e40000100a00 */
[C---:B--2---:R-:W-:Y:S10]  /*7aa70*/  HMMA.1688.F32.TF32 R68, R240.reuse, R18, R72 ;  /* 0x00000012f044723c */ /* 0x044ff40000081048 */
[----:B------:R-:W-:Y:S04]  /*7aa80*/  STL.64 [R1+0x4c0], R116 ;  /* 0x0004c07401007387 */ /* 0x000fe80000100a00 */
[----:B------:R-:W-:Y:S01]  /*7aa90*/  STL.64 [R1+0x4c8], R118 ;  /* 0x0004c87601007387 */ /* 0x000fe20000100a00 */
[----:B------:R-:W-:Y:S03]  /*7aaa0*/  HMMA.1688.F32.TF32 R72, R240, R22, R124 ;  /* 0x00000016f048723c */ /* 0x000fe6000008107c */
[----:B------:R-:W-:Y:S04]  /*7aab0*/  STL.64 [R1+0x4e0], R112 ;  /* 0x0004e07001007387 */ /* 0x000fe80000100a00 */
[----:B------:R-:W-:Y:S04]  /*7aac0*/  STL.64 [R1+0x4e8], R114 ;  /* 0x0004e87201007387 */ /* 0x000fe80000100a00 */
[----:B------:R2:W-:Y:S01]  /*7aad0*/  STL.64 [R1+0x510], R68 ;  /* 0x0005104401007387 */ /* 0x0005e20000100a00 */
[----:B------:R-:W-:Y:S01]  /*7aae0*/  MOV R17, R70 ;  /* 0x0000004600117202 */ /* 0x000fe20000000f00 */
[----:B------:R-:W-:-:S02]  /*7aaf0*/  IMAD.MOV.U32 R16, RZ, RZ, R71 ;  /* 0x000000ffff107224 */ /* 0x000fc400078e0047 */
[----:B--2---:R-:W-:Y:S03]  /*7ab00*/  HMMA.1688.F32.TF32 R68, R240, R26, R128 ;  /* 0x0000001af044723c */ /* 0x004fe60000081080 */
[----:B------:R2:W-:Y:S04]  /*7ab10*/  STL [R1+0x488c], R16 ;  /* 0x00488c1001007387 */ /* 0x0005e80000100800 */
[----:B------:R3:W-:Y:S04]  /*7ab20*/  STL [R1+0x4888], R17 ;  /* 0x0048881101007387 */ /* 0x0007e80000100800 */
[----:B------:R-:W-:Y:S04]  /*7ab30*/  STL.64 [R1+0x550], R72 ;  /* 0x0005504801007387 */ /* 0x000fe80000100a00 */
[----:B------:R-:W-:Y:S08]  /*7ab40*/  STL.64 [R1+0x558], R74 ;  /* 0x0005584a01007387 */ /* 0x000ff00000100a00 */
[----:B------:R4:W-:Y:S01]  /*7ab50*/  STL.64 [R1+0x570], R68 ;  /* 0x0005704401007387 */ /* 0x0009e20000100a00 */
[----:B--2---:R-:W-:Y:S01]  /*7ab60*/  IMAD.MOV.U32 R16, RZ, RZ, R70 ;  /* 0x000000ffff107224 */ /* 0x004fe200078e0046 */
[----:B---3--:R-:W-:-:S02]  /*7ab70*/  MOV R17, R71 ;  /* 0x0000004700117202 */ /* 0x008fc40000000f00 */
[C---:B----4-:R-:W-:Y:S08]  /*7ab80*/  HMMA.1688.F32.TF32 R68, R240.reuse, R30, R216 ;  /* 0x0000001ef044723c */ /* 0x050ff000000810d8 */
[C---:B------:R-:W-:Y:S08]  /*7ab90*/  HMMA.1688.F32.TF32 R112, R240.reuse, R34, R212 ;  /* 0x00000022f070723c */ /* 0x040ff000000810d4 */
[C---:B------:R-:W-:Y:S07]  /*7aba0*/  HMMA.1688.F32.TF32 R72, R240.reuse, R38, R108 ;  /* 0x00000026f048723c */ /* 0x040fee000008106c */
[----:B------:R-:W-:Y:S04]  /*7abb0*/  STL.64 [R1+0x590], R68 ;  /* 0x0005904401007387 */ /* 0x000fe80000100a00 */
[----:B------:R2:W-:Y:S02]  /*7abc0*/  STL.64 [R1+0x598], R70 ;  /* 0x0005984601007387 */ /* 0x0005e40000100a00 */
[C---:B--2---:R-:W-:Y:S02]  /*7abd0*/  HMMA.1688.F32.TF32 R68, R240.reuse, R42, R104 ;  /* 0x0000002af044723c */ /* 0x044fe40000081068 */
[----:B------:R-:W-:Y:S04]  /*7abe0*/  STL.64 [R1+0x5a0], R112 ;  /* 0x0005a07001007387 */ /* 0x000fe80000100a00 */
[----:B------:R-:W-:Y:S04]  /*7abf0*/  STL.64 [R1+0x5a8], R114 ;  /* 0x0005a87201007387 */ /* 0x000fe80000100a00 */
[----:B------:R-:W-:Y:S04]  /*7ac00*/  STL.64 [R1+0x5b0], R72 ;  /* 0x0005b04801007387 */ /* 0x000fe80000100a00 */
[----:B------:R2:W-:Y:S09]  /*7ac10*/  STL.64 [R1+0x5b8], R74 ;  /* 0x0005b84a01007387 */ /* 0x0005f20000100a00 */
[----:B------:R-:W-:Y:S01]  /*7ac20*/  STL.64 [R1+0x13a0], R68 ;  /* 0x0013a04401007387 */ /* 0x000fe20000100a00 */
[C---:B--2---:R-:W-:Y:S03]  /*7ac30*/  HMMA.1688.F32.TF32 R72, R240.reuse, R50, R96 ;  /* 0x00000032f048723c */ /* 0x044fe60000081060 */
[----:B------:R2:W-:Y:S05]  /*7ac40*/  STL.64 [R1+0x13a8], R70 ;  /* 0x0013a84601007387 */ /* 0x0005ea0000100a00 */
[C---:B--2---:R-:W-:Y:S01]  /*7ac50*/  HMMA.1688.F32.TF32 R68, R240.reuse, R54, R80 ;  /* 0x00000036f044723c */ /* 0x044fe20000081050 */
[----:B------:R-:W-:Y:S04]  /*7ac60*/  STL.64 [R1+0x1390], R100 ;  /* 0x0013906401007387 */ /* 0x000fe80000100a00 */
[----:B------:R-:W-:Y:S03]  /*7ac70*/  STL.64 [R1+0x1398], R102 ;  /* 0x0013986601007387 */ /* 0x000fe60000100a00 */
[C---:B------:R-:W-:Y:S07]  /*7ac80*/  HMMA.1688.F32.TF32 R76, R240.reuse, R58, R76 ;  /* 0x0000003af04c723c */ /* 0x040fee000008104c */
[----:B------:R-:W-:Y:S04]  /*7ac90*/  STL.64 [R1+0x1380], R72 ;  /* 0x0013804801007387 */ /* 0x000fe80000100a00 */
[----:B------:R2:W-:Y:S04]  /*7aca0*/  STL.64 [R1+0x1388], R74 ;  /* 0x0013884a01007387 */ /* 0x0005e80000100a00 */
[----:B------:R-:W-:Y:S01]  /*7acb0*/  STL.64 [R1+0x1370], R68 ;  /* 0x0013704401007387 */ /* 0x000fe20000100a00 */
[C---:B--2---:R-:W-:Y:S03]  /*7acc0*/  HMMA.1688.F32.TF32 R72, R240.reuse, R62, R92 ;  /* 0x0000003ef048723c */ /* 0x044fe6000008105c */
[----:B------:R2:W-:Y:S05]  /*7acd0*/  STL.64 [R1+0x1378], R70 ;  /* 0x0013784601007387 */ /* 0x0005ea0000100a00 */
[----:B--2---:R-:W-:Y:S01]  /*7ace0*/  HMMA.1688.F32.TF32 R68, R240, R66, R88 ;  /* 0x00000042f044723c */ /* 0x004fe20000081058 */
[----:B------:R-:W-:Y:S04]  /*7acf0*/  STL.64 [R1+0x1360], R76 ;  /* 0x0013604c01007387 */ /* 0x000fe80000100a00 */
[----:B------:R2:W-:Y:S10]  /*7ad00*/  STL.64 [R1+0x1368], R78 ;  /* 0x0013684e01007387 */ /* 0x0005f40000100a00 */
[----:B------:R-:W-:Y:S04]  /*7ad10*/  STL.64 [R1+0x1350], R72 ;  /* 0x0013504801007387 */ /* 0x000fe80000100a00 */
[----:B------:R3:W-:Y:S01]  /*7ad20*/  STL.64 [R1+0x1358], R74 ;  /* 0x0013584a01007387 */ /* 0x0007e20000100a00 */
[C---:B--2---:R-:W-:Y:S03]  /*7ad30*/  HMMA.1688.F32.TF32 R76, R232.reuse, R6, R84 ;  /* 0x00000006e84c723c */ /* 0x044fe60000081054 */
[----:B------:R-:W-:Y:S04]  /*7ad40*/  LDS R240, [R161+0xc200] ;  /* 0x00c20000a1f07984 */ /* 0x000fe80000000800 */
[----:B------:R-:W-:Y:S01]  /*7ad50*/  LDS R242, [R161+0xe200] ;  /* 0x00e20000a1f27984 */ /* 0x000fe20000000800 */
[C---:B---3--:R-:W-:Y:S03]  /*7ad60*/  HMMA.1688.F32.TF32 R72, R232.reuse, R10, R244 ;  /* 0x0000000ae848723c */ /* 0x048fe600000810f4 */
[----:B------:R-:W-:Y:S04]  /*7ad70*/  STL.64 [R1+0x5c0], R68 ;  /* 0x0005c04401007387 */ /* 0x000fe80000100a00 */
[----:B------:R2:W-:Y:S04]  /*7ad80*/  STL.64 [R1+0x5c8], R70 ;  /* 0x0005c84601007387 */ /* 0x0005e80000100a00 */
[----:B------:R-:W-:Y:S04]  /*7ad90*/  LDS R241, [R189+0xc200] ;  /* 0x00c20000bdf17984 */ /* 0x000fe80000000800 */
[----:B------:R-:W3:Y:S01]  /*7ada0*/  LDS R243, [R189+0xe200] ;  /* 0x00e20000bdf37984 */ /* 0x000ee20000000800 */
[C---:B--2---:R-:W-:Y:S03]  /*7adb0*/  HMMA.1688.F32.TF32 R68, R232.reuse, R14, R248 ;  /* 0x0000000ee844723c */ /* 0x044fe600000810f8 */
[----:B------:R-:W-:Y:S04]  /*7adc0*/  STL.64 [R1+0x1340], R76 ;  /* 0x0013404c01007387 */ /* 0x000fe80000100a00 */
[----:B------:R-:W-:Y:S04]  /*7add0*/  STL.64 [R1+0x1348], R78 ;  /* 0x0013484e01007387 */ /* 0x000fe80000100a00 */
[----:B------:R-:W2:Y:S04]  /*7ade0*/  LDL.LU R248, [R1+0xc10] ;  /* 0x000c100001f87983 */ /* 0x000ea80000300800 */
[----:B------:R4:W-:Y:S04]  /*7adf0*/  STL.64 [R1+0x1330], R72 ;  /* 0x0013304801007387 */ /* 0x0009e80000100a00 */
[----:B------:R5:W-:Y:S04]  /*7ae00*/  STL.64 [R1+0x1338], R74 ;  /* 0x0013384a01007387 */ /* 0x000be80000100a00 */
[----:B------:R-:W-:Y:S04]  /*7ae10*/  STL.64 [R1+0x1320], R68 ;  /* 0x0013204401007387 */ /* 0x000fe80000100a00 */
        /* <DEDUP_REMOVED lines=71> */
[----:B------:R-:W5:Y:S01]  /*7b290*/  LDL.LU R247, [R1+0xbfc] ;  /* 0x000bfc0001f77983 */ /* 0x000f620000300800 */
[C---:B-1----:R-:W-:Y:S08]  /*7b2a0*/  HMMA.1688.F32.TF32 R68, R232.reuse, R18, R148 ;  /* 0x00000012e844723c */ /* 0x042ff00000081094 */
[C---:B--2---:R-:W-:Y:S11]  /*7b2b0*/  HMMA.1688.F32.TF32 R116, R232.reuse, R22, R112 ;  /* 0x00000016e874723c */ /* 0x044ff60000081070 */
[----:B------:R-:W-:Y:S04]  /*7b2c0*/  @!UPT UIADD3 URZ, URZ, URZ, URZ ;  /* 0x0000003f3f3ff290 */ /* 0x000fe8000fffe03f */
[----:B------:R-:W-:Y:S04]  /*7b2d0*/  STL.64 [R1+0x1310], R68 ;  /* 0x0013104401007387 */ /* 0x000fe80000100a00 */
[----:B------:R4:W-:Y:S02]  /*7b2e0*/  STL.64 [R1+0x1318], R70 ;  /* 0x0013184601007387 */ /* 0x0009e40000100a00 */
[C---:B----4-:R-:W-:Y:S02]  /*7b2f0*/  HMMA.1688.F32.TF32 R68, R232.reuse, R26, R72 ;  /* 0x0000001ae844723c */ /* 0x050fe40000081048 */
[----:B------:R-:W-:Y:S04]  /*7b300*/  STL.64 [R1+0x1300], R116 ;  /* 0x0013007401007387 */ /* 0x000fe80000100a00 */
[----:B------:R-:W-:Y:S02]  /*7b310*/  STL.64 [R1+0x1308], R118 ;  /* 0x0013087601007387 */ /* 0x000fe40000100a00 */
[C---:B------:R-:W-:Y:S08]  /*7b320*/  HMMA.1688.F32.TF32 R112, R232.reuse, R30, R124 ;  /* 0x0000001ee870723c */ /* 0x040ff0000008107c */
[C---:B------:R-:W-:Y:S07]  /*7b330*/  HMMA.1688.F32.TF32 R72, R232.reuse, R34, R128 ;  /* 0x00000022e848723c */ /* 0x040fee0000081080 */
[----:B------:R-:W-:Y:S04]  /*7b340*/  STL.64 [R1+0x12f0], R68 ;  /* 0x0012f04401007387 */ /* 0x000fe80000100a00 */
[----:B------:R1:W-:Y:S02]  /*7b350*/  STL.64 [R1+0x12f8], R70 ;  /* 0x0012f84601007387 */ /* 0x0003e40000100a00 */
[C---:B-1----:R-:W-:Y:S02]  /*7b360*/  HMMA.1688.F32.TF32 R68, R232.reuse, R38, R216 ;  /* 0x00000026e844723c */ /* 0x042fe400000810d8 */
[----:B------:R-:W-:Y:S04]  /*7b370*/  STL.64 [R1+0x12e0], R112 ;  /* 0x0012e07001007387 */ /* 0x000fe80000100a00 */
[----:B------:R-:W-:Y:S04]  /*7b380*/  STL.64 [R1+0x12e8], R114 ;  /* 0x0012e87201007387 */ /* 0x000fe80000100a00 */
[----:B------:R-:W-:Y:S04]  /*7b390*/  STL.64 [R1+0x12d0], R72 ;  /* 0x0012d04801007387 */ /* 0x000fe80000100a00 */
[----:B------:R1:W-:Y:S01]  /*7b3a0*/  STL.64 [R1+0x12d8], R74 ;  /* 0x0012d84a01007387 */ /* 0x0003e20000100a00 */
[C---:B---3--:R-:W-:Y:S08]  /*7b3b0*/  HMMA.1688.F32.TF32 R108, R232.reuse, R46, R108 ;  /* 0x0000002ee86c723c */ /* 0x048ff0000008106c */
[----:B------:R-:W-:Y:S04]  /*7b3c0*/  STL.64 [R1+0x12c0], R68 ;  /* 0x0012c04401007387 */ /* 0x000fe80000100a00 */
[----:B------:R5:W-:Y:S01]  /*7b3d0*/  STL.64 [R1+0x12c8], R70 ;  /* 0x0012c84601007387 */ /* 0x000be20000100a00 */
[C---:B-1----:R-:W-:Y:S08]  /*7b3e0*/  HMMA.1688.F32.TF32 R72, R232.reuse, R50, R104 ;  /* 0x00000032e848723c */ /* 0x042ff00000081068 */
[C---:B-----5:R-:W-:Y:S08]  /*7b3f0*/  HMMA.1688.F32.TF32 R68, R232.reuse, R42, R212 ;  /* 0x0000002ae844723c */ /* 0x060ff000000810d4 */
[C---:B------:R-:W-:Y:S11]  /*7b400*/  HMMA.1688.F32.TF32 R96, R232.reuse, R58, R96 ;  /* 0x0000003ae860723c */ /* 0x040ff60000081060 */
[----:B------:R-:W-:Y:S04]  /*7b410*/  @!UPT UIADD3 URZ, URZ, URZ, URZ ;  /* 0x0000003f3f3ff290 */ /* 0x000fe8000fffe03f */
[----:B------:R-:W-:Y:S04]  /*7b420*/  STL.64 [R1+0x12b0], R68 ;  /* 0x0012b04401007387 */ /* 0x000fe80000100a00 */
[----:B------:R1:W-:Y:S04]  /*7b430*/  STL.64 [R1+0x12b8], R70 ;  /* 0x0012b84601007387 */ /* 0x0003e80000100a00 */
[----:B------:R-:W-:Y:S04]  /*7b440*/  STL.64 [R1+0x12a0], R108 ;  /* 0x0012a06c01007387 */ /* 0x000fe80000100a00 */
[----:B------:R-:W-:Y:S01]  /*7b450*/  STL.64 [R1+0x12a8], R110 ;  /* 0x0012a86e01007387 */ /* 0x000fe20000100a00 */
[C---:B-1----:R-:W-:Y:S03]  /*7b460*/  HMMA.1688.F32.TF32 R68, R232.reuse, R54, R100 ;  /* 0x00000036e844723c */ /* 0x042fe60000081064 */
[----:B------:R-:W-:Y:S04]  /*7b470*/  STL.64 [R1+0x1290], R72 ;  /* 0x0012904801007387 */ /* 0x000fe80000100a00 */
[----:B------:R1:W-:Y:S02]  /*7b480*/  STL.64 [R1+0x1298], R74 ;  /* 0x0012984a01007387 */ /* 0x0003e40000100a00 */
[C---:B-1----:R-:W-:Y:S11]  /*7b490*/  HMMA.1688.F32.TF32 R72, R232.reuse, R62, R80 ;  /* 0x0000003ee848723c */ /* 0x042ff60000081050 */
[----:B------:R-:W-:Y:S03]  /*7b4a0*/  @!UPT UIADD3 URZ, URZ, URZ, URZ ;  /* 0x0000003f3f3ff290 */ /* 0x000fe6000fffe03f */
[----:B------:R1:W-:Y:S01]  /*7b4b0*/  STL.64 [R1+0x1280], R68 ;  /* 0x0012804401007387 */ /* 0x0003e20000100a00 */
[----:B------:R-:W-:Y:S02]  /*7b4c0*/  IMAD.MOV.U32 R13, RZ, RZ, R70 ;  /* 0x000000ffff0d7224 */ /* 0x000fe400078e0046 */
[----:B------:R-:W-:Y:S01]  /*7b4d0*/  IMAD.MOV.U32 R12, RZ, RZ, R71 ;  /* 0x000000ffff0c7224 */ /* 0x000fe200078e0047 */
[----:B------:R-:W-:Y:S04]  /*7b4e0*/  STL.64 [R1+0x1270], R96 ;  /* 0x0012706001007387 */ /* 0x000fe80000100a00 */
[----:B------:R-:W-:Y:S01]  /*7b4f0*/  STL.64 [R1+0x1278], R98 ;  /* 0x0012786201007387 */ /* 0x000fe20000100a00 */
[----:B-1----:R-:W-:Y:S03]  /*7b500*/  HMMA.1688.F32.TF32 R68, R232, R66, R76 ;  /* 0x00000042e844723c */ /* 0x002fe6000008104c */
[----:B------:R-:W-:Y:S04]  /*7b510*/  LDS R232, [R161+0xc280] ;  /* 0x00c28000a1e87984 */ /* 0x000fe80000000800 */
[----:B------:R-:W-:Y:S04]  /*7b520*/  STL.64 [R1+0x1260], R72 ;  /* 0x0012604801007387 */ /* 0x000fe80000100a00 */
[----:B------:R1:W-:Y:S04]  /*7b530*/  STL.64 [R1+0x1268], R74 ;  /* 0x0012684a01007387 */ /* 0x0003e80000100a00 */
[----:B------:R-:W-:Y:S04]  /*7b540*/  LDS R234, [R161+0xe280] ;  /* 0x00e28000a1ea7984 */ /* 0x000fe80000000800 */
[----:B------:R-:W-:Y:S01]  /*7b550*/  LDS R233, [R189+0xc280] ;  /* 0x00c28000bde97984 */ /* 0x000fe20000000800 */
[C---:B-1----:R-:W-:Y:S03]  /*7b560*/  HMMA.1688.F32.TF32 R72, R236.reuse, R6, R92 ;  /* 0x00000006ec48723c */ /* 0x042fe6000008105c */
[----:B------:R-:W1:Y:S04]  /*7b570*/  LDS R235, [R189+0xe280] ;  /* 0x00e28000bdeb7984 */ /* 0x000e680000000800 */
[----:B------:R-:W-:Y:S04]  /*7b580*/  STL.64 [R1+0x5d0], R68 ;  /* 0x0005d04401007387 */ /* 0x000fe80000100a00 */
[----:B------:R2:W-:Y:S01]  /*7b590*/  STL.64 [R1+0x5d8], R70 ;  /* 0x0005d84601007387 */ /* 0x0005e20000100a00 */
[C---:B------:R-:W-:Y:S08]  /*7b5a0*/  HMMA.1688.F32.TF32 R76, R236.reuse, R14, R84 ;  /* 0x0000000eec4c723c */ /* 0x040ff00000081054 */
[C---:B--2---:R-:W-:Y:S03]  /*7b5b0*/  HMMA.1688.F32.TF32 R68, R236.reuse, R10, R88 ;  /* 0x0000000aec44723c */ /* 0x044fe60000081058 */
[----:B------:R-:W-:Y:S04]  /*7b5c0*/  STL.64 [R1+0x5e0], R72 ;  /* 0x0005e04801007387 */ /* 0x000fe80000100a00 */
[----:B------:R2:W-:Y:S02]  /*7b5d0*/  STL.64 [R1+0x5e8], R74 ;  /* 0x0005e84a01007387 */ /* 0x0005e40000100a00 */
[C---:B--2---:R-:W-:Y:S11]  /*7b5e0*/  HMMA.1688.F32.TF32 R72, R236.reuse, R18, R244 ;  /* 0x00000012ec48723c */ /* 0x044ff600000810f4 */
[----:B------:R-:W-:Y:S03]  /*7b5f0*/  @!UPT UIADD3 URZ, URZ, URZ, URZ ;  /* 0x0000003f3f3ff290 */ /* 0x000fe6000fffe03f */
[----:B------:R-:W-:Y:S04]  /*7b600*/  STL.64 [R1+0x5f0], R68 ;  /* 0x0005f04401007387 */ /* 0x000fe80000100a00 */
[----:B------:R-:W-:Y:S04]  /*7b610*/  STL.64 [R1+0x5f8], R70 ;  /* 0x0005f84601007387 */ /* 0x000fe80000100a00 */
[----:B------:R2:W-:Y:S04]  /*7b620*/  STL.64 [R1+0x600], R76 ;  /* 0x0006004c01007387 */ /* 0x0005e80000100a00 */
[----:B------:R3:W-:Y:S04]  /*7b630*/  STL.64 [R1+0x608], R78 ;  /* 0x0006084e01007387 */ /* 0x0007e80000100a00 */
        /* <DEDUP_REMOVED lines=41> */
[----:B------:R-:W2:Y:S01]  /*7b8d0*/  LDL.LU R79, [R1+0xcfc] ;  /* 0x000cfc00014f7983 */ /* 0x000ea20000300800 */
[----:B------:R-:W-:Y:S03]  /*7b8e0*/  HMMA.1688.F32.TF32 R68, R236, R22, R248 ;  /* 0x00000016ec44723c */ /* 0x000fe600000810f8 */
[----:B------:R-:W3:Y:S04]  /*7b8f0*/  LDL.LU R248, [R1+0xd90] ;  /* 0x000d900001f87983 */ /* 0x000ee80000300800 */
[----:B------:R-:W3:Y:S04]  /*7b900*/  LDL.LU R249, [R1+0xd94] ;  /* 0x000d940001f97983 */ /* 0x000ee80000300800 */
[----:B------:R-:W3:Y:S04]  /*7b910*/  LDL.LU R250, [R1+0xd98] ;  /* 0x000d980001fa7983 */ /* 0x000ee80000300800 */
[----:B------:R-:W3:Y:S04]  /*7b920*/  LDL.LU R251, [R1+0xd9c] ;  /* 0x000d9c0001fb7983 */ /* 0x000ee80000300800 */
[----:B------:R-:W2:Y:S04]  /*7b930*/  LDL.LU R244, [R1+0xd60] ;  /* 0x000d600001f47983 */ /* 0x000ea80000300800 */
[----:B------:R-:W2:Y:S04]  /*7b940*/  LDL.LU R245, [R1+0xd64] ;  /* 0x000d640001f57983 */ /* 0x000ea80000300800 */
[----:B------:R-:W2:Y:S04]  /*7b950*/  LDL.LU R246, [R1+0xd68] ;  /* 0x000d680001f67983 */ /* 0x000ea80000300800 */
[----:B------:R-:W2:Y:S01]  /*7b960*/  LDL.LU R247, [R1+0xd6c] ;  /* 0x000d6c0001f77983 */ /* 0x000ea20000300800 */
[----:B------:R-:W-:Y:S01]  /*7b970*/  MOV R45, R68 ;  /* 0x00000044002d7202 */ /* 0x000fe20000000f00 */
[----:B------:R-:W-:Y:S01]  /*7b980*/  IMAD.MOV.U32 R44, RZ, RZ, R69 ;  /* 0x000000ffff2c7224 */ /* 0x000fe200078e0045 */
[----:B------:R-:W-:Y:S01]  /*7b990*/  MOV R40, R71 ;  /* 0x0000004700287202 */ /* 0x000fe20000000f00 */
[----:B------:R-:W-:-:S04]  /*7b9a0*/  IMAD.MOV.U32 R41, RZ, RZ, R70 ;  /* 0x000000ffff297224 */ /* 0x000fc800078e0046 */
[----:B------:R1:W-:Y:S04]  /*7b9b0*/  STL [R1+0x4884], R40 ;  /* 0x0048842801007387 */ /* 0x0003e80000100800 */
[----:B------:R1:W-:Y:S04]  /*7b9c0*/  STL [R1+0x4880], R41 ;  /* 0x0048802901007387 */ /* 0x0003e80000100800 */
[----:B------:R1:W-:Y:S04]  /*7b9d0*/  STL [R1+0x487c], R44 ;  /* 0x00487c2c01007387 */ /* 0x0003e80000100800 */
[----:B------:R1:W-:Y:S01]  /*7b9e0*/  STL [R1+0x4878], R45 ;  /* 0x0048782d01007387 */ /* 0x0003e20000100800 */
        /* <DEDUP_REMOVED lines=10> */
[----:B-1----:R-:W-:Y:S01]  /*7ba90*/  IMAD.MOV.U32 R40, RZ, RZ, R68 ;  /* 0x000000ffff287224 */ /* 0x002fe200078e0044 */
[----:B------:R-:W-:Y:S01]  /*7baa0*/  MOV R41, R69 ;  /* 0x0000004500297202 */ /* 0x000fe20000000f00 */
[----:B------:R-:W-:Y:S02]  /*7bab0*/  IMAD.MOV.U32 R44, RZ, RZ, R70 ;  /* 0x000000ffff2c7224 */ /* 0x000fe400078e0046 */
[----:B------:R-:W-:Y:S02]  /*7bac0*/  IMAD.MOV.U32 R45, RZ, RZ, R71 ;  /* 0x000000ffff2d7224 */ /* 0x000fe400078e0047 */
        /* <DEDUP_REMOVED lines=8> */
[C---:B------:R-:W-:Y:S08]  /*7bb50*/  HMMA.1688.F32.TF32 R96, R236.reuse, R42, R96 ;  /* 0x0000002aec60723c */ /* 0x040ff00000081060 */
[C---:B------:R-:W-:Y:S07]  /*7bb60*/  HMMA.1688.F32.TF32 R72, R236.reuse, R46, R80 ;  /* 0x0000002eec48723c */ /* 0x040fee0000081050 */
[----:B------:R-:W-:Y:S04]  /*7bb70*/  STL.64 [R1+0x680], R68 ;  /* 0x0006804401007387 */ /* 0x000fe80000100a00 */
[----:B------:R2:W-:Y:S02]  /*7bb80*/  STL.64 [R1+0x688], R70 ;  /* 0x0006884601007387 */ /* 0x0005e40000100a00 */
[C---:B--2---:R-:W-:Y:S02]  /*7bb90*/  HMMA.1688.F32.TF32 R68, R236.reuse, R50, R76 ;  /* 0x00000032ec44723c */ /* 0x044fe4000008104c */
        /* <DEDUP_REMOVED lines=13> */
[----:B------:R1:W-:Y:S01]  /*7bc70*/  STL.64 [R1+0x6f0], R68 ;  /* 0x0006f04401007387 */ /* 0x0003e20000100a00 */
[----:B------:R-:W-:-:S02]  /*7bc80*/  IMAD.MOV.U32 R65, RZ, RZ, R70 ;  /* 0x000000ffff417224 */ /* 0x000fc400078e0046 */
[----:B------:R-:W-:Y:S02]  /*7bc90*/  IMAD.MOV.U32 R64, RZ, RZ, R71 ;  /* 0x000000ffff407224 */ /* 0x000fe400078e0047 */
[----:B-1----:R-:W-:Y:S03]  /*7bca0*/  HMMA.1688.F32.TF32 R68, R236, R66, R244 ;  /* 0x00000042ec44723c */ /* 0x002fe600000810f4 */
[----:B------:R-:W-:Y:S04]  /*7bcb0*/  STL [R1+0x486c], R64 ;  /* 0x00486c4001007387 */ /* 0x000fe80000100800 */
[----:B------:R-:W-:Y:S04]  /*7bcc0*/  STL [R1+0x4868], R65 ;  /* 0x0048684101007387 */ /* 0x000fe80000100800 */
[----:B------:R-:W-:Y:S04]  /*7bcd0*/  LDS R236, [R161+0xc380] ;  /* 0x00c38000a1ec7984 */ /* 0x000fe80000000800 */
[----:B------:R-:W-:Y:S04]  /*7bce0*/  LDS R238, [R161+0xe380] ;  /* 0x00e38000a1ee7984 */ /* 0x000fe80000000800 */
[----:B------:R-:W-:Y:S04]  /*7bcf0*/  LDS R237, [R189+0xc380] ;  /* 0x00c38000bded7984 */ /* 0x000fe80000000800 */
[----:B------:R-:W-:Y:S01]  /*7bd00*/  LDS R239, [R189+0xe380] ;  /* 0x00e38000bdef7984 */ /* 0x000fe20000000800 */
[----:B------:R-:W-:Y:S01]  /*7bd10*/  IMAD.MOV.U32 R60, RZ, RZ, R69 ;  /* 0x000000ffff3c7224 */ /* 0x000fe200078e0045 */
[----:B------:R-:W-:Y:S01]  /*7bd20*/  MOV R61, R68 ;  /* 0x00000044003d7202 */ /* 0x000fe20000000f00 */
[----:B------:R-:W-:Y:S01]  /*7bd30*/  IMAD.MOV.U32 R57, RZ, RZ, R70 ;  /* 0x000000ffff397224 */ /* 0x000fe200078e0046 */
[----:B------:R-:W-:-:S02]  /*7bd40*/  MOV R56, R71 ;  /* 0x0000004700387202 */ /* 0x000fc40000000f00 */
[----:B------:R1:W-:Y:S01]  /*7bd50*/  STL [R1+0x4874], R60 ;  /* 0x0048743c01007387 */ /* 0x0003e20000100800 */
[----:B---3--:R-:W-:Y:S03]  /*7bd60*/  HMMA.1688.F32.TF32 R68, R240, R6, R248 ;  /* 0x00000006f044723c */ /* 0x008fe600000810f8 */
[----:B------:R2:W-:Y:S04]  /*7bd70*/  STL [R1+0x4870], R61 ;  /* 0x0048703d01007387 */ /* 0x0005e80000100800 */
        /* <DEDUP_REMOVED lines=82> */
[----:B------:R-:W-:-:S02]  /*7c2a0*/  IMAD.MOV.U32 R52, RZ, RZ, R69 ;  /* 0x000000ffff347224 */ /* 0x000fc400078e0045 */
[----:B------:R-:W-:Y:S02]  /*7c2b0*/  IMAD.MOV.U32 R48, RZ, RZ, R71 ;  /* 0x000000ffff307224 */ /* 0x000fe400078e0047 */
[C---:B--2---:R-:W-:Y:S11]  /*7c2c0*/  HMMA.1688.F32.TF32 R68, R240.reuse, R10, R224 ;  /* 0x0000000af044723c */ /* 0x044ff600000810e0 */
[----:B------:R-:W-:Y:S11]  /*7c2d0*/  @!UPT UIADD3 URZ, URZ, URZ, URZ ;  /* 0x0000003f3f3ff290 */ /* 0x000ff6000fffe03f */
[----:B------:R-:W-:Y:S02]  /*7c2e0*/  @!UPT UIADD3 URZ, URZ, URZ, URZ ;  /* 0x0000003f3f3ff290 */ /* 0x000fe4000fffe03f */
[----:B-1----:R-:W-:Y:S01]  /*7c2f0*/  IMAD.MOV.U32 R60, RZ, RZ, R68 ;  /* 0x000000ffff3c7224 */ /* 0x002fe200078e0044 */
[----:B------:R-:W-:Y:S01]  /*7c300*/  MOV R61, R69 ;  /* 0x00000045003d7202 */ /* 0x000fe20000000f00 */
[----:B------:R-:W-:Y:S02]  /*7c310*/  IMAD.MOV.U32 R64, RZ, RZ, R70 ;  /* 0x000000ffff407224 */ /* 0x000fe400078e0046 */
[----:B------:R-:W-:Y:S02]  /*7c320*/  IMAD.MOV.U32 R65, RZ, RZ, R71 ;  /* 0x000000ffff417224 */ /* 0x000fe400078e0047 */
[C---:B---3--:R-:W-:Y:S08]  /*7c330*/  HMMA.1688.F32.TF32 R68, R240.reuse, R14, R144 ;  /* 0x0000000ef044723c */ /* 0x048ff00000081090 */
[C---:B----4-:R-:W-:Y:S08]  /*7c340*/  HMMA.1688.F32.TF32 R116, R240.reuse, R22, R112 ;  /* 0x00000016f074723c */ /* 0x050ff00000081070 */
[----:B-----5:R-:W-:Y:S08]  /*7c350*/  HMMA.1688.F32.TF32 R120, R240, R18, R148 ;  /* 0x00000012f078723c */ /* 0x020ff00000081094 */
[----:B------:R-:W-:Y:S01]  /*7c360*/  MOV R37, R68 ;  /* 0x0000004400257202 */ /* 0x000fe20000000f00 */
[----:B------:R-:W-:Y:S01]  /*7c370*/  IMAD.MOV.U32 R36, RZ, RZ, R69 ;  /* 0x000000ffff247224 */ /* 0x000fe200078e0045 */
[----:B------:R-:W-:Y:S01]  /*7c380*/  MOV R32, R71 ;  /* 0x0000004700207202 */ /* 0x000fe20000000f00 */
[----:B------:R-:W-:-:S02]  /*7c390*/  IMAD.MOV.U32 R33, RZ, RZ, R70 ;  /* 0x000000ffff217224 */ /* 0x000fc400078e0046 */
[C---:B------:R-:W-:Y:S08]  /*7c3a0*/  HMMA.1688.F32.TF32 R68, R240.reuse, R26, R72 ;  /* 0x0000001af044723c */ /* 0x040ff00000081048 */
[C---:B------:R-:W-:Y:S02]  /*7c3b0*/  HMMA.1688.F32.TF32 R112, R240.reuse, R30, R124 ;  /* 0x0000001ef070723c */ /* 0x040fe4000008107c */
[----:B------:R-:W-:Y:S04]  /*7c3c0*/  STL.64 [R1+0x730], R120 ;  /* 0x0007307801007387 */ /* 0x000fe80000100a00 */
[----:B------:R-:W-:Y:S02]  /*7c3d0*/  STL.64 [R1+0x738], R122 ;  /* 0x0007387a01007387 */ /* 0x000fe40000100a00 */
[C---:B------:R-:W-:Y:S02]  /*7c3e0*/  HMMA.1688.F32.TF32 R72, R240.reuse, R34, R128 ;  /* 0x00000022f048723c */ /* 0x040fe40000081080 */
[----:B------:R-:W-:Y:S04]  /*7c3f0*/  STL.64 [R1+0x740], R116 ;  /* 0x0007407401007387 */ /* 0x000fe80000100a00 */
[----:B------:R-:W-:Y:S04]  /*7c400*/  STL.64 [R1+0x748], R118 ;  /* 0x0007487601007387 */ /* 0x000fe80000100a00 */
[----:B------:R-:W-:Y:S04]  /*7c410*/  STL.64 [R1+0x750], R68 ;  /* 0x0007504401007387 */ /* 0x000fe80000100a00 */
[----:B------:R1:W-:Y:S02]  /*7c420*/  STL.64 [R1+0x758], R70 ;  /* 0x0007584601007387 */ /* 0x0003e40000100a00 */
[C---:B-1----:R-:W-:Y:S02]  /*7c430*/  HMMA.1688.F32.TF32 R68, R240.reuse, R38, R216 ;  /* 0x00000026f044723c */ /* 0x042fe400000810d8 */
[----:B------:R-:W-:Y:S04]  /*7c440*/  STL.64 [R1+0x760], R112 ;  /* 0x0007607001007387 */ /* 0x000fe80000100a00 */
[----:B------:R1:W-:Y:S04]  /*7c450*/  STL.64 [R1+0x768], R114 ;  /* 0x0007687201007387 */ /* 0x0003e80000100a00 */
[----:B------:R-:W-:Y:S04]  /*7c460*/  STL.64 [R1+0x770], R72 ;  /* 0x0007704801007387 */ /* 0x000fe80000100a00 */
[----:B------:R2:W-:Y:S01]  /*7c470*/  STL.64 [R1+0x778], R74 ;  /* 0x0007784a01007387 */ /* 0x0005e20000100a00 */
[C---:B-1----:R-:W-:Y:S08]  /*7c480*/  HMMA.1688.F32.TF32 R112, R240.reuse, R42, R212 ;  /* 0x0000002af070723c */ /* 0x042ff000000810d4 */
[----:B------:R-:W-:Y:S01]  /*7c490*/  STL.64 [R1+0x780], R68 ;  /* 0x0007804401007387 */ /* 0x000fe20000100a00 */
[C---:B--2---:R-:W-:Y:S03]  /*7c4a0*/  HMMA.1688.F32.TF32 R72, R240.reuse, R46, R108 ;  /* 0x0000002ef048723c */ /* 0x044fe6000008106c */
[----:B------:R1:W-:Y:S05]  /*7c4b0*/  STL.64 [R1+0x788], R70 ;  /* 0x0007884601007387 */ /* 0x0003ea0000100a00 */
[----:B-1----:R-:W-:Y:S06]  /*7c4c0*/  HMMA.1688.F32.TF32 R68, R240, R50, R104 ;  /* 0x00000032f044723c */ /* 0x002fec0000081068 */
[----:B------:R-:W-:Y:S04]  /*7c4d0*/  STL.64 [R1+0x1250], R112 ;  /* 0x0012507001007387 */ /* 0x000fe80000100a00 */
[----:B------:R-:W-:Y:S05]  /*7c4e0*/  STL.64 [R1+0x1258], R114 ;  /* 0x0012587201007387 */ /* 0x000fea0000100a00 */
[----:B------:R-:W-:Y:S04]  /*7c4f0*/  STL.64 [R1+0x1240], R72 ;  /* 0x0012404801007387 */ /* 0x000fe80000100a00 */
[----:B------:R-:W-:Y:S04]  /*7c500*/  STL.64 [R1+0x1248], R74 ;  /* 0x0012484a01007387 */ /* 0x000fe80000100a00 */
[----:B------:R1:W-:Y:S01]  /*7c510*/  STL.64 [R1+0x1230], R68 ;  /* 0x0012304401007387 */ /* 0x0003e20000100a00 */
[----:B------:R-:W-:-:S02]  /*7c520*/  IMAD.MOV.U32 R5, RZ, RZ, R70 ;  /* 0x000000ffff057224 */ /* 0x000fc400078e0046 */
[----:B------:R-:W-:Y:S02]  /*7c530*/  IMAD.MOV.U32 R4, RZ, RZ, R71 ;  /* 0x000000ffff047224 */ /* 0x000fe400078e0047 */
[C---:B-1----:R-:W-:Y:S08]  /*7c540*/  HMMA.1688.F32.TF32 R68, R240.reuse, R54, R100 ;  /* 0x00000036f044723c */ /* 0x042ff00000081064 */
[C---:B------:R-:W-:Y:S08]  /*7c550*/  HMMA.1688.F32.TF32 R96, R240.reuse, R58, R96 ;  /* 0x0000003af060723c */ /* 0x040ff00000081060 */
[C---:B------:R-:W-:Y:S07]  /*7c560*/  HMMA.1688.F32.TF32 R72, R240.reuse, R62, R80 ;  /* 0x0000003ef048723c */ /* 0x040fee0000081050 */
[----:B------:R-:W-:Y:S04]  /*7c570*/  STL.64 [R1+0x1220], R68 ;  /* 0x0012204401007387 */ /* 0x000fe80000100a00 */
[----:B------:R1:W-:Y:S02]  /*7c580*/  STL.64 [R1+0x1228], R70 ;  /* 0x0012284601007387 */ /* 0x0003e40000100a00 */
[----:B-1----:R-:W-:Y:S02]  /*7c590*/  HMMA.1688.F32.TF32 R68, R240, R66, R76 ;  /* 0x00000042f044723c */ /* 0x002fe4000008104c */
[----:B------:R-:W-:Y:S04]  /*7c5a0*/  STL.64 [R1+0x1210], R96 ;  /* 0x0012106001007387 */ /* 0x000fe80000100a00 */
[----:B------:R-:W-:Y:S02]  /*7c5b0*/  STL.64 [R1+0x1218], R98 ;  /* 0x0012186201007387 */ /* 0x000fe40000100a00 */
[C---:B------:R-:W-:Y:S02]  /*7c5c0*/  HMMA.1688.F32.TF32 R76, R232.reuse, R6, R92 ;  /* 0x00000006e84c723c */ /* 0x040fe4000008105c */
[----:B------:R-:W-:Y:S04]  /*7c5d0*/  STL.64 [R1+0x1200], R72 ;  /* 0x0012004801007387 */ /* 0x000fe80000100a00 */
[----:B------:R1:W-:Y:S04]  /*7c5e0*/  STL.64 [R1+0x1208], R74 ;  /* 0x0012084a01007387 */ /* 0x0003e80000100a00 */
[----:B------:R-:W-:Y:S04]  /*7c5f0*/  LDS R240, [R161+0xc300] ;  /* 0x00c30000a1f07984 */ /* 0x000fe80000000800 */
[----:B------:R-:W-:Y:S01]  /*7c600*/  LDS R242, [R161+0xe300] ;  /* 0x00e30000a1f27984 */ /* 0x000fe20000000800 */
[C---:B-1----:R-:W-:Y:S03]  /*7c610*/  HMMA.1688.F32.TF32 R72, R232.reuse, R10, R88 ;  /* 0x0000000ae848723c */ /* 0x042fe60000081058 */
[----:B------:R-:W-:Y:S04]  /*7c620*/  STL.64 [R1+0xd10], R68 ;  /* 0x000d104401007387 */ /* 0x000fe80000100a00 */
[----:B------:R1:W-:Y:S04]  /*7c630*/  STL.64 [R1+0xd18], R70 ;  /* 0x000d184601007387 */ /* 0x0003e80000100a00 */
[----:B------:R-:W-:Y:S04]  /*7c640*/  LDS R241, [R189+0xc300] ;  /* 0x00c30000bdf17984 */ /* 0x000fe80000000800 */
[----:B------:R-:W2:Y:S01]  /*7c650*/  LDS R243, [R189+0xe300] ;  /* 0x00e30000bdf37984 */ /* 0x000ea20000000800 */
[C---:B-1----:R-:W-:Y:S03]  /*7c660*/  HMMA.1688.F32.TF32 R68, R232.reuse, R14, R84 ;  /* 0x0000000ee844723c */ /* 0x042fe60000081054 */
[----:B------:R-:W-:Y:S04]  /*7c670*/  STL.64 [R1+0x11f0], R76 ;  /* 0x0011f04c01007387 */ /* 0x000fe80000100a00 */
[----:B------:R-:W-:Y:S04]  /*7c680*/  STL.64 [R1+0x11f8], R78 ;  /* 0x0011f84e01007387 */ /* 0x000fe80000100a00 */
[----:B------:R-:W-:Y:S04]  /*7c690*/  STL.64 [R1+0x11e0], R72 ;  /* 0x0011e04801007387 */ /* 0x000fe80000100a00 */
[----:B------:R1:W-:Y:S08]  /*7c6a0*/  STL.64 [R1+0x11e8], R74 ;  /* 0x0011e84a01007387 */ /* 0x0003f00000100a00 */
[----:B------:R-:W-:Y:S01]  /*7c6b0*/  STL.64 [R1+0x11d0], R68 ;  /* 0x0011d04401007387 */ /* 0x000fe20000100a00 */
[C---:B-1----:R-:W-:Y:S03]  /*7c6c0*/  HMMA.1688.F32.TF32 R72, R232.reuse, R18, R244 ;  /* 0x00000012e848723c */ /* 0x042fe600000810f4 */
[----:B------:R1:W-:Y:S05]  /*7c6d0*/  STL.64 [R1+0x11d8], R70 ;  /* 0x0011d84601007387 */ /* 0x0003ea0000100a00 */
[----:B-1----:R-:W-:Y:S11]  /*7c6e0*/  HMMA.1688.F32.TF32 R68, R232, R22, R248 ;  /* 0x00000016e844723c */ /* 0x002ff600000810f8 */
[----:B------:R-:W-:Y:S04]  /*7c6f0*/  @!UPT UIADD3 URZ, URZ, URZ, URZ ;  /* 0x0000003f3f3ff290 */ /* 0x000fe8000fffe03f */
[----:B------:R1:W-:Y:S04]  /*7c700*/  STL.64 [R1+0x11c0], R72 ;  /* 0x0011c04801007387 */ /* 0x0003e80000100a00 */
[----:B------:R3:W-:Y:S04]  /*7c710*/  STL.64 [R1+0x11c8], R74 ;  /* 0x0011c84a01007387 */ /* 0x0007e80000100a00 */
[----:B------:R-:W4:Y:S04]  /*7c720*/  LDL.LU R244, [R1+0xaf0] ;  /* 0x000af00001f47983 */ /* 0x000f280000300800 */
[----:B------:R-:W-:Y:S04]  /*7c730*/  STL.64 [R1+0x11b0], R68 ;  /* 0x0011b04401007387 */ /* 0x000fe80000100a00 */
[----:B------:R5:W-:Y:S04]  /*7c740*/  STL.64 [R1+0x11b8], R70 ;  /* 0x0011b84601007387 */ /* 0x000be80000100a00 */
        /* <DEDUP_REMOVED lines=41> */
[----:B---3--:R-:W4:Y:S04]  /*7c9e0*/  LDL.LU R74, [R1+0xce8] ;  /* 0x000ce800014a7983 */ /* 0x008f280000300800 */
[----:B------:R-:W4:Y:S04]  /*7c9f0*/  LDL.LU R75, [R1+0xcec] ;  /* 0x000cec00014b7983 */ /* 0x000f280000300800 */
        /* <DEDUP_REMOVED lines=48> */
[----:B--2---:R-:W-:Y:S08]  /*7cd00*/  HMMA.1688.F32.TF32 R76, R240, R30, R76 ;  /* 0x0000001ef04c723c */ /* 0x004ff0000008104c */
[C---:B-----5:R-:W-:Y:S08]  /*7cd10*/  HMMA.1688.F32.TF32 R68, R232.reuse, R26, R120 ;  /* 0x0000001ae844723c */ /* 0x060ff00000081078 */
[C---:B---3--:R-:W-:Y:S08]  /*7cd20*/  HMMA.1688.F32.TF32 R120, R232.reuse, R30, R116 ;  /* 0x0000001ee878723c */ /* 0x048ff00000081074 */
[C---:B----4-:R-:W-:Y:S07]  /*7cd30*/  HMMA.1688.F32.TF32 R116, R232.reuse, R34, R200 ;  /* 0x00000022e874723c */ /* 0x050fee00000810c8 */
[----:B------:R-:W-:Y:S04]  /*7cd40*/  STL.64 [R1+0x11a0], R68 ;  /* 0x0011a04401007387 */ /* 0x000fe80000100a00 */
[----:B------:R1:W-:Y:S02]  /*7cd50*/  STL.64 [R1+0x11a8], R70 ;  /* 0x0011a84601007387 */ /* 0x0003e40000100a00 */
[C---:B-1----:R-:W-:Y:S02]  /*7cd60*/  HMMA.1688.F32.TF32 R68, R232.reuse, R38, R224 ;  /* 0x00000026e844723c */ /* 0x042fe400000810e0 */
[----:B------:R-:W-:Y:S04]  /*7cd70*/  STL.64 [R1+0x1190], R120 ;  /* 0x0011907801007387 */ /* 0x000fe80000100a00 */
[----:B------:R-:W-:Y:S04]  /*7cd80*/  STL.64 [R1+0x1198], R122 ;  /* 0x0011987a01007387 */ /* 0x000fe80000100a00 */
[----:B------:R-:W-:Y:S04]  /*7cd90*/  STL.64 [R1+0x1180], R116 ;  /* 0x0011807401007387 */ /* 0x000fe80000100a00 */
[----:B------:R-:W-:Y:S09]  /*7cda0*/  STL.64 [R1+0x1188], R118 ;  /* 0x0011887601007387 */ /* 0x000ff20000100a00 */
[----:B------:R-:W-:Y:S04]  /*7cdb0*/  STL.64 [R1+0x1170], R68 ;  /* 0x0011704401007387 */ /* 0x000fe80000100a00 */
[----:B------:R1:W-:Y:S02]  /*7cdc0*/  STL.64 [R1+0x1178], R70 ;  /* 0x0011784601007387 */ /* 0x0003e40000100a00 */
[C---:B-1----:R-:W-:Y:S08]  /*7cdd0*/  HMMA.1688.F32.TF32 R68, R232.reuse, R42, R144 ;  /* 0x0000002ae844723c */ /* 0x042ff00000081090 */
        /* <DEDUP_REMOVED lines=13> */
[----:B-1----:R-:W-:Y:S02]  /*7ceb0*/  HMMA.1688.F32.TF32 R68, R232, R66, R216 ;  /* 0x00000042e844723c */ /* 0x002fe400000810d8 */
[----:B------:R-:W-:Y:S04]  /*7cec0*/  STL.64 [R1+0x1120], R112 ;  /* 0x0011207001007387 */ /* 0x000fe80000100a00 */
[----:B------:R1:W-:Y:S04]  /*7ced0*/  STL.64 [R1+0x1128], R114 ;  /* 0x0011287201007387 */ /* 0x0003e80000100a00 */
[----:B------:R-:W-:Y:S04]  /*7cee0*/  STL.64 [R1+0x1110], R72 ;  /* 0x0011104801007387 */ /* 0x000fe80000100a00 */
[----:B------:R2:W-:Y:S01]  /*7cef0*/  STL.64 [R1+0x1118], R74 ;  /* 0x0011184a01007387 */ /* 0x0005e20000100a00 */
[C---:B-1----:R-:W-:Y:S03]  /*7cf00*/  HMMA.1688.F32.TF32 R112, R240.reuse, R6, R212 ;  /* 0x00000006f070723c */ /* 0x042fe600000810d4 */
[----:B------:R-:W-:Y:S04]  /*7cf10*/  LDS R232, [R161+0xc400] ;  /* 0x00c40000a1e87984 */ /* 0x000fe80000000800 */
[----:B------:R-:W-:Y:S01]  /*7cf20*/  LDS R234, [R161+0xe400] ;  /* 0x00e40000a1ea7984 */ /* 0x000fe20000000800 */
[C---:B--2---:R-:W-:Y:S03]  /*7cf30*/  HMMA.1688.F32.TF32 R72, R240.reuse, R10, R108 ;  /* 0x0000000af048723c */ /* 0x044fe6000008106c */
[----:B------:R-:W-:Y:S04]  /*7cf40*/  STL.64 [R1+0xd00], R68 ;  /* 0x000d004401007387 */ /* 0x000fe80000100a00 */
[----:B------:R1:W-:Y:S01]  /*7cf50*/  STL.64 [R1+0xd08], R70 ;  /* 0x000d084601007387 */ /* 0x0003e20000100a00 */
[C---:B------:R-:W-:Y:S03]  /*7cf60*/  HMMA.1688.F32.TF32 R100, R240.reuse, R18, R100 ;  /* 0x00000012f064723c */ /* 0x040fe60000081064 */
        /* <DEDUP_REMOVED lines=10> */
[C---:B-1----:R-:W-:Y:S01]  /*7d010*/  HMMA.1688.F32.TF32 R68, R240.reuse, R26, R80 ;  /* 0x0000001af044723c */ /* 0x042fe20000081050 */
[----:B------:R-:W-:Y:S04]  /*7d020*/  STL.64 [R1+0xcc0], R100 ;  /* 0x000cc06401007387 */ /* 0x000fe80000100a00 */
[----:B------:R-:W-:Y:S10]  /*7d030*/  STL.64 [R1+0xcc8], R102 ;  /* 0x000cc86601007387 */ /* 0x000ff40000100a00 */
[----:B------:R-:W-:Y:S04]  /*7d040*/  STL.64 [R1+0xcb0], R72 ;  /* 0x000cb04801007387 */ /* 0x000fe80000100a00 */
[----:B------:R1:W-:Y:S04]  /*7d050*/  STL.64 [R1+0xcb8], R74 ;  /* 0x000cb84a01007387 */ /* 0x0003e80000100a00 */
[----:B------:R-:W-:Y:S01]  /*7d060*/  STL.64 [R1+0xca0], R68 ;  /* 0x000ca04401007387 */ /* 0x000fe20000100a00 */
[C---:B-1----:R-:W-:Y:S03]  /*7d070*/  HMMA.1688.F32.TF32 R72, R240.reuse, R34, R92 ;  /* 0x00000022f048723c */ /* 0x042fe6000008105c */
[----:B------:R1:W-:Y:S05]  /*7d080*/  STL.64 [R1+0xca8], R70 ;  /* 0x000ca84601007387 */ /* 0x0003ea0000100a00 */
[C---:B-1----:R-:W-:Y:S01]  /*7d090*/  HMMA.1688.F32.TF32 R68, R240.reuse, R38, R88 ;  /* 0x00000026f044723c */ /* 0x042fe20000081058 */
[----:B------:R-:W-:Y:S04]  /*7d0a0*/  STL.64 [R1+0xc90], R76 ;  /* 0x000c904c01007387 */ /* 0x000fe80000100a00 */
[----:B------:R1:W-:Y:S10]  /*7d0b0*/  STL.64 [R1+0xc98], R78 ;  /* 0x000c984e01007387 */ /* 0x0003f40000100a00 */
[----:B------:R-:W-:Y:S04]  /*7d0c0*/  STL.64 [R1+0xc80], R72 ;  /* 0x000c804801007387 */ /* 0x000fe80000100a00 */
[----:B------:R3:W-:Y:S01]  /*7d0d0*/  STL.64 [R1+0xc88], R74 ;  /* 0x000c884a01007387 */ /* 0x0007e20000100a00 */
[C---:B-1----:R-:W-:Y:S03]  /*7d0e0*/  HMMA.1688.F32.TF32 R76, R240.reuse, R42, R84 ;  /* 0x0000002af04c723c */ /* 0x042fe60000081054 */
[----:B------:R-:W-:Y:S05]  /*7d0f0*/  STL.64 [R1+0xc70], R68 ;  /* 0x000c704401007387 */ /* 0x000fea0000100a00 */
[C---:B---3--:R-:W-:Y:S01]  /*7d100*/  HMMA.1688.F32.TF32 R72, R240.reuse, R46, R244 ;  /* 0x0000002ef048723c */ /* 0x048fe200000810f4 */
[----:B------:R1:W-:Y:S07]  /*7d110*/  STL.64 [R1+0xc78], R70 ;  /* 0x000c784601007387 */ /* 0x0003ee0000100a00 */
[----:B-1----:R-:W-:Y:S07]  /*7d120*/  HMMA.1688.F32.TF32 R68, R240, R50, R248 ;  /* 0x00000032f044723c */ /* 0x002fee00000810f8 */
[----:B------:R1:W-:Y:S04]  /*7d130*/  STL.64 [R1+0xc60], R76 ;  /* 0x000c604c01007387 */ /* 0x0003e80000100a00 */
[----:B------:R3:W-:Y:S04]  /*7d140*/  STL.64 [R1+0xc68], R78 ;  /* 0x000c684e01007387 */ /* 0x0007e80000100a00 */
[----:B------:R-:W4:Y:S04]  /*7d150*/  LDL.LU R244, [R1+0x580] ;  /* 0x0005800001f47983 */ /* 0x000f280000300800 */
[----:B------:R5:W-:Y:S04]  /*7d160*/  STL.64 [R1+0xc50], R72 ;  /* 0x000c504801007387 */ /* 0x000be80000100a00 */
[----:B------:R1:W-:Y:S04]  /*7d170*/  STL.64 [R1+0xc58], R74 ;  /* 0x000c584a01007387 */ /* 0x0003e80000100a00 */
[----:B------:R1:W-:Y:S04]  /*7d180*/  STL.64 [R1+0xc40], R68 ;  /* 0x000c404401007387 */ /* 0x0003e80000100a00 */
        /* <DEDUP_REMOVED lines=8> */
[----:B-1----:R-:W2:Y:S04]  /*7d210*/  LDL.LU R76, [R1+0x830] ;  /* 0x00083000014c7983 */ /* 0x002ea80000300800 */
[----:B------:R-:W2:Y:S04]  /*7d220*/  LDL.LU R77, [R1+0x834] ;  /* 0x00083400014d7983 */ /* 0x000ea80000300800 */
[----:B---3--:R-:W3:Y:S04]  /*7d230*/  LDL.LU R78, [R1+0x838] ;  /* 0x00083800014e7983 */ /* 0x008ee80000300800 */
        /* <DEDUP_REMOVED lines=29> */
[----:B-----5:R-:W5:Y:S04]  /*7d410*/  LDL.LU R72, [R1+0x920] ;  /* 0x0009200001487983 */ /* 0x020f680000300800 */
        /* <DEDUP_REMOVED lines=73> */
[----:B------:R-:W-:Y:S07]  /*7d8b0*/  HMMA.1688.F32.TF32 R240, R240, R66, R204 ;  /* 0x00000042f0f0723c */ /* 0x000fee00000810cc */
[----:B------:R-:W-:Y:S04]  /*7d8c0*/  STL.64 [R1+0xc30], R220 ;  /* 0x000c30dc01007387 */ /* 0x000fe80000100a00 */
[----:B------:R1:W-:Y:S04]  /*7d8d0*/  STL.64 [R1+0xc38], R222 ;  /* 0x000c38de01007387 */ /* 0x0003e80000100a00 */
[----:B-1----:R-:W2:Y:S04]  /*7d8e0*/  LDL.LU.64 R222, [R1+0x4aa8] ;  /* 0x004aa80001de7983 */ /* 0x002ea80000300a00 */
[----:B------:R-:W2:Y:S04]  /*7d8f0*/  LDL.LU.64 R220, [R1+0x4aa0] ;  /* 0x004aa00001dc7983 */ /* 0x000ea80000300a00 */
[----:B------:R-:W-:Y:S04]  /*7d900*/  STL.64 [R1+0xc20], R68 ;  /* 0x000c204401007387 */ /* 0x000fe80000100a00 */
[----:B------:R1:W-:Y:S01]  /*7d910*/  STL.64 [R1+0xc28], R70 ;  /* 0x000c284601007387 */ /* 0x0003e20000100a00 */
[C---:B------:R-:W-:Y:S03]  /*7d920*/  HMMA.1688.F32.TF32 R200, R236.reuse, R14, R200 ;  /* 0x0000000eecc8723c */ /* 0x040fe600000810c8 */
[----:B-1----:R-:W3:Y:S04]  /*7d930*/  LDL.LU.64 R70, [R1+0x4a98] ;  /* 0x004a980001467983 */ /* 0x002ee80000300a00 */
[----:B------:R-:W3:Y:S04]  /*7d940*/  LDL.LU.64 R68, [R1+0x4a90] ;  /* 0x004a900001447983 */ /* 0x000ee80000300a00 */
[----:B------:R-:W-:Y:S04]  /*7d950*/  STL.64 [R1+0xc10], R208 ;  /* 0x000c10d001007387 */ /* 0x000fe80000100a00 */
[----:B------:R1:W-:Y:S04]  /*7d960*/  STL.64 [R1+0xc18], R210 ;  /* 0x000c18d201007387 */ /* 0x0003e80000100a00 */
[----:B-1----:R-:W4:Y:S04]  /*7d970*/  LDL.LU.64 R210, [R1+0x4a88] ;  /* 0x004a880001d27983 */ /* 0x002f280000300a00 */
[----:B------:R-:W4:Y:S04]  /*7d980*/  LDL.LU.64 R208, [R1+0x4a80] ;  /* 0x004a800001d07983 */ /* 0x000f280000300a00 */
[----:B------:R-:W5:Y:S04]  /*7d990*/  LDL.LU.64 R206, [R1+0x4a78] ;  /* 0x004a780001ce7983 */ /* 0x000f680000300a00 */
[----:B------:R-:W5:Y:S04]  /*7d9a0*/  LDL.LU.64 R204, [R1+0x4a70] ;  /* 0x004a700001cc7983 */ /* 0x000f680000300a00 */
[----:B------:R-:W-:Y:S04]  /*7d9b0*/  STL.64 [R1+0x7f0], R240 ;  /* 0x0007f0f001007387 */ /* 0x000fe80000100a00 */
[----:B------:R-:W-:Y:S04]  /*7d9c0*/  STL.64 [R1+0x7f8], R242 ;  /* 0x0007f8f201007387 */ /* 0x000fe80000100a00 */
[----:B------:R-:W-:Y:S04]  /*7d9d0*/  STL.64 [R1+0x7d0], R120 ;  /* 0x0007d07801007387 */ /* 0x000fe80000100a00 */
[----:B------:R1:W-:Y:S04]  /*7d9e0*/  STL.64 [R1+0x7d8], R122 ;  /* 0x0007d87a01007387 */ /* 0x0003e80000100a00 */
[----:B------:R-:W-:Y:S04]  /*7d9f0*/  STL.64 [R1+0x7c0], R116 ;  /* 0x0007c07401007387 */ /* 0x000fe80000100a00 */
[----:B------:R1:W-:Y:S02]  /*7da00*/  STL.64 [R1+0x7c8], R118 ;  /* 0x0007c87601007387 */ /* 0x0003e40000100a00 */
[C---:B-1----:R-:W-:Y:S02]  /*7da10*/  HMMA.1688.F32.TF32 R120, R236.reuse, R18, R224 ;  /* 0x00000012ec78723c */ /* 0x042fe400000810e0 */
[----:B------:R-:W-:Y:S04]  /*7da20*/  LDS R240, [R161+0xc480] ;  /* 0x00c48000a1f07984 */ /* 0x000fe80000000800 */
[----:B------:R-:W-:Y:S02]  /*7da30*/  LDS R242, [R161+0xe480] ;  /* 0x00e48000a1f27984 */ /* 0x000fe40000000800 */
[C---:B------:R-:W-:Y:S02]  /*7da40*/  HMMA.1688.F32.TF32 R116, R236.reuse, R22, R144 ;  /* 0x00000016ec74723c */ /* 0x040fe40000081090 */
[----:B------:R-:W-:Y:S04]  /*7da50*/  STL.64 [R1+0x790], R200 ;  /* 0x000790c801007387 */ /* 0x000fe80000100a00 */
[----:B------:R-:W-:Y:S02]  /*7da60*/  STL.64 [R1+0x798], R202 ;  /* 0x000798ca01007387 */ /* 0x000fe40000100a00 */
[C---:B------:R-:W-:Y:S02]  /*7da70*/  HMMA.1688.F32.TF32 R144, R236.reuse, R26, R148 ;  /* 0x0000001aec90723c */ /* 0x040fe40000081094 */
[----:B------:R-:W-:Y:S04]  /*7da80*/  LDS R241, [R189+0xc480] ;  /* 0x00c48000bdf17984 */ /* 0x000fe80000000800 */
[----:B------:R-:W1:Y:S04]  /*7da90*/  LDS R243, [R189+0xe480] ;  /* 0x00e48000bdf37984 */ /* 0x000e680000000800 */
[----:B------:R-:W-:Y:S04]  /*7daa0*/  STL.64 [R1+0xc00], R120 ;  /* 0x000c007801007387 */ /* 0x000fe80000100a00 */
[----:B------:R1:W-:Y:S04]  /*7dab0*/  STL.64 [R1+0xc08], R122 ;  /* 0x000c087a01007387 */ /* 0x0003e80000100a00 */
        /* <DEDUP_REMOVED lines=11> */
[----:B------:R1:W-:Y:S04]  /*7db70*/  STL.64 [R1+0x9b8], R118 ;  /* 0x0009b87601007387 */ /* 0x0003e80000100a00 */
[----:B------:R-:W-:Y:S04]  /*7db80*/  STL.64 [R1+0x9a0], R112 ;  /* 0x0009a07001007387 */ /* 0x000fe80000100a00 */
[----:B------:R1:W-:Y:S02]  /*7db90*/  STL.64 [R1+0x9a8], R114 ;  /* 0x0009a87201007387 */ /* 0x0003e40000100a00 */
[C---:B-1----:R-:W-:Y:S02]  /*7dba0*/  HMMA.1688.F32.TF32 R116, R236.reuse, R46, R216 ;  /* 0x0000002eec74723c */ /* 0x042fe400000810d8 */
[----:B------:R-:W-:Y:S04]  /*7dbb0*/  STL.64 [R1+0x1100], R72 ;  /* 0x0011004801007387 */ /* 0x000fe80000100a00 */
[----:B------:R1:W-:Y:S02]  /*7dbc0*/  STL.64 [R1+0x1108], R74 ;  /* 0x0011084a01007387 */ /* 0x0003e40000100a00 */
[C---:B------:R-:W-:Y:S08]  /*7dbd0*/  HMMA.1688.F32.TF32 R112, R236.reuse, R50, R212 ;  /* 0x00000032ec70723c */ /* 0x040ff000000810d4 */
[C---:B-1----:R-:W-:Y:S07]  /*7dbe0*/  HMMA.1688.F32.TF32 R72, R236.reuse, R54, R108 ;  /* 0x00000036ec48723c */ /* 0x042fee000008106c */
[----:B------:R-:W-:Y:S04]  /*7dbf0*/  STL.64 [R1+0x10f0], R116 ;  /* 0x0010f07401007387 */ /* 0x000fe80000100a00 */
[----:B------:R-:W-:Y:S01]  /*7dc00*/  STL.64 [R1+0x10f8], R118 ;  /* 0x0010f87601007387 */ /* 0x000fe20000100a00 */
[C---:B------:R-:W-:Y:S03]  /*7dc10*/  HMMA.1688.F32.TF32 R100, R236.reuse, R62, R100 ;  /* 0x0000003eec64723c */ /* 0x040fe60000081064 */
[----:B------:R-:W-:Y:S04]  /*7dc20*/  STL.64 [R1+0x10e0], R112 ;  /* 0x0010e07001007387 */ /* 0x000fe80000100a00 */
[----:B------:R-:W-:Y:S04]  /*7dc30*/  STL.64 [R1+0x10e8], R114 ;  /* 0x0010e87201007387 */ /* 0x000fe80000100a00 */
[----:B------:R-:W-:Y:S04]  /*7dc40*/  STL.64 [R1+0x10d0], R72 ;  /* 0x0010d04801007387 */ /* 0x000fe80000100a00 */
[----:B------:R1:W-:Y:S02]  /*7dc50*/  STL.64 [R1+0x10d8], R74 ;  /* 0x0010d84a01007387 */ /* 0x0003e40000100a00 */
[----:B-1----:R-:W-:Y:S02]  /*7dc60*/  HMMA.1688.F32.TF32 R72, R236, R66, R96 ;  /* 0x00000042ec48723c */ /* 0x002fe40000081060 */
[----:B------:R-:W-:Y:S04]  /*7dc70*/  STL.64 [R1+0x10c0], R104 ;  /* 0x0010c06801007387 */ /* 0x000fe80000100a00 */
[----:B------:R-:W-:Y:S02]  /*7dc80*/  STL.64 [R1+0x10c8], R106 ;  /* 0x0010c86a01007387 */ /* 0x000fe40000100a00 */
[C---:B------:R-:W-:Y:S02]  /*7dc90*/  HMMA.1688.F32.TF32 R80, R232.reuse, R6, R80 ;  /* 0x00000006e850723c */ /* 0x040fe40000081050 */
[----:B------:R-:W-:Y:S04]  /*7dca0*/  STL.64 [R1+0x10b0], R100 ;  /* 0x0010b06401007387 */ /* 0x000fe80000100a00 */
[----:B------:R-:W-:Y:S02]  /*7dcb0*/  STL.64 [R1+0x10b8], R102 ;  /* 0x0010b86601007387 */ /* 0x000fe40000100a00 */
[C---:B------:R-:W-:Y:S02]  /*7dcc0*/  HMMA.1688.F32.TF32 R76, R232.reuse, R10, R76 ;  /* 0x0000000ae84c723c */ /* 0x040fe4000008104c */
[----:B------:R-:W-:Y:S04]  /*7dcd0*/  LDS R236, [R161+0xc500] ;  /* 0x00c50000a1ec7984 */ /* 0x000fe80000000800 */
[----:B------:R-:W-:Y:S04]  /*7dce0*/  LDS R238, [R161+0xe500] ;  /* 0x00e50000a1ee7984 */ /* 0x000fe80000000800 */
        /* <DEDUP_REMOVED lines=8> */
[----:B------:R-:W-:Y:S08]  /*7dd70*/  STL.64 [R1+0x1098], R78 ;  /* 0x0010984e01007387 */ /* 0x000ff00000100a00 */
        /* <DEDUP_REMOVED lines=9> */
[----:B------:R-:W-:Y:S04]  /*7de10*/  STL.64 [R1+0x1068], R82 ;  /* 0x0010685201007387 */ /* 0x000fe80000100a00 */
[----:B------:R-:W2:Y:S04]  /*7de20*/  LDL.LU R244, [R1+0x190] ;  /* 0x0001900001f47983 */ /* 0x000ea80000300800 */
[----:B------:R1:W-:Y:S04]  /*7de30*/  STL.64 [R1+0x1050], R76 ;  /* 0x0010504c01007387 */ /* 0x0003e80000100a00 */
[----:B------:R1:W-:Y:S05]  /*7de40*/  STL.64 [R1+0x1058], R78 ;  /* 0x0010584e01007387 */ /* 0x0003ea0000100a00 */
        /* <DEDUP_REMOVED lines=73> */
[----:B------:R-:W-:Y:S01]  /*7e2e0*/  MOV R248, R252 ;  /* 0x000000fc00f87202 */ /* 0x000fe20000000f00 */
[----:B------:R-:W-:Y:S01]  /*7e2f0*/  IMAD.MOV.U32 R249, RZ, RZ, R191 ;  /* 0x000000fffff97224 */ /* 0x000fe200078e00bf */
[----:B------:R-:W-:Y:S01]  /*7e300*/  MOV R251, R163 ;  /* 0x000000a300fb7202 */ /* 0x000fe20000000f00 */
[----:B------:R-:W-:Y:S01]  /*7e310*/  IMAD.MOV.U32 R250, RZ, RZ, R190 ;  /* 0x000000fffffa7224 */ /* 0x000fe200078e00be */
[C---:B--2---:R-:W-:Y:S08]  /*7e320*/  HMMA.1688.F32.TF32 R116, R232.reuse, R38, R148 ;  /* 0x00000026e874723c */ /* 0x044ff00000081094 */
[C---:B---3--:R-:W-:Y:S08]  /*7e330*/  HMMA.1688.F32.TF32 R120, R232.reuse, R34, R144 ;  /* 0x00000022e878723c */ /* 0x048ff00000081090 */
[----:B----4-:R-:W-:Y:S11]  /*7e340*/  HMMA.1688.F32.TF32 R112, R232, R42, R112 ;  /* 0x0000002ae870723c */ /* 0x010ff60000081070 */
[----:B------:R-:W-:Y:S04]  /*7e350*/  @!UPT UIADD3 URZ, URZ, URZ, URZ ;  /* 0x0000003f3f3ff290 */ /* 0x000fe8000fffe03f */
[----:B------:R-:W-:Y:S04]  /*7e360*/  STL.64 [R1+0x1030], R120 ;  /* 0x0010307801007387 */ /* 0x000fe80000100a00 */
[----:B------:R-:W-:Y:S04]  /*7e370*/  STL.64 [R1+0x1038], R122 ;  /* 0x0010387a01007387 */ /* 0x000fe80000100a00 */
[----:B------:R-:W-:Y:S04]  /*7e380*/  STL.64 [R1+0x1020], R116 ;  /* 0x0010207401007387 */ /* 0x000fe80000100a00 */
[----:B------:R1:W-:Y:S01]  /*7e390*/  STL.64 [R1+0x1028], R118 ;  /* 0x0010287601007387 */ /* 0x0003e20000100a00 */
[----:B------:R-:W-:Y:S01]  /*7e3a0*/  IMAD.MOV.U32 R252, RZ, RZ, R112 ;  /* 0x000000fffffc7224 */ /* 0x000fe200078e0070 */
[----:B------:R-:W-:Y:S01]  /*7e3b0*/  MOV R190, R114 ;  /* 0x0000007200be7202 */ /* 0x000fe20000000f00 */
[----:B------:R-:W-:-:S02]  /*7e3c0*/  IMAD.MOV.U32 R191, RZ, RZ, R113 ;  /* 0x000000ffffbf7224 */ /* 0x000fc400078e0071 */
[----:B------:R-:W-:Y:S02]  /*7e3d0*/  IMAD.MOV.U32 R163, RZ, RZ, R115 ;  /* 0x000000ffffa37224 */ /* 0x000fe400078e0073 */
[C---:B-----5:R-:W-:Y:S08]  /*7e3e0*/  HMMA.1688.F32.TF32 R112, R232.reuse, R50, R124 ;  /* 0x00000032e870723c */ /* 0x060ff0000008107c */
[C---:B-1----:R-:W-:Y:S08]  /*7e3f0*/  HMMA.1688.F32.TF32 R116, R232.reuse, R46, R72 ;  /* 0x0000002ee874723c */ /* 0x042ff00000081048 */
[C---:B------:R-:W-:Y:S11]  /*7e400*/  HMMA.1688.F32.TF32 R72, R232.reuse, R54, R128 ;  /* 0x00000036e848723c */ /* 0x040ff60000081080 */
[----:B------:R-:W-:Y:S04]  /*7e410*/  @!UPT UIADD3 URZ, URZ, URZ, URZ ;  /* 0x0000003f3f3ff290 */ /* 0x000fe8000fffe03f */
        /* <DEDUP_REMOVED lines=9> */
[----:B------:R-:W-:Y:S04]  /*7e4b0*/  LDS R232, [R161+0xc580] ;  /* 0x00c58000a1e87984 */ /* 0x000fe80000000800 */
[----:B------:R-:W-:Y:S04]  /*7e4c0*/  LDS R234, [R161+0xe580] ;  /* 0x00e58000a1ea7984 */ /* 0x000fe80000000800 */
[----:B------:R-:W-:Y:S04]  /*7e4d0*/  STL.64 [R1+0xfd0], R116 ;  /* 0x000fd07401007387 */ /* 0x000fe80000100a00 */
[----:B------:R-:W-:Y:S04]  /*7e4e0*/  STL.64 [R1+0xfd8], R118 ;  /* 0x000fd87601007387 */ /* 0x000fe80000100a00 */
[----:B------:R-:W-:Y:S04]  /*7e4f0*/  STL.64 [R1+0xfc0], R112 ;  /* 0x000fc07001007387 */ /* 0x000fe80000100a00 */
[----:B------:R-:W-:Y:S04]  /*7e500*/  STL.64 [R1+0xfc8], R114 ;  /* 0x000fc87201007387 */ /* 0x000fe80000100a00 */
[----:B------:R-:W-:Y:S04]  /*7e510*/  STL.64 [R1+0x980], R72 ;  /* 0x0009804801007387 */ /* 0x000fe80000100a00 */
[----:B------:R1:W-:Y:S01]  /*7e520*/  STL.64 [R1+0x988], R74 ;  /* 0x0009884a01007387 */ /* 0x0003e20000100a00 */
[C---:B------:R-:W-:Y:S03]  /*7e530*/  HMMA.1688.F32.TF32 R100, R240.reuse, R10, R100 ;  /* 0x0000000af064723c */ /* 0x040fe60000081064 */
[----:B------:R-:W-:Y:S04]  /*7e540*/  LDS R233, [R189+0xc580] ;  /* 0x00c58000bde97984 */ /* 0x000fe80000000800 */
[----:B------:R-:W2:Y:S01]  /*7e550*/  LDS R235, [R189+0xe580] ;  /* 0x00e58000bdeb7984 */ /* 0x000ea20000000800 */
[C---:B-1----:R-:W-:Y:S08]  /*7e560*/  HMMA.1688.F32.TF32 R72, R240.reuse, R6, R104 ;  /* 0x00000006f048723c */ /* 0x042ff00000081068 */
[C---:B------:R-:W-:Y:S11]  /*7e570*/  HMMA.1688.F32.TF32 R96, R240.reuse, R14, R96 ;  /* 0x0000000ef060723c */ /* 0x040ff60000081060 */
[----:B------:R-:W-:Y:S04]  /*7e580*/  @!UPT UIADD3 URZ, URZ, URZ, URZ ;  /* 0x0000003f3f3ff290 */ /* 0x000fe8000fffe03f */
        /* <DEDUP_REMOVED lines=18> */
[C---:B---3--:R-:W-:Y:S03]  /*7e6b0*/  HMMA.1688.F32.TF32 R76, R240.reuse, R38, R244 ;  /* 0x00000026f04c723c */ /* 0x048fe600000810f4 */
[----:B------:R1:W-:Y:S05]  /*7e6c0*/  STL.64 [R1+0x8f8], R74 ;  /* 0x0008f84a01007387 */ /* 0x0003ea0000100a00 */
[C---:B-1----:R-:W-:Y:S06]  /*7e6d0*/  HMMA.1688.F32.TF32 R72, R240.reuse, R42, R248 ;  /* 0x0000002af048723c */ /* 0x042fec00000810f8 */
        /* <DEDUP_REMOVED lines=94> */
[----:B------:R-:W5:Y:S04]  /*7ecc0*/  LDL.LU R88, [R1] ;  /* 0x0000000001587983 */ /* 0x000f680000300800 */
[----:B------:R-:W5:Y:S04]  /*7ecd0*/  LDL.LU R89, [R1+0x4] ;  /* 0x0000040001597983 */ /* 0x000f680000300800 */
[----:B------:R-:W5:Y:S04]  /*7ece0*/  LDL.LU R90, [R1+0x8] ;  /* 0x00000800015a7983 */ /* 0x000f680000300800 */
[----:B------:R-:W5:Y:S01]  /*7ecf0*/  LDL.LU R91, [R1+0xc] ;  /* 0x00000c00015b7983 */ /* 0x000f620000300800 */
[C---:B--2---:R-:W-:Y:S08]  /*7ed00*/  HMMA.1688.F32.TF32 R84, R240.reuse, R62, R84 ;  /* 0x0000003ef054723c */ /* 0x044ff00000081054 */
[C---:B---3--:R-:W-:Y:S08]  /*7ed10*/  HMMA.1688.F32.TF32 R224, R240.reuse, R58, R224 ;  /* 0x0000003af0e0723c */ /* 0x048ff000000810e0 */
[C---:B----4-:R-:W-:Y:S08]  /*7ed20*/  HMMA.1688.F32.TF32 R116, R240.reuse, R50, R116 ;  /* 0x00000032f074723c */ /* 0x050ff00000081074 */
[C---:B-----5:R-:W-:Y:S08]  /*7ed30*/  HMMA.1688.F32.TF32 R120, R240.reuse, R46, R120 ;  /* 0x0000002ef078723c */ /* 0x060ff00000081078 */
[C---:B------:R-:W-:Y:S11]  /*7ed40*/  HMMA.1688.F32.TF32 R200, R240.reuse, R54, R200 ;  /* 0x00000036f0c8723c */ /* 0x040ff600000810c8 */
[----:B------:R-:W-:Y:S04]  /*7ed50*/  @!UPT UIADD3 URZ, URZ, URZ, URZ ;  /* 0x0000003f3f3ff290 */ /* 0x000fe8000fffe03f */
[----:B------:R-:W-:Y:S04]  /*7ed60*/  STL.64 [R1+0x800], R120 ;  /* 0x0008007801007387 */ /* 0x000fe80000100a00 */
[----:B------:R1:W-:Y:S01]  /*7ed70*/  STL.64 [R1+0x808], R122 ;  /* 0x0008087a01007387 */ /* 0x0003e20000100a00 */
[----:B------:R-:W-:Y:S03]  /*7ed80*/  HMMA.1688.F32.TF32 R240, R240, R66, R144 ;  /* 0x00000042f0f0723c */ /* 0x000fe60000081090 */
        /* <DEDUP_REMOVED lines=13> */
[----:B------:R-:W5:Y:S04]  /*7ee60*/  LDL.LU.64 R224, [R1+0x4a30] ;  /* 0x004a300001e07983 */ /* 0x000f680000300a00 */
[----:B------:R1:W-:Y:S04]  /*7ee70*/  STL.64 [R1+0x8a0], R84 ;  /* 0x0008a05401007387 */ /* 0x0003e80000100a00 */
[----:B------:R1:W-:Y:S02]  /*7ee80*/  STL.64 [R1+0x8a8], R86 ;  /* 0x0008a85601007387 */ /* 0x0003e40000100a00 */
[----:B-1----:R-:W-:Y:S01]  /*7ee90*/  IMAD.MOV.U32 R84, RZ, RZ, R0 ;  /* 0x000000ffff547224 */ /* 0x002fe200078e0000 */
[----:B------:R-:W-:Y:S01]  /*7eea0*/  MOV R85, R162 ;  /* 0x000000a200557202 */ /* 0x000fe20000000f00 */
[----:B------:R-:W2:Y:S01]  /*7eeb0*/  LDL.LU R0, [R1+0x4a28] ;  /* 0x004a280001007983 */ /* 0x000ea20000300800 */
[----:B------:R-:W-:-:S03]  /*7eec0*/  IMAD.MOV.U32 R86, RZ, RZ, R2 ;  /* 0x000000ffff567224 */ /* 0x000fc600078e0002 */
[----:B------:R-:W3:Y:S04]  /*7eed0*/  LDL.LU R162, [R1+0x4a24] ;  /* 0x004a240001a27983 */ /* 0x000ee80000300800 */
[----:B------:R-:W4:Y:S04]  /*7eee0*/  LDL.LU R2, [R1+0x4a20] ;  /* 0x004a200001027983 */ /* 0x000f280000300800 */
[----:B------:R-:W5:Y:S04]  /*7eef0*/  LDL.LU R87, [R1+0x1ec] ;  /* 0x0001ec0001577983 */ /* 0x000f680000300800 */
[----:B------:R-:W5:Y:S04]  /*7ef00*/  LDL.LU.64 R146, [R1+0x4a18] ;  /* 0x004a180001927983 */ /* 0x000f680000300a00 */
[----:B------:R-:W5:Y:S04]  /*7ef10*/  LDL.LU.64 R144, [R1+0x4a10] ;  /* 0x004a100001907983 */ /* 0x000f680000300a00 */
[----:B------:R1:W-:Y:S04]  /*7ef20*/  STL.64 [R1+0x7a0], R240 ;  /* 0x0007a0f001007387 */ /* 0x0003e80000100a00 */
[----:B------:R-:W-:Y:S04]  /*7ef30*/  STL.64 [R1+0x7a8], R242 ;  /* 0x0007a8f201007387 */ /* 0x000fe80000100a00 */
[----:B-1----:R-:W5:Y:S01]  /*7ef40*/  LDL.LU R240, [R1+0xf0] ;  /* 0x0000f00001f07983 */ /* 0x002f620000300800 */
[C---:B------:R-:W-:Y:S08]  /*7ef50*/  HMMA.1688.F32.TF32 R244, R236.reuse, R6, R244 ;  /* 0x00000006ecf4723c */ /* 0x040ff000000810f4 */
[C---:B------:R-:W-:Y:S11]  /*7ef60*/  HMMA.1688.F32.TF32 R248, R236.reuse, R10, R248 ;  /* 0x0000000aecf8723c */ /* 0x040ff600000810f8 */
[----:B------:R-:W-:Y:S04]  /*7ef70*/  @!UPT UIADD3 URZ, URZ, URZ, URZ ;  /* 0x0000003f3f3ff290 */ /* 0x000fe8000fffe03f */
[----:B------:R-:W-:Y:S04]  /*7ef80*/  STL.64 [R1+0x830], R244 ;  /* 0x000830f401007387 */ /* 0x000fe80000100a00 */
[----:B------:R1:W-:Y:S04]  /*7ef90*/  STL.64 [R1+0x838], R246 ;  /* 0x000838f601007387 */ /* 0x0003e80000100a00 */
[----:B-1----:R-:W5:Y:S04]  /*7efa0*/  LDL.LU.64 R246, [R1+0x4a08] ;  /* 0x004a080001f67983 */ /* 0x002f680000300a00 */
[----:B------:R-:W5:Y:S04]  /*7efb0*/  LDL.LU.64 R244, [R1+0x4a00] ;  /* 0x004a000001f47983 */ /* 0x000f680000300a00 */
[----:B------:R-:W-:Y:S04]  /*7efc0*/  STL.64 [R1+0x820], R248 ;  /* 0x000820f801007387 */ /* 0x000fe80000100a00 */
[----:B------:R1:W-:Y:S04]  /*7efd0*/  STL.64 [R1+0x828], R250 ;  /* 0x000828fa01007387 */ /* 0x0003e80000100a00 */
[----:B-1----:R-:W5:Y:S04]  /*7efe0*/  LDL.LU.64 R250, [R1+0x49f8] ;  /* 0x0049f80001fa7983 */ /* 0x002f680000300a00 */
[----:B------:R-:W5:Y:S01]  /*7eff0*/  LDL.LU.64 R248, [R1+0x49f0] ;  /* 0x0049f00001f87983 */ /* 0x000f620000300a00 */
[C---:B------:R-:W-:Y:S08]  /*7f000*/  HMMA.1688.F32.TF32 R108, R236.reuse, R46, R108 ;  /* 0x0000002eec6c723c */ /* 0x040ff0000008106c */
[----:B------:R-:W-:Y:S01]  /*7f010*/  HMMA.1688.F32.TF32 R104, R236, R50, R104 ;  /* 0x00000032ec68723c */ /* 0x000fe20000081068 */
[----:B--2---:R-:W-:-:S02]  /*7f020*/  IMAD.MOV.U32 R243, RZ, RZ, R0 ;  /* 0x000000fffff37224 */ /* 0x004fc400078e0000 */
[----:B---3--:R-:W-:Y:S01]  /*7f030*/  IMAD.MOV.U32 R241, RZ, RZ, R162 ;  /* 0x000000fffff17224 */ /* 0x008fe200078e00a2 */
[----:B----4-:R-:W-:-:S07]  /*7f040*/  MOV R242, R2 ;  /* 0x0000000200f27202 */ /* 0x010fce0000000f00 */
[C---:B-----5:R-:W-:Y:S11]  /*7f050*/  HMMA.1688.F32.TF32 R240, R236.reuse, R14, R240 ;  /* 0x0000000eecf0723c */ /* 0x060ff600000810f0 */
        /* <DEDUP_REMOVED lines=10> */
[----:B------:R-:W-:Y:S01]  /*7f100*/  STL.64 [R1+0x880], R148 ;  /* 0x0008809401007387 */ /* 0x000fe20000100a00 */
[C---:B------:R-:W-:Y:S03]  /*7f110*/  HMMA.1688.F32.TF32 R124, R236.reuse, R34, R128 ;  /* 0x00000022ec7c723c */ /* 0x040fe60000081080 */
[----:B------:R-:W-:Y:S04]  /*7f120*/  STL.64 [R1+0x888], R150 ;  /* 0x0008889601007387 */ /* 0x000fe80000100a00 */
[----:B------:R-:W-:Y:S04]  /*7f130*/  STL.64 [R1+0x870], R112 ;  /* 0x0008707001007387 */ /* 0x000fe80000100a00 */
[----:B------:R1:W-:Y:S04]  /*7f140*/  STL.64 [R1+0x878], R114 ;  /* 0x0008787201007387 */ /* 0x0003e80000100a00 */
[----:B------:R-:W-:Y:S04]  /*7f150*/  STL.64 [R1+0x860], R72 ;  /* 0x0008604801007387 */ /* 0x000fe80000100a00 */
[----:B------:R2:W-:Y:S01]  /*7f160*/  STL.64 [R1+0x868], R74 ;  /* 0x0008684a01007387 */ /* 0x0005e20000100a00 */
[C---:B-1----:R-:W-:Y:S08]  /*7f170*/  HMMA.1688.F32.TF32 R112, R236.reuse, R38, R216 ;  /* 0x00000026ec70723c */ /* 0x042ff000000810d8 */
[C---:B--2---:R-:W-:Y:S01]  /*7f180*/  HMMA.1688.F32.TF32 R72, R236.reuse, R42, R212 ;  /* 0x0000002aec48723c */ /* 0x044fe200000810d4 */
[----:B------:R-:W-:Y:S04]  /*7f190*/  STL.64 [R1+0x850], R124 ;  /* 0x0008507c01007387 */ /* 0x000fe80000100a00 */
[----:B------:R-:W-:Y:S10]  /*7f1a0*/  STL.64 [R1+0x858], R126 ;  /* 0x0008587e01007387 */ /* 0x000ff40000100a00 */
[----:B------:R-:W-:Y:S04]  /*7f1b0*/  STL.64 [R1+0x840], R112 ;  /* 0x0008407001007387 */ /* 0x000fe80000100a00 */
[----:B------:R-:W-:Y:S04]  /*7f1c0*/  STL.64 [R1+0x848], R114 ;  /* 0x0008487201007387 */ /* 0x000fe80000100a00 */
        /* <DEDUP_REMOVED lines=8> */
[----:B------:R-:W-:Y:S07]  /*7f250*/  HMMA.1688.F32.TF32 R96, R236, R62, R80 ;  /* 0x0000003eec60723c */ /* 0x000fee0000081050 */
[----:B------:R1:W-:Y:S01]  /*7f260*/  STL [R1+0xf80], R72 ;  /* 0x000f804801007387 */ /* 0x0003e20000100800 */
[----:B------:R-:W-:Y:S01]  /*7f270*/  IMAD.MOV.U32 R162, RZ, RZ, R73 ;  /* 0x000000ffffa27224 */ /* 0x000fe200078e0049 */
[----:B------:R-:W-:Y:S01]  /*7f280*/  MOV R2, R74 ;  /* 0x0000004a00027202 */ /* 0x000fe20000000f00 */
[----:B------:R-:W-:-:S02]  /*7f290*/  IMAD.MOV.U32 R0, RZ, RZ, R75 ;  /* 0x000000ffff007224 */ /* 0x000fc400078e004b */
[----:B-1----:R-:W-:Y:S03]  /*7f2a0*/  HMMA.1688.F32.TF32 R72, R236, R66, R76 ;  /* 0x00000042ec48723c */ /* 0x002fe6000008104c */
[----:B------:R-:W-:Y:S04]  /*7f2b0*/  STL.64 [R1+0xf70], R100 ;  /* 0x000f706401007387 */ /* 0x000fe80000100a00 */
[----:B------:R-:W-:Y:S01]  /*7f2c0*/  STL.64 [R1+0xf78], R102 ;  /* 0x000f786601007387 */ /* 0x000fe20000100a00 */
[C---:B------:R-:W-:Y:S03]  /*7f2d0*/  HMMA.1688.F32.TF32 R80, R232.reuse, R6, R92 ;  /* 0x00000006e850723c */ /* 0x040fe6000008105c */
[----:B------:R-:W-:Y:S04]  /*7f2e0*/  STL.64 [R1+0xf60], R96 ;  /* 0x000f606001007387 */ /* 0x000fe80000100a00 */
[----:B------:R-:W-:Y:S01]  /*7f2f0*/  STL.64 [R1+0xf68], R98 ;  /* 0x000f686201007387 */ /* 0x000fe20000100a00 */
[C---:B------:R-:W-:Y:S03]  /*7f300*/  HMMA.1688.F32.TF32 R76, R232.reuse, R10, R88 ;  /* 0x0000000ae84c723c */ /* 0x040fe60000081058 */
[----:B------:R-:W-:Y:S04]  /*7f310*/  LDS R236, [R161+0xc600] ;  /* 0x00c60000a1ec7984 */ /* 0x000fe80000000800 */
[----:B------:R-:W-:Y:S04]  /*7f320*/  LDS R238, [R161+0xe600] ;  /* 0x00e60000a1ee7984 */ /* 0x000fe80000000800 */
[----:B------:R-:W-:Y:S04]  /*7f330*/  STL.64 [R1+0x920], R72 ;  /* 0x0009204801007387 */ /* 0x000fe80000100a00 */
[----:B------:R1:W-:Y:S04]  /*7f340*/  STL.64 [R1+0x928], R74 ;  /* 0x0009284a01007387 */ /* 0x0003e80000100a00 */
[----:B------:R-:W-:Y:S04]  /*7f350*/  LDS R237, [R189+0xc600] ;  /* 0x00c60000bded7984 */ /* 0x000fe80000000800 */
[----:B------:R-:W2:Y:S01]  /*7f360*/  LDS R239, [R189+0xe600] ;  /* 0x00e60000bdef7984 */ /* 0x000ea20000000800 */
[----:B-1----:R-:W-:Y:S03]  /*7f370*/  HMMA.1688.F32.TF32 R72, R232, R14, R248 ;  /* 0x0000000ee848723c */ /* 0x002fe600000810f8 */
[----:B------:R-:W-:Y:S04]  /*7f380*/  STL.64 [R1+0xf50], R80 ;  /* 0x000f505001007387 */ /* 0x000fe80000100a00 */
[----:B------:R-:W-:Y:S01]  /*7f390*/  STL.64 [R1+0xf58], R82 ;  /* 0x000f585201007387 */ /* 0x000fe20000100a00 */
[----:B------:R-:W-:-:S03]  /*7f3a0*/  IMAD.MOV.U32 R248, RZ, RZ, R247 ;  /* 0x000000fffff87224 */ /* 0x000fc600078e00f7 */
[----:B------:R-:W-:Y:S01]  /*7f3b0*/  STL.64 [R1+0xf40], R76 ;  /* 0x000f404c01007387 */ /* 0x000fe20000100a00 */
[----:B------:R-:W-:-:S03]  /*7f3c0*/  MOV R249, R244 ;  /* 0x000000f400f97202 */ /* 0x000fc60000000f00 */
[----:B------:R-:W-:Y:S01]  /*7f3d0*/  STL.64 [R1+0xf48], R78 ;  /* 0x000f484e01007387 */ /* 0x000fe20000100a00 */
[----:B------:R-:W-:-:S03]  /*7f3e0*/  IMAD.MOV.U32 R250, RZ, RZ, R245 ;  /* 0x000000fffffa7224 */ /* 0x000fc600078e00f5 */
[----:B------:R-:W3:Y:S04]  /*7f3f0*/  LDL.LU R247, [R1+0x49ec] ;  /* 0x0049ec0001f77983 */ /* 0x000ee80000300800 */
[----:B------:R-:W-:Y:S04]  /*7f400*/  STL.64 [R1+0xf30], R72 ;  /* 0x000f304801007387 */ /* 0x000fe80000100a00 */
[----:B------:R1:W-:Y:S04]  /*7f410*/  STL.64 [R1+0xf38], R74 ;  /* 0x000f384a01007387 */ /* 0x0003e80000100a00 */
[----:B------:R-:W4:Y:S04]  /*7f420*/  LDL.LU R244, [R1+0x49e8] ;  /* 0x0049e80001f47983 */ /* 0x000f280000300800 */
[----:B------:R-:W5:Y:S01]  /*7f430*/  LDL.LU R245, [R1+0x49e4] ;  /* 0x0049e40001f57983 */ /* 0x000f620000300800 */
[----:B-1----:R-:W-:Y:S01]  /*7f440*/  HMMA.1688.F32.TF32 R72, R232, R18, R84 ;  /* 0x00000012e848723c */ /* 0x002fe20000081054 */
[----:B------:R-:W-:-:S02]  /*7f450*/  IMAD.MOV.U32 R251, RZ, RZ, R246 ;  /* 0x000000fffffb7224 */ /* 0x000fc400078e00f6 */
[----:B------:R-:W2:Y:S04]  /*7f460*/  LDL.LU R246, [R1+0x49e0] ;  /* 0x0049e00001f67983 */ /* 0x000ea80000300800 */
[----:B---3--:R-:W-:Y:S02]  /*7f470*/  MOV R84, R247 ;  /* 0x000000f700547202 */ /* 0x008fe40000000f00 */
[----:B------:R-:W3:Y:S11]  /*7f480*/  LDL.LU R247, [R1+0x49dc] ;  /* 0x0049dc0001f77983 */ /* 0x000ef60000300800 */
[----:B------:R-:W-:Y:S03]  /*7f490*/  @!UPT UIADD3 URZ, URZ, URZ, URZ ;  /* 0x0000003f3f3ff290 */ /* 0x000fe6000fffe03f */
[----:B------:R1:W-:Y:S04]  /*7f4a0*/  STL.64 [R1+0xf20], R72 ;  /* 0x000f204801007387 */ /* 0x0003e80000100a00 */
[----:B------:R1:W-:Y:S01]  /*7f4b0*/  STL.64 [R1+0xf28], R74 ;  /* 0x000f284a01007387 */ /* 0x0003e20000100a00 */
[----:B-----5:R-:W-:-:S03]  /*7f4c0*/  IMAD.MOV.U32 R85, RZ, RZ, R245 ;  /* 0x000000ffff557224 */ /* 0x020fc600078e00f5 */
[----:B------:R-:W5:Y:S01]  /*7f4d0*/  LDL.LU R245, [R1+0x49d8] ;  /* 0x0049d80001f57983 */ /* 0x000f620000300800 */
[----:B----4-:R-:W-:Y:S01]  /*7f4e0*/  MOV R87, R244 ;  /* 0x000000f400577202 */ /* 0x010fe20000000f00 */
[----:B--2---:R-:W-:Y:S02]  /*7f4f0*/  IMAD.MOV.U32 R86, RZ, RZ, R246 ;  /* 0x000000ffff567224 */ /* 0x004fe400078e00f6 */
[----:B------:R-:W2:Y:S04]  /*7f500*/  LDL.LU R246, [R1+0x49d4] ;  /* 0x0049d40001f67983 */ /* 0x000ea80000300800 */
[----:B------:R-:W4:Y:S04]  /*7f510*/  LDL.LU R244, [R1+0x49d0] ;  /* 0x0049d00001f47983 */ /* 0x000f280000300800 */
[----:B------:R-:W4:Y:S04]  /*7f520*/  LDL.LU R92, [R1+0x2a0] ;  /* 0x0002a000015c7983 */ /* 0x000f280000300800 */
[----:B------:R-:W4:Y:S01]  /*7f530*/  LDL.LU R93, [R1+0x2a4] ;  /* 0x0002a400015d7983 */ /* 0x000f220000300800 */
[----:B---3--:R-:W-:-:S03]  /*7f540*/  IMAD.MOV.U32 R94, RZ, RZ, R247 ;  /* 0x000000ffff5e7224 */ /* 0x008fc600078e00f7 */
[----:B------:R-:W3:Y:S01]  /*7f550*/  LDL.LU R247, [R1+0x49cc] ;  /* 0x0049cc0001f77983 */ /* 0x000ee20000300800 */
[----:B-----5:R-:W-:-:S03]  /*7f560*/  IMAD.MOV.U32 R95, RZ, RZ, R245 ;  /* 0x000000ffff5f7224 */ /* 0x020fc600078e00f5 */
[----:B------:R-:W5:Y:S04]  /*7f570*/  LDL.LU R245, [R1+0x49c8] ;  /* 0x0049c80001f57983 */ /* 0x000f680000300800 */
[----:B------:R-:W5:Y:S01]  /*7f580*/  LDL.LU R76, [R1+0x2b0] ;  /* 0x0002b000014c7983 */ /* 0x000f620000300800 */
[----:B--2---:R-:W-:-:S03]  /*7f590*/  IMAD.MOV.U32 R79, RZ, RZ, R246 ;  /* 0x000000ffff4f7224 */ /* 0x004fc600078e00f6 */
[----:B------:R-:W2:Y:S01]  /*7f5a0*/  LDL.LU R77, [R1+0x2b4] ;  /* 0x0002b400014d7983 */ /* 0x000ea20000300800 */
[----:B----4-:R-:W-:-:S03]  /*7f5b0*/  MOV R78, R244 ;  /* 0x000000f4004e7202 */ /* 0x010fc60000000f00 */
[----:B------:R-:W4:Y:S04]  /*7f5c0*/  LDL.LU R244, [R1+0x49c4] ;  /* 0x0049c40001f47983 */ /* 0x000f280000300800 */
[----:B------:R-:W2:Y:S01]  /*7f5d0*/  LDL.LU R246, [R1+0x49c0] ;  /* 0x0049c00001f67983 */ /* 0x000ea20000300800 */
[----:B---3--:R-:W-:-:S03]  /*7f5e0*/  IMAD.MOV.U32 R80, RZ, RZ, R247 ;  /* 0x000000ffff507224 */ /* 0x008fc600078e00f7 */
[----:B------:R-:W3:Y:S01]  /*7f5f0*/  LDL.LU R247, [R1+0x49bc] ;  /* 0x0049bc0001f77983 */ /* 0x000ee20000300800 */
[----:B-----5:R-:W-:-:S03]  /*7f600*/  MOV R81, R245 ;  /* 0x000000f500517202 */ /* 0x020fc60000000f00 */
[----:B------:R-:W5:Y:S04]  /*7f610*/  LDL.LU R245, [R1+0x49b8] ;  /* 0x0049b80001f57983 */ /* 0x000f680000300800 */
[----:B------:R-:W5:Y:S04]  /*7f620*/  LDL.LU R82, [R1+0x2c8] ;  /* 0x0002c80001527983 */ /* 0x000f680000300800 */
[----:B------:R-:W5:Y:S01]  /*7f630*/  LDL.LU R83, [R1+0x2cc] ;  /* 0x0002cc0001537983 */ /* 0x000f620000300800 */
[----:B----4-:R-:W-:-:S03]  /*7f640*/  IMAD.MOV.U32 R104, RZ, RZ, R244 ;  /* 0x000000ffff687224 */ /* 0x010fc600078e00f4 */
[----:B------:R-:W4:Y:S01]  /*7f650*/  LDL.LU R244, [R1+0x49b4] ;  /* 0x0049b40001f47983 */ /* 0x000f220000300800 */
[----:B--2---:R-:W-:-:S03]  /*7f660*/  IMAD.MOV.U32 R105, RZ, RZ, R246 ;  /* 0x000000ffff697224 */ /* 0x004fc600078e00f6 */
[----:B------:R-:W2:Y:S01]  /*7f670*/  LDL.LU R246, [R1+0x49b0] ;  /* 0x0049b00001f67983 */ /* 0x000ea20000300800 */
[----:B---3--:R-:W-:-:S03]  /*7f680*/  MOV R106, R247 ;  /* 0x000000f7006a7202 */ /* 0x008fc60000000f00 */
[----:B------:R-:W3:Y:S01]  /*7f690*/  LDL.LU R247, [R1+0x49ac] ;  /* 0x0049ac0001f77983 */ /* 0x000ee20000300800 */
[----:B-----5:R-:W-:-:S03]  /*7f6a0*/  IMAD.MOV.U32 R107, RZ, RZ, R245 ;  /* 0x000000ffff6b7224 */ /* 0x020fc600078e00f5 */
[----:B------:R-:W5:Y:S04]  /*7f6b0*/  LDL.LU R245, [R1+0x49a8] ;  /* 0x0049a80001f57983 */ /* 0x000f680000300800 */
[----:B------:R-:W5:Y:S04]  /*7f6c0*/  LDL.LU R108, [R1+0x200] ;  /* 0x00020000016c7983 */ /* 0x000f680000300800 */
[----:B------:R-:W5:Y:S04]  /*7f6d0*/  LDL.LU R109, [R1+0x204] ;  /* 0x00020400016d7983 */ /* 0x000f680000300800 */
[----:B------:R-:W5:Y:S04]  /*7f6e0*/  LDL.LU R110, [R1+0x208] ;  /* 0x00020800016e7983 */ /* 0x000f680000300800 */
[----:B------:R-:W5:Y:S01]  /*7f6f0*/  LDL.LU R111, [R1+0x20c] ;  /* 0x00020c00016f7983 */ /* 0x000f620000300800 */
[----:B----4-:R-:W-:-:S03]  /*7f700*/  IMAD.MOV.U32 R219, RZ, RZ, R244 ;  /* 0x000000ffffdb7224 */ /* 0x010fc600078e00f4 */
[----:B------:R-:W4:Y:S04]  /*7f710*/  LDL.LU R240, [R1+0x1a0] ;  /* 0x0001a00001f07983 */ /* 0x000f280000300800 */
[----:B------:R-:W4:Y:S01]  /*7f720*/  LDL.LU R241, [R1+0x1a4] ;  /* 0x0001a40001f17983 */ /* 0x000f220000300800 */
[----:B--2---:R-:W-:-:S03]  /*7f730*/  MOV R217, R246 ;  /* 0x000000f600d97202 */ /* 0x004fc60000000f00 */
[----:B------:R-:W4:Y:S04]  /*7f740*/  LDL.LU R242, [R1+0x1a8] ;  /* 0x0001a80001f27983 */ /* 0x000f280000300800 */
[----:B------:R-:W4:Y:S04]  /*7f750*/  LDL.LU R243, [R1+0x1ac] ;  /* 0x0001ac0001f37983 */ /* 0x000f280000300800 */
[----:B------:R-:W2:Y:S01]  /*7f760*/  LDL.LU R244, [R1+0x1b0] ;  /* 0x0001b00001f47983 */ /* 0x000ea20000300800 */
[----:B---3--:R-:W-:Y:S02]  /*7f770*/  IMAD.MOV.U32 R216, RZ, RZ, R247 ;  /* 0x000000ffffd87224 */ /* 0x008fe400078e00f7 */
[----:B-----5:R-:W-:-:S02]  /*7f780*/  IMAD.MOV.U32 R218, RZ, RZ, R245 ;  /* 0x000000ffffda7224 */ /* 0x020fc400078e00f5 */
        /* <DEDUP_REMOVED lines=40> */
[C---:B---3--:R-:W-:Y:S08]  /*7fa10*/  HMMA.1688.F32.TF32 R148, R232.reuse, R22, R148 ;  /* 0x00000016e894723c */ /* 0x048ff00000081094 */
[C---:B-----5:R-:W-:Y:S11]  /*7fa20*/  HMMA.1688.F32.TF32 R112, R232.reuse, R26, R112 ;  /* 0x0000001ae870723c */ /* 0x060ff60000081070 */
[----:B------:R-:W-:Y:S04]  /*7fa30*/  @!UPT UIADD3 URZ, URZ, URZ, URZ ;  /* 0x0000003f3f3ff290 */ /* 0x000fe8000fffe03f */
        /* <DEDUP_REMOVED lines=12> */
[C---:B----4-:R-:W-:Y:S08]  /*7fb00*/  HMMA.1688.F32.TF32 R240, R232.reuse, R34, R240 ;  /* 0x00000022e8f0723c */ /* 0x050ff000000810f0 */
[C---:B------:R-:W-:Y:S11]  /*7fb10*/  HMMA.1688.F32.TF32 R72, R232.reuse, R42, R72 ;  /* 0x0000002ae848723c */ /* 0x040ff60000081048 */
[----:B------:R-:W-:Y:S04]  /*7fb20*/  @!UPT UIADD3 URZ, URZ, URZ, URZ ;  /* 0x0000003f3f3ff290 */ /* 0x000fe8000fffe03f */
[----:B------:R-:W-:Y:S04]  /*7fb30*/  STL.64 [R1+0xee0], R240 ;  /* 0x000ee0f001007387 */ /* 0x000fe80000100a00 */
[----:B------:R5:W-:Y:S01]  /*7fb40*/  STL.64 [R1+0xee8], R242 ;  /* 0x000ee8f201007387 */ /* 0x000be20000100a00 */
[C---:B------:R-:W-:Y:S08]  /*7fb50*/  HMMA.1688.F32.TF32 R124, R232.reuse, R46, R124 ;  /* 0x0000002ee87c723c */ /* 0x040ff0000008107c */
[C---:B------:R-:W-:Y:S08]  /*7fb60*/  HMMA.1688.F32.TF32 R128, R232.reuse, R50, R128 ;  /* 0x00000032e880723c */ /* 0x040ff00000081080 */
        /* <DEDUP_REMOVED lines=9> */
[----:B------:R-:W-:Y:S08]  /*7fc00*/  HMMA.1688.F32.TF32 R84, R236, R30, R84 ;  /* 0x0000001eec54723c */ /* 0x000ff00000081054 */
[C---:B-----5:R-:W-:Y:S01]  /*7fc10*/  HMMA.1688.F32.TF32 R240, R232.reuse, R38, R244 ;  /* 0x00000026e8f0723c */ /* 0x060fe200000810f4 */
[----:B------:R-:W4:Y:S07]  /*7fc20*/  LDL.LU R244, [R1+0x270] ;  /* 0x0002700001f47983 */ /* 0x000f2e0000300800 */
[----:B------:R-:W-:Y:S11]  /*7fc30*/  HMMA.1688.F32.TF32 R232, R232, R66, R104 ;  /* 0x00000042e8e8723c */ /* 0x000ff60000081068 */
[----:B------:R-:W-:Y:S04]  /*7fc40*/  @!UPT UIADD3 URZ, URZ, URZ, URZ ;  /* 0x0000003f3f3ff290 */ /* 0x000fe8000fffe03f */
[----:B------:R-:W-:Y:S04]  /*7fc50*/  STL.64 [R1+0xed0], R240 ;  /* 0x000ed0f001007387 */ /* 0x000fe80000100a00 */
[----:B------:R-:W-:Y:S04]  /*7fc60*/  STL.64 [R1+0xed8], R242 ;  /* 0x000ed8f201007387 */ /* 0x000fe80000100a00 */
[----:B------:R-:W4:Y:S04]  /*7fc70*/  LDL.LU R245, [R1+0x274] ;  /* 0x0002740001f57983 */ /* 0x000f280000300800 */
[----:B------:R-:W4:Y:S04]  /*7fc80*/  LDL.LU R246, [R1+0x278] ;  /* 0x0002780001f67983 */ /* 0x000f280000300800 */
[----:B------:R-:W-:Y:S04]  /*7fc90*/  STL.64 [R1+0xd80], R72 ;  /* 0x000d804801007387 */ /* 0x000fe80000100a00 */
[----:B------:R1:W-:Y:S01]  /*7fca0*/  STL.64 [R1+0xd88], R74 ;  /* 0x000d884a01007387 */ /* 0x0003e20000100a00 */
[----:B------:R-:W-:Y:S01]  /*7fcb0*/  MOV R247, R188 ;  /* 0x000000bc00f77202 */ /* 0x000fe20000000f00 */
[C---:B------:R-:W-:Y:S02]  /*7fcc0*/  HMMA.1688.F32.TF32 R248, R236.reuse, R38, R248 ;  /* 0x00000026ecf8723c */ /* 0x040fe400000810f8 */
[----:B------:R-:W-:Y:S04]  /*7fcd0*/  LDS R240, [R161+0xc680] ;  /* 0x00c68000a1f07984 */ /* 0x000fe80000000800 */
[----:B------:R-:W-:Y:S04]  /*7fce0*/  LDS R242, [R161+0xe680] ;  /* 0x00e68000a1f27984 */ /* 0x000fe80000000800 */
[----:B-1----:R-:W5:Y:S04]  /*7fcf0*/  LDL.LU.64 R74, [R1+0x4970] ;  /* 0x00497000014a7983 */ /* 0x002f680000300a00 */
[----:B------:R-:W5:Y:S04]  /*7fd00*/  LDL.LU.64 R72, [R1+0x4968] ;  /* 0x0049680001487983 */ /* 0x000f680000300a00 */
[----:B------:R-:W-:Y:S04]  /*7fd10*/  STL.64 [R1+0xd60], R124 ;  /* 0x000d607c01007387 */ /* 0x000fe80000100a00 */
[----:B------:R1:W-:Y:S04]  /*7fd20*/  STL.64 [R1+0xd68], R126 ;  /* 0x000d687e01007387 */ /* 0x0003e80000100a00 */
[----:B------:R-:W-:Y:S04]  /*7fd30*/  LDS R241, [R189+0xc680] ;  /* 0x00c68000bdf17984 */ /* 0x000fe80000000800 */
[----:B------:R-:W-:Y:S04]  /*7fd40*/  LDS R243, [R189+0xe680] ;  /* 0x00e68000bdf37984 */ /* 0x000fe80000000800 */
        /* <DEDUP_REMOVED lines=18> */
[----:B------:R-:W2:Y:S04]  /*7fe70*/  LDL.LU.64 R106, [R1+0x4910] ;  /* 0x00491000016a7983 */ /* 0x000ea80000300a00 */
[----:B------:R-:W2:Y:S04]  /*7fe80*/  LDL.LU.64 R104, [R1+0x4908] ;  /* 0x0049080001687983 */ /* 0x000ea80000300a00 */
[----:B------:R-:W-:Y:S04]  /*7fe90*/  STL.64 [R1+0xbf0], R232 ;  /* 0x000bf0e801007387 */ /* 0x000fe80000100a00 */
[----:B------:R-:W-:Y:S04]  /*7fea0*/  STL.64 [R1+0xbf8], R234 ;  /* 0x000bf8ea01007387 */ /* 0x000fe80000100a00 */
        /* <DEDUP_REMOVED lines=8> */
[----:B------:R-:W-:Y:S04]  /*7ff30*/  LDS R233, [R189+0xc700] ;  /* 0x00c70000bde97984 */ /* 0x000fe80000000800 */
[----:B------:R-:W3:Y:S04]  /*7ff40*/  LDS R235, [R189+0xe700] ;  /* 0x00e70000bdeb7984 */ /* 0x000ee80000000800 */
        /* <DEDUP_REMOVED lines=8> */
[----:B-1----:R-:W5:Y:S04]  /*7ffd0*/  LDL.LU.64 R78, [R1+0x48d0] ;  /* 0x0048d000014e7983 */ /* 0x002f680000300a00 */
[----:B------:R-:W5:Y:S04]  /*7ffe0*/  LDL.LU.64 R76, [R1+0x48c8] ;  /* 0x0048c800014c7983 */ /* 0x000f680000300a00 */
        /* <DEDUP_REMOVED lines=12> */
[----:B----4-:R-:W-:Y:S11]  /*800b0*/  HMMA.1688.F32.TF32 R244, R236, R34, R244 ;  /* 0x00000022ecf4723c */ /* 0x010ff600000810f4 */
[----:B------:R-:W-:Y:S11]  /*800c0*/  @!UPT UIADD3 URZ, URZ, URZ, URZ ;  /* 0x0000003f3f3ff290 */ /* 0x000ff6000fffe03f */
[----:B------:R-:W-:Y:S01]  /*800d0*/  @!UPT UIADD3 URZ, URZ, URZ, URZ ;  /* 0x0000003f3f3ff290 */ /* 0x000fe2000fffe03f */
[----:B------:R-:W-:Y:S04]  /*800e0*/  STL.64 [R1+0xb70], R244 ;  /* 0x000b70f401007387 */ /* 0x000fe80000100a00 */
[----:B------:R5:W-:Y:S04]  /*800f0*/  STL.64 [R1+0xb78], R246 ;  /* 0x000b78f601007387 */ /* 0x000be80000100a00 */
[----:B------:R-:W-:Y:S04]  /*80100*/  STL.64 [R1+0xb60], R248 ;  /* 0x000b60f801007387 */ /* 0x000fe80000100a00 */
[----:B------:R-:W-:Y:S01]  /*80110*/  STL.64 [R1+0xb68], R250 ;  /* 0x000b68fa01007387 */ /* 0x000fe20000100a00 */
[----:B---3--:R-:W-:Y:S08]  /*80120*/  HMMA.1688.F32.TF32 R68, R232, R6, R68 ;  /* 0x00000006e844723c */ /* 0x008ff00000081044 */
[C---:B--2---:R-:W-:Y:S08]  /*80130*/  HMMA.1688.F32.TF32 R80, R236.reuse, R58, R80 ;  /* 0x0000003aec50723c */ /* 0x044ff00000081050 */
[C---:B-----5:R-:W-:Y:S08]  /*80140*/  HMMA.1688.F32.TF32 R244, R236.reuse, R46, R88 ;  /* 0x0000002eecf4723c */ /* 0x060ff00000081058 */
[C---:B------:R-:W-:Y:S08]  /*80150*/  HMMA.1688.F32.TF32 R84, R236.reuse, R42, R84 ;  /* 0x0000002aec54723c */ /* 0x040ff00000081054 */
[C---:B------:R-:W-:Y:S11]  /*80160*/  HMMA.1688.F32.TF32 R88, R236.reuse, R50, R92 ;  /* 0x00000032ec58723c */ /* 0x040ff6000008105c */
[----:B------:R-:W-:Y:S04]  /*80170*/  @!UPT UIADD3 URZ, URZ, URZ, URZ ;  /* 0x0000003f3f3ff290 */ /* 0x000fe8000fffe03f */
[----:B------:R-:W-:Y:S04]  /*80180*/  STL.64 [R1+0xb50], R84 ;  /* 0x000b505401007387 */ /* 0x000fe80000100a00 */
[----:B------:R1:W-:Y:S02]  /*80190*/  STL.64 [R1+0xb58], R86 ;  /* 0x000b585601007387 */ /* 0x0003e40000100a00 */
[C---:B-1----:R-:W-:Y:S08]  /*801a0*/  HMMA.1688.F32.TF32 R84, R236.reuse, R54, R76 ;  /* 0x00000036ec54723c */ /* 0x042ff0000008104c */
        /* <DEDUP_REMOVED lines=9> */
[----:B-1----:R-:W-:Y:S03]  /*80240*/  HMMA.1688.F32.TF32 R84, R236, R66, R100 ;  /* 0x00000042ec54723c */ /* 0x002fe60000081064 */
[----:B------:R-:W-:Y:S04]  /*80250*/  STL.64 [R1+0xb00], R76 ;  /* 0x000b004c01007387 */ /* 0x000fe80000100a00 */
[----:B------:R1:W-:Y:S01]  /*80260*/  STL.64 [R1+0xb08], R78 ;  /* 0x000b084e01007387 */ /* 0x0003e20000100a00 */
[----:B--2---:R-:W-:Y:S01]  /*80270*/  HMMA.1688.F32.TF32 R80, R240, R6, R104 ;  /* 0x00000006f050723c */ /* 0x004fe20000081068 */
[----:B------:R-:W-:-:S02]  /*80280*/  IMAD.MOV.U32 R249, RZ, RZ, R160 ;  /* 0x000000fffff97224 */ /* 0x000fc400078e00a0 */
[----:B------:R-:W-:Y:S04]  /*80290*/  LDS R104, [R161+0x10000] ;  /* 0x01000000a1687984 */ /* 0x000fe80000000800 */
[----:B------:R-:W-:Y:S01]  /*802a0*/  LDS R106, [R161+0x12000] ;  /* 0x01200000a16a7984 */ /* 0x000fe20000000800 */
[C---:B-1----:R-:W-:Y:S03]  /*802b0*/  HMMA.1688.F32.TF32 R76, R240.reuse, R10, R108 ;  /* 0x0000000af04c723c */ /* 0x042fe6000008106c */
[----:B------:R-:W-:Y:S04]  /*802c0*/  LDS R105, [R189+0x10000] ;  /* 0x01000000bd697984 */ /* 0x000fe80000000800 */
[----:B------:R-:W-:Y:S04]  /*802d0*/  LDS R107, [R189+0x12000] ;  /* 0x01200000bd6b7984 */ /* 0x000fe80000000800 */
        /* <DEDUP_REMOVED lines=17> */
[C---:B------:R-:W-:Y:S08]  /*803f0*/  HMMA.1688.F32.TF32 R72, R240.reuse, R38, R148 ;  /* 0x00000026f048723c */ /* 0x040ff00000081094 */
[----:B-1----:R-:W-:Y:S01]  /*80400*/  HMMA.1688.F32.TF32 R76, R240, R34, R112 ;  /* 0x00000022f04c723c */ /* 0x002fe20000081070 */
[----:B------:R-:W-:Y:S04]  /*80410*/  STL.64 [R1+0xa90], R84 ;  /* 0x000a905401007387 */ /* 0x000fe80000100a00 */
[----:B------:R-:W-:Y:S04]  /*80420*/  STL.64 [R1+0xa98], R86 ;  /* 0x000a985601007387 */ /* 0x000fe80000100a00 */
[----:B------:R-:W-:Y:S04]  /*80430*/  STL.64 [R1+0xa80], R80 ;  /* 0x000a805001007387 */ /* 0x000fe80000100a00 */
[----:B------:R-:W-:Y:S04]  /*80440*/  STL.64 [R1+0xa88], R82 ;  /* 0x000a885201007387 */ /* 0x000fe80000100a00 */
[----:B------:R-:W-:Y:S01]  /*80450*/  STL.64 [R1+0xa60], R72 ;  /* 0x000a604801007387 */ /* 0x000fe20000100a00 */
[----:B------:R-:W-:-:S05]  /*80460*/  IMAD.MOV.U32 R188, RZ, RZ, R75 ;  /* 0x000000ffffbc7224 */ /* 0x000fca00078e004b */
[----:B------:R-:W-:Y:S04]  /*80470*/  STL.64 [R1+0xa70], R76 ;  /* 0x000a704c01007387 */ /* 0x000fe80000100a00 */
[----:B------:R-:W-:Y:S04]  /*80480*/  STL.64 [R1+0xa78], R78 ;  /* 0x000a784e01007387 */ /* 0x000fe80000100a00 */
[----:B------:R1:W-:Y:S02]  /*80490*/  STL [R1+0xa68], R74 ;  /* 0x000a684a01007387 */ /* 0x0003e40000100800 */
[C---:B-1----:R-:W-:Y:S08]  /*804a0*/  HMMA.1688.F32.TF32 R72, R240.reuse, R42, R144 ;  /* 0x0000002af048723c */ /* 0x042ff00000081090 */
[C---:B------:R-:W-:Y:S08]  /*804b0*/  HMMA.1688.F32.TF32 R80, R240.reuse, R46, R224 ;  /* 0x0000002ef050723c */ /* 0x040ff000000810e0 */
        /* <DEDUP_REMOVED lines=16> */
[----:B------:R1:W-:Y:S04]  /*805c0*/  STL.64 [R1+0xe78], R78 ;  /* 0x000e784e01007387 */ /* 0x0003e80000100a00 */
[----:B------:R-:W-:Y:S01]  /*805d0*/  STL.64 [R1+0xa50], R72 ;  /* 0x000a504801007387 */ /* 0x000fe20000100a00 */
[C---:B-1----:R-:W-:Y:S03]  /*805e0*/  HMMA.1688.F32.TF32 R76, R232.reuse, R10, R220 ;  /* 0x0000000ae84c723c */ /* 0x042fe600000810dc */
        /* <DEDUP_REMOVED lines=8> */
[----:B------:R1:W-:Y:S04]  /*80670*/  STL.64 [R1+0xe58], R78 ;  /* 0x000e584e01007387 */ /* 0x0003e80000100a00 */
[----:B------:R-:W-:Y:S04]  /*80680*/  LDS R136, [R161+0xc780] ;  /* 0x00c78000a1887984 */ /* 0x000fe80000000800 */
[----:B------:R-:W-:Y:S01]  /*80690*/  LDS R138, [R161+0xe780] ;  /* 0x00e78000a18a7984 */ /* 0x000fe20000000800 */
[C---:B-1----:R-:W-:Y:S03]  /*806a0*/  HMMA.1688.F32.TF32 R76, R232.reuse, R22, R140 ;  /* 0x00000016e84c723c */ /* 0x042fe6000008108c */
        /* <DEDUP_REMOVED lines=17> */
[C---:B-1----:R-:W-:Y:S08]  /*807c0*/  HMMA.1688.F32.TF32 R72, R232.reuse, R38, R164 ;  /* 0x00000026e848723c */ /* 0x042ff000000810a4 */
[C---:B--2---:R-:W-:Y:S01]  /*807d0*/  HMMA.1688.F32.TF32 R68, R232.reuse, R42, R168 ;  /* 0x0000002ae844723c */ /* 0x044fe200000810a8 */
[----:B------:R-:W-:Y:S04]  /*807e0*/  STL.64 [R1+0xdf0], R76 ;  /* 0x000df04c01007387 */ /* 0x000fe80000100a00 */
[----:B------:R1:W-:Y:S10]  /*807f0*/  STL.64 [R1+0xdf8], R78 ;  /* 0x000df84e01007387 */ /* 0x0003f40000100a00 */
[----:B------:R-:W-:Y:S01]  /*80800*/  STL.64 [R1+0xde0], R72 ;  /* 0x000de04801007387 */ /* 0x000fe20000100a00 */
[C---:B-1----:R-:W-:Y:S03]  /*80810*/  HMMA.1688.F32.TF32 R76, R232.reuse, R46, R172 ;  /* 0x0000002ee84c723c */ /* 0x042fe600000810ac */
[----:B------:R1:W-:Y:S04]  /*80820*/  STL.64 [R1+0xde8], R74 ;  /* 0x000de84a01007387 */ /* 0x0003e80000100a00 */
[----:B------:R-:W-:Y:S04]  /*80830*/  STL.64 [R1+0xdd0], R68 ;  /* 0x000dd04401007387 */ /* 0x000fe80000100a00 */
[----:B------:R2:W-:Y:S01]  /*80840*/  STL.64 [R1+0xdd8], R70 ;  /* 0x000dd84601007387 */ /* 0x0005e20000100a00 */
[C---:B-1----:R-:W-:Y:S08]  /*80850*/  HMMA.1688.F32.TF32 R72, R232.reuse, R50, R176 ;  /* 0x00000032e848723c */ /* 0x042ff000000810b0 */
[C---:B--2---:R-:W-:Y:S03]  /*80860*/  HMMA.1688.F32.TF32 R68, R232.reuse, R54, R180 ;  /* 0x00000036e844723c */ /* 0x044fe600000810b4 */
[----:B------:R-:W-:Y:S04]  /*80870*/  STL.64 [R1+0xdc0], R76 ;  /* 0x000dc04c01007387 */ /* 0x000fe80000100a00 */
[----:B------:R-:W-:Y:S08]  /*80880*/  STL.64 [R1+0xdc8], R78 ;  /* 0x000dc84e01007387 */ /* 0x000ff00000100a00 */
[----:B------:R-:W-:Y:S04]  /*80890*/  STL.64 [R1+0xdb0], R72 ;  /* 0x000db04801007387 */ /* 0x000fe80000100a00 */
[----:B------:R-:W-:Y:S04]  /*808a0*/  STL.64 [R1+0xdb8], R74 ;  /* 0x000db84a01007387 */ /* 0x000fe80000100a00 */
[----:B------:R-:W-:Y:S04]  /*808b0*/  STL.64 [R1+0xda0], R68 ;  /* 0x000da04401007387 */ /* 0x000fe80000100a00 */
[----:B------:R1:W-:Y:S02]  /*808c0*/  STL.64 [R1+0xda8], R70 ;  /* 0x000da84601007387 */ /* 0x0003e40000100a00 */
[C---:B-1----:R-:W-:Y:S08]  /*808d0*/  HMMA.1688.F32.TF32 R68, R232.reuse, R58, R184 ;  /* 0x0000003ae844723c */ /* 0x042ff000000810b8 */
[C---:B------:R-:W-:Y:S11]  /*808e0*/  HMMA.1688.F32.TF32 R72, R232.reuse, R62, R192 ;  /* 0x0000003ee848723c */ /* 0x040ff600000810c0 */
[----:B------:R-:W-:Y:S04]  /*808f0*/  @!UPT UIADD3 URZ, URZ, URZ, URZ ;  /* 0x0000003f3f3ff290 */ /* 0x000fe8000fffe03f */
[----:B------:R-:W-:Y:S04]  /*80900*/  STL.64 [R1+0xd90], R68 ;  /* 0x000d904401007387 */ /* 0x000fe80000100a00 */
[----:B------:R1:W-:Y:S04]  /*80910*/  STL.64 [R1+0xd98], R70 ;  /* 0x000d984601007387 */ /* 0x0003e80000100a00 */
[----:B------:R-:W2:Y:S01]  /*80920*/  LDL.LU R248, [R1+0x1480] ;  /* 0x0014800001f87983 */ /* 0x000ea20000300800 */
[----:B-1----:R-:W-:Y:S03]  /*80930*/  HMMA.1688.F32.TF32 R68, R232, R66, R196 ;  /* 0x00000042e844723c */ /* 0x002fe600000810c4 */
[----:B------:R-:W-:Y:S04]  /*80940*/  STL.64 [R1+0xd70], R72 ;  /* 0x000d704801007387 */ /* 0x000fe80000100a00 */
[----:B------:R-:W-:Y:S11]  /*80950*/  STL.64 [R1+0xd78], R74 ;  /* 0x000d784a01007387 */ /* 0x000ff60000100a00 */
[----:B------:R-:W-:Y:S05]  /*80960*/  @!UPT UIADD3 URZ, URZ, URZ, URZ ;  /* 0x0000003f3f3ff290 */ /* 0x000fea000fffe03f */
[----:B------:R-:W-:Y:S04]  /*80970*/  STL.64 [R1+0xa40], R68 ;  /* 0x000a404401007387 */ /* 0x000fe80000100a00 */
[----:B------:R-:W-:Y:S04]  /*80980*/  STL.64 [R1+0xa48], R70 ;  /* 0x000a484601007387 */ /* 0x000fe80000100a00 */
[----:B------:R-:W3:Y:S04]  /*80990*/  LDL.LU R160, [R1+0x4890] ;  /* 0x0048900001a07983 */ /* 0x000ee80000300800 */
[----:B------:R-:W2:Y:S04]  /*809a0*/  LDL.LU R250, [R1+0x1488] ;  /* 0x0014880001fa7983 */ /* 0x000ea80000300800 */
[----:B------:R-:W2:Y:S04]  /*809b0*/  LDL.LU R251, [R1+0x148c] ;  /* 0x00148c0001fb7983 */ /* 0x000ea80000300800 */
[----:B---3--:R-:W1:Y:S04]  /*809c0*/  LDSM.16.M88.4 R68, [R160+0x140080] ;  /* 0x14008000a044783b */ /* 0x008e680000000200 */
[----:B------:R-:W3:Y:S04]  /*809d0*/  LDSM.16.M88.4 R88, [R160+0x142080] ;  /* 0x14208000a058783b */ /* 0x000ee80000000200 */
[----:B------:R-:W4:Y:S04]  /*809e0*/  LDSM.16.M88.4 R216, [R160+0x144080] ;  /* 0x14408000a0d8783b */ /* 0x000f280000000200 */
[----:B------:R-:W5:Y:S04]  /*809f0*/  LDSM.16.M88.4 R128, [R160+0x146080] ;  /* 0x14608000a080783b */ /* 0x000f680000000200 */
[----:B------:R-:W1:Y:S04]  /*80a00*/  LDSM.16.M88.4 R124, [R160+0x148080] ;  /* 0x14808000a07c783b */ /* 0x000e680000000200 */
[----:B------:R-:W1:Y:S04]  /*80a10*/  LDSM.16.M88.4 R120, [R160+0x14a080] ;  /* 0x14a08000a078783b */ /* 0x000e680000000200 */
[----:B------:R-:W1:Y:S04]  /*80a20*/  LDSM.16.M88.4 R116, [R160+0x14c080] ;  /* 0x14c08000a074783b */ /* 0x000e680000000200 */
[----:B------:R-:W2:Y:S04]  /*80a30*/  LDSM.16.M88.4 R112, [R160+0x14e080] ;  /* 0x14e08000a070783b */ /* 0x000ea80000000200 */
        /* <DEDUP_REMOVED lines=8> */
[----:B-1----:R-:W-:Y:S04]  /*80ac0*/  STL [R1+0x485c], R70 ;  /* 0x00485c4601007387 */ /* 0x002fe80000100800 */
[----:B------:R-:W-:Y:S04]  /*80ad0*/  STL [R1+0x4858], R71 ;  /* 0x0048584701007387 */ /* 0x000fe80000100800 */
[----:B---3--:R-:W-:Y:S04]  /*80ae0*/  STL [R1+0x4864], R90 ;  /* 0x0048645a01007387 */ /* 0x008fe80000100800 */
[----:B------:R-:W-:Y:S04]  /*80af0*/  STL [R1+0x4860], R91 ;  /* 0x0048605b01007387 */ /* 0x000fe80000100800 */
[----:B----4-:R-:W-:Y:S04]  /*80b00*/  STL [R1+0x47b0], R218 ;  /* 0x0047b0da01007387 */ /* 0x010fe80000100800 */
[----:B------:R-:W-:Y:S04]  /*80b10*/  STL [R1+0x47ac], R219 ;  /* 0x0047acdb01007387 */ /* 0x000fe80000100800 */
[----:B-----5:R-:W-:Y:S04]  /*80b20*/  STL [R1+0x47a0], R130 ;  /* 0x0047a08201007387 */ /* 0x020fe80000100800 */
[----:B------:R-:W-:Y:S01]  /*80b30*/  STL [R1+0x479c], R131 ;  /* 0x00479c8301007387 */ /* 0x000fe20000100800 */
[C---:B--2---:R-:W-:Y:S03]  /*80b40*/  HMMA.1688.F32.TF32 R140, R136.reuse, R6, R248 ;  /* 0x00000006888c723c */ /* 0x044fe600000810f8 */
        /* <DEDUP_REMOVED lines=25> */
[----:B------:R-:W2:Y:S04]  /*80ce0*/  LDL.LU R144, [R1+0x13b0] ;  /* 0x0013b00001907983 */ /* 0x000ea80000300800 */
[----:B------:R1:W-:Y:S04]  /*80cf0*/  STL.64 [R1+0xa30], R140 ;  /* 0x000a308c01007387 */ /* 0x0003e80000100a00 */
        /* <DEDUP_REMOVED lines=48> */
[----:B-1----:R-:W5:Y:S04]  /*81000*/  LDL.LU R140, [R1+0x1420] ;  /* 0x00142000018c7983 */ /* 0x002f680000300800 */
[----:B------:R-:W5:Y:S04]  /*81010*/  LDL.LU R141, [R1+0x1424] ;  /* 0x00142400018d7983 */ /* 0x000f680000300800 */
[----:B---3--:R-:W3:Y:S04]  /*81020*/  LDL.LU R142, [R1+0x1428] ;  /* 0x00142800018e7983 */ /* 0x008ee80000300800 */
        /* <DEDUP_REMOVED lines=17> */
[C---:B--2---:R-:W-:Y:S03]  /*81140*/  HMMA.1688.F32.TF32 R168, R136.reuse, R10, R248 ;  /* 0x0000000a88a8723c */ /* 0x044fe600000810f8 */
[----:B------:R-:W2:Y:S11]  /*81150*/  LDL.LU R248, [R1+0x3c0] ;  /* 0x0003c00001f87983 */ /* 0x000eb60000300800 */
[----:B------:R-:W-:Y:S09]  /*81160*/  @!UPT UIADD3 URZ, URZ, URZ, URZ ;  /* 0x0000003f3f3ff290 */ /* 0x000ff2000fffe03f */
[----:B------:R-:W-:Y:S04]  /*81170*/  STL.64 [R1+0xa20], R168 ;  /* 0x000a20a801007387 */ /* 0x000fe80000100a00 */
[----:B------:R4:W-:Y:S04]  /*81180*/  STL.64 [R1+0xa28], R170 ;  /* 0x000a28aa01007387 */ /* 0x0009e80000100a00 */
[----:B------:R-:W2:Y:S04]  /*81190*/  LDL.LU R249, [R1+0x3c4] ;  /* 0x0003c40001f97983 */ /* 0x000ea80000300800 */
[----:B------:R-:W2:Y:S04]  /*811a0*/  LDL.LU R250, [R1+0x3c8] ;  /* 0x0003c80001fa7983 */ /* 0x000ea80000300800 */
[----:B------:R-:W2:Y:S01]  /*811b0*/  LDL.LU R251, [R1+0x3cc] ;  /* 0x0003cc0001fb7983 */ /* 0x000ea20000300800 */
[C---:B----4-:R-:W-:Y:S03]  /*811c0*/  HMMA.1688.F32.TF32 R168, R136.reuse, R14, R236 ;  /* 0x0000000e88a8723c */ /* 0x050fe600000810ec */
[----:B------:R-:W4:Y:S05]  /*811d0*/  LDL.LU R236, [R1+0x3d0] ;  /* 0x0003d00001ec7983 */ /* 0x000f2a0000300800 */
[C---:B-----5:R-:W-:Y:S08]  /*811e0*/  HMMA.1688.F32.TF32 R172, R136.reuse, R18, R164 ;  /* 0x0000001288ac723c */ /* 0x060ff000000810a4 */
[C---:B------:R-:W-:Y:S07]  /*811f0*/  HMMA.1688.F32.TF32 R164, R136.reuse, R26, R152 ;  /* 0x0000001a88a4723c */ /* 0x040fee0000081098 */
[----:B------:R-:W-:Y:S04]  /*81200*/  STL.64 [R1+0xa00], R168 ;  /* 0x000a00a801007387 */ /* 0x000fe80000100a00 */
[----:B------:R1:W-:Y:S01]  /*81210*/  STL.64 [R1+0xa08], R170 ;  /* 0x000a08aa01007387 */ /* 0x0003e20000100a00 */
[C---:B---3--:R-:W-:Y:S03]  /*81220*/  HMMA.1688.F32.TF32 R152, R136.reuse, R34, R140 ;  /* 0x000000228898723c */ /* 0x048fe6000008108c */
[----:B------:R-:W4:Y:S04]  /*81230*/  LDL.LU R237, [R1+0x3d4] ;  /* 0x0003d40001ed7983 */ /* 0x000f280000300800 */
[----:B------:R-:W4:Y:S01]  /*81240*/  LDL.LU R238, [R1+0x3d8] ;  /* 0x0003d80001ee7983 */ /* 0x000f220000300800 */
[C---:B-1----:R-:W-:Y:S03]  /*81250*/  HMMA.1688.F32.TF32 R168, R136.reuse, R22, R156 ;  /* 0x0000001688a8723c */ /* 0x042fe6000008109c */
[----:B------:R-:W4:Y:S05]  /*81260*/  LDL.LU R239, [R1+0x3dc] ;  /* 0x0003dc0001ef7983 */ /* 0x000f2a0000300800 */
        /* <DEDUP_REMOVED lines=25> */
[C---:B-1----:R-:W-:Y:S08]  /*81400*/  HMMA.1688.F32.TF32 R140, R136.reuse, R62, R144 ;  /* 0x0000003e888c723c */ /* 0x042ff00000081090 */
[----:B------:R-:W-:Y:S01]  /*81410*/  HMMA.1688.F32.TF32 R136, R136, R66, R244 ;  /* 0x000000428888723c */ /* 0x000fe200000810f4 */
        /* <DEDUP_REMOVED lines=8> */
[----:B------:R1:W-:Y:S04]  /*814a0*/  STL.64 [R1+0x28], R138 ;  /* 0x0000288a01007387 */ /* 0x0003e80000100a00 */
[----:B------:R-:W3:Y:S04]  /*814b0*/  LDL.LU R245, [R1+0x3e4] ;  /* 0x0003e40001f57983 */ /* 0x000ee80000300800 */
[----:B------:R-:W3:Y:S01]  /*814c0*/  LDL.LU R246, [R1+0x3e8] ;  /* 0x0003e80001f67983 */ /* 0x000ee20000300800 */
[C---:B-1----:R-:W-:Y:S11]  /*814d0*/  HMMA.1688.F32.TF32 R136, R104.reuse, R68, R148 ;  /* 0x000000446888723c */ /* 0x042ff60000081094 */
[----:B------:R-:W-:Y:S11]  /*814e0*/  @!UPT UIADD3 URZ, URZ, URZ, URZ ;  /* 0x0000003f3f3ff290 */ /* 0x000ff6000fffe03f */
[----:B------:R-:W-:Y:S01]  /*814f0*/  @!UPT UIADD3 URZ, URZ, URZ, URZ ;  /* 0x0000003f3f3ff290 */ /* 0x000fe2000fffe03f */
[----:B------:R1:W-:Y:S01]  /*81500*/  STL.64 [R1+0x10], R136 ;  /* 0x0000108801007387 */ /* 0x0003e20000100a00 */
[----:B------:R-:W-:Y:S02]  /*81510*/  IMAD.MOV.U32 R90, RZ, RZ, R138 ;  /* 0x000000ffff5a7224 */ /* 0x000fe400078e008a */
[----:B------:R-:W-:Y:S02]  /*81520*/  IMAD.MOV.U32 R91, RZ, RZ, R139 ;  /* 0x000000ffff5b7224 */ /* 0x000fe400078e008b */
[----:B-1----:R-:W-:Y:S01]  /*81530*/  HMMA.1688.F32.TF32 R136, R104, R88, R212 ;  /* 0x000000586888723c */ /* 0x002fe200000810d4 */
[----:B------:R-:W-:-:S07]  /*81540*/  MOV R247, R3 ;  /* 0x0000000300f77202 */ /* 0x000fce0000000f00 */
[----:B--2---:R-:W-:Y:S11]  /*81550*/  HMMA.1688.F32.TF32 R248, R104, R216, R248 ;  /* 0x000000d868f8723c */ /* 0x004ff600000810f8 */
[----:B------:R-:W-:Y:S05]  /*81560*/  @!UPT UIADD3 URZ, URZ, URZ, URZ ;  /* 0x0000003f3f3ff290 */ /* 0x000fea000fffe03f */
[----:B------:R-:W-:Y:S01]  /*81570*/  MOV R70, R136 ;  /* 0x0000008800467202 */ /* 0x000fe20000000f00 */
[----:B------:R-:W-:Y:S01]  /*81580*/  IMAD.MOV.U32 R71, RZ, RZ, R137 ;  /* 0x000000ffff477224 */ /* 0x000fe200078e0089 */
[----:B------:R-:W-:Y:S01]  /*81590*/  MOV R3, R139 ;  /* 0x0000008b00037202 */ /* 0x000fe20000000f00 */
[----:B------:R-:W-:-:S04]  /*815a0*/  IMAD.MOV.U32 R160, RZ, RZ, R138 ;  /* 0x000000ffffa07224 */ /* 0x000fc800078e008a */
[----:B------:R1:W-:Y:S04]  /*815b0*/  STL [R1+0x4814], R248 ;  /* 0x004814f801007387 */ /* 0x0003e80000100800 */
[----:B------:R2:W-:Y:S04]  /*815c0*/  STL [R1+0x4810], R249 ;  /* 0x004810f901007387 */ /* 0x0005e80000100800 */
[----:B------:R5:W-:Y:S04]  /*815d0*/  STL [R1+0x480c], R250 ;  /* 0x00480cfa01007387 */ /* 0x000be80000100800 */
[----:B------:R1:W-:Y:S04]  /*815e0*/  STL [R1+0x4808], R251 ;  /* 0x004808fb01007387 */ /* 0x0003e80000100800 */
[----:B------:R-:W2:Y:S04]  /*815f0*/  LDL.LU R224, [R1+0x3f0] ;  /* 0x0003f00001e07983 */ /* 0x000ea80000300800 */
[----:B------:R-:W2:Y:S04]  /*81600*/  LDL.LU R225, [R1+0x3f4] ;  /* 0x0003f40001e17983 */ /* 0x000ea80000300800 */
[----:B------:R-:W2:Y:S04]  /*81610*/  LDL.LU R226, [R1+0x3f8] ;  /* 0x0003f80001e27983 */ /* 0x000ea80000300800 */
[----:B------:R-:W2:Y:S01]  /*81620*/  LDL.LU R227, [R1+0x3fc] ;  /* 0x0003fc0001e37983 */ /* 0x000ea20000300800 */
[----:B----4-:R-:W-:Y:S03]  /*81630*/  HMMA.1688.F32.TF32 R136, R104, R128, R236 ;  /* 0x000000806888723c */ /* 0x010fe600000810ec */
[----:B------:R-:W4:Y:S04]  /*81640*/  LDL.LU R144, [R1+0x400] ;  /* 0x0004000001907983 */ /* 0x000f280000300800 */
[----:B------:R-:W4:Y:S04]  /*81650*/  LDL.LU R145, [R1+0x404] ;  /* 0x0004040001917983 */ /* 0x000f280000300800 */
[----:B------:R-:W4:Y:S04]  /*81660*/  LDL.LU R146, [R1+0x408] ;  /* 0x0004080001927983 */ /* 0x000f280000300800 */
[----:B------:R-:W4:Y:S09]  /*81670*/  LDL.LU R147, [R1+0x40c] ;  /* 0x00040c0001937983 */ /* 0x000f320000300800 */
[----:B------:R-:W-:Y:S01]  /*81680*/  IMAD.MOV.U32 R87, RZ, RZ, R139 ;  /* 0x000000ffff577224 */ /* 0x000fe200078e008b */
[----:B------:R-:W-:Y:S01]  /*81690*/  MOV R86, R138 ;  /* 0x0000008a00567202 */ /* 0x000fe20000000f00 */
[----:B------:R-:W-:-:S02]  /*816a0*/  IMAD.MOV.U32 R110, RZ, RZ, R136 ;  /* 0x000000ffff6e7224 */ /* 0x000fc400078e0088 */
        /* <DEDUP_REMOVED lines=13> */
[----:B---3--:R-:W-:Y:S03]  /*81780*/  HMMA.1688.F32.TF32 R136, R104, R124, R244 ;  /* 0x0000007c6888723c */ /* 0x008fe600000810f4 */
        /* <DEDUP_REMOVED lines=9> */
[----:B------:R-:W-:Y:S01]  /*81820*/  MOV R75, R137 ;  /* 0x00000089004b7202 */ /* 0x000fe20000000f00 */
[----:B------:R-:W-:-:S02]  /*81830*/  IMAD.MOV.U32 R94, RZ, RZ, R138 ;  /* 0x000000ffff5e7224 */ /* 0x000fc400078e008a */
[----:B------:R-:W-:-:S05]  /*81840*/  IMAD.MOV.U32 R95, RZ, RZ, R139 ;  /* 0x000000ffff5f7224 */ /* 0x000fca00078e008b */
[----:B------:R1:W-:Y:S04]  /*81850*/  STL [R1+0x4834], R95 ;  /* 0x0048345f01007387 */ /* 0x0003e80000100800 */
[----:B------:R-:W-:Y:S04]  /*81860*/  STL [R1+0x4830], R94 ;  /* 0x0048305e01007387 */ /* 0x000fe80000100800 */
[----:B------:R1:W-:Y:S04]  /*81870*/  STL [R1+0x482c], R75 ;  /* 0x00482c4b01007387 */ /* 0x0003e80000100800 */
[----:B------:R1:W-:Y:S01]  /*81880*/  STL [R1+0x4828], R74 ;  /* 0x0048284a01007387 */ /* 0x0003e20000100800 */
        /* <DEDUP_REMOVED lines=14> */
[C---:B-----5:R-:W-:Y:S01]  /*81970*/  HMMA.1688.F32.TF32 R136, R104.reuse, R112, R148 ;  /* 0x000000706888723c */ /* 0x060fe20000081094 */
[----:B------:R2:W-:Y:S11]  /*81980*/  STL [R1+0x4844], R79 ;  /* 0x0048444f01007387 */ /* 0x0005f60000100800 */
[----:B------:R-:W-:Y:S11]  /*81990*/  @!UPT UIADD3 URZ, URZ, URZ, URZ ;  /* 0x0000003f3f3ff290 */ /* 0x000ff6000fffe03f */
[----:B------:R-:W-:Y:S01]  /*819a0*/  @!UPT UIADD3 URZ, URZ, URZ, URZ ;  /* 0x0000003f3f3ff290 */ /* 0x000fe2000fffe03f */
[----:B-1----:R-:W-:Y:S01]  /*819b0*/  IMAD.MOV.U32 R248, RZ, RZ, R136 ;  /* 0x000000fffff87224 */ /* 0x002fe200078e0088 */
[----:B------:R-:W-:Y:S01]  /*819c0*/  MOV R249, R137 ;  /* 0x0000008900f97202 */ /* 0x000fe20000000f00 */
[----:B------:R-:W-:Y:S02]  /*819d0*/  IMAD.MOV.U32 R250, RZ, RZ, R138 ;  /* 0x000000fffffa7224 */ /* 0x000fe400078e008a */
[----:B------:R-:W-:Y:S02]  /*819e0*/  IMAD.MOV.U32 R251, RZ, RZ, R139 ;  /* 0x000000fffffb7224 */ /* 0x000fe400078e008b */
[C---:B------:R-:W-:Y:S01]  /*819f0*/  HMMA.1688.F32.TF32 R136, R104.reuse, R96, R212 ;  /* 0x000000606888723c */ /* 0x040fe200000810d4 */
[----:B------:R1:W-:Y:S04]  /*81a00*/  STL [R1+0x4840], R78 ;  /* 0x0048404e01007387 */ /* 0x0003e80000100800 */
[----:B------:R4:W-:Y:S04]  /*81a10*/  STL [R1+0x483c], R83 ;  /* 0x00483c5301007387 */ /* 0x0009e80000100800 */
[----:B------:R5:W-:Y:S04]  /*81a20*/  STL [R1+0x4838], R82 ;  /* 0x0048385201007387 */ /* 0x000be80000100800 */
[----:B------:R1:W-:Y:S04]  /*81a30*/  STL [R1+0x4854], R103 ;  /* 0x0048546701007387 */ /* 0x0003e80000100800 */
[----:B------:R-:W-:Y:S04]  /*81a40*/  STL [R1+0x4850], R102 ;  /* 0x0048506601007387 */ /* 0x000fe80000100800 */
[----:B------:R1:W-:Y:S03]  /*81a50*/  STL [R1+0x484c], R99 ;  /* 0x00484c6301007387 */ /* 0x0003e60000100800 */
[----:B------:R-:W-:Y:S01]  /*81a60*/  MOV R114, R136 ;  /* 0x0000008800727202 */ /* 0x000fe20000000f00 */
[----:B------:R-:W-:Y:S01]  /*81a70*/  IMAD.MOV.U32 R115, RZ, RZ, R137 ;  /* 0x000000ffff737224 */ /* 0x000fe200078e0089 */
[----:B------:R-:W-:Y:S01]  /*81a80*/  MOV R119, R139 ;  /* 0x0000008b00777202 */ /* 0x000fe20000000f00 */
[----:B------:R-:W-:Y:S01]  /*81a90*/  IMAD.MOV.U32 R118, RZ, RZ, R138 ;  /* 0x000000ffff767224 */ /* 0x000fe200078e008a */
[----:B------:R1:W-:Y:S01]  /*81aa0*/  STL [R1+0x4848], R98 ;  /* 0x0048486201007387 */ /* 0x0003e20000100800 */
[----:B---3--:R-:W-:Y:S03]  /*81ab0*/  HMMA.1688.F32.TF32 R136, R104, R92, R236 ;  /* 0x0000005c6888723c */ /* 0x008fe600000810ec */
[----:B------:R-:W3:Y:S04]  /*81ac0*/  LDL.LU R236, [R1+0x570] ;  /* 0x0005700001ec7983 */ /* 0x000ee80000300800 */
[----:B------:R-:W3:Y:S01]  /*81ad0*/  LDL.LU R237, [R1+0x574] ;  /* 0x0005740001ed7983 */ /* 0x000ee20000300800 */
[----:B------:R-:W-:Y:S01]  /*81ae0*/  IMAD.MOV.U32 R238, RZ, RZ, R16 ;  /* 0x000000ffffee7224 */ /* 0x000fe200078e0010 */
[----:B------:R-:W-:-:S02]  /*81af0*/  MOV R239, R17 ;  /* 0x0000001100ef7202 */ /* 0x000fc40000000f00 */
[----:B------:R-:W2:Y:S04]  /*81b00*/  LDL.LU R16, [R1+0x488c] ;  /* 0x00488c0001107983 */ /* 0x000ea80000300800 */
        /* <DEDUP_REMOVED lines=42> */
[----:B------:R-:W-:Y:S01]  /*81db0*/  IMAD.MOV.U32 R123, RZ, RZ, R139 ;  /* 0x000000ffff7b7224 */ /* 0x000fe200078e008b */
[----:B------:R-:W-:Y:S01]  /*81dc0*/  HMMA.1688.F32.TF32 R244, R104, R100, R244 ;  /* 0x0000006468f4723c */ /* 0x000fe200000810f4 */
[----:B--2---:R-:W-:Y:S02]  /*81dd0*/  IMAD.MOV.U32 R151, RZ, RZ, R16 ;  /* 0x000000ffff977224 */ /* 0x004fe400078e0010 */
[----:B---3--:R-:W-:-:S05]  /*81de0*/  IMAD.MOV.U32 R150, RZ, RZ, R17 ;  /* 0x000000ffff967224 */ /* 0x008fca00078e0011 */
[C---:B----4-:R-:W-:Y:S11]  /*81df0*/  HMMA.1688.F32.TF32 R16, R104.reuse, R72, R140 ;  /* 0x000000486810723c */ /* 0x050ff6000008108c */
[----:B------:R-:W-:Y:S11]  /*81e00*/  @!UPT UIADD3 URZ, URZ, URZ, URZ ;  /* 0x0000003f3f3ff290 */ /* 0x000ff6000fffe03f */
[----:B------:R-:W-:Y:S02]  /*81e10*/  @!UPT UIADD3 URZ, URZ, URZ, URZ ;  /* 0x0000003f3f3ff290 */ /* 0x000fe4000fffe03f */
[----:B------:R-:W-:Y:S01]  /*81e20*/  MOV R87, R16 ;  /* 0x0000001000577202 */ /* 0x000fe20000000f00 */
[----:B------:R-:W-:Y:S01]  /*81e30*/  IMAD.MOV.U32 R86, RZ, RZ, R17 ;  /* 0x000000ffff567224 */ /* 0x000fe200078e0011 */
[----:B------:R-:W-:Y:S01]  /*81e40*/  MOV R111, R19 ;  /* 0x00000013006f7202 */ /* 0x000fe20000000f00 */
        /* <DEDUP_REMOVED lines=8> */
[C---:B------:R-:W-:Y:S11]  /*81ed0*/  HMMA.1688.F32.TF32 R16, R104.reuse, R80, R240 ;  /* 0x000000506810723c */ /* 0x040ff600000810f0 */
[----:B------:R-:W-:Y:S11]  /*81ee0*/  @!UPT UIADD3 URZ, URZ, URZ, URZ ;  /* 0x0000003f3f3ff290 */ /* 0x000ff6000fffe03f */
[----:B------:R-:W-:Y:S02]  /*81ef0*/  @!UPT UIADD3 URZ, URZ, URZ, URZ ;  /* 0x0000003f3f3ff290 */ /* 0x000fe4000fffe03f */
[----:B------:R-:W-:Y:S01]  /*81f00*/  IMAD.MOV.U32 R79, RZ, RZ, R16 ;  /* 0x000000ffff4f7224 */ /* 0x000fe200078e0010 */
[----:B-1----:R-:W-:Y:S01]  /*81f10*/  MOV R78, R17 ;  /* 0x00000011004e7202 */ /* 0x002fe20000000f00 */
        /* <DEDUP_REMOVED lines=9> */
[----:B------:R-:W-:Y:S08]  /*81fb0*/  HMMA.1688.F32.TF32 R16, R104, R108, R204 ;  /* 0x0000006c6810723c */ /* 0x000ff000000810cc */
[C---:B------:R-:W-:Y:S08]  /*81fc0*/  HMMA.1688.F32.TF32 R136, R132.reuse, R88, R224 ;  /* 0x000000588488723c */ /* 0x040ff000000810e0 */
[----:B------:R-:W-:Y:S08]  /*81fd0*/  HMMA.1688.F32.TF32 R104, R132, R216, R144 ;  /* 0x000000d88468723c */ /* 0x000ff00000081090 */
[----:B------:R-:W-:Y:S01]  /*81fe0*/  IMAD.MOV.U32 R103, RZ, RZ, R16 ;  /* 0x000000ffff677224 */ /* 0x000fe200078e0010 */
[----:B------:R-:W-:Y:S01]  /*81ff0*/  MOV R99, R18 ;  /* 0x0000001200637202 */ /* 0x000fe20000000f00 */
[----:B------:R-:W-:-:S02]  /*82000*/  IMAD.MOV.U32 R102, RZ, RZ, R17 ;  /* 0x000000ffff667224 */ /* 0x000fc400078e0011 */
[----:B------:R-:W-:Y:S02]  /*82010*/  IMAD.MOV.U32 R98, RZ, RZ, R19 ;  /* 0x000000ffff627224 */ /* 0x000fe400078e0013 */
[C---:B------:R-:W-:Y:S11]  /*82020*/  HMMA.1688.F32.TF32 R16, R132.reuse, R68, R200 ;  /* 0x000000448410723c */ /* 0x040ff600000810c8 */
[----:B------:R-:W-:Y:S11]  /*82030*/  @!UPT UIADD3 URZ, URZ, URZ, URZ ;  /* 0x0000003f3f3ff290 */ /* 0x000ff6000fffe03f */
[----:B------:R-:W-:Y:S01]  /*82040*/  @!UPT UIADD3 URZ, URZ, URZ, URZ ;  /* 0x0000003f3f3ff290 */ /* 0x000fe2000fffe03f */
[----:B------:R-:W-:Y:S04]  /*82050*/  STL.64 [R1+0x2c0], R16 ;  /* 0x0002c01001007387 */ /* 0x000fe80000100a00 */
[----:B------:R-:W-:Y:S04]  /*82060*/  STL.64 [R1+0x2c8], R18 ;  /* 0x0002c81201007387 */ /* 0x000fe80000100a00 */
[----:B------:R-:W-:Y:S04]  /*82070*/  STL.64 [R1+0x2b0], R136 ;  /* 0x0002b08801007387 */ /* 0x000fe80000100a00 */
[----:B------:R-:W-:Y:S04]  /*82080*/  STL.64 [R1+0x2b8], R138 ;  /* 0x0002b88a01007387 */ /* 0x000fe80000100a00 */
[----:B------:R-:W-:Y:S04]  /*82090*/  STL.64 [R1+0x2a0], R104 ;  /* 0x0002a06801007387 */ /* 0x000fe80000100a00 */
[----:B------:R1:W-:Y:S04]  /*820a0*/  STL.64 [R1+0x2a8], R106 ;  /* 0x0002a86a01007387 */ /* 0x0003e80000100a00 */
[----:B------:R-:W-:Y:S04]  /*820b0*/  LDS R16, [R161+0x10100] ;  /* 0x01010000a1107984 */ /* 0x000fe80000000800 */
[----:B------:R-:W-:Y:S01]  /*820c0*/  LDS R18, [R161+0x12100] ;  /* 0x01210000a1127984 */ /* 0x000fe20000000800 */
[C---:B-1----:R-:W-:Y:S03]  /*820d0*/  HMMA.1688.F32.TF32 R104, R132.reuse, R128, R148 ;  /* 0x000000808468723c */ /* 0x042fe60000081094 */
[----:B------:R-:W-:Y:S04]  /*820e0*/  LDS R17, [R189+0x10100] ;  /* 0x01010000bd117984 */ /* 0x000fe80000000800 */
[----:B------:R-:W1:Y:S01]  /*820f0*/  LDS R19, [R189+0x12100] ;  /* 0x01210000bd137984 */ /* 0x000e620000000800 */
[C---:B------:R-:W-:Y:S11]  /*82100*/  HMMA.1688.F32.TF32 R136, R132.reuse, R124, R212 ;  /* 0x0000007c8488723c */ /* 0x040ff600000810d4 */
[----:B------:R-:W-:Y:S04]  /*82110*/  @!UPT UIADD3 URZ, URZ, URZ, URZ ;  /* 0x0000003f3f3ff290 */ /* 0x000fe8000fffe03f */
[----:B------:R-:W-:Y:S04]  /*82120*/  STL.64 [R1+0x290], R104 ;  /* 0x0002906801007387 */ /* 0x000fe80000100a00 */
[----:B------:R2:W-:Y:S04]  /*82130*/  STL.64 [R1+0x298], R106 ;  /* 0x0002986a01007387 */ /* 0x0005e80000100a00 */
[----:B------:R-:W3:Y:S01]  /*82140*/  LDL.LU R212, [R1+0x1290] ;  /* 0x0012900001d47983 */ /* 0x000ee20000300800 */
[----:B--2---:R-:W-:Y:S03]  /*82150*/  HMMA.1688.F32.TF32 R104, R132, R120, R236 ;  /* 0x000000788468723c */ /* 0x004fe600000810ec */
[----:B------:R-:W-:Y:S04]  /*82160*/  STL.64 [R1+0x280], R136 ;  /* 0x0002808801007387 */ /* 0x000fe80000100a00 */
[----:B------:R2:W-:Y:S11]  /*82170*/  STL.64 [R1+0x288], R138 ;  /* 0x0002888a01007387 */ /* 0x0005f60000100a00 */
[----:B------:R-:W-:Y:S05]  /*82180*/  @!UPT UIADD3 URZ, URZ, URZ, URZ ;  /* 0x0000003f3f3ff290 */ /* 0x000fea000fffe03f */
[----:B------:R-:W-:Y:S04]  /*82190*/  STL.64 [R1+0x270], R104 ;  /* 0x0002706801007387 */ /* 0x000fe80000100a00 */
[----:B------:R4:W-:Y:S04]  /*821a0*/  STL.64 [R1+0x278], R106 ;  /* 0x0002786a01007387 */ /* 0x0009e80000100a00 */
[----:B------:R-:W3:Y:S04]  /*821b0*/  LDL.LU R213, [R1+0x1294] ;  /* 0x0012940001d57983 */ /* 0x000ee80000300800 */
[----:B------:R-:W3:Y:S04]  /*821c0*/  LDL.LU R214, [R1+0x1298] ;  /* 0x0012980001d67983 */ /* 0x000ee80000300800 */
[----:B------:R-:W3:Y:S04]  /*821d0*/  LDL.LU R215, [R1+0x129c] ;  /* 0x00129c0001d77983 */ /* 0x000ee80000300800 */
        /* <DEDUP_REMOVED lines=85> */
[----:B------:R-:W-:-:S02]  /*82730*/  MOV R239, R12 ;  /* 0x0000000c00ef7202 */ /* 0x000fc40000000f00 */
[----:B------:R-:W5:Y:S04]  /*82740*/  LDL.LU R236, [R1+0x1280] ;  /* 0x0012800001ec7983 */ /* 0x000f680000300800 */
[----:B------:R-:W5:Y:S01]  /*82750*/  LDL.LU R237, [R1+0x1284] ;  /* 0x0012840001ed7983 */ /* 0x000f620000300800 */
[C---:B--2---:R-:W-:Y:S08]  /*82760*/  HMMA.1688.F32.TF32 R136, R132.reuse, R112, R196 ;  /* 0x000000708488723c */ /* 0x044ff000000810c4 */
[C---:B----4-:R-:W-:Y:S08]  /*82770*/  HMMA.1688.F32.TF32 R104, R132.reuse, R116, R232 ;  /* 0x000000748468723c */ /* 0x050ff000000810e8 */
[C---:B---3--:R-:W-:Y:S11]  /*82780*/  HMMA.1688.F32.TF32 R12, R132.reuse, R100, R192 ;  /* 0x00000064840c723c */ /* 0x048ff600000810c0 */
[----:B------:R-:W-:Y:S04]  /*82790*/  @!UPT UIADD3 URZ, URZ, URZ, URZ ;  /* 0x0000003f3f3ff290 */ /* 0x000fe8000fffe03f */
        /* <DEDUP_REMOVED lines=8> */
[----:B------:R-:W-:Y:S01]  /*82820*/  LDS R106, [R161+0x12180] ;  /* 0x01218000a16a7984 */ /* 0x000fe20000000800 */
[C---:B-----5:R-:W-:Y:S03]  /*82830*/  HMMA.1688.F32.TF32 R12, R132.reuse, R96, R184 ;  /* 0x00000060840c723c */ /* 0x060fe600000810b8 */
[----:B------:R-:W-:Y:S04]  /*82840*/  LDS R105, [R189+0x10180] ;  /* 0x01018000bd697984 */ /* 0x000fe80000000800 */
[----:B------:R-:W2:Y:S01]  /*82850*/  LDS R107, [R189+0x12180] ;  /* 0x01218000bd6b7984 */ /* 0x000ea20000000800 */
[C---:B------:R-:W-:Y:S11]  /*82860*/  HMMA.1688.F32.TF32 R136, R132.reuse, R72, R176 ;  /* 0x000000488488723c */ /* 0x040ff600000810b0 */
[----:B------:R-:W-:Y:S04]  /*82870*/  @!UPT UIADD3 URZ, URZ, URZ, URZ ;  /* 0x0000003f3f3ff290 */ /* 0x000fe8000fffe03f */
[----:B------:R-:W-:Y:S04]  /*82880*/  STL.64 [R1+0x230], R12 ;  /* 0x0002300c01007387 */ /* 0x000fe80000100a00 */
[----:B------:R3:W-:Y:S02]  /*82890*/  STL.64 [R1+0x238], R14 ;  /* 0x0002380e01007387 */ /* 0x0007e40000100a00 */
[C---:B---3--:R-:W-:Y:S02]  /*828a0*/  HMMA.1688.F32.TF32 R12, R132.reuse, R76, R172 ;  /* 0x0000004c840c723c */ /* 0x048fe400000810ac */
[----:B------:R-:W-:Y:S04]  /*828b0*/  STL.64 [R1+0x220], R180 ;  /* 0x000220b401007387 */ /* 0x000fe80000100a00 */
[----:B------:R-:W-:Y:S02]  /*828c0*/  STL.64 [R1+0x228], R182 ;  /* 0x000228b601007387 */ /* 0x000fe40000100a00 */
[C---:B------:R-:W-:Y:S02]  /*828d0*/  HMMA.1688.F32.TF32 R168, R132.reuse, R80, R168 ;  /* 0x0000005084a8723c */ /* 0x040fe400000810a8 */
        /* <DEDUP_REMOVED lines=9> */
[----:B---3--:R-:W-:Y:S03]  /*82970*/  HMMA.1688.F32.TF32 R12, R132, R108, R156 ;  /* 0x0000006c840c723c */ /* 0x008fe6000008109c */
[----:B------:R-:W-:Y:S04]  /*82980*/  STL.64 [R1+0x1f0], R168 ;  /* 0x0001f0a801007387 */ /* 0x000fe80000100a00 */
[----:B------:R-:W-:Y:S04]  /*82990*/  STL.64 [R1+0x1f8], R170 ;  /* 0x0001f8aa01007387 */ /* 0x000fe80000100a00 */
[----:B------:R-:W-:Y:S04]  /*829a0*/  STL.64 [R1+0x1e0], R136 ;  /* 0x0001e08801007387 */ /* 0x000fe80000100a00 */
[----:B------:R3:W-:Y:S01]  /*829b0*/  STL.64 [R1+0x1e8], R138 ;  /* 0x0001e88a01007387 */ /* 0x0007e20000100a00 */
[C---:B-1----:R-:W-:Y:S07]  /*829c0*/  HMMA.1688.F32.TF32 R132, R16.reuse, R216, R140 ;  /* 0x000000d81084723c */ /* 0x042fee000008108c */
[----:B------:R-:W-:Y:S04]  /*829d0*/  STL.64 [R1+0x1d0], R12 ;  /* 0x0001d00c01007387 */ /* 0x000fe80000100a00 */
[----:B------:R1:W-:Y:S01]  /*829e0*/  STL.64 [R1+0x1d8], R14 ;  /* 0x0001d80e01007387 */ /* 0x0003e20000100a00 */
[C---:B---3--:R-:W-:Y:S08]  /*829f0*/  HMMA.1688.F32.TF32 R136, R16.reuse, R88, R228 ;  /* 0x000000581088723c */ /* 0x048ff000000810e4 */
[C---:B-1----:R-:W-:Y:S11]  /*82a00*/  HMMA.1688.F32.TF32 R12, R16.reuse, R68, R152 ;  /* 0x00000044100c723c */ /* 0x042ff60000081098 */
        /* <DEDUP_REMOVED lines=28> */
[----:B-1----:R-:W-:Y:S01]  /*82bd0*/  HMMA.1688.F32.TF32 R132, R16, R72, R212 ;  /* 0x000000481084723c */ /* 0x002fe200000810d4 */
[----:B------:R-:W-:-:S06]  /*82be0*/  IMAD.MOV.U32 R148, RZ, RZ, R40 ;  /* 0x000000ffff947224 */ /* 0x000fcc00078e0028 */
[----:B------:R-:W-:Y:S04]  /*82bf0*/  STL.64 [R1+0x130], R12 ;  /* 0x0001300c01007387 */ /* 0x000fe80000100a00 */
[----:B------:R1:W-:Y:S04]  /*82c00*/  STL.64 [R1+0x138], R14 ;  /* 0x0001380e01007387 */ /* 0x0003e80000100a00 */
[----:B------:R-:W-:Y:S01]  /*82c10*/  STL.64 [R1+0x120], R136 ;  /* 0x0001208801007387 */ /* 0x000fe20000100a00 */
[----:B------:R-:W-:-:S03]  /*82c20*/  IMAD.MOV.U32 R149, RZ, RZ, R41 ;  /* 0x000000ffff957224 */ /* 0x000fc600078e0029 */
[----:B------:R-:W-:Y:S01]  /*82c30*/  STL.64 [R1+0x128], R138 ;  /* 0x0001288a01007387 */ /* 0x000fe20000100a00 */
[----:B------:R-:W-:-:S03]  /*82c40*/  MOV R150, R44 ;  /* 0x0000002c00967202 */ /* 0x000fc60000000f00 */
[----:B------:R-:W-:Y:S01]  /*82c50*/  STL.64 [R1+0x110], R132 ;  /* 0x0001108401007387 */ /* 0x000fe20000100a00 */
[----:B------:R-:W-:-:S03]  /*82c60*/  IMAD.MOV.U32 R151, RZ, RZ, R45 ;  /* 0x000000ffff977224 */ /* 0x000fc600078e002d */
[----:B------:R2:W-:Y:S04]  /*82c70*/  STL.64 [R1+0x118], R134 ;  /* 0x0001188601007387 */ /* 0x0005e80000100a00 */
[----:B------:R-:W3:Y:S04]  /*82c80*/  LDL.LU R40, [R1+0x4884] ;  /* 0x0048840001287983 */ /* 0x000ee80000300800 */
        /* <DEDUP_REMOVED lines=31> */
[----:B-1----:R-:W-:Y:S01]  /*82e80*/  HMMA.1688.F32.TF32 R12, R16, R76, R236 ;  /* 0x0000004c100c723c */ /* 0x002fe200000810ec */
[----:B------:R-:W-:-:S06]  /*82e90*/  IMAD.MOV.U32 R146, RZ, RZ, R25 ;  /* 0x000000ffff927224 */ /* 0x000fcc00078e0019 */
[----:B------:R-:W-:Y:S01]  /*82ea0*/  MOV R238, R9 ;  /* 0x0000000900ee7202 */ /* 0x000fe20000000f00 */
[----:B------:R-:W-:Y:S02]  /*82eb0*/  IMAD.MOV.U32 R239, RZ, RZ, R8 ;  /* 0x000000ffffef7224 */ /* 0x000fe400078e0008 */
[----:B------:R-:W-:Y:S02]  /*82ec0*/  IMAD.MOV.U32 R236, RZ, RZ, R21 ;  /* 0x000000ffffec7224 */ /* 0x000fe400078e0015 */
[----:B------:R-:W-:Y:S01]  /*82ed0*/  IMAD.MOV.U32 R237, RZ, RZ, R20 ;  /* 0x000000ffffed7224 */ /* 0x000fe200078e0014 */
[----:B------:R-:W-:Y:S01]  /*82ee0*/  MOV R147, R24 ;  /* 0x0000001800937202 */ /* 0x000fe20000000f00 */
[----:B------:R-:W-:Y:S01]  /*82ef0*/  IMAD.MOV.U32 R145, RZ, RZ, R28 ;  /* 0x000000ffff917224 */ /* 0x000fe200078e001c */
[----:B------:R-:W-:-:S07]  /*82f00*/  MOV R144, R29 ;  /* 0x0000001d00907202 */ /* 0x000fce0000000f00 */
[C---:B--2---:R-:W-:Y:S01]  /*82f10*/  HMMA.1688.F32.TF32 R132, R104.reuse, R120, R144 ;  /* 0x000000786884723c */ /* 0x044fe20000081090 */
[----:B------:R-:W-:Y:S04]  /*82f20*/  STL.64 [R1+0x4610], R14 ;  /* 0x0046100e01007387 */ /* 0x000fe80000100a00 */
[----:B------:R-:W-:Y:S01]  /*82f30*/  STL.64 [R1+0x4608], R12 ;  /* 0x0046080c01007387 */ /* 0x000fe20000100a00 */
[----:B---3--:R-:W-:Y:S02]  /*82f40*/  IMAD.MOV.U32 R227, RZ, RZ, R40 ;  /* 0x000000ffffe37224 */ /* 0x008fe400078e0028 */
[----:B-----5:R-:W-:Y:S01]  /*82f50*/  IMAD.MOV.U32 R226, RZ, RZ, R41 ;  /* 0x000000ffffe27224 */ /* 0x020fe200078e0029 */
[----:B----4-:R-:W-:Y:S01]  /*82f60*/  MOV R225, R44 ;  /* 0x0000002c00e17202 */ /* 0x010fe20000000f00 */
[----:B------:R-:W-:Y:S01]  /*82f70*/  IMAD.MOV.U32 R224, RZ, RZ, R45 ;  /* 0x000000ffffe07224 */ /* 0x000fe200078e002d */
[C---:B------:R-:W-:Y:S08]  /*82f80*/  HMMA.1688.F32.TF32 R40, R104.reuse, R116, R148 ;  /* 0x000000746828723c */ /* 0x040ff00000081094 */
[----:B------:R-:W-:Y:S08]  /*82f90*/  HMMA.1688.F32.TF32 R212, R104, R216, R212 ;  /* 0x000000d868d4723c */ /* 0x000ff000000810d4 */
[C---:B------:R-:W-:Y:S08]  /*82fa0*/  HMMA.1688.F32.TF32 R8, R16.reuse, R84, R220 ;  /* 0x000000541008723c */ /* 0x040ff000000810dc */
[C---:B------:R-:W-:Y:S08]  /*82fb0*/  HMMA.1688.F32.TF32 R176, R16.reuse, R80, R140 ;  /* 0x0000005010b0723c */ /* 0x040ff0000008108c */
[----:B------:R-:W-:Y:S08]  /*82fc0*/  HMMA.1688.F32.TF32 R16, R16, R108, R240 ;  /* 0x0000006c1010723c */ /* 0x000ff000000810f0 */
[C---:B------:R-:W-:Y:S08]  /*82fd0*/  HMMA.1688.F32.TF32 R20, R104.reuse, R68, R208 ;  /* 0x000000446814723c */ /* 0x040ff000000810d0 */
[C---:B------:R-:W-:Y:S08]  /*82fe0*/  HMMA.1688.F32.TF32 R208, R104.reuse, R124, R224 ;  /* 0x0000007c68d0723c */ /* 0x040ff000000810e0 */
[C---:B------:R-:W-:Y:S01]  /*82ff0*/  HMMA.1688.F32.TF32 R24, R104.reuse, R88, R204 ;  /* 0x000000586818723c */ /* 0x040fe200000810cc */
[----:B------:R-:W-:Y:S07]  /*83000*/  STL.64 [R1+0x4620], R178 ;  /* 0x004620b201007387 */ /* 0x000fee0000100a00 */
[----:B------:R-:W-:Y:S01]  /*83010*/  HMMA.1688.F32.TF32 R28, R104, R128, R200 ;  /* 0x00000080681c723c */ /* 0x000fe200000810c8 */
        /* <DEDUP_REMOVED lines=16> */
[----:B------:R-:W-:Y:S01]  /*83120*/  STL.64 [R1+0x46a0], R134 ;  /* 0x0046a08601007387 */ /* 0x000fe20000100a00 */
[----:B------:R-:W-:-:S03]  /*83130*/  MOV R149, R61 ;  /* 0x0000003d00957202 */ /* 0x000fc60000000f00 */
[----:B------:R-:W-:Y:S01]  /*83140*/  STL.64 [R1+0x4698], R132 ;  /* 0x0046988401007387 */ /* 0x000fe20000100a00 */
[----:B------:R-:W-:-:S03]  /*83150*/  IMAD.MOV.U32 R150, RZ, RZ, R64 ;  /* 0x000000ffff967224 */ /* 0x000fc600078e0040 */
[----:B------:R-:W-:Y:S01]  /*83160*/  STL.64 [R1+0x46b0], R42 ;  /* 0x0046b02a01007387 */ /* 0x000fe20000100a00 */
[----:B------:R-:W-:-:S03]  /*83170*/  IMAD.MOV.U32 R151, RZ, RZ, R65 ;  /* 0x000000ffff977224 */ /* 0x000fc600078e0041 */
[----:B------:R-:W-:Y:S04]  /*83180*/  STL.64 [R1+0x46a8], R40 ;  /* 0x0046a82801007387 */ /* 0x000fe80000100a00 */
[----:B------:R-:W2:Y:S04]  /*83190*/  LDL.LU R60, [R1+0x4874] ;  /* 0x00487400013c7983 */ /* 0x000ea80000300800 */
        /* <DEDUP_REMOVED lines=29> */
[----:B------:R-:W-:Y:S01]  /*83370*/  HMMA.1688.F32.TF32 R44, R104, R112, R236 ;  /* 0x00000070682c723c */ /* 0x000fe200000810ec */
[----:B------:R-:W-:Y:S01]  /*83380*/  IMAD.MOV.U32 R146, RZ, RZ, R49 ;  /* 0x000000ffff927224 */ /* 0x000fe200078e0031 */
[----:B------:R-:W-:Y:S01]  /*83390*/  MOV R147, R48 ;  /* 0x0000003000937202 */ /* 0x000fe20000000f00 */
[----:B------:R-:W-:Y:S01]  /*833a0*/  IMAD.MOV.U32 R145, RZ, RZ, R52 ;  /* 0x000000ffff917224 */ /* 0x000fe200078e0034 */
[----:B------:R-:W-:-:S03]  /*833b0*/  MOV R144, R53 ;  /* 0x0000003500907202 */ /* 0x000fc60000000f00 */
[----:B------:R-:W-:Y:S01]  /*833c0*/  MOV R238, R33 ;  /* 0x0000002100ee7202 */ /* 0x000fe20000000f00 */
[----:B------:R-:W-:Y:S02]  /*833d0*/  IMAD.MOV.U32 R239, RZ, RZ, R32 ;  /* 0x000000ffffef7224 */ /* 0x000fe400078e0020 */
[----:B------:R-:W-:Y:S02]  /*833e0*/  IMAD.MOV.U32 R236, RZ, RZ, R37 ;  /* 0x000000ffffec7224 */ /* 0x000fe400078e0025 */
[----:B------:R-:W-:Y:S02]  /*833f0*/  IMAD.MOV.U32 R237, RZ, RZ, R36 ;  /* 0x000000ffffed7224 */ /* 0x000fe400078e0024 */
[----:B------:R-:W-:Y:S02]  /*83400*/  IMAD.MOV.U32 R226, RZ, RZ, R57 ;  /* 0x000000ffffe27224 */ /* 0x000fe400078e0039 */
[----:B------:R-:W-:-:S07]  /*83410*/  IMAD.MOV.U32 R227, RZ, RZ, R56 ;  /* 0x000000ffffe37224 */ /* 0x000fce00078e0038 */
[----:B------:R-:W-:Y:S04]  /*83420*/  STL.64 [R1+0x46c0], R46 ;  /* 0x0046c02e01007387 */ /* 0x000fe80000100a00 */
[----:B------:R-:W-:Y:S01]  /*83430*/  STL.64 [R1+0x46b8], R44 ;  /* 0x0046b82c01007387 */ /* 0x000fe20000100a00 */
[----:B--2---:R-:W-:Y:S01]  /*83440*/  MOV R225, R60 ;  /* 0x0000003c00e17202 */ /* 0x004fe20000000f00 */
[----:B---3--:R-:W-:Y:S02]  /*83450*/  IMAD.MOV.U32 R224, RZ, RZ, R61 ;  /* 0x000000ffffe07224 */ /* 0x008fe400078e003d */
[----:B----4-:R-:W-:Y:S01]  /*83460*/  IMAD.MOV.U32 R203, RZ, RZ, R64 ;  /* 0x000000ffffcb7224 */ /* 0x010fe200078e0040 */
[----:B-----5:R-:W-:Y:S01]  /*83470*/  MOV R202, R65 ;  /* 0x0000004100ca7202 */ /* 0x020fe20000000f00 */
[C---:B------:R-:W-:Y:S08]  /*83480*/  HMMA.1688.F32.TF32 R60, R104.reuse, R80, R204 ;  /* 0x00000050683c723c */ /* 0x040ff000000810cc */
[C---:B------:R-:W-:Y:S08]  /*83490*/  HMMA.1688.F32.TF32 R52, R104.reuse, R96, R228 ;  /* 0x000000606834723c */ /* 0x040ff000000810e4 */
[C---:B------:R-:W-:Y:S08]  /*834a0*/  HMMA.1688.F32.TF32 R48, R104.reuse, R100, R152 ;  /* 0x000000646830723c */ /* 0x040ff00000081098 */
[C---:B------:R-:W-:Y:S08]  /*834b0*/  HMMA.1688.F32.TF32 R32, R104.reuse, R92, R140 ;  /* 0x0000005c6820723c */ /* 0x040ff0000008108c */
[----:B------:R-:W-:Y:S07]  /*834c0*/  HMMA.1688.F32.TF32 R36, R104, R72, R220 ;  /* 0x000000486824723c */ /* 0x000fee00000810dc */
[----:B------:R-:W-:Y:S01]  /*834d0*/  STL.64 [R1+0x46d0], R50 ;  /* 0x0046d03201007387 */ /* 0x000fe20000100a00 */
[----:B------:R-:W-:Y:S08]  /*834e0*/  HMMA.1688.F32.TF32 R220, R180, R68, R144 ;  /* 0x00000044b4dc723c */ /* 0x000ff00000081090 */
[C---:B------:R-:W-:Y:S08]  /*834f0*/  HMMA.1688.F32.TF32 R56, R104.reuse, R76, R240 ;  /* 0x0000004c6838723c */ /* 0x040ff000000810f0 */
[C---:B------:R-:W-:Y:S08]  /*83500*/  HMMA.1688.F32.TF32 R64, R104.reuse, R84, R200 ;  /* 0x000000546840723c */ /* 0x040ff000000810c8 */
[----:B------:R-:W-:Y:S01]  /*83510*/  HMMA.1688.F32.TF32 R104, R104, R108, R224 ;  /* 0x0000006c6868723c */ /* 0x000fe200000810e0 */
[----:B------:R-:W-:Y:S07]  /*83520*/  STL.64 [R1+0x46c8], R48 ;  /* 0x0046c83001007387 */ /* 0x000fee0000100a00 */
        /* <DEDUP_REMOVED lines=35> */
[C---:B------:R-:W-:Y:S01]  /*83760*/  HMMA.1688.F32.TF32 R136, R180.reuse, R216, R236 ;  /* 0x000000d8b488723c */ /* 0x040fe200000810ec */
[----:B------:R-:W-:Y:S01]  /*83770*/  IMAD.MOV.U32 R174, RZ, RZ, R5 ;  /* 0x000000ffffae7224 */ /* 0x000fe200078e0005 */
[----:B------:R-:W-:Y:S01]  /*83780*/  MOV R175, R4 ;  /* 0x0000000400af7202 */ /* 0x000fe20000000f00 */
        /* <DEDUP_REMOVED lines=16> */
[----:B------:R-:W-:Y:S04]  /*83890*/  STL.64 [R1+0x4770], R138 ;  /* 0x0047708a01007387 */ /* 0x000fe80000100a00 */
[----:B------:R-:W-:Y:S04]  /*838a0*/  STL.64 [R1+0x4768], R136 ;  /* 0x0047688801007387 */ /* 0x000fe80000100a00 */
[----:B------:R-:W3:Y:S04]  /*838b0*/  LDL.LU R172, [R1+0x1230] ;  /* 0x0012300001ac7983 */ /* 0x000ee80000300800 */
[----:B------:R-:W3:Y:S04]  /*838c0*/  LDL.LU R173, [R1+0x1234] ;  /* 0x0012340001ad7983 */ /* 0x000ee80000300800 */
[----:B------:R-:W-:Y:S04]  /*838d0*/  LDS R236, [R161+0x10280] ;  /* 0x01028000a1ec7984 */ /* 0x000fe80000000800 */
[----:B------:R-:W-:Y:S04]  /*838e0*/  LDS R238, [R161+0x12280] ;  /* 0x01228000a1ee7984 */ /* 0x000fe80000000800 */
[----:B------:R-:W-:Y:S04]  /*838f0*/  LDS R237, [R189+0x10280] ;  /* 0x01028000bded7984 */ /* 0x000fe80000000800 */
[----:B------:R-:W1:Y:S01]  /*83900*/  LDS R239, [R189+0x12280] ;  /* 0x01228000bdef7984 */ /* 0x000e620000000800 */
[C---:B--2---:R-:W-:Y:S08]  /*83910*/  HMMA.1688.F32.TF32 R140, R180.reuse, R128, R140 ;  /* 0x00000080b48c723c */ /* 0x044ff0000008108c */
[C---:B----4-:R-:W-:Y:S11]  /*83920*/  HMMA.1688.F32.TF32 R4, R180.reuse, R124, R144 ;  /* 0x0000007cb404723c */ /* 0x050ff60000081090 */
[----:B------:R-:W-:Y:S04]  /*83930*/  @!UPT UIADD3 URZ, URZ, URZ, URZ ;  /* 0x0000003f3f3ff290 */ /* 0x000fe8000fffe03f */
[----:B------:R-:W-:Y:S04]  /*83940*/  STL.64 [R1+0x4780], R142 ;  /* 0x0047808e01007387 */ /* 0x000fe80000100a00 */
[----:B------:R-:W-:Y:S01]  /*83950*/  STL.64 [R1+0x4778], R140 ;  /* 0x0047788c01007387 */ /* 0x000fe20000100a00 */
[C---:B-----5:R-:W-:Y:S03]  /*83960*/  HMMA.1688.F32.TF32 R144, R180.reuse, R120, R148 ;  /* 0x00000078b490723c */ /* 0x060fe60000081094 */
        /* <DEDUP_REMOVED lines=10> */
[C---:B---3--:R-:W-:Y:S03]  /*83a10*/  HMMA.1688.F32.TF32 R168, R180.reuse, R92, R228 ;  /* 0x0000005cb4a8723c */ /* 0x048fe600000810e4 */
[----:B------:R-:W3:Y:S04]  /*83a20*/  LDL.LU R228, [R1+0x1200] ;  /* 0x0012000001e47983 */ /* 0x000ee80000300800 */
[----:B------:R-:W3:Y:S04]  /*83a30*/  LDL.LU R229, [R1+0x1204] ;  /* 0x0012040001e57983 */ /* 0x000ee80000300800 */
[----:B------:R-:W3:Y:S04]  /*83a40*/  LDL.LU R230, [R1+0x1208] ;  /* 0x0012080001e67983 */ /* 0x000ee80000300800 */
[----:B------:R-:W3:Y:S01]  /*83a50*/  LDL.LU R231, [R1+0x120c] ;  /* 0x00120c0001e77983 */ /* 0x000ee20000300800 */
[C---:B------:R-:W-:Y:S07]  /*83a60*/  HMMA.1688.F32.TF32 R172, R180.reuse, R72, R172 ;  /* 0x00000048b4ac723c */ /* 0x040fee00000810ac */
[----:B------:R-:W-:Y:S04]  /*83a70*/  STL [R1+0x4594], R168 ;  /* 0x004594a801007387 */ /* 0x000fe80000100800 */
[----:B------:R-:W-:Y:S04]  /*83a80*/  STL [R1+0x4590], R169 ;  /* 0x004590a901007387 */ /* 0x000fe80000100800 */
[----:B------:R-:W-:Y:S04]  /*83a90*/  STL [R1+0x458c], R170 ;  /* 0x00458caa01007387 */ /* 0x000fe80000100800 */
[----:B------:R-:W-:Y:S04]  /*83aa0*/  STL [R1+0x4588], R171 ;  /* 0x004588ab01007387 */ /* 0x000fe80000100800 */
[----:B------:R-:W2:Y:S04]  /*83ab0*/  LDL.LU R232, [R1+0xd10] ;  /* 0x000d100001e87983 */ /* 0x000ea80000300800 */
[----:B------:R-:W2:Y:S04]  /*83ac0*/  LDL.LU R233, [R1+0xd14] ;  /* 0x000d140001e97983 */ /* 0x000ea80000300800 */
[----:B------:R-:W2:Y:S04]  /*83ad0*/  LDL.LU R234, [R1+0xd18] ;  /* 0x000d180001ea7983 */ /* 0x000ea80000300800 */
[----:B------:R-:W2:Y:S04]  /*83ae0*/  LDL.LU R235, [R1+0xd1c] ;  /* 0x000d1c0001eb7983 */ /* 0x000ea80000300800 */
[----:B------:R-:W-:Y:S04]  /*83af0*/  STL [R1+0x45a4], R172 ;  /* 0x0045a4ac01007387 */ /* 0x000fe80000100800 */
[----:B------:R-:W-:Y:S04]  /*83b00*/  STL [R1+0x45a0], R173 ;  /* 0x0045a0ad01007387 */ /* 0x000fe80000100800 */
[----:B------:R-:W-:Y:S04]  /*83b10*/  STL [R1+0x459c], R174 ;  /* 0x00459cae01007387 */ /* 0x000fe80000100800 */
[----:B------:R-:W-:Y:S01]  /*83b20*/  STL [R1+0x4598], R175 ;  /* 0x004598af01007387 */ /* 0x000fe20000100800 */
[C---:B----4-:R-:W-:Y:S11]  /*83b30*/  HMMA.1688.F32.TF32 R148, R180.reuse, R76, R148 ;  /* 0x0000004cb494723c */ /* 0x050ff60000081094 */
[----:B------:R-:W-:Y:S11]  /*83b40*/  @!UPT UIADD3 URZ, URZ, URZ, URZ ;  /* 0x0000003f3f3ff290 */ /* 0x000ff6000fffe03f */
[----:B------:R-:W-:Y:S01]  /*83b50*/  @!UPT UIADD3 URZ, URZ, URZ, URZ ;  /* 0x0000003f3f3ff290 */ /* 0x000fe2000fffe03f */
[----:B------:R-:W-:Y:S04]  /*83b60*/  STL [R1+0x45b0], R148 ;  /* 0x0045b09401007387 */ /* 0x000fe80000100800 */
[----:B------:R-:W-:Y:S04]  /*83b70*/  STL [R1+0x45ac], R149 ;  /* 0x0045ac9501007387 */ /* 0x000fe80000100800 */
[----:B------:R-:W-:Y:S04]  /*83b80*/  STL [R1+0x45a8], R150 ;  /* 0x0045a89601007387 */ /* 0x000fe80000100800 */
[----:B------:R-:W-:Y:S04]  /*83b90*/  STL [R1+0x4584], R151 ;  /* 0x0045849701007387 */ /* 0x000fe80000100800 */
[----:B------:R-:W4:Y:S04]  /*83ba0*/  LDL.LU R184, [R1+0x11f0] ;  /* 0x0011f00001b87983 */ /* 0x000f280000300800 */
[----:B------:R-:W4:Y:S04]  /*83bb0*/  LDL.LU R185, [R1+0x11f4] ;  /* 0x0011f40001b97983 */ /* 0x000f280000300800 */
[----:B------:R-:W4:Y:S04]  /*83bc0*/  LDL.LU R186, [R1+0x11f8] ;  /* 0x0011f80001ba7983 */ /* 0x000f280000300800 */
[----:B------:R-:W4:Y:S01]  /*83bd0*/  LDL.LU R187, [R1+0x11fc] ;  /* 0x0011fc0001bb7983 */ /* 0x000f220000300800 */
[C---:B-----5:R-:W-:Y:S03]  /*83be0*/  HMMA.1688.F32.TF32 R152, R180.reuse, R80, R152 ;  /* 0x00000050b498723c */ /* 0x060fe60000081098 */
[----:B------:R-:W5:Y:S04]  /*83bf0*/  LDL.LU R192, [R1+0x11e0] ;  /* 0x0011e00001c07983 */ /* 0x000f680000300800 */
[----:B------:R-:W5:Y:S01]  /*83c00*/  LDL.LU R193, [R1+0x11e4] ;  /* 0x0011e40001c17983 */ /* 0x000f620000300800 */
[C---:B---3--:R-:W-:Y:S03]  /*83c10*/  HMMA.1688.F32.TF32 R228, R180.reuse, R84, R228 ;  /* 0x00000054b4e4723c */ /* 0x048fe600000810e4 */
[----:B------:R-:W5:Y:S04]  /*83c20*/  LDL.LU R194, [R1+0x11e8] ;  /* 0x0011e80001c27983 */ /* 0x000f680000300800 */
[----:B------:R-:W5:Y:S08]  /*83c30*/  LDL.LU R195, [R1+0x11ec] ;  /* 0x0011ec0001c37983 */ /* 0x000f700000300800 */
[----:B------:R-:W-:Y:S04]  /*83c40*/  STL [R1+0x45bc], R152 ;  /* 0x0045bc9801007387 */ /* 0x000fe80000100800 */
[----:B------:R-:W-:Y:S04]  /*83c50*/  STL [R1+0x45b8], R153 ;  /* 0x0045b89901007387 */ /* 0x000fe80000100800 */
[----:B------:R-:W-:Y:S04]  /*83c60*/  STL [R1+0x45b4], R154 ;  /* 0x0045b49a01007387 */ /* 0x000fe80000100800 */
[----:B------:R-:W-:Y:S04]  /*83c70*/  STL [R1+0x4580], R155 ;  /* 0x0045809b01007387 */ /* 0x000fe80000100800 */
[----:B------:R-:W3:Y:S04]  /*83c80*/  LDL.LU R196, [R1+0x11d0] ;  /* 0x0011d00001c47983 */ /* 0x000ee80000300800 */
[----:B------:R-:W3:Y:S04]  /*83c90*/  LDL.LU R197, [R1+0x11d4] ;  /* 0x0011d40001c57983 */ /* 0x000ee80000300800 */
[----:B------:R-:W3:Y:S04]  /*83ca0*/  LDL.LU R198, [R1+0x11d8] ;  /* 0x0011d80001c67983 */ /* 0x000ee80000300800 */
[----:B------:R-:W3:Y:S04]  /*83cb0*/  LDL.LU R199, [R1+0x11dc] ;  /* 0x0011dc0001c77983 */ /* 0x000ee80000300800 */
[----:B------:R-:W-:Y:S04]  /*83cc0*/  STL [R1+0x45c4], R228 ;  /* 0x0045c4e401007387 */ /* 0x000fe80000100800 */
[----:B------:R-:W-:Y:S04]  /*83cd0*/  STL [R1+0x45c0], R229 ;  /* 0x0045c0e501007387 */ /* 0x000fe80000100800 */
[----:B------:R-:W-:Y:S04]  /*83ce0*/  STL [R1+0x457c], R230 ;  /* 0x00457ce601007387 */ /* 0x000fe80000100800 */
[----:B------:R-:W-:Y:S04]  /*83cf0*/  STL [R1+0x4578], R231 ;  /* 0x004578e701007387 */ /* 0x000fe80000100800 */
[----:B-1----:R-:W3:Y:S04]  /*83d00*/  LDL.LU R176, [R1+0x11c0] ;  /* 0x0011c00001b07983 */ /* 0x002ee80000300800 */
[----:B------:R-:W3:Y:S04]  /*83d10*/  LDL.LU R177, [R1+0x11c4] ;  /* 0x0011c40001b17983 */ /* 0x000ee80000300800 */
[----:B------:R-:W3:Y:S04]  /*83d20*/  LDL.LU R178, [R1+0x11c8] ;  /* 0x0011c80001b27983 */ /* 0x000ee80000300800 */
[----:B------:R-:W3:Y:S01]  /*83d30*/  LDL.LU R179, [R1+0x11cc] ;  /* 0x0011cc0001b37983 */ /* 0x000ee20000300800 */
[C---:B------:R-:W-:Y:S08]  /*83d40*/  HMMA.1688.F32.TF32 R200, R180.reuse, R116, R200 ;  /* 0x00000074b4c8723c */ /* 0x040ff000000810c8 */
[C---:B------:R-:W-:Y:S08]  /*83d50*/  HMMA.1688.F32.TF32 R204, R180.reuse, R112, R204 ;  /* 0x00000070b4cc723c */ /* 0x040ff000000810cc */
[C---:B------:R-:W-:Y:S01]  /*83d60*/  HMMA.1688.F32.TF32 R156, R180.reuse, R100, R240 ;  /* 0x00000064b49c723c */ /* 0x040fe200000810f0 */
[----:B------:R-:W-:Y:S04]  /*83d70*/  LDS R240, [R161+0x10300] ;  /* 0x01030000a1f07984 */ /* 0x000fe80000000800 */
[----:B------:R-:W-:Y:S03]  /*83d80*/  LDS R242, [R161+0x12300] ;  /* 0x01230000a1f27984 */ /* 0x000fe60000000800 */
[C---:B------:R-:W-:Y:S01]  /*83d90*/  HMMA.1688.F32.TF32 R164, R180.reuse, R96, R164 ;  /* 0x00000060b4a4723c */ /* 0x040fe200000810a4 */
[----:B------:R-:W-:Y:S04]  /*83da0*/  LDS R241, [R189+0x10300] ;  /* 0x01030000bdf17984 */ /* 0x000fe80000000800 */
[----:B------:R-:W1:Y:S03]  /*83db0*/  LDS R243, [R189+0x12300] ;  /* 0x01230000bdf37984 */ /* 0x000e660000000800 */
[----:B--2---:R-:W-:Y:S01]  /*83dc0*/  HMMA.1688.F32.TF32 R180, R180, R108, R232 ;  /* 0x0000006cb4b4723c */ /* 0x004fe200000810e8 */
[----:B------:R-:W-:Y:S04]  /*83dd0*/  LDS R232, [R161+0x10380] ;  /* 0x01038000a1e87984 */ /* 0x000fe80000000800 */
[----:B------:R-:W-:Y:S04]  /*83de0*/  LDS R234, [R161+0x12380] ;  /* 0x01238000a1ea7984 */ /* 0x000fe80000000800 */
[----:B------:R-:W-:Y:S04]  /*83df0*/  LDS R233, [R189+0x10380] ;  /* 0x01038000bde97984 */ /* 0x000fe80000000800 */
[----:B------:R-:W2:Y:S10]  /*83e00*/  LDS R235, [R189+0x12380] ;  /* 0x01238000bdeb7984 */ /* 0x000eb40000000800 */
[----:B------:R-:W-:Y:S04]  /*83e10*/  STL [R1+0x45d0], R180 ;  /* 0x0045d0b401007387 */ /* 0x000fe80000100800 */
[----:B------:R-:W-:Y:S04]  /*83e20*/  STL [R1+0x45cc], R181 ;  /* 0x0045ccb501007387 */ /* 0x000fe80000100800 */
[----:B------:R-:W-:Y:S04]  /*83e30*/  STL [R1+0x45c8], R182 ;  /* 0x0045c8b601007387 */ /* 0x000fe80000100800 */
[----:B------:R-:W-:Y:S01]  /*83e40*/  STL [R1+0x4574], R183 ;  /* 0x004574b701007387 */ /* 0x000fe20000100800 */
[C---:B----4-:R-:W-:Y:S08]  /*83e50*/  HMMA.1688.F32.TF32 R184, R236.reuse, R68, R184 ;  /* 0x00000044ecb8723c */ /* 0x050ff000000810b8 */
[C---:B-----5:R-:W-:Y:S11]  /*83e60*/  HMMA.1688.F32.TF32 R192, R236.reuse, R88, R192 ;  /* 0x00000058ecc0723c */ /* 0x060ff600000810c0 */
[----:B------:R-:W-:Y:S04]  /*83e70*/  @!UPT UIADD3 URZ, URZ, URZ, URZ ;  /* 0x0000003f3f3ff290 */ /* 0x000fe8000fffe03f */
        /* <DEDUP_REMOVED lines=8> */
[C---:B---3--:R-:W-:Y:S03]  /*83f00*/  HMMA.1688.F32.TF32 R196, R236.reuse, R216, R196 ;  /* 0x000000d8ecc4723c */ /* 0x048fe600000810c4 */
        /* <DEDUP_REMOVED lines=8> */
[C---:B------:R-:W-:Y:S03]  /*83f90*/  HMMA.1688.F32.TF32 R4, R236.reuse, R128, R176 ;  /* 0x00000080ec04723c */ /* 0x040fe600000810b0 */
[----:B------:R-:W-:Y:S04]  /*83fa0*/  STL [R1+0x4600], R196 ;  /* 0x004600c401007387 */ /* 0x000fe80000100800 */
[----:B------:R-:W-:Y:S04]  /*83fb0*/  STL [R1+0x45fc], R197 ;  /* 0x0045fcc501007387 */ /* 0x000fe80000100800 */
[----:B------:R-:W-:Y:S04]  /*83fc0*/  STL [R1+0x45f8], R198 ;  /* 0x0045f8c601007387 */ /* 0x000fe80000100800 */
[----:B------:R-:W-:Y:S04]  /*83fd0*/  STL [R1+0x45f4], R199 ;  /* 0x0045f4c701007387 */ /* 0x000fe80000100800 */
[----:B------:R-:W5:Y:S04]  /*83fe0*/  LDL.LU R24, [R1+0x1190] ;  /* 0x0011900001187983 */ /* 0x000f680000300800 */
        /* <DEDUP_REMOVED lines=29> */
[----:B------:R-:W-:Y:S02]  /*841c0*/  IMAD.MOV.U32 R228, RZ, RZ, R7 ;  /* 0x000000ffffe47224 */ /* 0x000fe400078e0007 */
[C---:B---3--:R-:W-:Y:S11]  /*841d0*/  HMMA.1688.F32.TF32 R4, R236.reuse, R120, R212 ;  /* 0x00000078ec04723c */ /* 0x048ff600000810d4 */
        /* <DEDUP_REMOVED lines=9> */
[----:B------:R-:W-:Y:S01]  /*84270*/  MOV R192, R4 ;  /* 0x0000000400c07202 */ /* 0x000fe20000000f00 */
[----:B------:R-:W-:Y:S01]  /*84280*/  IMAD.MOV.U32 R193, RZ, RZ, R5 ;  /* 0x000000ffffc17224 */ /* 0x000fe200078e0005 */
[----:B------:R-:W-:Y:S01]  /*84290*/  MOV R195, R7 ;  /* 0x0000000700c37202 */ /* 0x000fe20000000f00 */
        /* <DEDUP_REMOVED lines=12> */
[----:B------:R-:W-:Y:S01]  /*84360*/  MOV R152, R5 ;  /* 0x0000000500987202 */ /* 0x000fe20000000f00 */
[----:B------:R-:W-:Y:S02]  /*84370*/  IMAD.MOV.U32 R153, RZ, RZ, R6 ;  /* 0x000000ffff997224 */ /* 0x000fe400078e0006 */
[----:B------:R-:W-:Y:S02]  /*84380*/  IMAD.MOV.U32 R154, RZ, RZ, R7 ;  /* 0x000000ffff9a7224 */ /* 0x000fe400078e0007 */
[----:B------:R-:W-:Y:S01]  /*84390*/  HMMA.1688.F32.TF32 R4, R236, R96, R8 ;  /* 0x00000060ec04723c */ /* 0x000fe20000081008 */
        /* <DEDUP_REMOVED lines=91> */
[----:B------:R-:W-:-:S02]  /*84950*/  IMAD.MOV.U32 R171, RZ, RZ, R6 ;  /* 0x000000ffffab7224 */ /* 0x000fc400078e0006 */
[----:B------:R-:W-:Y:S01]  /*84960*/  HMMA.1688.F32.TF32 R4, R236, R92, R176 ;  /* 0x0000005cec04723c */ /* 0x000fe200000810b0 */
[----:B------:R-:W5:Y:S04]  /*84970*/  LDL.LU R176, [R1+0x790] ;  /* 0x0007900001b07983 */ /* 0x000f680000300800 */
[----:B------:R-:W5:Y:S04]  /*84980*/  LDL.LU R177, [R1+0x794] ;  /* 0x0007940001b17983 */ /* 0x000f680000300800 */
[----:B------:R-:W5:Y:S04]  /*84990*/  LDL.LU R178, [R1+0x798] ;  /* 0x0007980001b27983 */ /* 0x000f680000300800 */
[----:B------:R-:W5:Y:S11]  /*849a0*/  LDL.LU R179, [R1+0x79c] ;  /* 0x00079c0001b37983 */ /* 0x000f760000300800 */
[----:B------:R-:W-:Y:S01]  /*849b0*/  IMAD.MOV.U32 R173, RZ, RZ, R4 ;  /* 0x000000ffffad7224 */ /* 0x000fe200078e0004 */
[----:B------:R-:W-:Y:S01]  /*849c0*/  MOV R175, R6 ;  /* 0x0000000600af7202 */ /* 0x000fe20000000f00 */
[----:B------:R-:W-:-:S02]  /*849d0*/  IMAD.MOV.U32 R174, RZ, RZ, R5 ;  /* 0x000000ffffae7224 */ /* 0x000fc400078e0005 */
[----:B------:R-:W-:Y:S02]  /*849e0*/  IMAD.MOV.U32 R168, RZ, RZ, R7 ;  /* 0x000000ffffa87224 */ /* 0x000fe400078e0007 */
[----:B----4-:R-:W-:Y:S01]  /*849f0*/  HMMA.1688.F32.TF32 R4, R236, R72, R12 ;  /* 0x00000048ec04723c */ /* 0x010fe2000008100c */
[----:B------:R-:W4:Y:S04]  /*84a00*/  LDL.LU R12, [R1+0xc00] ;  /* 0x000c0000010c7983 */ /* 0x000f280000300800 */
[----:B------:R-:W4:Y:S04]  /*84a10*/  LDL.LU R13, [R1+0xc04] ;  /* 0x000c0400010d7983 */ /* 0x000f280000300800 */
[----:B------:R-:W4:Y:S04]  /*84a20*/  LDL.LU R14, [R1+0xc08] ;  /* 0x000c0800010e7983 */ /* 0x000f280000300800 */
[----:B------:R-:W4:Y:S11]  /*84a30*/  LDL.LU R15, [R1+0xc0c] ;  /* 0x000c0c00010f7983 */ /* 0x000f360000300800 */
[----:B------:R-:W-:Y:S01]  /*84a40*/  IMAD.MOV.U32 R148, RZ, RZ, R4 ;  /* 0x000000ffff947224 */ /* 0x000fe200078e0004 */
[----:B------:R-:W-:Y:S01]  /*84a50*/  MOV R149, R5 ;  /* 0x0000000500957202 */ /* 0x000fe20000000f00 */
[----:B------:R-:W-:-:S02]  /*84a60*/  IMAD.MOV.U32 R150, RZ, RZ, R6 ;  /* 0x000000ffff967224 */ /* 0x000fc400078e0006 */
[----:B------:R-:W-:Y:S02]  /*84a70*/  IMAD.MOV.U32 R172, RZ, RZ, R7 ;  /* 0x000000ffffac7224 */ /* 0x000fe400078e0007 */
        /* <DEDUP_REMOVED lines=8> */
[C---:B-----5:R-:W-:Y:S08]  /*84b00*/  HMMA.1688.F32.TF32 R140, R236.reuse, R84, R224 ;  /* 0x00000054ec8c723c */ /* 0x060ff000000810e0 */
[----:B------:R-:W-:Y:S01]  /*84b10*/  HMMA.1688.F32.TF32 R136, R236, R108, R220 ;  /* 0x0000006cec88723c */ /* 0x000fe200000810dc */
[----:B------:R-:W-:Y:S04]  /*84b20*/  LDS R236, [R161+0x10400] ;  /* 0x01040000a1ec7984 */ /* 0x000fe80000000800 */
[----:B------:R-:W-:Y:S04]  /*84b30*/  LDS R238, [R161+0x12400] ;  /* 0x01240000a1ee7984 */ /* 0x000fe80000000800 */
[----:B------:R-:W-:Y:S04]  /*84b40*/  STL.64 [R1+0x3c0], R4 ;  /* 0x0003c00401007387 */ /* 0x000fe80000100a00 */
[----:B------:R2:W-:Y:S01]  /*84b50*/  STL.64 [R1+0x3c8], R6 ;  /* 0x0003c80601007387 */ /* 0x0005e20000100a00 */
[C---:B-1----:R-:W-:Y:S03]  /*84b60*/  HMMA.1688.F32.TF32 R64, R240.reuse, R88, R64 ;  /* 0x00000058f040723c */ /* 0x042fe60000081040 */
[----:B------:R-:W-:Y:S04]  /*84b70*/  LDS R237, [R189+0x10400] ;  /* 0x01040000bded7984 */ /* 0x000fe80000000800 */
[----:B------:R-:W1:Y:S01]  /*84b80*/  LDS R239, [R189+0x12400] ;  /* 0x01240000bdef7984 */ /* 0x000e620000000800 */
[C---:B--2---:R-:W-:Y:S03]  /*84b90*/  HMMA.1688.F32.TF32 R4, R240.reuse, R68, R104 ;  /* 0x00000044f004723c */ /* 0x044fe60000081068 */
[----:B------:R-:W-:Y:S04]  /*84ba0*/  STL.64 [R1+0x3e0], R140 ;  /* 0x0003e08c01007387 */ /* 0x000fe80000100a00 */
[----:B------:R-:W-:Y:S04]  /*84bb0*/  STL.64 [R1+0x3e8], R142 ;  /* 0x0003e88e01007387 */ /* 0x000fe80000100a00 */
[----:B------:R-:W-:Y:S01]  /*84bc0*/  STL.64 [R1+0x3d0], R136 ;  /* 0x0003d08801007387 */ /* 0x000fe20000100a00 */
[C---:B------:R-:W-:Y:S03]  /*84bd0*/  HMMA.1688.F32.TF32 R60, R240.reuse, R216, R60 ;  /* 0x000000d8f03c723c */ /* 0x040fe6000008103c */
[----:B------:R-:W-:Y:S08]  /*84be0*/  STL.64 [R1+0x3d8], R138 ;  /* 0x0003d88a01007387 */ /* 0x000ff00000100a00 */
[----:B------:R-:W-:Y:S04]  /*84bf0*/  STL.64 [R1+0x3f0], R4 ;  /* 0x0003f00401007387 */ /* 0x000fe80000100a00 */
[----:B------:R2:W-:Y:S02]  /*84c00*/  STL.64 [R1+0x3f8], R6 ;  /* 0x0003f80601007387 */ /* 0x0005e40000100a00 */
[C---:B--2---:R-:W-:Y:S02]  /*84c10*/  HMMA.1688.F32.TF32 R4, R240.reuse, R128, R56 ;  /* 0x00000080f004723c */ /* 0x044fe40000081038 */
        /* <DEDUP_REMOVED lines=8> */
[C---:B--2---:R-:W-:Y:S02]  /*84ca0*/  HMMA.1688.F32.TF32 R4, R240.reuse, R116, R52 ;  /* 0x00000074f004723c */ /* 0x044fe40000081034 */
[----:B------:R-:W-:Y:S04]  /*84cb0*/  STL.64 [R1+0x430], R36 ;  /* 0x0004302401007387 */ /* 0x000fe80000100a00 */
[----:B------:R2:W-:Y:S04]  /*84cc0*/  STL.64 [R1+0x438], R38 ;  /* 0x0004382601007387 */ /* 0x0005e80000100a00 */
[----:B------:R-:W-:Y:S04]  /*84cd0*/  STL.64 [R1+0x440], R32 ;  /* 0x0004402001007387 */ /* 0x000fe80000100a00 */
[----:B------:R3:W-:Y:S01]  /*84ce0*/  STL.64 [R1+0x448], R34 ;  /* 0x0004482201007387 */ /* 0x0007e20000100a00 */
[C---:B--2---:R-:W-:Y:S08]  /*84cf0*/  HMMA.1688.F32.TF32 R36, R240.reuse, R112, R48 ;  /* 0x00000070f024723c */ /* 0x044ff00000081030 */
[----:B------:R-:W-:Y:S01]  /*84d00*/  STL.64 [R1+0x450], R4 ;  /* 0x0004500401007387 */ /* 0x000fe20000100a00 */
[C---:B---3--:R-:W-:Y:S03]  /*84d10*/  HMMA.1688.F32.TF32 R32, R240.reuse, R100, R44 ;  /* 0x00000064f020723c */ /* 0x048fe6000008102c */
[----:B------:R2:W-:Y:S05]  /*84d20*/  STL.64 [R1+0x458], R6 ;  /* 0x0004580601007387 */ /* 0x0005ea0000100a00 */
[C---:B--2---:R-:W-:Y:S06]  /*84d30*/  HMMA.1688.F32.TF32 R4, R240.reuse, R96, R40 ;  /* 0x00000060f004723c */ /* 0x044fec0000081028 */
[----:B------:R-:W-:Y:S04]  /*84d40*/  STL.64 [R1+0x460], R36 ;  /* 0x0004602401007387 */ /* 0x000fe80000100a00 */
[----:B------:R2:W-:Y:S05]  /*84d50*/  STL.64 [R1+0x468], R38 ;  /* 0x0004682601007387 */ /* 0x0005ea0000100a00 */
[----:B------:R-:W-:Y:S04]  /*84d60*/  STL.64 [R1+0x470], R32 ;  /* 0x0004702001007387 */ /* 0x000fe80000100a00 */
[----:B------:R3:W-:Y:S01]  /*84d70*/  STL.64 [R1+0x478], R34 ;  /* 0x0004782201007387 */ /* 0x0007e20000100a00 */
[C---:B--2---:R-:W-:Y:S03]  /*84d80*/  HMMA.1688.F32.TF32 R36, R240.reuse, R92, R132 ;  /* 0x0000005cf024723c */ /* 0x044fe60000081084 */
[----:B------:R-:W-:Y:S05]  /*84d90*/  STL.64 [R1+0x4f0], R4 ;  /* 0x0004f00401007387 */ /* 0x000fea0000100a00 */
[C---:B---3--:R-:W-:Y:S01]  /*84da0*/  HMMA.1688.F32.TF32 R32, R240.reuse, R72, R208 ;  /* 0x00000048f020723c */ /* 0x048fe200000810d0 */
[----:B------:R2:W-:Y:S07]  /*84db0*/  STL.64 [R1+0x4f8], R6 ;  /* 0x0004f80601007387 */ /* 0x0005ee0000100a00 */
[C---:B--2---:R-:W-:Y:S07]  /*84dc0*/  HMMA.1688.F32.TF32 R4, R240.reuse, R76, R28 ;  /* 0x0000004cf004723c */ /* 0x044fee000008101c */
[----:B------:R-:W-:Y:S04]  /*84dd0*/  STL.64 [R1+0x4e0], R36 ;  /* 0x0004e02401007387 */ /* 0x000fe80000100a00 */
[----:B------:R-:W-:Y:S01]  /*84de0*/  STL.64 [R1+0x4e8], R38 ;  /* 0x0004e82601007387 */ /* 0x000fe20000100a00 */
[C---:B------:R-:W-:Y:S03]  /*84df0*/  HMMA.1688.F32.TF32 R28, R240.reuse, R80, R212 ;  /* 0x00000050f01c723c */ /* 0x040fe600000810d4 */
[----:B------:R-:W-:Y:S04]  /*84e00*/  STL.64 [R1+0x4d0], R32 ;  /* 0x0004d02001007387 */ /* 0x000fe80000100a00 */
[----:B------:R-:W-:Y:S01]  /*84e10*/  STL.64 [R1+0x4d8], R34 ;  /* 0x0004d82201007387 */ /* 0x000fe20000100a00 */
[C---:B------:R-:W-:Y:S03]  /*84e20*/  HMMA.1688.F32.TF32 R24, R240.reuse, R84, R24 ;  /* 0x00000054f018723c */ /* 0x040fe60000081018 */
[----:B------:R-:W-:Y:S04]  /*84e30*/  STL.64 [R1+0x4c0], R4 ;  /* 0x0004c00401007387 */ /* 0x000fe80000100a00 */
[----:B------:R2:W-:Y:S02]  /*84e40*/  STL.64 [R1+0x4c8], R6 ;  /* 0x0004c80601007387 */ /* 0x0005e40000100a00 */
[----:B--2---:R-:W-:Y:S06]  /*84e50*/  HMMA.1688.F32.TF32 R4, R240, R108, R20 ;  /* 0x0000006cf004723c */ /* 0x004fec0000081014 */
        /* <DEDUP_REMOVED lines=11> */
[----:B------:R-:W3:Y:S01]  /*84f10*/  LDS R243, [R189+0x12480] ;  /* 0x01248000bdf37984 */ /* 0x000ee20000000800 */
[C---:B--2---:R-:W-:Y:S03]  /*84f20*/  HMMA.1688.F32.TF32 R4, R232.reuse, R216, R176 ;  /* 0x000000d8e804723c */ /* 0x044fe600000810b0 */
[----:B------:R-:W-:Y:S04]  /*84f30*/  STL.64 [R1+0x5f0], R16 ;  /* 0x0005f01001007387 */ /* 0x000fe80000100a00 */
[----:B------:R-:W-:Y:S04]  /*84f40*/  STL.64 [R1+0x5f8], R18 ;  /* 0x0005f81201007387 */ /* 0x000fe80000100a00 */
[----:B------:R-:W-:Y:S04]  /*84f50*/  STL.64 [R1+0x5e0], R8 ;  /* 0x0005e00801007387 */ /* 0x000fe80000100a00 */
[----:B------:R-:W-:Y:S08]  /*84f60*/  STL.64 [R1+0x5e8], R10 ;  /* 0x0005e80a01007387 */ /* 0x000ff00000100a00 */
[----:B------:R-:W-:Y:S04]  /*84f70*/  STL.64 [R1+0x5d0], R4 ;  /* 0x0005d00401007387 */ /* 0x000fe80000100a00 */
[----:B------:R4:W-:Y:S04]  /*84f80*/  STL.64 [R1+0x5d8], R6 ;  /* 0x0005d80601007387 */ /* 0x0009e80000100a00 */
[----:B------:R-:W2:Y:S01]  /*84f90*/  LDL.LU R176, [R1+0x1020] ;  /* 0x0010200001b07983 */ /* 0x000ea20000300800 */
[C---:B----4-:R-:W-:Y:S11]  /*84fa0*/  HMMA.1688.F32.TF32 R4, R232.reuse, R128, R12 ;  /* 0x00000080e804723c */ /* 0x050ff6000008100c */
[----:B------:R-:W-:Y:S11]  /*84fb0*/  @!UPT UIADD3 URZ, URZ, URZ, URZ ;  /* 0x0000003f3f3ff290 */ /* 0x000ff6000fffe03f */
[----:B------:R-:W-:Y:S01]  /*84fc0*/  @!UPT UIADD3 URZ, URZ, URZ, URZ ;  /* 0x0000003f3f3ff290 */ /* 0x000fe2000fffe03f */
[----:B------:R-:W-:Y:S04]  /*84fd0*/  STL.64 [R1+0x5c0], R4 ;  /* 0x0005c00401007387 */ /* 0x000fe80000100a00 */
        /* <DEDUP_REMOVED lines=86> */
[C---:B----4-:R-:W-:Y:S11]  /*85540*/  HMMA.1688.F32.TF32 R4, R232.reuse, R120, R220 ;  /* 0x00000078e804723c */ /* 0x050ff600000810dc */
[----:B------:R-:W-:Y:S04]  /*85550*/  @!UPT UIADD3 URZ, URZ, URZ, URZ ;  /* 0x0000003f3f3ff290 */ /* 0x000fe8000fffe03f */
[----:B------:R-:W-:Y:S01]  /*85560*/  STL.64 [R1+0x5b0], R136 ;  /* 0x0005b08801007387 */ /* 0x000fe20000100a00 */
[C---:B------:R-:W-:Y:S03]  /*85570*/  HMMA.1688.F32.TF32 R104, R232.reuse, R116, R104 ;  /* 0x00000074e868723c */ /* 0x040fe60000081068 */
[----:B------:R-:W-:Y:S04]  /*85580*/  STL.64 [R1+0x5b8], R138 ;  /* 0x0005b88a01007387 */ /* 0x000fe80000100a00 */
[----:B------:R-:W-:Y:S04]  /*85590*/  STL.64 [R1+0x5a0], R4 ;  /* 0x0005a00401007387 */ /* 0x000fe80000100a00 */
[----:B------:R2:W-:Y:S02]  /*855a0*/  STL.64 [R1+0x5a8], R6 ;  /* 0x0005a80601007387 */ /* 0x0005e40000100a00 */
[C---:B--2---:R-:W-:Y:S10]  /*855b0*/  HMMA.1688.F32.TF32 R4, R232.reuse, R100, R60 ;  /* 0x00000064e804723c */ /* 0x044ff4000008103c */
[----:B------:R-:W-:Y:S04]  /*855c0*/  STL.64 [R1+0x590], R104 ;  /* 0x0005906801007387 */ /* 0x000fe80000100a00 */
[----:B------:R-:W-:Y:S04]  /*855d0*/  STL.64 [R1+0x598], R106 ;  /* 0x0005986a01007387 */ /* 0x000fe80000100a00 */
[----:B------:R-:W-:Y:S04]  /*855e0*/  STL.64 [R1+0x580], R64 ;  /* 0x0005804001007387 */ /* 0x000fe80000100a00 */
[----:B------:R-:W-:Y:S04]  /*855f0*/  STL.64 [R1+0x588], R66 ;  /* 0x0005884201007387 */ /* 0x000fe80000100a00 */
[----:B------:R-:W-:Y:S04]  /*85600*/  STL.64 [R1+0x570], R4 ;  /* 0x0005700401007387 */ /* 0x000fe80000100a00 */
[----:B------:R5:W-:Y:S02]  /*85610*/  STL.64 [R1+0x578], R6 ;  /* 0x0005780601007387 */ /* 0x000be40000100a00 */
[C---:B-----5:R-:W-:Y:S08]  /*85620*/  HMMA.1688.F32.TF32 R4, R232.reuse, R96, R56 ;  /* 0x00000060e804723c */ /* 0x060ff00000081038 */
[C---:B------:R-:W-:Y:S08]  /*85630*/  HMMA.1688.F32.TF32 R36, R232.reuse, R92, R36 ;  /* 0x0000005ce824723c */ /* 0x040ff00000081024 */
        /* <DEDUP_REMOVED lines=12> */
[----:B--2---:R-:W-:Y:S06]  /*85700*/  HMMA.1688.F32.TF32 R4, R232, R108, R40 ;  /* 0x0000006ce804723c */ /* 0x004fec0000081028 */
[----:B------:R-:W-:Y:S04]  /*85710*/  STL.64 [R1+0x520], R36 ;  /* 0x0005202401007387 */ /* 0x000fe80000100a00 */
[----:B------:R-:W-:Y:S05]  /*85720*/  STL.64 [R1+0x528], R38 ;  /* 0x0005282601007387 */ /* 0x000fea0000100a00 */
[----:B------:R-:W-:Y:S04]  /*85730*/  STL.64 [R1+0x510], R32 ;  /* 0x0005102001007387 */ /* 0x000fe80000100a00 */
[----:B------:R-:W-:Y:S01]  /*85740*/  STL.64 [R1+0x518], R34 ;  /* 0x0005182201007387 */ /* 0x000fe20000100a00 */
[C---:B-1----:R-:W-:Y:S01]  /*85750*/  HMMA.1688.F32.TF32 R28, R236.reuse, R216, R28 ;  /* 0x000000d8ec1c723c */ /* 0x042fe2000008101c */
[----:B------:R-:W-:Y:S01]  /*85760*/  IMAD.MOV.U32 R12, RZ, RZ, R252 ;  /* 0x000000ffff0c7224 */ /* 0x000fe200078e00fc */
[----:B------:R-:W-:Y:S01]  /*85770*/  MOV R14, R190 ;  /* 0x000000be000e7202 */ /* 0x000fe20000000f00 */
[----:B------:R-:W-:Y:S01]  /*85780*/  IMAD.MOV.U32 R13, RZ, RZ, R191 ;  /* 0x000000ffff0d7224 */ /* 0x000fe200078e00bf */
[----:B------:R-:W-:Y:S04]  /*85790*/  LDS R232, [R161+0x10500] ;  /* 0x01050000a1e87984 */ /* 0x000fe80000000800 */
[C---:B------:R-:W-:Y:S01]  /*857a0*/  HMMA.1688.F32.TF32 R24, R236.reuse, R124, R24 ;  /* 0x0000007cec18723c */ /* 0x040fe20000081018 */
[----:B------:R-:W-:Y:S04]  /*857b0*/  STL.64 [R1+0x490], R4 ;  /* 0x0004900401007387 */ /* 0x000fe80000100a00 */
[----:B------:R1:W-:Y:S03]  /*857c0*/  STL.64 [R1+0x498], R6 ;  /* 0x0004980601007387 */ /* 0x0003e60000100a00 */
[C---:B------:R-:W-:Y:S01]  /*857d0*/  HMMA.1688.F32.TF32 R20, R236.reuse, R120, R20 ;  /* 0x00000078ec14723c */ /* 0x040fe20000081014 */
[----:B------:R-:W-:Y:S01]  /*857e0*/  IMAD.MOV.U32 R15, RZ, RZ, R163 ;  /* 0x000000ffff0f7224 */ /* 0x000fe200078e00a3 */
[----:B------:R-:W-:Y:S04]  /*857f0*/  LDS R234, [R161+0x12500] ;  /* 0x01250000a1ea7984 */ /* 0x000fe80000000800 */
[----:B------:R-:W-:Y:S02]  /*85800*/  LDS R233, [R189+0x10500] ;  /* 0x01050000bde97984 */ /* 0x000fe40000000800 */
[C---:B-1----:R-:W-:Y:S02]  /*85810*/  HMMA.1688.F32.TF32 R4, R236.reuse, R68, R132 ;  /* 0x00000044ec04723c */ /* 0x042fe40000081084 */
[----:B------:R-:W1:Y:S06]  /*85820*/  LDS R235, [R189+0x12500] ;  /* 0x01250000bdeb7984 */ /* 0x000e6c0000000800 */
[C---:B------:R-:W-:Y:S11]  /*85830*/  HMMA.1688.F32.TF32 R32, R236.reuse, R88, R208 ;  /* 0x00000058ec20723c */ /* 0x040ff600000810d0 */
[----:B------:R-:W-:Y:S04]  /*85840*/  @!UPT UIADD3 URZ, URZ, URZ, URZ ;  /* 0x0000003f3f3ff290 */ /* 0x000fe8000fffe03f */
[----:B------:R-:W-:Y:S04]  /*85850*/  STL.64 [R1+0x500], R4 ;  /* 0x0005000401007387 */ /* 0x000fe80000100a00 */
[----:B------:R2:W-:Y:S02]  /*85860*/  STL.64 [R1+0x508], R6 ;  /* 0x0005080601007387 */ /* 0x0005e40000100a00 */
[C---:B--2---:R-:W-:Y:S02]  /*85870*/  HMMA.1688.F32.TF32 R4, R236.reuse, R128, R212 ;  /* 0x00000080ec04723c */ /* 0x044fe400000810d4 */
[----:B------:R-:W-:Y:S04]  /*85880*/  STL.64 [R1+0x600], R32 ;  /* 0x0006002001007387 */ /* 0x000fe80000100a00 */
[----:B------:R-:W-:Y:S04]  /*85890*/  STL.64 [R1+0x608], R34 ;  /* 0x0006082201007387 */ /* 0x000fe80000100a00 */
[----:B------:R-:W-:Y:S04]  /*858a0*/  STL.64 [R1+0x620], R28 ;  /* 0x0006201c01007387 */ /* 0x000fe80000100a00 */
[----:B------:R-:W-:Y:S09]  /*858b0*/  STL.64 [R1+0x628], R30 ;  /* 0x0006281e01007387 */ /* 0x000ff20000100a00 */
[----:B------:R-:W-:Y:S04]  /*858c0*/  STL.64 [R1+0x640], R4 ;  /* 0x0006400401007387 */ /* 0x000fe80000100a00 */
[----:B------:R2:W-:Y:S02]  /*858d0*/  STL.64 [R1+0x648], R6 ;  /* 0x0006480601007387 */ /* 0x0005e40000100a00 */
[C---:B--2---:R-:W-:Y:S08]  /*858e0*/  HMMA.1688.F32.TF32 R4, R236.reuse, R116, R16 ;  /* 0x00000074ec04723c */ /* 0x044ff00000081010 */
        /* <DEDUP_REMOVED lines=8> */
[----:B------:R2:W-:Y:S04]  /*85970*/  STL.64 [R1+0x680], R16 ;  /* 0x0006801001007387 */ /* 0x0005e80000100a00 */
[----:B------:R3:W-:Y:S04]  /*85980*/  STL.64 [R1+0x688], R18 ;  /* 0x0006881201007387 */ /* 0x0007e80000100a00 */
[----:B------:R4:W-:Y:S04]  /*85990*/  STL.64 [R1+0x690], R8 ;  /* 0x0006900801007387 */ /* 0x0009e80000100a00 */
[----:B------:R5:W-:Y:S04]  /*859a0*/  STL.64 [R1+0x698], R10 ;  /* 0x0006980a01007387 */ /* 0x000be80000100a00 */
        /* <DEDUP_REMOVED lines=89> */
[----:B------:R-:W1:Y:S04]  /*85f40*/  LDL.LU R12, [R1+0x830] ;  /* 0x00083000010c7983 */ /* 0x000e680000300800 */
[----:B------:R-:W1:Y:S04]  /*85f50*/  LDL.LU R13, [R1+0x834] ;  /* 0x00083400010d7983 */ /* 0x000e680000300800 */
[----:B------:R-:W1:Y:S04]  /*85f60*/  LDL.LU R14, [R1+0x838] ;  /* 0x00083800010e7983 */ /* 0x000e680000300800 */
[----:B------:R-:W1:Y:S09]  /*85f70*/  LDL.LU R15, [R1+0x83c] ;  /* 0x00083c00010f7983 */ /* 0x000e720000300800 */
[----:B------:R-:W-:Y:S01]  /*85f80*/  IMAD.MOV.U32 R252, RZ, RZ, R4 ;  /* 0x000000fffffc7224 */ /* 0x000fe200078e0004 */
[----:B------:R-:W-:Y:S01]  /*85f90*/  MOV R191, R5 ;  /* 0x0000000500bf7202 */ /* 0x000fe20000000f00 */
[----:B------:R-:W-:-:S02]  /*85fa0*/  IMAD.MOV.U32 R190, RZ, RZ, R6 ;  /* 0x000000ffffbe7224 */ /* 0x000fc400078e0006 */
[----:B------:R-:W-:Y:S01]  /*85fb0*/  IMAD.MOV.U32 R163, RZ, RZ, R7 ;  /* 0x000000ffffa37224 */ /* 0x000fe200078e0007 */
[C---:B--2---:R-:W-:Y:S08]  /*85fc0*/  HMMA.1688.F32.TF32 R60, R236.reuse, R108, R60 ;  /* 0x0000006cec3c723c */ /* 0x044ff0000008103c */
[C---:B---3--:R-:W-:Y:S08]  /*85fd0*/  HMMA.1688.F32.TF32 R4, R236.reuse, R72, R224 ;  /* 0x00000048ec04723c */ /* 0x048ff000000810e0 */
[C---:B----4-:R-:W-:Y:S08]  /*85fe0*/  HMMA.1688.F32.TF32 R140, R236.reuse, R92, R136 ;  /* 0x0000005cec8c723c */ /* 0x050ff00000081088 */
[C---:B------:R-:W-:Y:S08]  /*85ff0*/  HMMA.1688.F32.TF32 R104, R236.reuse, R80, R104 ;  /* 0x00000050ec68723c */ /* 0x040ff00000081068 */
[C---:B-----5:R-:W-:Y:S07]  /*86000*/  HMMA.1688.F32.TF32 R136, R236.reuse, R76, R220 ;  /* 0x0000004cec88723c */ /* 0x060fee00000810dc */
[----:B------:R-:W-:Y:S04]  /*86010*/  STL.64 [R1+0x6b0], R140 ;  /* 0x0006b08c01007387 */ /* 0x000fe80000100a00 */
[----:B------:R-:W-:Y:S04]  /*86020*/  STL.64 [R1+0x6b8], R142 ;  /* 0x0006b88e01007387 */ /* 0x000fe80000100a00 */
[----:B------:R-:W-:Y:S04]  /*86030*/  STL.64 [R1+0x6c0], R4 ;  /* 0x0006c00401007387 */ /* 0x000fe80000100a00 */
[----:B------:R2:W-:Y:S02]  /*86040*/  STL.64 [R1+0x6c8], R6 ;  /* 0x0006c80601007387 */ /* 0x0005e40000100a00 */
[----:B--2---:R-:W-:Y:S02]  /*86050*/  HMMA.1688.F32.TF32 R4, R236, R84, R64 ;  /* 0x00000054ec04723c */ /* 0x004fe40000081040 */
[----:B------:R-:W-:Y:S04]  /*86060*/  STL.64 [R1+0x6d0], R136 ;  /* 0x0006d08801007387 */ /* 0x000fe80000100a00 */
[----:B------:R-:W-:Y:S04]  /*86070*/  STL.64 [R1+0x6d8], R138 ;  /* 0x0006d88a01007387 */ /* 0x000fe80000100a00 */
[----:B------:R-:W-:Y:S01]  /*86080*/  STL.64 [R1+0x6e0], R104 ;  /* 0x0006e06801007387 */ /* 0x000fe20000100a00 */
[C---:B------:R-:W-:Y:S03]  /*86090*/  HMMA.1688.F32.TF32 R56, R240.reuse, R68, R56 ;  /* 0x00000044f038723c */ /* 0x040fe60000081038 */
[----:B------:R-:W-:Y:S04]  /*860a0*/  STL.64 [R1+0x6e8], R106 ;  /* 0x0006e86a01007387 */ /* 0x000fe80000100a00 */
[----:B------:R-:W-:Y:S01]  /*860b0*/  LDS R236, [R161+0x10600] ;  /* 0x01060000a1ec7984 */ /* 0x000fe20000000800 */
[C---:B------:R-:W-:Y:S03]  /*860c0*/  HMMA.1688.F32.TF32 R20, R240.reuse, R84, R20 ;  /* 0x00000054f014723c */ /* 0x040fe60000081014 */
[----:B------:R-:W-:Y:S04]  /*860d0*/  LDS R238, [R161+0x12600] ;  /* 0x01260000a1ee7984 */ /* 0x000fe80000000800 */
[----:B------:R-:W-:Y:S04]  /*860e0*/  STL.64 [R1+0x700], R4 ;  /* 0x0007000401007387 */ /* 0x000fe80000100a00 */
[----:B------:R2:W-:Y:S01]  /*860f0*/  STL.64 [R1+0x708], R6 ;  /* 0x0007080601007387 */ /* 0x0005e20000100a00 */
[C---:B------:R-:W-:Y:S03]  /*86100*/  HMMA.1688.F32.TF32 R16, R240.reuse, R108, R16 ;  /* 0x0000006cf010723c */ /* 0x040fe60000081010 */
[----:B------:R-:W-:Y:S04]  /*86110*/  LDS R237, [R189+0x10600] ;  /* 0x01060000bded7984 */ /* 0x000fe80000000800 */
[----:B------:R-:W-:Y:S01]  /*86120*/  LDS R239, [R189+0x12600] ;  /* 0x01260000bdef7984 */ /* 0x000fe20000000800 */
[C---:B--2---:R-:W-:Y:S03]  /*86130*/  HMMA.1688.F32.TF32 R4, R240.reuse, R88, R36 ;  /* 0x00000058f004723c */ /* 0x044fe60000081024 */
[----:B------:R-:W-:Y:S04]  /*86140*/  STL.64 [R1+0x6f0], R60 ;  /* 0x0006f03c01007387 */ /* 0x000fe80000100a00 */
[----:B------:R-:W-:Y:S01]  /*86150*/  STL.64 [R1+0x6f8], R62 ;  /* 0x0006f83e01007387 */ /* 0x000fe20000100a00 */
[C---:B------:R-:W-:Y:S03]  /*86160*/  HMMA.1688.F32.TF32 R36, R240.reuse, R216, R32 ;  /* 0x000000d8f024723c */ /* 0x040fe60000081020 */
[----:B------:R-:W-:Y:S04]  /*86170*/  STL.64 [R1+0x710], R56 ;  /* 0x0007103801007387 */ /* 0x000fe80000100a00 */
[----:B------:R-:W-:Y:S01]  /*86180*/  STL.64 [R1+0x718], R58 ;  /* 0x0007183a01007387 */ /* 0x000fe20000100a00 */
        /* <DEDUP_REMOVED lines=26> */
[----:B------:R-:W5:Y:S01]  /*86330*/  LDL.LU R179, [R1+0x7bc] ;  /* 0x0007bc0001b37983 */ /* 0x000f620000300800 */
[C---:B---3--:R-:W-:Y:S08]  /*86340*/  HMMA.1688.F32.TF32 R32, R240.reuse, R100, R40 ;  /* 0x00000064f020723c */ /* 0x048ff00000081028 */
[C---:B------:R-:W-:Y:S08]  /*86350*/  HMMA.1688.F32.TF32 R36, R240.reuse, R96, R132 ;  /* 0x00000060f024723c */ /* 0x040ff00000081084 */
[C---:B----4-:R-:W-:Y:S07]  /*86360*/  HMMA.1688.F32.TF32 R4, R240.reuse, R92, R208 ;  /* 0x0000005cf004723c */ /* 0x050fee00000810d0 */
[----:B------:R-:W-:Y:S04]  /*86370*/  STL.64 [R1+0x790], R32 ;  /* 0x0007902001007387 */ /* 0x000fe80000100a00 */
[----:B------:R3:W-:Y:S04]  /*86380*/  STL.64 [R1+0x798], R34 ;  /* 0x0007982201007387 */ /* 0x0007e80000100a00 */
[----:B------:R-:W-:Y:S04]  /*86390*/  STL.64 [R1+0x810], R36 ;  /* 0x0008102401007387 */ /* 0x000fe80000100a00 */
[----:B------:R-:W-:Y:S01]  /*863a0*/  STL.64 [R1+0x818], R38 ;  /* 0x0008182601007387 */ /* 0x000fe20000100a00 */
[C---:B---3--:R-:W-:Y:S03]  /*863b0*/  HMMA.1688.F32.TF32 R32, R240.reuse, R72, R28 ;  /* 0x00000048f020723c */ /* 0x048fe6000008101c */
[----:B------:R-:W-:Y:S04]  /*863c0*/  STL.64 [R1+0x800], R4 ;  /* 0x0008000401007387 */ /* 0x000fe80000100a00 */
[----:B------:R3:W-:Y:S01]  /*863d0*/  STL.64 [R1+0x808], R6 ;  /* 0x0008080601007387 */ /* 0x0007e20000100a00 */
[C---:B------:R-:W-:Y:S08]  /*863e0*/  HMMA.1688.F32.TF32 R28, R240.reuse, R76, R212 ;  /* 0x0000004cf01c723c */ /* 0x040ff000000810d4 */
[----:B---3--:R-:W-:Y:S01]  /*863f0*/  HMMA.1688.F32.TF32 R4, R240, R80, R24 ;  /* 0x00000050f004723c */ /* 0x008fe20000081018 */
        /* <DEDUP_REMOVED lines=8> */
[----:B------:R-:W-:Y:S04]  /*86480*/  LDS R241, [R189+0x10580] ;  /* 0x01058000bdf17984 */ /* 0x000fe80000000800 */
[----:B------:R-:W3:Y:S01]  /*86490*/  LDS R243, [R189+0x12580] ;  /* 0x01258000bdf37984 */ /* 0x000ee20000000800 */
[C---:B-1----:R-:W-:Y:S03]  /*864a0*/  HMMA.1688.F32.TF32 R4, R232.reuse, R68, R12 ;  /* 0x00000044e804723c */ /* 0x042fe6000008100c */
[----:B------:R1:W-:Y:S04]  /*864b0*/  STL.64 [R1+0x7c0], R20 ;  /* 0x0007c01401007387 */ /* 0x0003e80000100a00 */
[----:B------:R-:W-:Y:S04]  /*864c0*/  STL.64 [R1+0x7c8], R22 ;  /* 0x0007c81601007387 */ /* 0x000fe80000100a00 */
[----:B------:R-:W4:Y:S04]  /*864d0*/  LDL.LU R212, [R1+0x860] ;  /* 0x0008600001d47983 */ /* 0x000f280000300800 */
[----:B------:R-:W-:Y:S04]  /*864e0*/  STL.64 [R1+0x7a0], R16 ;  /* 0x0007a01001007387 */ /* 0x000fe80000100a00 */
[----:B------:R-:W-:Y:S04]  /*864f0*/  STL.64 [R1+0x7a8], R18 ;  /* 0x0007a81201007387 */ /* 0x000fe80000100a00 */
[----:B------:R-:W-:Y:S04]  /*86500*/  STL.64 [R1+0x910], R4 ;  /* 0x0009100401007387 */ /* 0x000fe80000100a00 */
[----:B------:R5:W-:Y:S04]  /*86510*/  STL.64 [R1+0x918], R6 ;  /* 0x0009180601007387 */ /* 0x000be80000100a00 */
[----:B------:R-:W4:Y:S04]  /*86520*/  LDL.LU R213, [R1+0x864] ;  /* 0x0008640001d57983 */ /* 0x000f280000300800 */
[----:B------:R-:W4:Y:S04]  /*86530*/  LDL.LU R214, [R1+0x868] ;  /* 0x0008680001d67983 */ /* 0x000f280000300800 */
[----:B------:R-:W4:Y:S04]  /*86540*/  LDL.LU R215, [R1+0x86c] ;  /* 0x00086c0001d77983 */ /* 0x000f280000300800 */
        /* <DEDUP_REMOVED lines=16> */
[----:B-1----:R-:W4:Y:S01]  /*86650*/  LDL.LU R20, [R1+0x840] ;  /* 0x0008400001147983 */ /* 0x002f220000300800 */
[C---:B--2---:R-:W-:Y:S08]  /*86660*/  HMMA.1688.F32.TF32 R8, R232.reuse, R88, R8 ;  /* 0x00000058e808723c */ /* 0x044ff00000081008 */
[C---:B-----5:R-:W-:Y:S11]  /*86670*/  HMMA.1688.F32.TF32 R4, R232.reuse, R216, R176 ;  /* 0x000000d8e804723c */ /* 0x060ff600000810b0 */
[----:B------:R-:W-:Y:S04]  /*86680*/  @!UPT UIADD3 URZ, URZ, URZ, URZ ;  /* 0x0000003f3f3ff290 */ /* 0x000fe8000fffe03f */
[----:B------:R1:W-:Y:S04]  /*86690*/  STL.64 [R1+0x900], R8 ;  /* 0x0009000801007387 */ /* 0x0003e80000100a00 */
[----:B------:R2:W-:Y:S04]  /*866a0*/  STL.64 [R1+0x908], R10 ;  /* 0x0009080a01007387 */ /* 0x0005e80000100a00 */
[----:B------:R-:W-:Y:S04]  /*866b0*/  STL.64 [R1+0x8f0], R4 ;  /* 0x0008f00401007387 */ /* 0x000fe80000100a00 */
[----:B------:R3:W-:Y:S04]  /*866c0*/  STL.64 [R1+0x8f8], R6 ;  /* 0x0008f80601007387 */ /* 0x0007e80000100a00 */
        /* <DEDUP_REMOVED lines=11> */
[----:B-1----:R-:W5:Y:S04]  /*86780*/  LDL.LU R8, [R1+0xfa0] ;  /* 0x000fa00001087983 */ /* 0x002f680000300800 */
[----:B------:R-:W5:Y:S04]  /*86790*/  LDL.LU R9, [R1+0xfa4] ;  /* 0x000fa40001097983 */ /* 0x000f680000300800 */
[----:B--2---:R-:W2:Y:S04]  /*867a0*/  LDL.LU R10, [R1+0xfa8] ;  /* 0x000fa800010a7983 */ /* 0x004ea80000300800 */
[----:B------:R-:W2:Y:S01]  /*867b0*/  LDL.LU R11, [R1+0xfac] ;  /* 0x000fac00010b7983 */ /* 0x000ea20000300800 */
[C---:B---3--:R-:W-:Y:S03]  /*867c0*/  HMMA.1688.F32.TF32 R4, R232.reuse, R128, R12 ;  /* 0x00000080e804723c */ /* 0x048fe6000008100c */
[----:B------:R-:W3:Y:S11]  /*867d0*/  LDL.LU R12, [R1+0xf80] ;  /* 0x000f8000010c7983 */ /* 0x000ef60000300800 */
[----:B------:R-:W-:Y:S09]  /*867e0*/  @!UPT UIADD3 URZ, URZ, URZ, URZ ;  /* 0x0000003f3f3ff290 */ /* 0x000ff2000fffe03f */
[----:B------:R-:W-:Y:S04]  /*867f0*/  STL.64 [R1+0x8e0], R4 ;  /* 0x0008e00401007387 */ /* 0x000fe80000100a00 */
[----:B------:R4:W-:Y:S02]  /*86800*/  STL.64 [R1+0x8e8], R6 ;  /* 0x0008e80601007387 */ /* 0x0009e40000100a00 */
[C---:B----4-:R-:W-:Y:S08]  /*86810*/  HMMA.1688.F32.TF32 R4, R232.reuse, R124, R208 ;  /* 0x0000007ce804723c */ /* 0x050ff000000810d0 */
[C---:B------:R-:W-:Y:S08]  /*86820*/  HMMA.1688.F32.TF32 R32, R232.reuse, R120, R28 ;  /* 0x00000078e820723c */ /* 0x040ff0000008101c */
[C---:B------:R-:W-:Y:S07]  /*86830*/  HMMA.1688.F32.TF32 R28, R232.reuse, R116, R212 ;  /* 0x00000074e81c723c */ /* 0x040fee00000810d4 */
[----:B------:R-:W-:Y:S04]  /*86840*/  STL.64 [R1+0x8d0], R4 ;  /* 0x0008d00401007387 */ /* 0x000fe80000100a00 */
[----:B------:R1:W-:Y:S02]  /*86850*/  STL.64 [R1+0x8d8], R6 ;  /* 0x0008d80601007387 */ /* 0x0003e40000100a00 */
[----:B-1----:R-:W-:Y:S02]  /*86860*/  HMMA.1688.F32.TF32 R4, R232, R112, R24 ;  /* 0x00000070e804723c */ /* 0x002fe40000081018 */
[----:B------:R-:W-:Y:S01]  /*86870*/  STL.64 [R1+0x8c0], R32 ;  /* 0x0008c02001007387 */ /* 0x000fe20000100a00 */
[----:B------:R-:W-:Y:S01]  /*86880*/  MOV R13, R162 ;  /* 0x000000a2000d7202 */ /* 0x000fe20000000f00 */
[----:B------:R-:W-:-:S02]  /*86890*/  IMAD.MOV.U32 R14, RZ, RZ, R2 ;  /* 0x000000ffff0e7224 */ /* 0x000fc400078e0002 */
[----:B------:R-:W-:Y:S01]  /*868a0*/  STL.64 [R1+0x8c8], R34 ;  /* 0x0008c82201007387 */ /* 0x000fe20000100a00 */
[----:B------:R-:W-:-:S03]  /*868b0*/  IMAD.MOV.U32 R15, RZ, RZ, R0 ;  /* 0x000000ffff0f7224 */ /* 0x000fc600078e0000 */
[----:B------:R-:W-:Y:S04]  /*868c0*/  STL.64 [R1+0x8b0], R28 ;  /* 0x0008b01c01007387 */ /* 0x000fe80000100a00 */
[----:B------:R-:W-:Y:S09]  /*868d0*/  STL.64 [R1+0x8b8], R30 ;  /* 0x0008b81e01007387 */ /* 0x000ff20000100a00 */
[----:B------:R5:W-:Y:S01]  /*868e0*/  STL [R1+0x8a0], R4 ;  /* 0x0008a00401007387 */ /* 0x000be20000100800 */
[----:B------:R-:W-:Y:S01]  /*868f0*/  MOV R162, R5 ;  /* 0x0000000500a27202 */ /* 0x000fe20000000f00 */
[----:B------:R-:W-:-:S02]  /*86900*/  IMAD.MOV.U32 R2, RZ, RZ, R6 ;  /* 0x000000ffff027224 */ /* 0x000fc400078e0006 */
[----:B------:R-:W-:-:S05]  /*86910*/  IMAD.MOV.U32 R0, RZ, RZ, R7 ;  /* 0x000000ffff007224 */ /* 0x000fca00078e0007 */
[----:B------:R-:W-:Y:S04]  /*86920*/  STL [R1+0x454c], R0 ;  /* 0x00454c0001007387 */ /* 0x000fe80000100800 */
[----:B------:R-:W-:Y:S04]  /*86930*/  STL [R1+0x4548], R2 ;  /* 0x0045480201007387 */ /* 0x000fe80000100800 */
[----:B------:R-:W-:Y:S01]  /*86940*/  STL [R1+0x4544], R162 ;  /* 0x004544a201007387 */ /* 0x000fe20000100800 */
[C---:B-----5:R-:W-:Y:S11]  /*86950*/  HMMA.1688.F32.TF32 R4, R232.reuse, R100, R20 ;  /* 0x00000064e804723c */ /* 0x060ff60000081014 */
[----:B------:R-:W-:Y:S11]  /*86960*/  @!UPT UIADD3 URZ, URZ, URZ, URZ ;  /* 0x0000003f3f3ff290 */ /* 0x000ff6000fffe03f */
[----:B------:R-:W-:Y:S01]  /*86970*/  @!UPT UIADD3 URZ, URZ, URZ, URZ ;  /* 0x0000003f3f3ff290 */ /* 0x000fe2000fffe03f */
[----:B------:R-:W-:Y:S04]  /*86980*/  STL.64 [R1+0x890], R4 ;  /* 0x0008900401007387 */ /* 0x000fe80000100a00 */
[----:B------:R1:W-:Y:S02]  /*86990*/  STL.64 [R1+0x898], R6 ;  /* 0x0008980601007387 */ /* 0x0003e40000100a00 */
[C---:B-1----:R-:W-:Y:S08]  /*869a0*/  HMMA.1688.F32.TF32 R4, R232.reuse, R96, R16 ;  /* 0x00000060e804723c */ /* 0x042ff00000081010 */
[C---:B--2---:R-:W-:Y:S11]  /*869b0*/  HMMA.1688.F32.TF32 R8, R232.reuse, R92, R8 ;  /* 0x0000005ce808723c */ /* 0x044ff60000081008 */
[----:B------:R-:W-:Y:S04]  /*869c0*/  @!UPT UIADD3 URZ, URZ, URZ, URZ ;  /* 0x0000003f3f3ff290 */ /* 0x000fe8000fffe03f */
[----:B------:R1:W-:Y:S01]  /*869d0*/  STL [R1+0x880], R4 ;  /* 0x0008800401007387 */ /* 0x0003e20000100800 */
[----:B------:R-:W-:Y:S01]  /*869e0*/  MOV R0, R5 ;  /* 0x0000000500007202 */ /* 0x000fe20000000f00 */
[----:B------:R-:W-:Y:S02]  /*869f0*/  IMAD.MOV.U32 R2, RZ, RZ, R6 ;  /* 0x000000ffff027224 */ /* 0x000fe400078e0006 */
[----:B------:R-:W-:Y:S02]  /*86a00*/  IMAD.MOV.U32 R162, RZ, RZ, R7 ;  /* 0x000000ffffa27224 */ /* 0x000fe400078e0007 */
[----:B-1----:R-:W-:Y:S03]  /*86a10*/  HMMA.1688.F32.TF32 R4, R232, R72, R176 ;  /* 0x00000048e804723c */ /* 0x002fe600000810b0 */
[----:B------:R1:W-:Y:S04]  /*86a20*/  STL [R1+0x4558], R162 ;  /* 0x004558a201007387 */ /* 0x0003e80000100800 */
[----:B------:R2:W-:Y:S04]  /*86a30*/  STL [R1+0x4554], R2 ;  /* 0x0045540201007387 */ /* 0x0005e80000100800 */
[----:B------:R4:W-:Y:S04]  /*86a40*/  STL [R1+0x4550], R0 ;  /* 0x0045500001007387 */ /* 0x0009e80000100800 */
[----:B------:R-:W-:Y:S04]  /*86a50*/  STL.64 [R1+0x870], R8 ;  /* 0x0008700801007387 */ /* 0x000fe80000100a00 */
[----:B------:R-:W-:Y:S04]  /*86a60*/  STL.64 [R1+0x878], R10 ;  /* 0x0008780a01007387 */ /* 0x000fe80000100a00 */
[----:B------:R3:W-:Y:S01]  /*86a70*/  STL [R1+0x860], R4 ;  /* 0x0008600401007387 */ /* 0x0007e20000100800 */
[----:B-1----:R-:W-:Y:S01]  /*86a80*/  MOV R162, R5 ;  /* 0x0000000500a27202 */ /* 0x002fe20000000f00 */
[----:B--2---:R-:W-:-:S02]  /*86a90*/  IMAD.MOV.U32 R2, RZ, RZ, R6 ;  /* 0x000000ffff027224 */ /* 0x004fc400078e0006 */
[----:B----4-:R-:W-:Y:S02]  /*86aa0*/  IMAD.MOV.U32 R0, RZ, RZ, R7 ;  /* 0x000000ffff007224 */ /* 0x010fe400078e0007 */
[C---:B---3--:R-:W-:Y:S03]  /*86ab0*/  HMMA.1688.F32.TF32 R4, R232.reuse, R76, R12 ;  /* 0x0000004ce804723c */ /* 0x048fe6000008100c */
[----:B------:R-:W-:Y:S04]  /*86ac0*/  STL [R1+0x4564], R0 ;  /* 0x0045640001007387 */ /* 0x000fe80000100800 */
[----:B------:R-:W-:Y:S04]  /*86ad0*/  STL [R1+0x4560], R2 ;  /* 0x0045600201007387 */ /* 0x000fe80000100800 */
[----:B------:R-:W-:Y:S04]  /*86ae0*/  STL [R1+0x455c], R162 ;  /* 0x00455ca201007387 */ /* 0x000fe80000100800 */
[----:B------:R-:W2:Y:S08]  /*86af0*/  LDL.LU R12, [R1+0xbe0] ;  /* 0x000be000010c7983 */ /* 0x000eb00000300800 */
[----:B------:R-:W-:Y:S04]  /*86b00*/  STL.64 [R1+0x850], R4 ;  /* 0x0008500401007387 */ /* 0x000fe80000100a00 */
[----:B------:R1:W-:Y:S04]  /*86b10*/  STL.64 [R1+0x858], R6 ;  /* 0x0008580601007387 */ /* 0x0003e80000100a00 */
        /* <DEDUP_REMOVED lines=79> */
[C---:B-1----:R-:W-:Y:S11]  /*87010*/  HMMA.1688.F32.TF32 R4, R232.reuse, R80, R104 ;  /* 0x00000050e804723c */ /* 0x042ff60000081068 */
[----:B------:R-:W-:Y:S11]  /*87020*/  @!UPT UIADD3 URZ, URZ, URZ, URZ ;  /* 0x0000003f3f3ff290 */ /* 0x000ff6000fffe03f */
[----:B------:R-:W-:Y:S01]  /*87030*/  @!UPT UIADD3 URZ, URZ, URZ, URZ ;  /* 0x0000003f3f3ff290 */ /* 0x000fe2000fffe03f */
[----:B------:R1:W-:Y:S01]  /*87040*/  STL [R1+0x840], R4 ;  /* 0x0008400401007387 */ /* 0x0003e20000100800 */
[----:B------:R-:W-:Y:S01]  /*87050*/  MOV R0, R5 ;  /* 0x0000000500007202 */ /* 0x000fe20000000f00 */
[----:B------:R-:W-:Y:S02]  /*87060*/  IMAD.MOV.U32 R2, RZ, RZ, R6 ;  /* 0x000000ffff027224 */ /* 0x000fe400078e0006 */
[----:B------:R-:W-:Y:S01]  /*87070*/  IMAD.MOV.U32 R162, RZ, RZ, R7 ;  /* 0x000000ffffa27224 */ /* 0x000fe200078e0007 */
[C---:B--2---:R-:W-:Y:S08]  /*87080*/  HMMA.1688.F32.TF32 R64, R232.reuse, R84, R64 ;  /* 0x00000054e840723c */ /* 0x044ff00000081040 */
[----:B-1----:R-:W-:Y:S01]  /*87090*/  HMMA.1688.F32.TF32 R4, R232, R108, R60 ;  /* 0x0000006ce804723c */ /* 0x002fe2000008103c */
[----:B------:R1:W-:Y:S04]  /*870a0*/  STL [R1+0x4570], R162 ;  /* 0x004570a201007387 */ /* 0x0003e80000100800 */
[----:B------:R2:W-:Y:S04]  /*870b0*/  STL [R1+0x456c], R2 ;  /* 0x00456c0201007387 */ /* 0x0005e80000100800 */
[----:B------:R1:W-:Y:S01]  /*870c0*/  STL [R1+0x4568], R0 ;  /* 0x0045680001007387 */ /* 0x0003e20000100800 */
[C---:B------:R-:W-:Y:S03]  /*870d0*/  HMMA.1688.F32.TF32 R28, R240.reuse, R96, R28 ;  /* 0x00000060f01c723c */ /* 0x040fe6000008101c */
[----:B------:R-:W-:Y:S04]  /*870e0*/  LDS R232, [R161+0x10680] ;  /* 0x01068000a1e87984 */ /* 0x000fe80000000800 */
[----:B------:R-:W-:Y:S04]  /*870f0*/  STL.64 [R1+0x830], R64 ;  /* 0x0008304001007387 */ /* 0x000fe80000100a00 */
[----:B------:R-:W-:Y:S01]  /*87100*/  STL.64 [R1+0x838], R66 ;  /* 0x0008384201007387 */ /* 0x000fe20000100a00 */
[----:B---3--:R-:W-:Y:S02]  /*87110*/  HMMA.1688.F32.TF32 R56, R240, R68, R56 ;  /* 0x00000044f038723c */ /* 0x008fe40000081038 */
[----:B-1----:R-:W-:Y:S01]  /*87120*/  MOV R162, R5 ;  /* 0x0000000500a27202 */ /* 0x002fe20000000f00 */
[----:B--2---:R-:W-:Y:S01]  /*87130*/  IMAD.MOV.U32 R2, RZ, RZ, R6 ;  /* 0x000000ffff027224 */ /* 0x004fe200078e0006 */
[----:B------:R1:W-:Y:S01]  /*87140*/  STL [R1+0x7b0], R4 ;  /* 0x0007b00401007387 */ /* 0x0003e20000100800 */
[----:B------:R-:W-:-:S03]  /*87150*/  IMAD.MOV.U32 R0, RZ, RZ, R7 ;  /* 0x000000ffff007224 */ /* 0x000fc600078e0007 */
[----:B------:R-:W-:Y:S01]  /*87160*/  LDS R234, [R161+0x12680] ;  /* 0x01268000a1ea7984 */ /* 0x000fe20000000800 */
[C---:B------:R-:W-:Y:S03]  /*87170*/  HMMA.1688.F32.TF32 R24, R240.reuse, R72, R24 ;  /* 0x00000048f018723c */ /* 0x040fe60000081018 */
[----:B------:R-:W-:Y:S04]  /*87180*/  LDS R233, [R189+0x10680] ;  /* 0x01068000bde97984 */ /* 0x000fe80000000800 */
[----:B------:R-:W2:Y:S01]  /*87190*/  LDS R235, [R189+0x12680] ;  /* 0x01268000bdeb7984 */ /* 0x000ea20000000800 */
[C---:B-1----:R-:W-:Y:S06]  /*871a0*/  HMMA.1688.F32.TF32 R4, R240.reuse, R88, R36 ;  /* 0x00000058f004723c */ /* 0x042fec0000081024 */
[----:B------:R-:W-:Y:S02]  /*871b0*/  STL.64 [R1+0x820], R56 ;  /* 0x0008203801007387 */ /* 0x000fe40000100a00 */
[C---:B----4-:R-:W-:Y:S02]  /*871c0*/  HMMA.1688.F32.TF32 R32, R240.reuse, R216, R32 ;  /* 0x000000d8f020723c */ /* 0x050fe40000081020 */
[----:B------:R-:W-:Y:S06]  /*871d0*/  STL.64 [R1+0x828], R58 ;  /* 0x0008283a01007387 */ /* 0x000fec0000100a00 */
        /* <DEDUP_REMOVED lines=10> */
[C---:B-----5:R-:W-:Y:S03]  /*87280*/  HMMA.1688.F32.TF32 R36, R240.reuse, R116, R40 ;  /* 0x00000074f024723c */ /* 0x060fe60000081028 */
[----:B------:R1:W-:Y:S05]  /*87290*/  STL.64 [R1+0x968], R6 ;  /* 0x0009680601007387 */ /* 0x0003ea0000100a00 */
[C---:B-1----:R-:W-:Y:S06]  /*872a0*/  HMMA.1688.F32.TF32 R4, R240.reuse, R112, R132 ;  /* 0x00000070f004723c */ /* 0x042fec0000081084 */
[----:B------:R-:W-:Y:S04]  /*872b0*/  STL.64 [R1+0x970], R32 ;  /* 0x0009702001007387 */ /* 0x000fe80000100a00 */
[----:B------:R1:W-:Y:S05]  /*872c0*/  STL.64 [R1+0x978], R34 ;  /* 0x0009782201007387 */ /* 0x0003ea0000100a00 */
[----:B------:R-:W-:Y:S04]  /*872d0*/  STL.64 [R1+0x980], R36 ;  /* 0x0009802401007387 */ /* 0x000fe80000100a00 */
[----:B------:R-:W-:Y:S01]  /*872e0*/  STL.64 [R1+0x988], R38 ;  /* 0x0009882601007387 */ /* 0x000fe20000100a00 */
[C---:B-1----:R-:W-:Y:S03]  /*872f0*/  HMMA.1688.F32.TF32 R32, R240.reuse, R100, R208 ;  /* 0x00000064f020723c */ /* 0x042fe600000810d0 */
[----:B------:R-:W-:Y:S04]  /*87300*/  STL.64 [R1+0x990], R4 ;  /* 0x0009900401007387 */ /* 0x000fe80000100a00 */
[----:B------:R1:W-:Y:S02]  /*87310*/  STL.64 [R1+0x998], R6 ;  /* 0x0009980601007387 */ /* 0x0003e40000100a00 */
[C---:B-1----:R-:W-:Y:S11]  /*87320*/  HMMA.1688.F32.TF32 R4, R240.reuse, R92, R212 ;  /* 0x0000005cf004723c */ /* 0x042ff600000810d4 */
[----:B------:R-:W-:Y:S03]  /*87330*/  @!UPT UIADD3 URZ, URZ, URZ, URZ ;  /* 0x0000003f3f3ff290 */ /* 0x000fe6000fffe03f */
[----:B------:R-:W-:Y:S04]  /*87340*/  STL.64 [R1+0x9a0], R32 ;  /* 0x0009a02001007387 */ /* 0x000fe80000100a00 */
[----:B------:R-:W-:Y:S04]  /*87350*/  STL.64 [R1+0x9a8], R34 ;  /* 0x0009a82201007387 */ /* 0x000fe80000100a00 */
[----:B------:R-:W-:Y:S01]  /*87360*/  STL.64 [R1+0x9b0], R28 ;  /* 0x0009b01c01007387 */ /* 0x000fe20000100a00 */
[C---:B------:R-:W-:Y:S03]  /*87370*/  HMMA.1688.F32.TF32 R20, R240.reuse, R76, R20 ;  /* 0x0000004cf014723c */ /* 0x040fe60000081014 */
        /* <DEDUP_REMOVED lines=10> */
[----:B------:R-:W-:Y:S04]  /*87420*/  STL.64 [R1+0xcd0], R4 ;  /* 0x000cd00401007387 */ /* 0x000fe80000100a00 */
[----:B------:R1:W-:Y:S02]  /*87430*/  STL.64 [R1+0xcd8], R6 ;  /* 0x000cd80601007387 */ /* 0x0003e40000100a00 */
[C---:B-1----:R-:W-:Y:S02]  /*87440*/  HMMA.1688.F32.TF32 R4, R236.reuse, R68, R12 ;  /* 0x00000044ec04723c */ /* 0x042fe4000008100c */
[----:B------:R-:W-:Y:S04]  /*87450*/  STL.64 [R1+0xd60], R16 ;  /* 0x000d601001007387 */ /* 0x000fe80000100a00 */
[----:B------:R-:W-:Y:S04]  /*87460*/  STL.64 [R1+0xd68], R18 ;  /* 0x000d681201007387 */ /* 0x000fe80000100a00 */
[----:B------:R-:W3:Y:S04]  /*87470*/  LDL.LU R176, [R1+0xa70] ;  /* 0x000a700001b07983 */ /* 0x000ee80000300800 */
[----:B------:R1:W-:Y:S04]  /*87480*/  STL.64 [R1+0xcc0], R8 ;  /* 0x000cc00801007387 */ /* 0x0003e80000100a00 */
[----:B------:R4:W-:Y:S05]  /*87490*/  STL.64 [R1+0xcc8], R10 ;  /* 0x000cc80a01007387 */ /* 0x0009ea0000100a00 */
[----:B------:R-:W-:Y:S04]  /*874a0*/  STL.64 [R1+0xcb0], R4 ;  /* 0x000cb00401007387 */ /* 0x000fe80000100a00 */
[----:B------:R5:W-:Y:S04]  /*874b0*/  STL.64 [R1+0xcb8], R6 ;  /* 0x000cb80601007387 */ /* 0x000be80000100a00 */
[----:B------:R-:W3:Y:S04]  /*874c0*/  LDL.LU R177, [R1+0xa74] ;  /* 0x000a740001b17983 */ /* 0x000ee80000300800 */
[----:B------:R-:W3:Y:S04]  /*874d0*/  LDL.LU R178, [R1+0xa78] ;  /* 0x000a780001b27983 */ /* 0x000ee80000300800 */
[----:B------:R-:W3:Y:S04]  /*874e0*/  LDL.LU R179, [R1+0xa7c] ;  /* 0x000a7c0001b37983 */ /* 0x000ee80000300800 */
[----:B-1----:R-:W2:Y:S04]  /*874f0*/  LDL.LU R8, [R1+0xa80] ;  /* 0x000a800001087983 */ /* 0x002ea80000300800 */
[----:B------:R-:W2:Y:S04]  /*87500*/  LDL.LU R9, [R1+0xa84] ;  /* 0x000a840001097983 */ /* 0x000ea80000300800 */
[----:B----4-:R-:W4:Y:S04]  /*87510*/  LDL.LU R10, [R1+0xa88] ;  /* 0x000a8800010a7983 */ /* 0x010f280000300800 */
        /* <DEDUP_REMOVED lines=89> */
[C---:B--2---:R-:W-:Y:S08]  /*87ab0*/  HMMA.1688.F32.TF32 R56, R236.reuse, R100, R56 ;  /* 0x00000064ec38723c */ /* 0x044ff00000081038 */
[C---:B---3--:R-:W-:Y:S08]  /*87ac0*/  HMMA.1688.F32.TF32 R104, R236.reuse, R120, R104 ;  /* 0x00000078ec68723c */ /* 0x048ff00000081068 */
[C---:B----4-:R-:W-:Y:S08]  /*87ad0*/  HMMA.1688.F32.TF32 R240, R236.reuse, R88, R140 ;  /* 0x00000058ecf0723c */ /* 0x050ff0000008108c */
[C---:B------:R-:W-:Y:S08]  /*87ae0*/  HMMA.1688.F32.TF32 R140, R236.reuse, R216, R136 ;  /* 0x000000d8ec8c723c */ /* 0x040ff00000081088 */
[C---:B-----5:R-:W-:Y:S07]  /*87af0*/  HMMA.1688.F32.TF32 R4, R236.reuse, R128, R224 ;  /* 0x00000080ec04723c */ /* 0x060fee00000810e0 */
[----:B------:R-:W-:Y:S01]  /*87b00*/  STL.64 [R1+0xca0], R240 ;  /* 0x000ca0f001007387 */ /* 0x000fe20000100a00 */
[C---:B------:R-:W-:Y:S03]  /*87b10*/  HMMA.1688.F32.TF32 R136, R236.reuse, R124, R220 ;  /* 0x0000007cec88723c */ /* 0x040fe600000810dc */
        /* <DEDUP_REMOVED lines=8> */
[----:B-1----:R-:W-:Y:S03]  /*87ba0*/  HMMA.1688.F32.TF32 R4, R236, R116, R64 ;  /* 0x00000074ec04723c */ /* 0x002fe60000081040 */
[----:B------:R-:W-:Y:S04]  /*87bb0*/  STL.64 [R1+0xd40], R136 ;  /* 0x000d408801007387 */ /* 0x000fe80000100a00 */
[----:B------:R-:W-:Y:S04]  /*87bc0*/  STL.64 [R1+0xd48], R138 ;  /* 0x000d488a01007387 */ /* 0x000fe80000100a00 */
[----:B------:R-:W-:Y:S04]  /*87bd0*/  STL.64 [R1+0xd30], R104 ;  /* 0x000d306801007387 */ /* 0x000fe80000100a00 */
[----:B------:R-:W-:Y:S01]  /*87be0*/  STL.64 [R1+0xd38], R106 ;  /* 0x000d386a01007387 */ /* 0x000fe20000100a00 */
[----:B------:R-:W-:Y:S03]  /*87bf0*/  HMMA.1688.F32.TF32 R28, R232, R88, R28 ;  /* 0x00000058e81c723c */ /* 0x000fe6000008101c */
[----:B------:R-:W-:Y:S04]  /*87c00*/  LDS R241, [R189+0x10700] ;  /* 0x01070000bdf17984 */ /* 0x000fe80000000800 */
[----:B------:R-:W1:Y:S04]  /*87c10*/  LDS R243, [R189+0x12700] ;  /* 0x01270000bdf37984 */ /* 0x000e680000000800 */
[----:B------:R-:W-:Y:S04]  /*87c20*/  STL.64 [R1+0xd20], R4 ;  /* 0x000d200401007387 */ /* 0x000fe80000100a00 */
[----:B------:R2:W-:Y:S02]  /*87c30*/  STL.64 [R1+0xd28], R6 ;  /* 0x000d280601007387 */ /* 0x0005e40000100a00 */
[C---:B--2---:R-:W-:Y:S02]  /*87c40*/  HMMA.1688.F32.TF32 R4, R236.reuse, R96, R36 ;  /* 0x00000060ec04723c */ /* 0x044fe40000081024 */
[----:B------:R-:W-:Y:S04]  /*87c50*/  STL.64 [R1+0xd10], R60 ;  /* 0x000d103c01007387 */ /* 0x000fe80000100a00 */
[----:B------:R-:W-:Y:S04]  /*87c60*/  STL.64 [R1+0xd18], R62 ;  /* 0x000d183e01007387 */ /* 0x000fe80000100a00 */
[----:B------:R-:W-:Y:S01]  /*87c70*/  STL.64 [R1+0xd00], R56 ;  /* 0x000d003801007387 */ /* 0x000fe20000100a00 */
[C---:B------:R-:W-:Y:S03]  /*87c80*/  HMMA.1688.F32.TF32 R36, R236.reuse, R92, R32 ;  /* 0x0000005cec24723c */ /* 0x040fe60000081020 */
[----:B------:R-:W-:Y:S05]  /*87c90*/  STL.64 [R1+0xd08], R58 ;  /* 0x000d083a01007387 */ /* 0x000fea0000100a00 */
[C---:B------:R-:W-:Y:S04]  /*87ca0*/  HMMA.1688.F32.TF32 R32, R236.reuse, R72, R52 ;  /* 0x00000048ec20723c */ /* 0x040fe80000081034 */
[----:B------:R-:W-:Y:S04]  /*87cb0*/  STL.64 [R1+0xd80], R4 ;  /* 0x000d800401007387 */ /* 0x000fe80000100a00 */
[----:B------:R2:W-:Y:S02]  /*87cc0*/  STL.64 [R1+0xd88], R6 ;  /* 0x000d880601007387 */ /* 0x0005e40000100a00 */
[----:B--2---:R-:W-:Y:S05]  /*87cd0*/  HMMA.1688.F32.TF32 R4, R236, R76, R48 ;  /* 0x0000004cec04723c */ /* 0x004fea0000081030 */
[----:B------:R-:W-:Y:S04]  /*87ce0*/  STL.64 [R1+0xcf0], R36 ;  /* 0x000cf02401007387 */ /* 0x000fe80000100a00 */
[----:B------:R-:W-:Y:S11]  /*87cf0*/  STL.64 [R1+0xcf8], R38 ;  /* 0x000cf82601007387 */ /* 0x000ff60000100a00 */
[----:B------:R-:W-:Y:S03]  /*87d00*/  @!UPT UIADD3 URZ, URZ, URZ, URZ ;  /* 0x0000003f3f3ff290 */ /* 0x000fe6000fffe03f */
[----:B------:R-:W-:Y:S01]  /*87d10*/  STL.64 [R1+0xc50], R4 ;  /* 0x000c500401007387 */ /* 0x000fe20000100a00 */
[----:B------:R-:W-:-:S03]  /*87d20*/  IMAD.MOV.U32 R188, RZ, RZ, R7 ;  /* 0x000000ffffbc7224 */ /* 0x000fc600078e0007 */
[----:B------:R-:W-:Y:S04]  /*87d30*/  STL.64 [R1+0xc80], R32 ;  /* 0x000c802001007387 */ /* 0x000fe80000100a00 */
[----:B------:R2:W-:Y:S04]  /*87d40*/  STL.64 [R1+0xc88], R34 ;  /* 0x000c882201007387 */ /* 0x0005e80000100a00 */
[----:B------:R3:W-:Y:S01]  /*87d50*/  STL [R1+0xc58], R6 ;  /* 0x000c580601007387 */ /* 0x0007e20000100800 */
[C---:B--2---:R-:W-:Y:S08]  /*87d60*/  HMMA.1688.F32.TF32 R32, R236.reuse, R80, R44 ;  /* 0x00000050ec20723c */ /* 0x044ff0000008102c */
[----:B---3--:R-:W-:Y:S01]  /*87d70*/  HMMA.1688.F32.TF32 R4, R236, R84, R40 ;  /* 0x00000054ec04723c */ /* 0x008fe20000081028 */
[----:B------:R2:W-:Y:S11]  /*87d80*/  STL [R1+0x4540], R188 ;  /* 0x004540bc01007387 */ /* 0x0005f60000100800 */
[----:B------:R-:W-:Y:S11]  /*87d90*/  @!UPT UIADD3 URZ, URZ, URZ, URZ ;  /* 0x0000003f3f3ff290 */ /* 0x000ff6000fffe03f */
[----:B------:R-:W-:Y:S01]  /*87da0*/  STL.64 [R1+0xc10], R4 ;  /* 0x000c100401007387 */ /* 0x000fe20000100a00 */
[----:B--2---:R-:W-:-:S03]  /*87db0*/  IMAD.MOV.U32 R188, RZ, RZ, R7 ;  /* 0x000000ffffbc7224 */ /* 0x004fc600078e0007 */
[----:B------:R-:W-:Y:S04]  /*87dc0*/  STL.64 [R1+0xc30], R32 ;  /* 0x000c302001007387 */ /* 0x000fe80000100a00 */
[----:B------:R-:W-:Y:S04]  /*87dd0*/  STL.64 [R1+0xc38], R34 ;  /* 0x000c382201007387 */ /* 0x000fe80000100a00 */
[----:B------:R2:W-:Y:S02]  /*87de0*/  STL [R1+0xc18], R6 ;  /* 0x000c180601007387 */ /* 0x0005e40000100800 */
[----:B--2---:R-:W-:Y:S02]  /*87df0*/  HMMA.1688.F32.TF32 R4, R236, R108, R132 ;  /* 0x0000006cec04723c */ /* 0x004fe40000081084 */
[----:B------:R-:W-:Y:S04]  /*87e00*/  LDS R236, [R161+0x10780] ;  /* 0x01078000a1ec7984 */ /* 0x000fe80000000800 */
[----:B------:R-:W-:Y:S02]  /*87e10*/  LDS R238, [R161+0x12780] ;  /* 0x01278000a1ee7984 */ /* 0x000fe40000000800 */
[C---:B------:R-:W-:Y:S02]  /*87e20*/  HMMA.1688.F32.TF32 R32, R232.reuse, R68, R208 ;  /* 0x00000044e820723c */ /* 0x040fe400000810d0 */
[----:B------:R-:W-:Y:S04]  /*87e30*/  LDS R237, [R189+0x10780] ;  /* 0x01078000bded7984 */ /* 0x000fe80000000800 */
[----:B------:R-:W2:Y:S09]  /*87e40*/  LDS R239, [R189+0x12780] ;  /* 0x01278000bdef7984 */ /* 0x000eb20000000800 */
[----:B------:R-:W-:Y:S04]  /*87e50*/  STL.64 [R1+0xbd0], R4 ;  /* 0x000bd00401007387 */ /* 0x000fe80000100a00 */
[----:B------:R3:W-:Y:S02]  /*87e60*/  STL.64 [R1+0xbd8], R6 ;  /* 0x000bd80601007387 */ /* 0x0007e40000100a00 */
[C---:B---3--:R-:W-:Y:S02]  /*87e70*/  HMMA.1688.F32.TF32 R4, R232.reuse, R216, R212 ;  /* 0x000000d8e804723c */ /* 0x048fe400000810d4 */
[----:B------:R-:W-:Y:S04]  /*87e80*/  STL.64 [R1+0xbf0], R32 ;  /* 0x000bf02001007387 */ /* 0x000fe80000100a00 */
[----:B------:R-:W-:Y:S04]  /*87e90*/  STL.64 [R1+0xbf8], R34 ;  /* 0x000bf82201007387 */ /* 0x000fe80000100a00 */
[----:B------:R-:W-:Y:S04]  /*87ea0*/  STL.64 [R1+0xbc0], R28 ;  /* 0x000bc01c01007387 */ /* 0x000fe80000100a00 */
[----:B------:R-:W-:Y:S09]  /*87eb0*/  STL.64 [R1+0xbc8], R30 ;  /* 0x000bc81e01007387 */ /* 0x000ff20000100a00 */
[----:B------:R-:W-:Y:S04]  /*87ec0*/  STL.64 [R1+0xba0], R4 ;  /* 0x000ba00401007387 */ /* 0x000fe80000100a00 */
[----:B------:R3:W-:Y:S02]  /*87ed0*/  STL.64 [R1+0xba8], R6 ;  /* 0x000ba80601007387 */ /* 0x0007e40000100a00 */
[C---:B---3--:R-:W-:Y:S08]  /*87ee0*/  HMMA.1688.F32.TF32 R4, R232.reuse, R128, R24 ;  /* 0x00000080e804723c */ /* 0x048ff00000081018 */
[C---:B------:R-:W-:Y:S11]  /*87ef0*/  HMMA.1688.F32.TF32 R20, R232.reuse, R124, R20 ;  /* 0x0000007ce814723c */ /* 0x040ff60000081014 */
[----:B------:R-:W-:Y:S04]  /*87f00*/  @!UPT UIADD3 URZ, URZ, URZ, URZ ;  /* 0x0000003f3f3ff290 */ /* 0x000fe8000fffe03f */
[----:B------:R-:W-:Y:S04]  /*87f10*/  STL.64 [R1+0xb80], R4 ;  /* 0x000b800401007387 */ /* 0x000fe80000100a00 */
[----:B------:R3:W-:Y:S02]  /*87f20*/  STL.64 [R1+0xb88], R6 ;  /* 0x000b880601007387 */ /* 0x0007e40000100a00 */
[C---:B---3--:R-:W-:Y:S02]  /*87f30*/  HMMA.1688.F32.TF32 R4, R232.reuse, R120, R16 ;  /* 0x00000078e804723c */ /* 0x048fe40000081010 */
[----:B------:R-:W-:Y:S04]  /*87f40*/  STL.64 [R1+0xb60], R20 ;  /* 0x000b601401007387 */ /* 0x000fe80000100a00 */
[----:B------:R-:W-:Y:S02]  /*87f50*/  STL.64 [R1+0xb68], R22 ;  /* 0x000b681601007387 */ /* 0x000fe40000100a00 */
[C---:B------:R-:W-:Y:S08]  /*87f60*/  HMMA.1688.F32.TF32 R16, R232.reuse, R116, R8 ;  /* 0x00000074e810723c */ /* 0x040ff00000081008 */
[C---:B------:R-:W-:Y:S07]  /*87f70*/  HMMA.1688.F32.TF32 R8, R232.reuse, R112, R176 ;  /* 0x00000070e808723c */ /* 0x040fee00000810b0 */
[----:B------:R-:W-:Y:S04]  /*87f80*/  STL.64 [R1+0xb40], R4 ;  /* 0x000b400401007387 */ /* 0x000fe80000100a00 */
[----:B------:R3:W-:Y:S02]  /*87f90*/  STL.64 [R1+0xb48], R6 ;  /* 0x000b480601007387 */ /* 0x0007e40000100a00 */
[----:B---3--:R-:W-:Y:S02]  /*87fa0*/  HMMA.1688.F32.TF32 R4, R232, R100, R12 ;  /* 0x00000064e804723c */ /* 0x008fe4000008100c */
[----:B------:R3:W-:Y:S04]  /*87fb0*/  STL.64 [R1+0xb20], R16 ;  /* 0x000b201001007387 */ /* 0x0007e80000100a00 */
[----:B------:R4:W-:Y:S04]  /*87fc0*/  STL.64 [R1+0xb28], R18 ;  /* 0x000b281201007387 */ /* 0x0009e80000100a00 */
[----:B------:R-:W5:Y:S04]  /*87fd0*/  LDL.LU R12, [R1+0xa20] ;  /* 0x000a2000010c7983 */ /* 0x000f680000300800 */
[----:B------:R-:W-:Y:S04]  /*87fe0*/  STL.64 [R1+0xb00], R8 ;  /* 0x000b000801007387 */ /* 0x000fe80000100a00 */
[----:B------:R-:W-:Y:S05]  /*87ff0*/  STL.64 [R1+0xb08], R10 ;  /* 0x000b080a01007387 */ /* 0x000fea0000100a00 */
[----:B------:R1:W-:Y:S04]  /*88000*/  STL.64 [R1+0xad0], R4 ;  /* 0x000ad00401007387 */ /* 0x0003e80000100a00 */
        /* <DEDUP_REMOVED lines=100> */
[----:B--2---:R-:W-:Y:S08]  /*88650*/  HMMA.1688.F32.TF32 R28, R240, R92, R28 ;  /* 0x0000005cf01c723c */ /* 0x004ff0000008101c */
[C---:B---3--:R-:W-:Y:S11]  /*88660*/  HMMA.1688.F32.TF32 R4, R232.reuse, R96, R4 ;  /* 0x00000060e804723c */ /* 0x048ff60000081004 */
[----:B------:R-:W-:Y:S11]  /*88670*/  @!UPT UIADD3 URZ, URZ, URZ, URZ ;  /* 0x0000003f3f3ff290 */ /* 0x000ff6000fffe03f */
[----:B------:R-:W-:Y:S01]  /*88680*/  @!UPT UIADD3 URZ, URZ, URZ, URZ ;  /* 0x0000003f3f3ff290 */ /* 0x000fe2000fffe03f */
[----:B------:R-:W-:Y:S04]  /*88690*/  STL.64 [R1+0xac0], R4 ;  /* 0x000ac00401007387 */ /* 0x000fe80000100a00 */
[----:B------:R1:W-:Y:S02]  /*886a0*/  STL.64 [R1+0xac8], R6 ;  /* 0x000ac80601007387 */ /* 0x0003e40000100a00 */
[C---:B-1----:R-:W-:Y:S08]  /*886b0*/  HMMA.1688.F32.TF32 R4, R232.reuse, R92, R140 ;  /* 0x0000005ce804723c */ /* 0x042ff0000008108c */
[C---:B----4-:R-:W-:Y:S11]  /*886c0*/  HMMA.1688.F32.TF32 R140, R232.reuse, R72, R136 ;  /* 0x00000048e88c723c */ /* 0x050ff60000081088 */
[----:B------:R-:W-:Y:S04]  /*886d0*/  @!UPT UIADD3 URZ, URZ, URZ, URZ ;  /* 0x0000003f3f3ff290 */ /* 0x000fe8000fffe03f */
        /* <DEDUP_REMOVED lines=8> */
[----:B------:R1:W-:Y:S02]  /*88760*/  STL.64 [R1+0xa98], R6 ;  /* 0x000a980601007387 */ /* 0x0003e40000100a00 */
[----:B-1----:R-:W-:Y:S02]  /*88770*/  HMMA.1688.F32.TF32 R4, R232, R108, R64 ;  /* 0x0000006ce804723c */ /* 0x002fe40000081040 */
[----:B------:R-:W-:Y:S04]  /*88780*/  STL.64 [R1+0xa80], R136 ;  /* 0x000a808801007387 */ /* 0x000fe80000100a00 */
[----:B------:R-:W-:Y:S02]  /*88790*/  STL.64 [R1+0xa88], R138 ;  /* 0x000a888a01007387 */ /* 0x000fe40000100a00 */
[C---:B-----5:R-:W-:Y:S02]  /*887a0*/  HMMA.1688.F32.TF32 R60, R240.reuse, R68, R60 ;  /* 0x00000044f03c723c */ /* 0x060fe4000008103c */
[----:B------:R-:W-:Y:S04]  /*887b0*/  STL.64 [R1+0xa70], R104 ;  /* 0x000a706801007387 */ /* 0x000fe80000100a00 */
[----:B------:R-:W-:Y:S02]  /*887c0*/  STL.64 [R1+0xa78], R106 ;  /* 0x000a786a01007387 */ /* 0x000fe40000100a00 */
[C---:B------:R-:W-:Y:S02]  /*887d0*/  HMMA.1688.F32.TF32 R56, R240.reuse, R88, R56 ;  /* 0x00000058f038723c */ /* 0x040fe40000081038 */
[----:B------:R-:W-:Y:S04]  /*887e0*/  LDS R232, [R161+0x14000] ;  /* 0x01400000a1e87984 */ /* 0x000fe80000000800 */
[----:B------:R-:W-:Y:S04]  /*887f0*/  LDS R234, [R161+0x16000] ;  /* 0x01600000a1ea7984 */ /* 0x000fe80000000800 */
        /* <DEDUP_REMOVED lines=8> */
[----:B------:R-:W-:Y:S01]  /*88880*/  STL.64 [R1+0xae0], R56 ;  /* 0x000ae03801007387 */ /* 0x000fe20000100a00 */
[C---:B------:R-:W-:Y:S03]  /*88890*/  HMMA.1688.F32.TF32 R36, R240.reuse, R124, R52 ;  /* 0x0000007cf024723c */ /* 0x040fe60000081034 */
[----:B------:R-:W-:Y:S08]  /*888a0*/  STL.64 [R1+0xae8], R58 ;  /* 0x000ae83a01007387 */ /* 0x000ff00000100a00 */
        /* <DEDUP_REMOVED lines=29> */
[C---:B-1----:R-:W-:Y:S06]  /*88a80*/  HMMA.1688.F32.TF32 R4, R240.reuse, R84, R16 ;  /* 0x00000054f004723c */ /* 0x042fec0000081010 */
[----:B------:R-:W-:Y:S04]  /*88a90*/  STL.64 [R1+0xc40], R24 ;  /* 0x000c401801007387 */ /* 0x000fe80000100a00 */
[----:B------:R-:W-:Y:S01]  /*88aa0*/  STL.64 [R1+0xc48], R26 ;  /* 0x000c481a01007387 */ /* 0x000fe20000100a00 */
[----:B------:R-:W-:Y:S03]  /*88ab0*/  HMMA.1688.F32.TF32 R16, R240, R108, R8 ;  /* 0x0000006cf010723c */ /* 0x000fe60000081008 */
        /* <DEDUP_REMOVED lines=8> */
[----:B------:R-:W-:Y:S01]  /*88b40*/  LDS R243, [R189+0x16100] ;  /* 0x01610000bdf37984 */ /* 0x000fe20000000800 */
[C---:B-1----:R-:W-:Y:S03]  /*88b50*/  HMMA.1688.F32.TF32 R4, R236.reuse, R88, R12 ;  /* 0x00000058ec04723c */ /* 0x042fe6000008100c */
[----:B------:R1:W-:Y:S04]  /*88b60*/  STL.64 [R1+0xc60], R16 ;  /* 0x000c601001007387 */ /* 0x0003e80000100a00 */
[----:B------:R3:W-:Y:S04]  /*88b70*/  STL.64 [R1+0xc68], R18 ;  /* 0x000c681201007387 */ /* 0x0007e80000100a00 */
[----:B------:R-:W4:Y:S04]  /*88b80*/  LDL.LU R212, [R1+0x2e0] ;  /* 0x0002e00001d47983 */ /* 0x000f280000300800 */
[----:B------:R5:W-:Y:S04]  /*88b90*/  STL.64 [R1+0xa40], R8 ;  /* 0x000a400801007387 */ /* 0x000be80000100a00 */
[----:B------:R1:W-:Y:S04]  /*88ba0*/  STL.64 [R1+0xa48], R10 ;  /* 0x000a480a01007387 */ /* 0x0003e80000100a00 */
        /* <DEDUP_REMOVED lines=51> */
[----:B------:R-:W2:Y:S01]  /*88ee0*/  LDL.LU R22, [R1+0x108] ;  /* 0x0001080001167983 */ /* 0x000ea20000300800 */
[C---:B----4-:R-:W-:Y:S03]  /*88ef0*/  HMMA.1688.F32.TF32 R4, R236.reuse, R128, R16 ;  /* 0x00000080ec04723c */ /* 0x050fe60000081010 */
[----:B------:R-:W2:Y:S04]  /*88f00*/  LDL.LU R23, [R1+0x10c] ;  /* 0x00010c0001177983 */ /* 0x000ea80000300800 */
[----:B------:R-:W4:Y:S11]  /*88f10*/  LDL.LU R16, [R1+0x80] ;  /* 0x0000800001107983 */ /* 0x000f360000300800 */
[----:B------:R-:W-:Y:S05]  /*88f20*/  @!UPT UIADD3 URZ, URZ, URZ, URZ ;  /* 0x0000003f3f3ff290 */ /* 0x000fea000fffe03f */
[----:B------:R-:W-:Y:S04]  /*88f30*/  STL.64 [R1+0xa00], R4 ;  /* 0x000a000401007387 */ /* 0x000fe80000100a00 */
[----:B------:R5:W-:Y:S04]  /*88f40*/  STL.64 [R1+0xa08], R6 ;  /* 0x000a080601007387 */ /* 0x000be80000100a00 */
[----:B------:R-:W4:Y:S04]  /*88f50*/  LDL.LU R17, [R1+0x84] ;  /* 0x0000840001117983 */ /* 0x000f280000300800 */
[----:B------:R-:W4:Y:S01]  /*88f60*/  LDL.LU R18, [R1+0x88] ;  /* 0x0000880001127983 */ /* 0x000f220000300800 */
[C---:B-----5:R-:W-:Y:S03]  /*88f70*/  HMMA.1688.F32.TF32 R4, R236.reuse, R124, R8 ;  /* 0x0000007cec04723c */ /* 0x060fe60000081008 */
[----:B------:R-:W4:Y:S04]  /*88f80*/  LDL.LU R19, [R1+0x8c] ;  /* 0x00008c0001137983 */ /* 0x000f280000300800 */
[----:B------:R-:W5:Y:S11]  /*88f90*/  LDL.LU R8, [R1+0x20] ;  /* 0x0000200001087983 */ /* 0x000f760000300800 */
[----:B------:R-:W-:Y:S05]  /*88fa0*/  @!UPT UIADD3 URZ, URZ, URZ, URZ ;  /* 0x0000003f3f3ff290 */ /* 0x000fea000fffe03f */
[----:B------:R-:W-:Y:S04]  /*88fb0*/  STL.64 [R1+0x9e0], R4 ;  /* 0x0009e00401007387 */ /* 0x000fe80000100a00 */
[----:B------:R3:W-:Y:S04]  /*88fc0*/  STL.64 [R1+0x9e8], R6 ;  /* 0x0009e80601007387 */ /* 0x0007e80000100a00 */
[----:B------:R-:W5:Y:S04]  /*88fd0*/  LDL.LU R9, [R1+0x24] ;  /* 0x0000240001097983 */ /* 0x000f680000300800 */
[----:B------:R-:W5:Y:S01]  /*88fe0*/  LDL.LU R10, [R1+0x28] ;  /* 0x00002800010a7983 */ /* 0x000f620000300800 */
[C---:B---3--:R-:W-:Y:S03]  /*88ff0*/  HMMA.1688.F32.TF32 R4, R236.reuse, R120, R176 ;  /* 0x00000078ec04723c */ /* 0x048fe600000810b0 */
[----:B------:R-:W5:Y:S04]  /*89000*/  LDL.LU R11, [R1+0x2c] ;  /* 0x00002c00010b7983 */ /* 0x000f680000300800 */
[----:B------:R-:W3:Y:S11]  /*89010*/  LDL.LU R176, [R1+0x10] ;  /* 0x0000100001b07983 */ /* 0x000ef60000300800 */
[----:B------:R-:W-:Y:S05]  /*89020*/  @!UPT UIADD3 URZ, URZ, URZ, URZ ;  /* 0x0000003f3f3ff290 */ /* 0x000fea000fffe03f */
[----:B------:R-:W-:Y:S04]  /*89030*/  STL.64 [R1+0x9c0], R4 ;  /* 0x0009c00401007387 */ /* 0x000fe80000100a00 */
[----:B------:R1:W-:Y:S01]  /*89040*/  STL.64 [R1+0x9c8], R6 ;  /* 0x0009c80601007387 */ /* 0x0003e20000100a00 */
[----:B------:R-:W-:Y:S01]  /*89050*/  MOV R178, R90 ;  /* 0x0000005a00b27202 */ /* 0x000fe20000000f00 */
[----:B------:R-:W-:Y:S02]  /*89060*/  IMAD.MOV.U32 R179, RZ, RZ, R91 ;  /* 0x000000ffffb37224 */ /* 0x000fe400078e005b */
[----:B------:R-:W3:Y:S04]  /*89070*/  LDL.LU R177, [R1+0x14] ;  /* 0x0000140001b17983 */ /* 0x000ee80000300800 */
[----:B------:R-:W3:Y:S01]  /*89080*/  LDL.LU R90, [R1+0x4864] ;  /* 0x00486400015a7983 */ /* 0x000ee20000300800 */
[----:B-1----:R-:W-:Y:S03]  /*89090*/  HMMA.1688.F32.TF32 R4, R236, R116, R12 ;  /* 0x00000074ec04723c */ /* 0x002fe6000008100c */
[----:B------:R-:W3:Y:S04]  /*890a0*/  LDL.LU R91, [R1+0x4860] ;  /* 0x00486000015b7983 */ /* 0x000ee80000300800 */
[----:B------:R-:W-:-:S02]  /*890b0*/  IMAD.MOV.U32 R12, RZ, RZ, R70 ;  /* 0x000000ffff0c7224 */ /* 0x000fc400078e0046 */
[----:B------:R-:W3:Y:S01]  /*890c0*/  LDL.LU R70, [R1+0x485c] ;  /* 0x00485c0001467983 */ /* 0x000ee20000300800 */
[----:B------:R-:W-:Y:S11]  /*890d0*/  MOV R13, R71 ;  /* 0x00000047000d7202 */ /* 0x000ff60000000f00 */
[----:B------:R-:W-:Y:S02]  /*890e0*/  @!UPT UIADD3 URZ, URZ, URZ, URZ ;  /* 0x0000003f3f3ff290 */ /* 0x000fe4000fffe03f */
[----:B------:R-:W-:Y:S04]  /*890f0*/  STL.64 [R1+0x940], R4 ;  /* 0x0009400401007387 */ /* 0x000fe80000100a00 */
[----:B------:R1:W-:Y:S04]  /*89100*/  STL.64 [R1+0x948], R6 ;  /* 0x0009480601007387 */ /* 0x0003e80000100a00 */
[----:B------:R-:W3:Y:S01]  /*89110*/  LDL.LU R71, [R1+0x4858] ;  /* 0x0048580001477983 */ /* 0x000ee20000300800 */
[C---:B------:R-:W-:Y:S08]  /*89120*/  HMMA.1688.F32.TF32 R32, R236.reuse, R112, R40 ;  /* 0x00000070ec20723c */ /* 0x040ff00000081028 */
[C---:B------:R-:W-:Y:S08]  /*89130*/  HMMA.1688.F32.TF32 R36, R236.reuse, R100, R132 ;  /* 0x00000064ec24723c */ /* 0x040ff00000081084 */
[C---:B-1----:R-:W-:Y:S07]  /*89140*/  HMMA.1688.F32.TF32 R4, R236.reuse, R96, R208 ;  /* 0x00000060ec04723c */ /* 0x042fee00000810d0 */
[----:B------:R-:W-:Y:S04]  /*89150*/  STL.64 [R1+0x630], R32 ;  /* 0x0006302001007387 */ /* 0x000fe80000100a00 */
[----:B------:R-:W-:Y:S04]  /*89160*/  STL.64 [R1+0x638], R34 ;  /* 0x0006382201007387 */ /* 0x000fe80000100a00 */
[----:B------:R-:W-:Y:S04]  /*89170*/  STL.64 [R1+0x610], R36 ;  /* 0x0006102401007387 */ /* 0x000fe80000100a00 */
[----:B------:R-:W-:Y:S04]  /*89180*/  STL.64 [R1+0x618], R38 ;  /* 0x0006182601007387 */ /* 0x000fe80000100a00 */
[----:B------:R-:W-:Y:S04]  /*89190*/  STL.64 [R1+0x320], R4 ;  /* 0x0003200401007387 */ /* 0x000fe80000100a00 */
[----:B------:R1:W-:Y:S02]  /*891a0*/  STL.64 [R1+0x328], R6 ;  /* 0x0003280601007387 */ /* 0x0003e40000100a00 */
[----:B-1----:R-:W-:Y:S01]  /*891b0*/  HMMA.1688.F32.TF32 R4, R236, R76, R24 ;  /* 0x0000004cec04723c */ /* 0x002fe20000081018 */
[----:B------:R-:W-:-:S02]  /*891c0*/  IMAD.MOV.U32 R14, RZ, RZ, R160 ;  /* 0x000000ffff0e7224 */ /* 0x000fc400078e00a0 */
[----:B------:R-:W-:Y:S11]  /*891d0*/  IMAD.MOV.U32 R15, RZ, RZ, R3 ;  /* 0x000000ffff0f7224 */ /* 0x000ff600078e0003 */
[----:B------:R-:W-:Y:S10]  /*891e0*/  @!UPT UIADD3 URZ, URZ, URZ, URZ ;  /* 0x0000003f3f3ff290 */ /* 0x000ff4000fffe03f */
[----:B------:R-:W-:Y:S01]  /*891f0*/  MOV R3, R4 ;  /* 0x0000000400037202 */ /* 0x000fe20000000f00 */
[----:B------:R-:W-:Y:S01]  /*89200*/  IMAD.MOV.U32 R217, RZ, RZ, R5 ;  /* 0x000000ffffd97224 */ /* 0x000fe200078e0005 */
[----:B------:R-:W-:Y:S01]  /*89210*/  MOV R160, R7 ;  /* 0x0000000700a07202 */ /* 0x000fe20000000f00 */
[----:B------:R-:W-:Y:S01]  /*89220*/  IMAD.MOV.U32 R216, RZ, RZ, R6 ;  /* 0x000000ffffd87224 */ /* 0x000fe200078e0006 */
[C---:B------:R-:W-:Y:S08]  /*89230*/  HMMA.1688.F32.TF32 R32, R236.reuse, R92, R28 ;  /* 0x0000005cec20723c */ /* 0x040ff0000008101c */
[C---:B------:R-:W-:Y:S08]  /*89240*/  HMMA.1688.F32.TF32 R28, R236.reuse, R72, R212 ;  /* 0x00000048ec1c723c */ /* 0x040ff000000810d4 */
[C---:B--2---:R-:W-:Y:S11]  /*89250*/  HMMA.1688.F32.TF32 R4, R236.reuse, R80, R20 ;  /* 0x00000050ec04723c */ /* 0x044ff60000081014 */
[----:B------:R-:W-:Y:S11]  /*89260*/  @!UPT UIADD3 URZ, URZ, URZ, URZ ;  /* 0x0000003f3f3ff290 */ /* 0x000ff6000fffe03f */
[----:B------:R-:W-:Y:S02]  /*89270*/  @!UPT UIADD3 URZ, URZ, URZ, URZ ;  /* 0x0000003f3f3ff290 */ /* 0x000fe4000fffe03f */
[----:B------:R-:W-:Y:S01]  /*89280*/  IMAD.MOV.U32 R125, RZ, RZ, R4 ;  /* 0x000000ffff7d7224 */ /* 0x000fe200078e0004 */
[----:B------:R-:W-:Y:S01]  /*89290*/  MOV R101, R6 ;  /* 0x0000000600657202 */ /* 0x000fe20000000f00 */
[----:B------:R-:W-:Y:S02]  /*892a0*/  IMAD.MOV.U32 R124, RZ, RZ, R5 ;  /* 0x000000ffff7c7224 */ /* 0x000fe400078e0005 */
        /* <DEDUP_REMOVED lines=8> */
[----:B-----5:R-:W-:Y:S01]  /*89330*/  HMMA.1688.F32.TF32 R4, R236, R108, R8 ;  /* 0x0000006cec04723c */ /* 0x020fe20000081008 */
        /* <DEDUP_REMOVED lines=17> */
[----:B------:R-:W-:-:S03]  /*89450*/  IMAD.MOV.U32 R27, RZ, RZ, R123 ;  /* 0x000000ffff1b7224 */ /* 0x000fc600078e007b */
[----:B------:R-:W-:Y:S01]  /*89460*/  LDS R238, [R161+0x16080] ;  /* 0x01608000a1ee7984 */ /* 0x000fe20000000800 */
[----:B------:R-:W-:Y:S01]  /*89470*/  MOV R97, R4 ;  /* 0x0000000400617202 */ /* 0x000fe20000000f00 */
[----:B------:R-:W-:Y:S01]  /*89480*/  IMAD.MOV.U32 R96, RZ, RZ, R5 ;  /* 0x000000ffff607224 */ /* 0x000fe200078e0005 */
[----:B------:R-:W-:Y:S01]  /*89490*/  MOV R76, R7 ;  /* 0x00000007004c7202 */ /* 0x000fe20000000f00 */
[----:B------:R-:W-:Y:S01]  /*894a0*/  IMAD.MOV.U32 R77, RZ, RZ, R6 ;  /* 0x000000ffff4d7224 */ /* 0x000fe200078e0006 */
[----:B------:R-:W-:Y:S04]  /*894b0*/  STL.64 [R1+0x308], R34 ;  /* 0x0003082201007387 */ /* 0x000fe80000100a00 */
[----:B------:R1:W-:Y:S04]  /*894c0*/  STL.64 [R1+0xd70], R28 ;  /* 0x000d701c01007387 */ /* 0x0003e80000100a00 */
[----:B------:R2:W-:Y:S01]  /*894d0*/  STL.64 [R1+0xd78], R30 ;  /* 0x000d781e01007387 */ /* 0x0005e20000100a00 */
[----:B------:R-:W-:-:S03]  /*894e0*/  IMAD.MOV.U32 R8, RZ, RZ, R79 ;  /* 0x000000ffff087224 */ /* 0x000fc600078e004f */
[----:B------:R-:W-:Y:S04]  /*894f0*/  LDS R237, [R189+0x14080] ;  /* 0x01408000bded7984 */ /* 0x000fe80000000800 */
[----:B------:R-:W4:Y:S01]  /*89500*/  LDS R239, [R189+0x16080] ;  /* 0x01608000bdef7984 */ /* 0x000f220000000800 */
[C---:B---3--:R-:W-:Y:S01]  /*89510*/  HMMA.1688.F32.TF32 R4, R232.reuse, R70, R176 ;  /* 0x00000046e804723c */ /* 0x048fe200000810b0 */
[----:B------:R-:W-:Y:S01]  /*89520*/  IMAD.MOV.U32 R9, RZ, RZ, R78 ;  /* 0x000000ffff097224 */ /* 0x000fe200078e004e */
[----:B------:R-:W-:Y:S01]  /*89530*/  MOV R10, R83 ;  /* 0x00000053000a7202 */ /* 0x000fe20000000f00 */
[----:B------:R-:W-:Y:S11]  /*89540*/  IMAD.MOV.U32 R11, RZ, RZ, R82 ;  /* 0x000000ffff0b7224 */ /* 0x000ff600078e0052 */
[----:B------:R-:W-:Y:S10]  /*89550*/  @!UPT UIADD3 URZ, URZ, URZ, URZ ;  /* 0x0000003f3f3ff290 */ /* 0x000ff4000fffe03f */
[----:B------:R-:W-:Y:S01]  /*89560*/  IMAD.MOV.U32 R93, RZ, RZ, R4 ;  /* 0x000000ffff5d7224 */ /* 0x000fe200078e0004 */
[----:B------:R-:W-:Y:S01]  /*89570*/  MOV R81, R6 ;  /* 0x0000000600517202 */ /* 0x000fe20000000f00 */
[----:B------:R-:W-:Y:S02]  /*89580*/  IMAD.MOV.U32 R92, RZ, RZ, R5 ;  /* 0x000000ffff5c7224 */ /* 0x000fe400078e0005 */
[----:B------:R-:W-:Y:S02]  /*89590*/  IMAD.MOV.U32 R80, RZ, RZ, R7 ;  /* 0x000000ffff507224 */ /* 0x000fe400078e0007 */
[----:B------:R-:W-:Y:S07]  /*895a0*/  HMMA.1688.F32.TF32 R4, R232, R90, R12 ;  /* 0x0000005ae804723c */ /* 0x000fee000008100c */
[----:B------:R-:W-:Y:S01]  /*895b0*/  MOV R12, R103 ;  /* 0x00000067000c7202 */ /* 0x000fe20000000f00 */
[----:B------:R-:W-:Y:S01]  /*895c0*/  IMAD.MOV.U32 R13, RZ, RZ, R102 ;  /* 0x000000ffff0d7224 */ /* 0x000fe200078e0066 */
[----:B------:R-:W3:Y:S01]  /*895d0*/  LDL.LU R103, [R1+0x4854] ;  /* 0x0048540001677983 */ /* 0x000ee20000300800 */
[----:B------:R-:W-:Y:S01]  /*895e0*/  IMAD.MOV.U32 R14, RZ, RZ, R99 ;  /* 0x000000ffff0e7224 */ /* 0x000fe200078e0063 */
[----:B------:R-:W-:-:S02]  /*895f0*/  MOV R15, R98 ;  /* 0x00000062000f7202 */ /* 0x000fc40000000f00 */
        /* <DEDUP_REMOVED lines=15> */
[----:B-1----:R-:W-:Y:S01]  /*896f0*/  IMAD.MOV.U32 R28, RZ, RZ, R248 ;  /* 0x000000ffff1c7224 */ /* 0x002fe200078e00f8 */
[----:B--2---:R-:W-:Y:S01]  /*89700*/  MOV R30, R250 ;  /* 0x000000fa001e7202 */ /* 0x004fe20000000f00 */
[----:B------:R-:W-:Y:S01]  /*89710*/  IMAD.MOV.U32 R29, RZ, RZ, R249 ;  /* 0x000000ffff1d7224 */ /* 0x000fe200078e00f9 */
[----:B------:R-:W2:Y:S01]  /*89720*/  LDL.LU R248, [R1+0x4814] ;  /* 0x0048140001f87983 */ /* 0x000ea20000300800 */
[----:B------:R-:W-:-:S03]  /*89730*/  IMAD.MOV.U32 R31, RZ, RZ, R251 ;  /* 0x000000ffff1f7224 */ /* 0x000fc600078e00fb */
[----:B------:R-:W2:Y:S04]  /*89740*/  LDL.LU R249, [R1+0x4810] ;  /* 0x0048100001f97983 */ /* 0x000ea80000300800 */
[----:B------:R-:W2:Y:S04]  /*89750*/  LDL.LU R250, [R1+0x480c] ;  /* 0x00480c0001fa7983 */ /* 0x000ea80000300800 */
[----:B------:R-:W2:Y:S01]  /*89760*/  LDL.LU R251, [R1+0x4808] ;  /* 0x0048080001fb7983 */ /* 0x000ea20000300800 */
[----:B------:R-:W-:Y:S01]  /*89770*/  IMAD.MOV.U32 R176, RZ, RZ, R126 ;  /* 0x000000ffffb07224 */ /* 0x000fe200078e007e */
[----:B------:R-:W-:Y:S01]  /*89780*/  MOV R177, R130 ;  /* 0x0000008200b17202 */ /* 0x000fe20000000f00 */
[----:B------:R-:W-:-:S02]  /*89790*/  IMAD.MOV.U32 R178, RZ, RZ, R131 ;  /* 0x000000ffffb27224 */ /* 0x000fc400078e0083 */
[----:B------:R-:W-:Y:S02]  /*897a0*/  IMAD.MOV.U32 R179, RZ, RZ, R127 ;  /* 0x000000ffffb37224 */ /* 0x000fe400078e007f */
[----:B---3--:R-:W-:Y:S02]  /*897b0*/  IMAD.MOV.U32 R211, RZ, RZ, R103 ;  /* 0x000000ffffd37224 */ /* 0x008fe400078e0067 */
[----:B-----5:R-:W-:Y:S01]  /*897c0*/  IMAD.MOV.U32 R210, RZ, RZ, R102 ;  /* 0x000000ffffd27224 */ /* 0x020fe200078e0066 */
[----:B----4-:R-:W-:Y:S02]  /*897d0*/  MOV R209, R99 ;  /* 0x0000006300d17202 */ /* 0x010fe40000000f00 */
        /* <DEDUP_REMOVED lines=8> */
[----:B------:R-:W-:Y:S02]  /*89860*/  IMAD.MOV.U32 R47, RZ, RZ, R87 ;  /* 0x000000ffff2f7224 */ /* 0x000fe400078e0057 */
[----:B------:R-:W-:Y:S02]  /*89870*/  IMAD.MOV.U32 R46, RZ, RZ, R86 ;  /* 0x000000ffff2e7224 */ /* 0x000fe400078e0056 */
[----:B------:R-:W-:Y:S02]  /*89880*/  IMAD.MOV.U32 R44, RZ, RZ, R110 ;  /* 0x000000ffff2c7224 */ /* 0x000fe400078e006e */
[----:B------:R-:W3:Y:S01]  /*89890*/  LDL.LU R110, [R1+0x4804] ;  /* 0x00480400016e7983 */ /* 0x000ee20000300800 */
[----:B------:R-:W-:-:S03]  /*898a0*/  MOV R45, R111 ;  /* 0x0000006f002d7202 */ /* 0x000fc60000000f00 */
[----:B------:R-:W3:Y:S04]  /*898b0*/  LDL.LU R111, [R1+0x4800] ;  /* 0x00480000016f7983 */ /* 0x000ee80000300800 */
[----:B------:R-:W4:Y:S04]  /*898c0*/  LDL.LU R86, [R1+0x47fc] ;  /* 0x0047fc0001567983 */ /* 0x000f280000300800 */
[----:B------:R-:W4:Y:S01]  /*898d0*/  LDL.LU R87, [R1+0x47f8] ;  /* 0x0047f80001577983 */ /* 0x000f220000300800 */
[----:B------:R-:W-:-:S03]  /*898e0*/  IMAD.MOV.U32 R40, RZ, RZ, R74 ;  /* 0x000000ffff287224 */ /* 0x000fc600078e004a */
        /* <DEDUP_REMOVED lines=44> */
[----:B------:R-:W-:Y:S01]  /*89bb0*/  @!UPT UIADD3 URZ, URZ, URZ, URZ ;  /* 0x0000003f3f3ff290 */ /* 0x000fe2000fffe03f */
[----:B------:R1:W-:Y:S01]  /*89bc0*/  STL.64 [R1+0xff0], R4 ;  /* 0x000ff00401007387 */ /* 0x0003e20000100a00 */
[----:B------:R-:W-:Y:S01]  /*89bd0*/  IMAD.MOV.U32 R129, RZ, RZ, R6 ;  /* 0x000000ffff817224 */ /* 0x000fe200078e0006 */
[----:B------:R-:W-:Y:S02]  /*89be0*/  MOV R128, R7 ;  /* 0x0000000700807202 */ /* 0x000fe40000000f00 */
        /* <DEDUP_REMOVED lines=20> */
[C---:B-----5:R-:W-:Y:S02]  /*89d30*/  HMMA.1688.F32.TF32 R16, R232.reuse, R82, R8 ;  /* 0x00000052e810723c */ /* 0x060fe40000081008 */
[----:B------:R-:W-:Y:S04]  /*89d40*/  STL.64 [R1+0x1490], R20 ;  /* 0x0014901401007387 */ /* 0x000fe80000100a00 */
[----:B------:R-:W-:Y:S02]  /*89d50*/  STL.64 [R1+0x1498], R22 ;  /* 0x0014981601007387 */ /* 0x000fe40000100a00 */
[C---:B----4-:R-:W-:Y:S07]  /*89d60*/  HMMA.1688.F32.TF32 R8, R232.reuse, R86, R176 ;  /* 0x00000056e808723c */ /* 0x050fee00000810b0 */
[----:B------:R-:W-:Y:S04]  /*89d70*/  STL.64 [R1+0x1480], R4 ;  /* 0x0014800401007387 */ /* 0x000fe80000100a00 */
[----:B------:R1:W-:Y:S02]  /*89d80*/  STL.64 [R1+0x1488], R6 ;  /* 0x0014880601007387 */ /* 0x0003e40000100a00 */
[----:B-1----:R-:W-:Y:S02]  /*89d90*/  HMMA.1688.F32.TF32 R4, R232, R110, R12 ;  /* 0x0000006ee804723c */ /* 0x002fe4000008100c */
[----:B------:R1:W-:Y:S04]  /*89da0*/  STL.64 [R1+0x1470], R16 ;  /* 0x0014701001007387 */ /* 0x0003e80000100a00 */
[----:B------:R2:W-:Y:S04]  /*89db0*/  STL.64 [R1+0x1478], R18 ;  /* 0x0014781201007387 */ /* 0x0005e80000100a00 */
[----:B------:R-:W3:Y:S04]  /*89dc0*/  LDL.LU R248, [R1+0x110] ;  /* 0x0001100001f87983 */ /* 0x000ee80000300800 */
[----:B------:R-:W-:Y:S04]  /*89dd0*/  STL.64 [R1+0x1460], R8 ;  /* 0x0014600801007387 */ /* 0x000fe80000100a00 */
[----:B------:R-:W-:Y:S04]  /*89de0*/  STL.64 [R1+0x1468], R10 ;  /* 0x0014680a01007387 */ /* 0x000fe80000100a00 */
[----:B------:R-:W-:Y:S04]  /*89df0*/  LDS R232, [R161+0x14180] ;  /* 0x01418000a1e87984 */ /* 0x000fe80000000800 */
        /* <DEDUP_REMOVED lines=111> */
[----:B------:R-:W1:Y:S01]  /*8a4f0*/  LDS R235, [R189+0x16180] ;  /* 0x01618000bdeb7984 */ /* 0x000e620000000800 */
[C---:B--2---:R-:W-:Y:S08]  /*8a500*/  HMMA.1688.F32.TF32 R44, R236.reuse, R82, R44 ;  /* 0x00000052ec2c723c */ /* 0x044ff0000008102c */
[C---:B---3--:R-:W-:Y:S08]  /*8a510*/  HMMA.1688.F32.TF32 R48, R236.reuse, R78, R48 ;  /* 0x0000004eec30723c */ /* 0x048ff00000081030 */
        /* <DEDUP_REMOVED lines=8> */
[C---:B----4-:R-:W-:Y:S08]  /*8a5a0*/  HMMA.1688.F32.TF32 R4, R236.reuse, R70, R4 ;  /* 0x00000046ec04723c */ /* 0x050ff00000081004 */
[C---:B-----5:R-:W-:Y:S11]  /*8a5b0*/  HMMA.1688.F32.TF32 R136, R236.reuse, R218, R136 ;  /* 0x000000daec88723c */ /* 0x060ff60000081088 */
        /* <DEDUP_REMOVED lines=78> */
[----:B------:R-:W-:Y:S05]  /*8aaa0*/  STL.64 [R1+0xf80], R208 ;  /* 0x000f80d001007387 */ /* 0x000fea0000100a00 */
[C---:B------:R-:W-:Y:S01]  /*8aab0*/  HMMA.1688.F32.TF32 R16, R240.reuse, R122, R16 ;  /* 0x0000007af010723c */ /* 0x040fe20000081010 */
[----:B------:R1:W-:Y:S07]  /*8aac0*/  STL.64 [R1+0xf88], R210 ;  /* 0x000f88d201007387 */ /* 0x0003ee0000100a00 */
[C---:B------:R-:W-:Y:S01]  /*8aad0*/  HMMA.1688.F32.TF32 R8, R240.reuse, R118, R8 ;  /* 0x00000076f008723c */ /* 0x040fe20000081008 */
[----:B-1----:R-:W3:Y:S04]  /*8aae0*/  LDL.LU.64 R210, [R1+0x4690] ;  /* 0x0046900001d27983 */ /* 0x002ee80000300a00 */
[----:B------:R-:W3:Y:S03]  /*8aaf0*/  LDL.LU.64 R208, [R1+0x4688] ;  /* 0x0046880001d07983 */ /* 0x000ee60000300a00 */
[C---:B------:R-:W-:Y:S01]  /*8ab00*/  HMMA.1688.F32.TF32 R176, R240.reuse, R114, R176 ;  /* 0x00000072f0b0723c */ /* 0x040fe200000810b0 */
[----:B------:R-:W-:Y:S04]  /*8ab10*/  STL.64 [R1+0xf70], R28 ;  /* 0x000f701c01007387 */ /* 0x000fe80000100a00 */
[----:B------:R1:W-:Y:S03]  /*8ab20*/  STL.64 [R1+0xf78], R30 ;  /* 0x000f781e01007387 */ /* 0x0003e60000100a00 */
[C---:B------:R-:W-:Y:S01]  /*8ab30*/  HMMA.1688.F32.TF32 R12, R240.reuse, R102, R12 ;  /* 0x00000066f00c723c */ /* 0x040fe2000008100c */
        /* <DEDUP_REMOVED lines=29> */
[----:B------:R-:W4:Y:S01]  /*8ad10*/  LDL.LU.64 R12, [R1+0x4608] ;  /* 0x00460800010c7983 */ /* 0x000f220000300a00 */
[C---:B--2---:R-:W-:Y:S11]  /*8ad20*/  HMMA.1688.F32.TF32 R236, R240.reuse, R98, R236 ;  /* 0x00000062f0ec723c */ /* 0x044ff600000810ec */
[----:B------:R-:W-:Y:S11]  /*8ad30*/  @!UPT UIADD3 URZ, URZ, URZ, URZ ;  /* 0x0000003f3f3ff290 */ /* 0x000ff6000fffe03f */
[----:B------:R-:W-:Y:S01]  /*8ad40*/  @!UPT UIADD3 URZ, URZ, URZ, URZ ;  /* 0x0000003f3f3ff290 */ /* 0x000fe2000fffe03f */
[----:B------:R-:W-:Y:S04]  /*8ad50*/  STL.64 [R1+0xef0], R236 ;  /* 0x000ef0ec01007387 */ /* 0x000fe80000100a00 */
[----:B------:R1:W-:Y:S02]  /*8ad60*/  STL.64 [R1+0xef8], R238 ;  /* 0x000ef8ee01007387 */ /* 0x0003e40000100a00 */
[C---:B-1----:R-:W-:Y:S08]  /*8ad70*/  HMMA.1688.F32.TF32 R236, R240.reuse, R94, R244 ;  /* 0x0000005ef0ec723c */ /* 0x042ff000000810f4 */
[C---:B------:R-:W-:Y:S11]  /*8ad80*/  HMMA.1688.F32.TF32 R244, R240.reuse, R74, R248 ;  /* 0x0000004af0f4723c */ /* 0x040ff600000810f8 */
[----:B------:R-:W-:Y:S04]  /*8ad90*/  @!UPT UIADD3 URZ, URZ, URZ, URZ ;  /* 0x0000003f3f3ff290 */ /* 0x000fe8000fffe03f */
[----:B------:R-:W-:Y:S04]  /*8ada0*/  STL.64 [R1+0xee0], R236 ;  /* 0x000ee0ec01007387 */ /* 0x000fe80000100a00 */
[----:B------:R4:W-:Y:S04]  /*8adb0*/  STL.64 [R1+0xee8], R238 ;  /* 0x000ee8ee01007387 */ /* 0x0009e80000100a00 */
[----:B------:R-:W-:Y:S04]  /*8adc0*/  STL.64 [R1+0xed0], R244 ;  /* 0x000ed0f401007387 */ /* 0x000fe80000100a00 */
[----:B------:R-:W-:Y:S01]  /*8add0*/  STL.64 [R1+0xed8], R246 ;  /* 0x000ed8f601007387 */ /* 0x000fe20000100a00 */
[C---:B---3--:R-:W-:Y:S08]  /*8ade0*/  HMMA.1688.F32.TF32 R176, R240.reuse, R82, R176 ;  /* 0x00000052f0b0723c */ /* 0x048ff000000810b0 */
[C---:B----4-:R-:W-:Y:S08]  /*8adf0*/  HMMA.1688.F32.TF32 R236, R240.reuse, R78, R12 ;  /* 0x0000004ef0ec723c */ /* 0x050ff0000008100c */
[C---:B------:R-:W-:Y:S08]  /*8ae00*/  HMMA.1688.F32.TF32 R12, R240.reuse, R86, R8 ;  /* 0x00000056f00c723c */ /* 0x040ff00000081008 */
[----:B------:R-:W-:Y:S07]  /*8ae10*/  HMMA.1688.F32.TF32 R8, R240, R110, R16 ;  /* 0x0000006ef008723c */ /* 0x000fee0000081010 */
[----:B------:R-:W-:Y:S01]  /*8ae20*/  STL.64 [R1+0xec0], R236 ;  /* 0x000ec0ec01007387 */ /* 0x000fe20000100a00 */
[C---:B------:R-:W-:Y:S03]  /*8ae30*/  HMMA.1688.F32.TF32 R16, R232.reuse, R70, R20 ;  /* 0x00000046e810723c */ /* 0x040fe60000081014 */
[----:B------:R-:W-:Y:S04]  /*8ae40*/  STL.64 [R1+0xec8], R238 ;  /* 0x000ec8ee01007387 */ /* 0x000fe80000100a00 */
[----:B------:R-:W-:Y:S04]  /*8ae50*/  STL.64 [R1+0xeb0], R176 ;  /* 0x000eb0b001007387 */ /* 0x000fe80000100a00 */
        /* <DEDUP_REMOVED lines=8> */
[----:B------:R-:W-:Y:S03]  /*8aee0*/  STL.64 [R1+0xe08], R18 ;  /* 0x000e081201007387 */ /* 0x000fe60000100a00 */
[C---:B------:R-:W-:Y:S01]  /*8aef0*/  HMMA.1688.F32.TF32 R20, R232.reuse, R126, R208 ;  /* 0x0000007ee814723c */ /* 0x040fe200000810d0 */
[----:B------:R-:W-:Y:S04]  /*8af00*/  LDS R16, [R161+0x14200] ;  /* 0x01420000a1107984 */ /* 0x000fe80000000800 */
[----:B------:R-:W-:Y:S04]  /*8af10*/  LDS R18, [R161+0x16200] ;  /* 0x01620000a1127984 */ /* 0x000fe80000000800 */
        /* <DEDUP_REMOVED lines=11> */
[----:B------:R1:W-:Y:S04]  /*8afd0*/  STL.64 [R1+0xe98], R10 ;  /* 0x000e980a01007387 */ /* 0x0003e80000100a00 */
[----:B------:R-:W-:Y:S04]  /*8afe0*/  STL.64 [R1+0xe80], R20 ;  /* 0x000e801401007387 */ /* 0x000fe80000100a00 */
[----:B------:R3:W-:Y:S01]  /*8aff0*/  STL.64 [R1+0xe88], R22 ;  /* 0x000e881601007387 */ /* 0x0007e20000100a00 */
[C---:B-1----:R-:W-:Y:S08]  /*8b000*/  HMMA.1688.F32.TF32 R8, R232.reuse, R122, R132 ;  /* 0x0000007ae808723c */ /* 0x042ff00000081084 */
[C---:B---3--:R-:W-:Y:S11]  /*8b010*/  HMMA.1688.F32.TF32 R20, R232.reuse, R114, R44 ;  /* 0x00000072e814723c */ /* 0x048ff6000008102c */
[----:B------:R-:W-:Y:S04]  /*8b020*/  @!UPT UIADD3 URZ, URZ, URZ, URZ ;  /* 0x0000003f3f3ff290 */ /* 0x000fe8000fffe03f */
[----:B------:R-:W-:Y:S04]  /*8b030*/  STL.64 [R1+0xe70], R8 ;  /* 0x000e700801007387 */ /* 0x000fe80000100a00 */
[----:B------:R1:W-:Y:S04]  /*8b040*/  STL.64 [R1+0xe78], R10 ;  /* 0x000e780a01007387 */ /* 0x0003e80000100a00 */
[----:B------:R-:W-:Y:S04]  /*8b050*/  STL.64 [R1+0xe60], R12 ;  /* 0x000e600c01007387 */ /* 0x000fe80000100a00 */
[----:B------:R-:W-:Y:S01]  /*8b060*/  STL.64 [R1+0xe68], R14 ;  /* 0x000e680e01007387 */ /* 0x000fe20000100a00 */
[----:B-1----:R-:W-:Y:S03]  /*8b070*/  HMMA.1688.F32.TF32 R8, R232, R102, R48 ;  /* 0x00000066e808723c */ /* 0x002fe60000081030 */
[----:B------:R-:W-:Y:S04]  /*8b080*/  STL.64 [R1+0xe50], R20 ;  /* 0x000e501401007387 */ /* 0x000fe80000100a00 */
[----:B------:R1:W-:Y:S01]  /*8b090*/  STL.64 [R1+0xe58], R22 ;  /* 0x000e581601007387 */ /* 0x0003e20000100a00 */
[----:B--2---:R-:W-:Y:S01]  /*8b0a0*/  HMMA.1688.F32.TF32 R28, R16, R70, R220 ;  /* 0x00000046101c723c */ /* 0x004fe200000810dc */
[----:B------:R-:W-:Y:S01]  /*8b0b0*/  IMAD.MOV.U32 R176, RZ, RZ, R196 ;  /* 0x000000ffffb07224 */ /* 0x000fe200078e00c4 */
[----:B------:R-:W-:Y:S01]  /*8b0c0*/  MOV R178, R198 ;  /* 0x000000c600b27202 */ /* 0x000fe20000000f00 */
[----:B------:R-:W-:-:S02]  /*8b0d0*/  IMAD.MOV.U32 R177, RZ, RZ, R197 ;  /* 0x000000ffffb17224 */ /* 0x000fc400078e00c5 */
[----:B------:R-:W-:Y:S01]  /*8b0e0*/  IMAD.MOV.U32 R179, RZ, RZ, R199 ;  /* 0x000000ffffb37224 */ /* 0x000fe200078e00c7 */
[----:B------:R-:W-:Y:S01]  /*8b0f0*/  MOV R241, R193 ;  /* 0x000000c100f17202 */ /* 0x000fe20000000f00 */
[----:B------:R-:W-:Y:S02]  /*8b100*/  IMAD.MOV.U32 R240, RZ, RZ, R192 ;  /* 0x000000fffff07224 */ /* 0x000fe400078e00c0 */
[----:B------:R-:W-:Y:S01]  /*8b110*/  IMAD.MOV.U32 R242, RZ, RZ, R194 ;  /* 0x000000fffff27224 */ /* 0x000fe200078e00c2 */
[----:B-1----:R-:W-:Y:S01]  /*8b120*/  HMMA.1688.F32.TF32 R20, R232, R98, R52 ;  /* 0x00000062e814723c */ /* 0x002fe20000081034 */
[----:B------:R-:W-:Y:S01]  /*8b130*/  IMAD.MOV.U32 R243, RZ, RZ, R195 ;  /* 0x000000fffff37224 */ /* 0x000fe200078e00c3 */
[----:B------:R-:W-:Y:S01]  /*8b140*/  MOV R212, R184 ;  /* 0x000000b800d47202 */ /* 0x000fe20000000f00 */
[----:B------:R-:W-:Y:S01]  /*8b150*/  IMAD.MOV.U32 R213, RZ, RZ, R185 ;  /* 0x000000ffffd57224 */ /* 0x000fe200078e00b9 */
[----:B------:R-:W-:Y:S01]  /*8b160*/  MOV R215, R187 ;  /* 0x000000bb00d77202 */ /* 0x000fe20000000f00 */
        /* <DEDUP_REMOVED lines=12> */
[----:B-1----:R-:W-:Y:S01]  /*8b230*/  HMMA.1688.F32.TF32 R8, R232, R94, R32 ;  /* 0x0000005ee808723c */ /* 0x002fe20000081020 */
[----:B------:R-:W-:Y:S01]  /*8b240*/  IMAD.MOV.U32 R249, RZ, RZ, R230 ;  /* 0x000000fffff97224 */ /* 0x000fe200078e00e6 */
[----:B------:R-:W-:Y:S04]  /*8b250*/  STL.64 [R1+0x1360], R20 ;  /* 0x0013601401007387 */ /* 0x000fe80000100a00 */
[----:B------:R1:W-:Y:S01]  /*8b260*/  STL.64 [R1+0x1368], R22 ;  /* 0x0013681601007387 */ /* 0x0003e20000100a00 */
[----:B------:R-:W-:Y:S01]  /*8b270*/  IMAD.MOV.U32 R250, RZ, RZ, R231 ;  /* 0x000000fffffa7224 */ /* 0x000fe200078e00e7 */
[----:B------:R-:W-:-:S02]  /*8b280*/  MOV R251, R183 ;  /* 0x000000b700fb7202 */ /* 0x000fc40000000f00 */
[----:B------:R-:W-:Y:S04]  /*8b290*/  LDS R12, [R161+0x14280] ;  /* 0x01428000a10c7984 */ /* 0x000fe80000000800 */
[----:B------:R-:W-:Y:S01]  /*8b2a0*/  LDS R14, [R161+0x16280] ;  /* 0x01628000a10e7984 */ /* 0x000fe20000000800 */
[C---:B-1----:R-:W-:Y:S03]  /*8b2b0*/  HMMA.1688.F32.TF32 R20, R232.reuse, R78, R56 ;  /* 0x0000004ee814723c */ /* 0x042fe60000081038 */
[----:B------:R-:W-:Y:S05]  /*8b2c0*/  LDS R13, [R189+0x14280] ;  /* 0x01428000bd0d7984 */ /* 0x000fea0000000800 */
[----:B------:R-:W-:Y:S04]  /*8b2d0*/  STL.64 [R1+0x1350], R8 ;  /* 0x0013500801007387 */ /* 0x000fe80000100a00 */
[----:B------:R1:W-:Y:S04]  /*8b2e0*/  STL.64 [R1+0x1358], R10 ;  /* 0x0013580a01007387 */ /* 0x0003e80000100a00 */
[----:B------:R-:W-:Y:S04]  /*8b2f0*/  STL.64 [R1+0x1340], R24 ;  /* 0x0013401801007387 */ /* 0x000fe80000100a00 */
[----:B------:R2:W-:Y:S01]  /*8b300*/  STL.64 [R1+0x1348], R26 ;  /* 0x0013481a01007387 */ /* 0x0005e20000100a00 */
[C---:B-1----:R-:W-:Y:S03]  /*8b310*/  HMMA.1688.F32.TF32 R8, R232.reuse, R82, R60 ;  /* 0x00000052e808723c */ /* 0x042fe6000008103c */
[----:B------:R-:W1:Y:S04]  /*8b320*/  LDS R15, [R189+0x16280] ;  /* 0x01628000bd0f7984 */ /* 0x000e680000000800 */
[----:B------:R-:W-:Y:S01]  /*8b330*/  STL.64 [R1+0x1330], R20 ;  /* 0x0013301401007387 */ /* 0x000fe20000100a00 */
[C---:B--2---:R-:W-:Y:S03]  /*8b340*/  HMMA.1688.F32.TF32 R24, R232.reuse, R86, R64 ;  /* 0x00000056e818723c */ /* 0x044fe60000081040 */
[----:B------:R2:W-:Y:S04]  /*8b350*/  STL.64 [R1+0x1338], R22 ;  /* 0x0013381601007387 */ /* 0x0005e80000100a00 */
[----:B------:R-:W-:Y:S04]  /*8b360*/  LDS R52, [R161+0x14400] ;  /* 0x01440000a1347984 */ /* 0x000fe80000000800 */
[----:B------:R-:W-:Y:S01]  /*8b370*/  LDS R54, [R161+0x16400] ;  /* 0x01640000a1367984 */ /* 0x000fe20000000800 */
[----:B--2---:R-:W-:Y:S03]  /*8b380*/  HMMA.1688.F32.TF32 R20, R232, R110, R104 ;  /* 0x0000006ee814723c */ /* 0x004fe60000081068 */
[----:B------:R-:W-:Y:S04]  /*8b390*/  LDS R53, [R189+0x14400] ;  /* 0x01440000bd357984 */ /* 0x000fe80000000800 */
[----:B------:R-:W-:Y:S04]  /*8b3a0*/  STL.64 [R1+0x1320], R8 ;  /* 0x0013200801007387 */ /* 0x000fe80000100a00 */
[----:B------:R-:W-:Y:S04]  /*8b3b0*/  STL.64 [R1+0x1328], R10 ;  /* 0x0013280a01007387 */ /* 0x000fe80000100a00 */
[----:B------:R-:W-:Y:S04]  /*8b3c0*/  STL.64 [R1+0x1310], R24 ;  /* 0x0013101801007387 */ /* 0x000fe80000100a00 */
[----:B------:R5:W-:Y:S04]  /*8b3d0*/  STL.64 [R1+0x1318], R26 ;  /* 0x0013181a01007387 */ /* 0x000be80000100a00 */
[----:B------:R-:W-:Y:S04]  /*8b3e0*/  LDS R8, [R161+0x14300] ;  /* 0x01430000a1087984 */ /* 0x000fe80000000800 */
[----:B------:R-:W-:Y:S01]  /*8b3f0*/  STL.64 [R1+0xe30], R20 ;  /* 0x000e301401007387 */ /* 0x000fe20000100a00 */
[C---:B-----5:R-:W-:Y:S03]  /*8b400*/  HMMA.1688.F32.TF32 R24, R16.reuse, R90, R224 ;  /* 0x0000005a1018723c */ /* 0x060fe600000810e0 */
[----:B------:R2:W-:Y:S04]  /*8b410*/  STL.64 [R1+0xe38], R22 ;  /* 0x000e381601007387 */ /* 0x0005e80000100a00 */
[----:B------:R-:W-:Y:S04]  /*8b420*/  LDS R10, [R161+0x16300] ;  /* 0x01630000a10a7984 */ /* 0x000fe80000000800 */
[----:B------:R-:W-:Y:S01]  /*8b430*/  LDS R9, [R189+0x14300] ;  /* 0x01430000bd097984 */ /* 0x000fe20000000800 */
[C---:B--2---:R-:W-:Y:S03]  /*8b440*/  HMMA.1688.F32.TF32 R20, R16.reuse, R218, R136 ;  /* 0x000000da1014723c */ /* 0x044fe60000081088 */
[----:B------:R-:W-:Y:S04]  /*8b450*/  STL.64 [R1+0x1300], R28 ;  /* 0x0013001c01007387 */ /* 0x000fe80000100a00 */
[----:B------:R2:W-:Y:S04]  /*8b460*/  STL.64 [R1+0x1308], R30 ;  /* 0x0013081e01007387 */ /* 0x0005e80000100a00 */
[----:B------:R-:W3:Y:S04]  /*8b470*/  LDS R11, [R189+0x16300] ;  /* 0x01630000bd0b7984 */ /* 0x000ee80000000800 */
[----:B------:R-:W-:Y:S01]  /*8b480*/  STL.64 [R1+0x12f0], R24 ;  /* 0x0012f01801007387 */ /* 0x000fe20000100a00 */
[C---:B--2---:R-:W-:Y:S03]  /*8b490*/  HMMA.1688.F32.TF32 R28, R16.reuse, R130, R140 ;  /* 0x00000082101c723c */ /* 0x044fe6000008108c */
[----:B------:R2:W-:Y:S04]  /*8b4a0*/  STL.64 [R1+0x12f8], R26 ;  /* 0x0012f81a01007387 */ /* 0x0005e80000100a00 */
[----:B------:R-:W-:Y:S04]  /*8b4b0*/  LDS R55, [R189+0x16400] ;  /* 0x01640000bd377984 */ /* 0x000fe80000000800 */
[----:B------:R-:W-:Y:S01]  /*8b4c0*/  STL.64 [R1+0x12e0], R20 ;  /* 0x0012e01401007387 */ /* 0x000fe20000100a00 */
[C---:B--2---:R-:W-:Y:S03]  /*8b4d0*/  HMMA.1688.F32.TF32 R24, R16.reuse, R126, R4 ;  /* 0x0000007e1018723c */ /* 0x044fe60000081004 */
[----:B------:R2:W-:Y:S05]  /*8b4e0*/  STL.64 [R1+0x12e8], R22 ;  /* 0x0012e81601007387 */ /* 0x0005ea0000100a00 */
[C---:B------:R-:W-:Y:S08]  /*8b4f0*/  HMMA.1688.F32.TF32 R4, R16.reuse, R118, R200 ;  /* 0x000000761004723c */ /* 0x040ff000000810c8 */
[C---:B--2---:R-:W-:Y:S01]  /*8b500*/  HMMA.1688.F32.TF32 R20, R16.reuse, R122, R144 ;  /* 0x0000007a1014723c */ /* 0x044fe20000081090 */
[----:B------:R-:W-:Y:S04]  /*8b510*/  STL.64 [R1+0x12d0], R28 ;  /* 0x0012d01c01007387 */ /* 0x000fe80000100a00 */
[----:B------:R-:W-:Y:S04]  /*8b520*/  STL.64 [R1+0x12d8], R30 ;  /* 0x0012d81e01007387 */ /* 0x000fe80000100a00 */
[----:B------:R-:W-:Y:S04]  /*8b530*/  STL.64 [R1+0x12c0], R24 ;  /* 0x0012c01801007387 */ /* 0x000fe80000100a00 */
[----:B------:R2:W-:Y:S10]  /*8b540*/  STL.64 [R1+0x12c8], R26 ;  /* 0x0012c81a01007387 */ /* 0x0005f40000100a00 */
[----:B------:R-:W-:Y:S01]  /*8b550*/  STL.64 [R1+0x12b0], R20 ;  /* 0x0012b01401007387 */ /* 0x000fe20000100a00 */
[C---:B--2---:R-:W-:Y:S03]  /*8b560*/  HMMA.1688.F32.TF32 R24, R16.reuse, R114, R204 ;  /* 0x000000721018723c */ /* 0x044fe600000810cc */
[----:B------:R2:W-:Y:S04]  /*8b570*/  STL.64 [R1+0x12b8], R22 ;  /* 0x0012b81601007387 */ /* 0x0005e80000100a00 */
[----:B------:R-:W-:Y:S04]  /*8b580*/  STL.64 [R1+0x12a0], R4 ;  /* 0x0012a00401007387 */ /* 0x000fe80000100a00 */
[----:B------:R4:W-:Y:S01]  /*8b590*/  STL.64 [R1+0x12a8], R6 ;  /* 0x0012a80601007387 */ /* 0x0009e20000100a00 */
[C---:B--2---:R-:W-:Y:S01]  /*8b5a0*/  HMMA.1688.F32.TF32 R20, R16.reuse, R102, R156 ;  /* 0x000000661014723c */ /* 0x044fe2000008109c */
[----:B------:R-:W-:Y:S01]  /*8b5b0*/  IMAD.MOV.U32 R28, RZ, RZ, R180 ;  /* 0x000000ffff1c7224 */ /* 0x000fe200078e00b4 */
[----:B------:R-:W-:Y:S01]  /*8b5c0*/  MOV R30, R182 ;  /* 0x000000b6001e7202 */ /* 0x000fe20000000f00 */
[----:B------:R-:W-:Y:S01]  /*8b5d0*/  IMAD.MOV.U32 R29, RZ, RZ, R181 ;  /* 0x000000ffff1d7224 */ /* 0x000fe200078e00b5 */
[----:B------:R-:W-:Y:S04]  /*8b5e0*/  LDS R156, [R161+0x14480] ;  /* 0x01448000a19c7984 */ /* 0x000fe80000000800 */
[----:B----4-:R-:W-:Y:S03]  /*8b5f0*/  HMMA.1688.F32.TF32 R4, R16, R98, R164 ;  /* 0x000000621004723c */ /* 0x010fe600000810a4 */
[----:B------:R-:W-:Y:S04]  /*8b600*/  STL.64 [R1+0x1290], R24 ;  /* 0x0012901801007387 */ /* 0x000fe80000100a00 */
[----:B------:R-:W-:Y:S01]  /*8b610*/  STL.64 [R1+0x1298], R26 ;  /* 0x0012981a01007387 */ /* 0x000fe20000100a00 */
[----:B------:R-:W-:-:S03]  /*8b620*/  IMAD.MOV.U32 R31, RZ, RZ, R228 ;  /* 0x000000ffff1f7224 */ /* 0x000fc600078e00e4 */
[----:B------:R-:W-:Y:S04]  /*8b630*/  LDS R158, [R161+0x16480] ;  /* 0x01648000a19e7984 */ /* 0x000fe80000000800 */
[----:B------:R-:W-:Y:S04]  /*8b640*/  LDS R157, [R189+0x14480] ;  /* 0x01448000bd9d7984 */ /* 0x000fe80000000800 */
[----:B------:R2:W-:Y:S04]  /*8b650*/  STL.64 [R1+0x1280], R20 ;  /* 0x0012801401007387 */ /* 0x0005e80000100a00 */
[----:B------:R4:W-:Y:S04]  /*8b660*/  STL.64 [R1+0x1288], R22 ;  /* 0x0012881601007387 */ /* 0x0009e80000100a00 */
[----:B------:R-:W5:Y:S04]  /*8b670*/  LDL.LU R196, [R1+0x4600] ;  /* 0x0046000001c47983 */ /* 0x000f680000300800 */
[----:B------:R-:W-:Y:S04]  /*8b680*/  STL.64 [R1+0x1020], R4 ;  /* 0x0010200401007387 */ /* 0x000fe80000100a00 */
[----:B------:R1:W-:Y:S04]  /*8b690*/  STL.64 [R1+0x1028], R6 ;  /* 0x0010280601007387 */ /* 0x0003e80000100a00 */
        /* <DEDUP_REMOVED lines=23> */
[----:B--2---:R-:W-:-:S03]  /*8b810*/  IMAD.MOV.U32 R20, RZ, RZ, R173 ;  /* 0x000000ffff147224 */ /* 0x004fc600078e00ad */
[----:B------:R-:W1:Y:S01]  /*8b820*/  LDL.LU R148, [R1+0x45b0] ;  /* 0x0045b00001947983 */ /* 0x000e620000300800 */
[----:B------:R-:W-:-:S03]  /*8b830*/  IMAD.MOV.U32 R21, RZ, RZ, R174 ;  /* 0x000000ffff157224 */ /* 0x000fc600078e00ae */
[----:B------:R-:W1:Y:S01]  /*8b840*/  LDL.LU R149, [R1+0x45ac] ;  /* 0x0045ac0001957983 */ /* 0x000e620000300800 */
[----:B----4-:R-:W-:-:S03]  /*8b850*/  MOV R22, R175 ;  /* 0x000000af00167202 */ /* 0x010fc60000000f00 */
[----:B------:R-:W1:Y:S01]  /*8b860*/  LDL.LU R150, [R1+0x45a8] ;  /* 0x0045a80001967983 */ /* 0x000e620000300800 */
[----:B------:R-:W-:-:S03]  /*8b870*/  IMAD.MOV.U32 R23, RZ, RZ, R168 ;  /* 0x000000ffff177224 */ /* 0x000fc600078e00a8 */
[----:B------:R-:W2:Y:S01]  /*8b880*/  LDL.LU R172, [R1+0x45a4] ;  /* 0x0045a40001ac7983 */ /* 0x000ea20000300800 */
[----:B------:R-:W-:-:S03]  /*8b890*/  IMAD.MOV.U32 R24, RZ, RZ, R169 ;  /* 0x000000ffff187224 */ /* 0x000fc600078e00a9 */
[----:B------:R-:W2:Y:S01]  /*8b8a0*/  LDL.LU R173, [R1+0x45a0] ;  /* 0x0045a00001ad7983 */ /* 0x000ea20000300800 */
[----:B------:R-:W-:-:S03]  /*8b8b0*/  MOV R25, R170 ;  /* 0x000000aa00197202 */ /* 0x000fc60000000f00 */
[----:B------:R-:W2:Y:S01]  /*8b8c0*/  LDL.LU R174, [R1+0x459c] ;  /* 0x00459c0001ae7983 */ /* 0x000ea20000300800 */
[----:B------:R-:W-:-:S03]  /*8b8d0*/  IMAD.MOV.U32 R26, RZ, RZ, R171 ;  /* 0x000000ffff1a7224 */ /* 0x000fc600078e00ab */
[----:B------:R-:W2:Y:S04]  /*8b8e0*/  LDL.LU R175, [R1+0x4598] ;  /* 0x0045980001af7983 */ /* 0x000ea80000300800 */
[----:B------:R-:W4:Y:S04]  /*8b8f0*/  LDL.LU R168, [R1+0x4594] ;  /* 0x0045940001a87983 */ /* 0x000f280000300800 */
[----:B------:R-:W4:Y:S04]  /*8b900*/  LDL.LU R169, [R1+0x4590] ;  /* 0x0045900001a97983 */ /* 0x000f280000300800 */
[----:B------:R-:W4:Y:S01]  /*8b910*/  LDL.LU R170, [R1+0x458c] ;  /* 0x00458c0001aa7983 */ /* 0x000f220000300800 */
[----:B------:R-:W-:-:S03]  /*8b920*/  IMAD.MOV.U32 R27, RZ, RZ, R151 ;  /* 0x000000ffff1b7224 */ /* 0x000fc600078e0097 */
[----:B------:R-:W4:Y:S04]  /*8b930*/  LDL.LU R171, [R1+0x4588] ;  /* 0x0045880001ab7983 */ /* 0x000f280000300800 */
[----:B------:R-:W1:Y:S04]  /*8b940*/  LDL.LU R151, [R1+0x4584] ;  /* 0x0045840001977983 */ /* 0x000e680000300800 */
[----:B------:R-:W3:Y:S04]  /*8b950*/  LDL.LU R155, [R1+0x4580] ;  /* 0x00458000019b7983 */ /* 0x000ee80000300800 */
[----:B------:R-:W3:Y:S04]  /*8b960*/  LDL.LU R230, [R1+0x457c] ;  /* 0x00457c0001e67983 */ /* 0x000ee80000300800 */
[----:B------:R-:W3:Y:S04]  /*8b970*/  LDL.LU R231, [R1+0x4578] ;  /* 0x0045780001e77983 */ /* 0x000ee80000300800 */
[----:B------:R-:W3:Y:S04]  /*8b980*/  LDL.LU R183, [R1+0x4574] ;  /* 0x0045740001b77983 */ /* 0x000ee80000300800 */
[----:B------:R-:W-:Y:S04]  /*8b990*/  LDS R159, [R189+0x16480] ;  /* 0x01648000bd9f7984 */ /* 0x000fe80000000800 */
[----:B------:R-:W-:Y:S04]  /*8b9a0*/  LDS R164, [R161+0x14500] ;  /* 0x01450000a1a47984 */ /* 0x000fe80000000800 */
[----:B------:R-:W-:Y:S04]  /*8b9b0*/  LDS R166, [R161+0x16500] ;  /* 0x01650000a1a67984 */ /* 0x000fe80000000800 */
[----:B------:R-:W-:Y:S04]  /*8b9c0*/  LDS R165, [R189+0x14500] ;  /* 0x01450000bda57984 */ /* 0x000fe80000000800 */
[----:B------:R-:W-:Y:S01]  /*8b9d0*/  LDS R167, [R189+0x16500] ;  /* 0x01650000bda77984 */ /* 0x000fe20000000800 */
[C---:B--2---:R-:W-:Y:S08]  /*8b9e0*/  HMMA.1688.F32.TF32 R36, R16.reuse, R74, R172 ;  /* 0x0000004a1024723c */ /* 0x044ff000000810ac */
[C---:B----4-:R-:W-:Y:S08]  /*8b9f0*/  HMMA.1688.F32.TF32 R32, R16.reuse, R94, R168 ;  /* 0x0000005e1020723c */ /* 0x050ff000000810a8 */
[C---:B-1----:R-:W-:Y:S11]  /*8ba00*/  HMMA.1688.F32.TF32 R4, R16.reuse, R78, R148 ;  /* 0x0000004e1004723c */ /* 0x042ff60000081094 */
[----:B------:R-:W-:Y:S04]  /*8ba10*/  @!UPT UIADD3 URZ, URZ, URZ, URZ ;  /* 0x0000003f3f3ff290 */ /* 0x000fe8000fffe03f */
[----:B------:R-:W-:Y:S04]  /*8ba20*/  STL.64 [R1+0x1010], R32 ;  /* 0x0010102001007387 */ /* 0x000fe80000100a00 */
[----:B------:R3:W-:Y:S04]  /*8ba30*/  STL.64 [R1+0x1018], R34 ;  /* 0x0010182201007387 */ /* 0x0007e80000100a00 */
[----:B------:R-:W-:Y:S04]  /*8ba40*/  STL.64 [R1+0x1270], R36 ;  /* 0x0012702401007387 */ /* 0x000fe80000100a00 */
[----:B------:R1:W-:Y:S01]  /*8ba50*/  STL.64 [R1+0x1278], R38 ;  /* 0x0012782601007387 */ /* 0x0003e20000100a00 */
[C---:B---3--:R-:W-:Y:S03]  /*8ba60*/  HMMA.1688.F32.TF32 R32, R16.reuse, R82, R152 ;  /* 0x000000521020723c */ /* 0x048fe60000081098 */
[----:B------:R-:W-:Y:S04]  /*8ba70*/  STL.64 [R1+0x1260], R4 ;  /* 0x0012600401007387 */ /* 0x000fe80000100a00 */
[----:B------:R2:W-:Y:S01]  /*8ba80*/  STL.64 [R1+0x1268], R6 ;  /* 0x0012680601007387 */ /* 0x0005e20000100a00 */
[C---:B-1----:R-:W-:Y:S08]  /*8ba90*/  HMMA.1688.F32.TF32 R36, R16.reuse, R86, R228 ;  /* 0x000000561024723c */ /* 0x042ff000000810e4 */
[----:B--2---:R-:W-:Y:S07]  /*8baa0*/  HMMA.1688.F32.TF32 R4, R16, R110, R180 ;  /* 0x0000006e1004723c */ /* 0x004fee00000810b4 */
[----:B------:R-:W-:Y:S04]  /*8bab0*/  STL.64 [R1+0x1250], R32 ;  /* 0x0012502001007387 */ /* 0x000fe80000100a00 */
[----:B------:R1:W-:Y:S01]  /*8bac0*/  STL.64 [R1+0x1258], R34 ;  /* 0x0012582201007387 */ /* 0x0003e20000100a00 */
[C---:B------:R-:W-:Y:S03]  /*8bad0*/  HMMA.1688.F32.TF32 R16, R12.reuse, R90, R192 ;  /* 0x0000005a0c10723c */ /* 0x040fe600000810c0 */
[----:B------:R-:W-:Y:S04]  /*8bae0*/  STL.64 [R1+0x1240], R36 ;  /* 0x0012402401007387 */ /* 0x000fe80000100a00 */
[----:B------:R-:W-:Y:S01]  /*8baf0*/  STL.64 [R1+0x1248], R38 ;  /* 0x0012482601007387 */ /* 0x000fe20000100a00 */
[C---:B-1----:R-:W-:Y:S03]  /*8bb00*/  HMMA.1688.F32.TF32 R32, R12.reuse, R70, R184 ;  /* 0x000000460c20723c */ /* 0x042fe600000810b8 */
[----:B------:R-:W-:Y:S04]  /*8bb10*/  STL.64 [R1+0x1e0], R4 ;  /* 0x0001e00401007387 */ /* 0x000fe80000100a00 */
[----:B------:R5:W-:Y:S02]  /*8bb20*/  STL.64 [R1+0x1e8], R6 ;  /* 0x0001e80601007387 */ /* 0x000be40000100a00 */
[C---:B-----5:R-:W-:Y:S11]  /*8bb30*/  HMMA.1688.F32.TF32 R4, R12.reuse, R218, R196 ;  /* 0x000000da0c04723c */ /* 0x060ff600000810c4 */
[----:B------:R-:W-:Y:S03]  /*8bb40*/  @!UPT UIADD3 URZ, URZ, URZ, URZ ;  /* 0x0000003f3f3ff290 */ /* 0x000fe6000fffe03f */
        /* <DEDUP_REMOVED lines=19> */
[----:B------:R-:W-:Y:S04]  /*8bc80*/  STL.64 [R1+0x98], R30 ;  /* 0x0000981e01007387 */ /* 0x000fe80000100a00 */
[----:B------:R-:W2:Y:S06]  /*8bc90*/  LDL.LU R176, [R1+0x3e0] ;  /* 0x0003e00001b07983 */ /* 0x000eac0000300800 */
[----:B------:R-:W-:Y:S04]  /*8bca0*/  STL.64 [R1+0x80], R16 ;  /* 0x0000801001007387 */ /* 0x000fe80000100a00 */
[----:B------:R-:W-:Y:S04]  /*8bcb0*/  STL.64 [R1+0x88], R18 ;  /* 0x0000881201007387 */ /* 0x000fe80000100a00 */
        /* <DEDUP_REMOVED lines=13> */
[C---:B-1----:R-:W-:Y:S08]  /*8bd90*/  HMMA.1688.F32.TF32 R4, R12.reuse, R98, R24 ;  /* 0x000000620c04723c */ /* 0x042ff00000081018 */
[C---:B------:R-:W-:Y:S08]  /*8bda0*/  HMMA.1688.F32.TF32 R20, R12.reuse, R94, R20 ;  /* 0x0000005e0c14723c */ /* 0x040ff00000081014 */
[C---:B------:R-:W-:Y:S07]  /*8bdb0*/  HMMA.1688.F32.TF32 R16, R12.reuse, R74, R244 ;  /* 0x0000004a0c10723c */ /* 0x040fee00000810f4 */
[----:B------:R-:W-:Y:S04]  /*8bdc0*/  STL.64 [R1+0x60], R4 ;  /* 0x0000600401007387 */ /* 0x000fe80000100a00 */
[----:B------:R1:W-:Y:S02]  /*8bdd0*/  STL.64 [R1+0x68], R6 ;  /* 0x0000680601007387 */ /* 0x0003e40000100a00 */
[C---:B-1----:R-:W-:Y:S02]  /*8bde0*/  HMMA.1688.F32.TF32 R4, R12.reuse, R78, R248 ;  /* 0x0000004e0c04723c */ /* 0x042fe400000810f8 */
[----:B------:R1:W-:Y:S04]  /*8bdf0*/  STL.64 [R1+0x50], R20 ;  /* 0x0000501401007387 */ /* 0x0003e80000100a00 */
[----:B------:R5:W-:Y:S04]  /*8be00*/  STL.64 [R1+0x58], R22 ;  /* 0x0000581601007387 */ /* 0x000be80000100a00 */
[----:B------:R-:W4:Y:S04]  /*8be10*/  LDL.LU R28, [R1+0x410] ;  /* 0x00041000011c7983 */ /* 0x000f280000300800 */
[----:B------:R-:W-:Y:S04]  /*8be20*/  STL.64 [R1+0x40], R16 ;  /* 0x0000401001007387 */ /* 0x000fe80000100a00 */
[----:B------:R2:W-:Y:S05]  /*8be30*/  STL.64 [R1+0x48], R18 ;  /* 0x0000481201007387 */ /* 0x0005ea0000100a00 */
[----:B------:R-:W-:Y:S04]  /*8be40*/  STL.64 [R1+0x30], R4 ;  /* 0x0000300401007387 */ /* 0x000fe80000100a00 */
[----:B------:R4:W-:Y:S04]  /*8be50*/  STL.64 [R1+0x38], R6 ;  /* 0x0000380601007387 */ /* 0x0009e80000100a00 */
        /* <DEDUP_REMOVED lines=21> */
[----:B-----5:R-:W5:Y:S04]  /*8bfb0*/  LDL.LU R22, [R1+0x448] ;  /* 0x0004480001167983 */ /* 0x020f680000300800 */
[----:B------:R-:W5:Y:S01]  /*8bfc0*/  LDL.LU R23, [R1+0x44c] ;  /* 0x00044c0001177983 */ /* 0x000f620000300800 */
[C---:B--2---:R-:W-:Y:S08]  /*8bfd0*/  HMMA.1688.F32.TF32 R16, R12.reuse, R86, R176 ;  /* 0x000000560c10723c */ /* 0x044ff000000810b0 */
[C---:B---3--:R-:W-:Y:S08]  /*8bfe0*/  HMMA.1688.F32.TF32 R32, R12.reuse, R82, R240 ;  /* 0x000000520c20723c */ /* 0x048ff000000810f0 */
[----:B----4-:R-:W-:Y:S11]  /*8bff0*/  HMMA.1688.F32.TF32 R4, R12, R110, R236 ;  /* 0x0000006e0c04723c */ /* 0x010ff600000810ec */
[----:B------:R-:W-:Y:S04]  /*8c000*/  @!UPT UIADD3 URZ, URZ, URZ, URZ ;  /* 0x0000003f3f3ff290 */ /* 0x000fe8000fffe03f */
[----:B------:R-:W-:Y:S04]  /*8c010*/  STL.64 [R1+0x20], R32 ;  /* 0x0000202001007387 */ /* 0x000fe80000100a00 */
[----:B------:R-:W-:Y:S04]  /*8c020*/  STL.64 [R1+0x28], R34 ;  /* 0x0000282201007387 */ /* 0x000fe80000100a00 */
[----:B------:R-:W2:Y:S04]  /*8c030*/  LDL.LU R240, [R1+0x450] ;  /* 0x0004500001f07983 */ /* 0x000ea80000300800 */
[----:B------:R-:W-:Y:S04]  /*8c040*/  STL.64 [R1+0x10], R16 ;  /* 0x0000101001007387 */ /* 0x000fe80000100a00 */
[----:B------:R-:W-:Y:S04]  /*8c050*/  STL.64 [R1+0x18], R18 ;  /* 0x0000181201007387 */ /* 0x000fe80000100a00 */
[----:B------:R-:W-:Y:S04]  /*8c060*/  STL.64 [R1], R4 ;  /* 0x0000000401007387 */ /* 0x000fe80000100a00 */
        /* <DEDUP_REMOVED lines=12> */
[C---:B------:R-:W-:Y:S03]  /*8c130*/  HMMA.1688.F32.TF32 R232, R8.reuse, R218, R28 ;  /* 0x000000da08e8723c */ /* 0x040fe6000008101c */
[----:B------:R-:W-:Y:S04]  /*8c140*/  LDS R4, [R161+0x14380] ;  /* 0x01438000a1047984 */ /* 0x000fe80000000800 */
[----:B------:R-:W-:Y:S04]  /*8c150*/  LDS R6, [R161+0x16380] ;  /* 0x01638000a1067984 */ /* 0x000fe80000000800 */
[----:B------:R-:W-:Y:S04]  /*8c160*/  LDS R5, [R189+0x14380] ;  /* 0x01438000bd057984 */ /* 0x000fe80000000800 */
[----:B------:R-:W1:Y:S01]  /*8c170*/  LDS R7, [R189+0x16380] ;  /* 0x01638000bd077984 */ /* 0x000e620000000800 */
[C---:B------:R-:W-:Y:S08]  /*8c180*/  HMMA.1688.F32.TF32 R248, R8.reuse, R70, R248 ;  /* 0x0000004608f8723c */ /* 0x040ff000000810f8 */
[C---:B------:R-:W-:Y:S11]  /*8c190*/  HMMA.1688.F32.TF32 R244, R8.reuse, R90, R244 ;  /* 0x0000005a08f4723c */ /* 0x040ff600000810f4 */
[----:B------:R-:W-:Y:S04]  /*8c1a0*/  @!UPT UIADD3 URZ, URZ, URZ, URZ ;  /* 0x0000003f3f3ff290 */ /* 0x000fe8000fffe03f */
[----:B------:R-:W-:Y:S04]  /*8c1b0*/  STL.64 [R1+0x4490], R250 ;  /* 0x004490fa01007387 */ /* 0x000fe80000100a00 */
[----:B------:R-:W-:Y:S01]  /*8c1c0*/  STL.64 [R1+0x4488], R248 ;  /* 0x004488f801007387 */ /* 0x000fe20000100a00 */
[C---:B------:R-:W-:Y:S03]  /*8c1d0*/  HMMA.1688.F32.TF32 R12, R8.reuse, R130, R212 ;  /* 0x00000082080c723c */ /* 0x040fe600000810d4 */
[----:B------:R-:W-:Y:S04]  /*8c1e0*/  STL.64 [R1+0x44a0], R246 ;  /* 0x0044a0f601007387 */ /* 0x000fe80000100a00 */
[----:B------:R-:W-:Y:S04]  /*8c1f0*/  STL.64 [R1+0x4498], R244 ;  /* 0x004498f401007387 */ /* 0x000fe80000100a00 */
[----:B------:R-:W-:Y:S04]  /*8c200*/  STL.64 [R1+0x44b0], R234 ;  /* 0x0044b0ea01007387 */ /* 0x000fe80000100a00 */
[----:B------:R-:W-:Y:S08]  /*8c210*/  STL.64 [R1+0x44a8], R232 ;  /* 0x0044a8e801007387 */ /* 0x000ff00000100a00 */
[----:B------:R-:W-:Y:S04]  /*8c220*/  STL.64 [R1+0x150], R12 ;  /* 0x0001500c01007387 */ /* 0x000fe80000100a00 */
[----:B------:R5:W-:Y:S02]  /*8c230*/  STL.64 [R1+0x158], R14 ;  /* 0x0001580e01007387 */ /* 0x000be40000100a00 */
[C---:B-----5:R-:W-:Y:S11]  /*8c240*/  HMMA.1688.F32.TF32 R12, R8.reuse, R122, R20 ;  /* 0x0000007a080c723c */ /* 0x060ff60000081014 */
[----:B------:R-:W-:Y:S11]  /*8c250*/  @!UPT UIADD3 URZ, URZ, URZ, URZ ;  /* 0x0000003f3f3ff290 */ /* 0x000ff6000fffe03f */
[----:B------:R-:W-:Y:S02]  /*8c260*/  @!UPT UIADD3 URZ, URZ, URZ, URZ ;  /* 0x0000003f3f3ff290 */ /* 0x000fe4000fffe03f */
[----:B------:R-:W-:Y:S01]  /*8c270*/  IMAD.MOV.U32 R235, RZ, RZ, R12 ;  /* 0x000000ffffeb7224 */ /* 0x000fe200078e000c */
[----:B------:R-:W-:Y:S01]  /*8c280*/  MOV R233, R14 ;  /* 0x0000000e00e97202 */ /* 0x000fe20000000f00 */
[----:B------:R-:W-:Y:S02]  /*8c290*/  IMAD.MOV.U32 R234, RZ, RZ, R13 ;  /* 0x000000ffffea7224 */ /* 0x000fe400078e000d */
[----:B------:R-:W-:Y:S01]  /*8c2a0*/  IMAD.MOV.U32 R232, RZ, RZ, R15 ;  /* 0x000000ffffe87224 */ /* 0x000fe200078e000f */
[C---:B------:R-:W-:Y:S11]  /*8c2b0*/  HMMA.1688.F32.TF32 R16, R8.reuse, R126, R24 ;  /* 0x0000007e0810723c */ /* 0x040ff60000081018 */
[----:B------:R-:W-:Y:S11]  /*8c2c0*/  @!UPT UIADD3 URZ, URZ, URZ, URZ ;  /* 0x0000003f3f3ff290 */ /* 0x000ff6000fffe03f */
[----:B------:R-:W-:Y:S01]  /*8c2d0*/  @!UPT UIADD3 URZ, URZ, URZ, URZ ;  /* 0x0000003f3f3ff290 */ /* 0x000fe2000fffe03f */
[----:B------:R-:W-:Y:S04]  /*8c2e0*/  STL.64 [R1+0x130], R16 ;  /* 0x0001301001007387 */ /* 0x000fe80000100a00 */
[----:B------:R-:W-:Y:S04]  /*8c2f0*/  STL.64 [R1+0x138], R18 ;  /* 0x0001381201007387 */ /* 0x000fe80000100a00 */
[----:B------:R-:W-:Y:S04]  /*8c300*/  STL.64 [R1+0x44c0], R234 ;  /* 0x0044c0ea01007387 */ /* 0x000fe80000100a00 */
[----:B------:R-:W-:Y:S01]  /*8c310*/  STL.64 [R1+0x44b8], R232 ;  /* 0x0044b8e801007387 */ /* 0x000fe20000100a00 */
[C---:B--2---:R-:W-:Y:S11]  /*8c320*/  HMMA.1688.F32.TF32 R12, R8.reuse, R118, R240 ;  /* 0x00000076080c723c */ /* 0x044ff600000810f0 */
[----:B------:R-:W-:Y:S11]  /*8c330*/  @!UPT UIADD3 URZ, URZ, URZ, URZ ;  /* 0x0000003f3f3ff290 */ /* 0x000ff6000fffe03f */
[----:B------:R-:W-:Y:S02]  /*8c340*/  @!UPT UIADD3 URZ, URZ, URZ, URZ ;  /* 0x0000003f3f3ff290 */ /* 0x000fe4000fffe03f */
[----:B------:R-:W-:Y:S01]  /*8c350*/  IMAD.MOV.U32 R247, RZ, RZ, R12 ;  /* 0x000000fffff77224 */ /* 0x000fe200078e000c */
[----:B------:R-:W-:Y:S01]  /*8c360*/  MOV R246, R13 ;  /* 0x0000000d00f67202 */ /* 0x000fe20000000f00 */
[----:B------:R-:W-:Y:S02]  /*8c370*/  IMAD.MOV.U32 R245, RZ, RZ, R14 ;  /* 0x000000fffff57224 */ /* 0x000fe400078e000e */
[----:B------:R-:W-:Y:S02]  /*8c380*/  IMAD.MOV.U32 R244, RZ, RZ, R15 ;  /* 0x000000fffff47224 */ /* 0x000fe400078e000f */
[C---:B---3--:R-:W-:Y:S01]  /*8c390*/  HMMA.1688.F32.TF32 R12, R8.reuse, R114, R176 ;  /* 0x00000072080c723c */ /* 0x048fe200000810b0 */
[----:B------:R-:W-:Y:S04]  /*8c3a0*/  STL.64 [R1+0x44d0], R246 ;  /* 0x0044d0f601007387 */ /* 0x000fe80000100a00 */
[----:B------:R-:W-:Y:S03]  /*8c3b0*/  STL.64 [R1+0x44c8], R244 ;  /* 0x0044c8f401007387 */ /* 0x000fe60000100a00 */
[C---:B----4-:R-:W-:Y:S01]  /*8c3c0*/  HMMA.1688.F32.TF32 R228, R8.reuse, R102, R236 ;  /* 0x0000006608e4723c */ /* 0x050fe200000810ec */
[----:B------:R-:W2:Y:S11]  /*8c3d0*/  LDL.LU R236, [R1+0x510] ;  /* 0x0005100001ec7983 */ /* 0x000eb60000300800 */
[----:B------:R-:W-:Y:S03]  /*8c3e0*/  @!UPT UIADD3 URZ, URZ, URZ, URZ ;  /* 0x0000003f3f3ff290 */ /* 0x000fe6000fffe03f */
        /* <DEDUP_REMOVED lines=69> */
[----:B------:R-:W1:Y:S04]  /*8c840*/  LDL.LU R56, [R1+0x5f0] ;  /* 0x0005f00001387983 */ /* 0x000e680000300800 */
[----:B------:R-:W1:Y:S04]  /*8c850*/  LDL.LU R57, [R1+0x5f4] ;  /* 0x0005f40001397983 */ /* 0x000e680000300800 */
[----:B------:R-:W1:Y:S04]  /*8c860*/  LDL.LU R58, [R1+0x5f8] ;  /* 0x0005f800013a7983 */ /* 0x000e680000300800 */
[----:B------:R-:W1:Y:S04]  /*8c870*/  LDL.LU R59, [R1+0x5fc] ;  /* 0x0005fc00013b7983 */ /* 0x000e680000300800 */
        /* <DEDUP_REMOVED lines=18> */
[C---:B---3--:R-:W-:Y:S08]  /*8c9a0*/  HMMA.1688.F32.TF32 R12, R8.reuse, R98, R140 ;  /* 0x00000062080c723c */ /* 0x048ff0000008108c */
[C---:B--2---:R-:W-:Y:S11]  /*8c9b0*/  HMMA.1688.F32.TF32 R16, R8.reuse, R94, R136 ;  /* 0x0000005e0810723c */ /* 0x044ff60000081088 */
[----:B------:R-:W-:Y:S04]  /*8c9c0*/  @!UPT UIADD3 URZ, URZ, URZ, URZ ;  /* 0x0000003f3f3ff290 */ /* 0x000fe8000fffe03f */
[----:B------:R-:W-:Y:S04]  /*8c9d0*/  STL.64 [R1+0x1230], R12 ;  /* 0x0012300c01007387 */ /* 0x000fe80000100a00 */
[----:B------:R2:W-:Y:S02]  /*8c9e0*/  STL.64 [R1+0x1238], R14 ;  /* 0x0012380e01007387 */ /* 0x0005e40000100a00 */
[C---:B--2---:R-:W-:Y:S02]  /*8c9f0*/  HMMA.1688.F32.TF32 R12, R8.reuse, R74, R224 ;  /* 0x0000004a080c723c */ /* 0x044fe400000810e0 */
[----:B------:R-:W-:Y:S04]  /*8ca00*/  STL.64 [R1+0x1220], R16 ;  /* 0x0012201001007387 */ /* 0x000fe80000100a00 */
[----:B------:R4:W-:Y:S02]  /*8ca10*/  STL.64 [R1+0x1228], R18 ;  /* 0x0012281201007387 */ /* 0x0009e40000100a00 */
[C---:B------:R-:W-:Y:S08]  /*8ca20*/  HMMA.1688.F32.TF32 R136, R8.reuse, R78, R220 ;  /* 0x0000004e0888723c */ /* 0x040ff000000810dc */
[C---:B----4-:R-:W-:Y:S07]  /*8ca30*/  HMMA.1688.F32.TF32 R16, R8.reuse, R82, R104 ;  /* 0x000000520810723c */ /* 0x050fee0000081068 */
[----:B------:R-:W-:Y:S04]  /*8ca40*/  STL.64 [R1+0x1210], R12 ;  /* 0x0012100c01007387 */ /* 0x000fe80000100a00 */
[----:B------:R2:W-:Y:S02]  /*8ca50*/  STL.64 [R1+0x1218], R14 ;  /* 0x0012180e01007387 */ /* 0x0005e40000100a00 */
[C---:B--2---:R-:W-:Y:S08]  /*8ca60*/  HMMA.1688.F32.TF32 R12, R8.reuse, R86, R64 ;  /* 0x00000056080c723c */ /* 0x044ff00000081040 */
        /* <DEDUP_REMOVED lines=10> */
[C---:B-----5:R-:W-:Y:S08]  /*8cb10*/  HMMA.1688.F32.TF32 R12, R4.reuse, R90, R36 ;  /* 0x0000005a040c723c */ /* 0x060ff00000081024 */
        /* <DEDUP_REMOVED lines=38> */
[----:B------:R-:W-:Y:S04]  /*8cd80*/  STL.64 [R1+0x598], R18 ;  /* 0x0005981201007387 */ /* 0x000fe80000100a00 */
[----:B------:R-:W2:Y:S04]  /*8cd90*/  LDL.LU R20, [R1+0x670] ;  /* 0x0006700001147983 */ /* 0x000ea80000300800 */
        /* <DEDUP_REMOVED lines=27> */
[----:B------:R-:W1:Y:S04]  /*8cf50*/  LDL.LU R212, [R1+0x650] ;  /* 0x0006500001d47983 */ /* 0x000e680000300800 */
[----:B------:R-:W1:Y:S04]  /*8cf60*/  LDL.LU R213, [R1+0x654] ;  /* 0x0006540001d57983 */ /* 0x000e680000300800 */
[----:B------:R-:W1:Y:S04]  /*8cf70*/  LDL.LU R214, [R1+0x658] ;  /* 0x0006580001d67983 */ /* 0x000e680000300800 */
[----:B------:R-:W1:Y:S04]  /*8cf80*/  LDL.LU R215, [R1+0x65c] ;  /* 0x00065c0001d77983 */ /* 0x000e680000300800 */
        /* <DEDUP_REMOVED lines=12> */
[----:B------:R-:W-:Y:S01]  /*8d050*/  MOV R236, R252 ;  /* 0x000000fc00ec7202 */ /* 0x000fe20000000f00 */
[----:B------:R-:W-:Y:S01]  /*8d060*/  IMAD.MOV.U32 R237, RZ, RZ, R191 ;  /* 0x000000ffffed7224 */ /* 0x000fe200078e00bf */
[----:B------:R-:W-:Y:S01]  /*8d070*/  MOV R239, R163 ;  /* 0x000000a300ef7202 */ /* 0x000fe20000000f00 */
[----:B------:R-:W-:Y:S01]  /*8d080*/  IMAD.MOV.U32 R238, RZ, RZ, R190 ;  /* 0x000000ffffee7224 */ /* 0x000fe200078e00be */
[----:B----4-:R-:W-:Y:S11]  /*8d090*/  HMMA.1688.F32.TF32 R4, R4, R110, R44 ;  /* 0x0000006e0404723c */ /* 0x010ff6000008102c */
[----:B------:R-:W-:Y:S11]  /*8d0a0*/  @!UPT UIADD3 URZ, URZ, URZ, URZ ;  /* 0x0000003f3f3ff290 */ /* 0x000ff6000fffe03f */
[----:B------:R-:W-:Y:S02]  /*8d0b0*/  @!UPT UIADD3 URZ, URZ, URZ, URZ ;  /* 0x0000003f3f3ff290 */ /* 0x000fe4000fffe03f */
[----:B------:R-:W-:Y:S01]  /*8d0c0*/  IMAD.MOV.U32 R252, RZ, RZ, R4 ;  /* 0x000000fffffc7224 */ /* 0x000fe200078e0004 */
[----:B------:R-:W-:Y:S01]  /*8d0d0*/  MOV R190, R6 ;  /* 0x0000000600be7202 */ /* 0x000fe20000000f00 */
[----:B------:R-:W-:Y:S02]  /*8d0e0*/  IMAD.MOV.U32 R191, RZ, RZ, R5 ;  /* 0x000000ffffbf7224 */ /* 0x000fe400078e0005 */
[----:B------:R-:W-:Y:S02]  /*8d0f0*/  IMAD.MOV.U32 R163, RZ, RZ, R7 ;  /* 0x000000ffffa37224 */ /* 0x000fe400078e0007 */
[C---:B-----5:R-:W-:Y:S08]  /*8d100*/  HMMA.1688.F32.TF32 R4, R52.reuse, R70, R40 ;  /* 0x000000463404723c */ /* 0x060ff00000081028 */
[C---:B--2---:R-:W-:Y:S08]  /*8d110*/  HMMA.1688.F32.TF32 R224, R52.reuse, R90, R132 ;  /* 0x0000005a34e0723c */ /* 0x044ff00000081084 */
[C---:B---3--:R-:W-:Y:S11]  /*8d120*/  HMMA.1688.F32.TF32 R220, R52.reuse, R218, R208 ;  /* 0x000000da34dc723c */ /* 0x048ff600000810d0 */
[----:B------:R-:W-:Y:S04]  /*8d130*/  @!UPT UIADD3 URZ, URZ, URZ, URZ ;  /* 0x0000003f3f3ff290 */ /* 0x000fe8000fffe03f */
[----:B------:R-:W-:Y:S04]  /*8d140*/  STL.64 [R1+0x4350], R226 ;  /* 0x004350e201007387 */ /* 0x000fe80000100a00 */
[----:B------:R-:W-:Y:S01]  /*8d150*/  STL.64 [R1+0x160], R4 ;  /* 0x0001600401007387 */ /* 0x000fe20000100a00 */
[C---:B-1----:R-:W-:Y:S03]  /*8d160*/  HMMA.1688.F32.TF32 R8, R52.reuse, R126, R212 ;  /* 0x0000007e3408723c */ /* 0x042fe600000810d4 */
[----:B------:R1:W-:Y:S05]  /*8d170*/  STL.64 [R1+0x168], R6 ;  /* 0x0001680601007387 */ /* 0x0003ea0000100a00 */
[C---:B------:R-:W-:Y:S08]  /*8d180*/  HMMA.1688.F32.TF32 R16, R52.reuse, R118, R20 ;  /* 0x000000763410723c */ /* 0x040ff00000081014 */
[C---:B-1----:R-:W-:Y:S08]  /*8d190*/  HMMA.1688.F32.TF32 R4, R52.reuse, R130, R28 ;  /* 0x000000823404723c */ /* 0x042ff0000008101c */
[C---:B------:R-:W-:Y:S08]  /*8d1a0*/  HMMA.1688.F32.TF32 R12, R52.reuse, R122, R24 ;  /* 0x0000007a340c723c */ /* 0x040ff00000081018 */
[C---:B------:R-:W-:Y:S01]  /*8d1b0*/  HMMA.1688.F32.TF32 R20, R52.reuse, R114, R240 ;  /* 0x000000723414723c */ /* 0x040fe200000810f0 */
[----:B------:R-:W-:Y:S07]  /*8d1c0*/  STL.64 [R1+0x4348], R224 ;  /* 0x004348e001007387 */ /* 0x000fee0000100a00 */
[C---:B------:R-:W-:Y:S01]  /*8d1d0*/  HMMA.1688.F32.TF32 R24, R52.reuse, R102, R176 ;  /* 0x000000663418723c */ /* 0x040fe200000810b0 */
[----:B------:R-:W-:Y:S04]  /*8d1e0*/  STL.64 [R1+0x4360], R222 ;  /* 0x004360de01007387 */ /* 0x000fe80000100a00 */
[----:B------:R-:W-:Y:S04]  /*8d1f0*/  STL.64 [R1+0x4358], R220 ;  /* 0x004358dc01007387 */ /* 0x000fe80000100a00 */
        /* <DEDUP_REMOVED lines=20> */
[C---:B------:R-:W-:Y:S03]  /*8d340*/  HMMA.1688.F32.TF32 R28, R52.reuse, R98, R236 ;  /* 0x00000062341c723c */ /* 0x040fe600000810ec */
        /* <DEDUP_REMOVED lines=26> */
[C---:B--2---:R-:W-:Y:S03]  /*8d4f0*/  HMMA.1688.F32.TF32 R32, R52.reuse, R94, R176 ;  /* 0x0000005e3420723c */ /* 0x044fe600000810b0 */
[----:B------:R-:W2:Y:S04]  /*8d500*/  LDL.LU R176, [R1+0x730] ;  /* 0x0007300001b07983 */ /* 0x000ea80000300800 */
[----:B------:R-:W2:Y:S04]  /*8d510*/  LDL.LU R177, [R1+0x734] ;  /* 0x0007340001b17983 */ /* 0x000ea80000300800 */
[----:B------:R-:W2:Y:S04]  /*8d520*/  LDL.LU R178, [R1+0x738] ;  /* 0x0007380001b27983 */ /* 0x000ea80000300800 */
[----:B------:R-:W2:Y:S01]  /*8d530*/  LDL.LU R179, [R1+0x73c] ;  /* 0x00073c0001b37983 */ /* 0x000ea20000300800 */
[C---:B---3--:R-:W-:Y:S07]  /*8d540*/  HMMA.1688.F32.TF32 R36, R52.reuse, R74, R40 ;  /* 0x0000004a3424723c */ /* 0x048fee0000081028 */
[----:B------:R-:W-:Y:S04]  /*8d550*/  STL.64 [R1+0x43e0], R34 ;  /* 0x0043e02201007387 */ /* 0x000fe80000100a00 */
[----:B------:R-:W-:Y:S01]  /*8d560*/  STL.64 [R1+0x43d8], R32 ;  /* 0x0043d82001007387 */ /* 0x000fe20000100a00 */
[C---:B----4-:R-:W-:Y:S11]  /*8d570*/  HMMA.1688.F32.TF32 R40, R52.reuse, R78, R236 ;  /* 0x0000004e3428723c */ /* 0x050ff600000810ec */
[----:B------:R-:W-:Y:S04]  /*8d580*/  STL.64 [R1+0x43f0], R38 ;  /* 0x0043f02601007387 */ /* 0x000fe80000100a00 */
[----:B------:R-:W-:Y:S04]  /*8d590*/  STL.64 [R1+0x43e8], R36 ;  /* 0x0043e82401007387 */ /* 0x000fe80000100a00 */
[----:B------:R-:W3:Y:S04]  /*8d5a0*/  LDL.LU R236, [R1+0x740] ;  /* 0x0007400001ec7983 */ /* 0x000ee80000300800 */
[----:B------:R-:W3:Y:S04]  /*8d5b0*/  LDL.LU R237, [R1+0x744] ;  /* 0x0007440001ed7983 */ /* 0x000ee80000300800 */
[----:B------:R-:W3:Y:S04]  /*8d5c0*/  LDL.LU R238, [R1+0x748] ;  /* 0x0007480001ee7983 */ /* 0x000ee80000300800 */
[----:B------:R-:W3:Y:S01]  /*8d5d0*/  LDL.LU R239, [R1+0x74c] ;  /* 0x00074c0001ef7983 */ /* 0x000ee20000300800 */
[C---:B-----5:R-:W-:Y:S08]  /*8d5e0*/  HMMA.1688.F32.TF32 R44, R52.reuse, R82, R44 ;  /* 0x00000052342c723c */ /* 0x060ff0000008102c */
[C---:B------:R-:W-:Y:S08]  /*8d5f0*/  HMMA.1688.F32.TF32 R48, R52.reuse, R86, R132 ;  /* 0x000000563430723c */ /* 0x040ff00000081084 */
[----:B------:R-:W-:Y:S08]  /*8d600*/  HMMA.1688.F32.TF32 R52, R52, R110, R208 ;  /* 0x0000006e3434723c */ /* 0x000ff000000810d0 */
[C---:B------:R-:W-:Y:S01]  /*8d610*/  HMMA.1688.F32.TF32 R56, R156.reuse, R70, R212 ;  /* 0x000000469c38723c */ /* 0x040fe200000810d4 */
        /* <DEDUP_REMOVED lines=15> */
[----:B------:R-:W-:Y:S04]  /*8d710*/  STL.64 [R1+0x4450], R62 ;  /* 0x0044503e01007387 */ /* 0x000fe80000100a00 */
[----:B------:R-:W-:Y:S01]  /*8d720*/  STL.64 [R1+0x4448], R60 ;  /* 0x0044483c01007387 */ /* 0x000fe20000100a00 */
[C---:B--2---:R-:W-:Y:S03]  /*8d730*/  HMMA.1688.F32.TF32 R64, R156.reuse, R218, R176 ;  /* 0x000000da9c40723c */ /* 0x044fe600000810b0 */
[----:B------:R-:W2:Y:S04]  /*8d740*/  LDL.LU R176, [R1+0x760] ;  /* 0x0007600001b07983 */ /* 0x000ea80000300800 */
[----:B------:R-:W2:Y:S04]  /*8d750*/  LDL.LU R177, [R1+0x764] ;  /* 0x0007640001b17983 */ /* 0x000ea80000300800 */
[----:B------:R-:W2:Y:S04]  /*8d760*/  LDL.LU R178, [R1+0x768] ;  /* 0x0007680001b27983 */ /* 0x000ea80000300800 */
[----:B------:R-:W2:Y:S08]  /*8d770*/  LDL.LU R179, [R1+0x76c] ;  /* 0x00076c0001b37983 */ /* 0x000eb00000300800 */
[----:B------:R-:W-:Y:S04]  /*8d780*/  STL.64 [R1+0x4460], R66 ;  /* 0x0044604201007387 */ /* 0x000fe80000100a00 */
[----:B------:R-:W-:Y:S04]  /*8d790*/  STL.64 [R1+0x4458], R64 ;  /* 0x0044584001007387 */ /* 0x000fe80000100a00 */
        /* <DEDUP_REMOVED lines=13> */
[----:B------:R-:W-:Y:S04]  /*8d870*/  STL [R1+0x42d8], R132 ;  /* 0x0042d88401007387 */ /* 0x000fe80000100800 */
[----:B------:R-:W-:Y:S04]  /*8d880*/  STL [R1+0x42d4], R133 ;  /* 0x0042d48501007387 */ /* 0x000fe80000100800 */
[----:B------:R-:W-:Y:S04]  /*8d890*/  STL [R1+0x42d0], R134 ;  /* 0x0042d08601007387 */ /* 0x000fe80000100800 */
[----:B------:R-:W-:Y:S01]  /*8d8a0*/  STL [R1+0x42cc], R135 ;  /* 0x0042cc8701007387 */ /* 0x000fe20000100800 */
[C---:B----4-:R-:W-:Y:S03]  /*8d8b0*/  HMMA.1688.F32.TF32 R136, R156.reuse, R126, R240 ;  /* 0x0000007e9c88723c */ /* 0x050fe600000810f0 */
[----:B------:R-:W1:Y:S04]  /*8d8c0*/  LDL.LU R240, [R1+0x810] ;  /* 0x0008100001f07983 */ /* 0x000e680000300800 */
[----:B------:R-:W1:Y:S04]  /*8d8d0*/  LDL.LU R241, [R1+0x814] ;  /* 0x0008140001f17983 */ /* 0x000e680000300800 */
[----:B------:R-:W1:Y:S04]  /*8d8e0*/  LDL.LU R242, [R1+0x818] ;  /* 0x0008180001f27983 */ /* 0x000e680000300800 */
[----:B------:R-:W1:Y:S08]  /*8d8f0*/  LDL.LU R243, [R1+0x81c] ;  /* 0x00081c0001f37983 */ /* 0x000e700000300800 */
[----:B------:R-:W-:Y:S04]  /*8d900*/  STL [R1+0x42e4], R136 ;  /* 0x0042e48801007387 */ /* 0x000fe80000100800 */
[----:B------:R-:W-:Y:S04]  /*8d910*/  STL [R1+0x42e0], R137 ;  /* 0x0042e08901007387 */ /* 0x000fe80000100800 */
[----:B------:R-:W-:Y:S04]  /*8d920*/  STL [R1+0x42dc], R138 ;  /* 0x0042dc8a01007387 */ /* 0x000fe80000100800 */
[----:B------:R-:W-:Y:S01]  /*8d930*/  STL [R1+0x42c8], R139 ;  /* 0x0042c88b01007387 */ /* 0x000fe20000100800 */
[C---:B--2---:R-:W-:Y:S03]  /*8d940*/  HMMA.1688.F32.TF32 R140, R156.reuse, R122, R176 ;  /* 0x0000007a9c8c723c */ /* 0x044fe600000810b0 */
[----:B------:R-:W2:Y:S04]  /*8d950*/  LDL.LU R176, [R1+0x800] ;  /* 0x0008000001b07983 */ /* 0x000ea80000300800 */
[----:B------:R-:W2:Y:S04]  /*8d960*/  LDL.LU R177, [R1+0x804] ;  /* 0x0008040001b17983 */ /* 0x000ea80000300800 */
[----:B------:R-:W2:Y:S04]  /*8d970*/  LDL.LU R178, [R1+0x808] ;  /* 0x0008080001b27983 */ /* 0x000ea80000300800 */
[----:B------:R-:W2:Y:S01]  /*8d980*/  LDL.LU R179, [R1+0x80c] ;  /* 0x00080c0001b37983 */ /* 0x000ea20000300800 */
[C---:B-----5:R-:W-:Y:S07]  /*8d990*/  HMMA.1688.F32.TF32 R144, R156.reuse, R118, R208 ;  /* 0x000000769c90723c */ /* 0x060fee00000810d0 */
[----:B------:R-:W-:Y:S01]  /*8d9a0*/  STL [R1+0x42f0], R140 ;  /* 0x0042f08c01007387 */ /* 0x000fe20000100800 */
[C---:B---3--:R-:W-:Y:S03]  /*8d9b0*/  HMMA.1688.F32.TF32 R148, R156.reuse, R114, R212 ;  /* 0x000000729c94723c */ /* 0x048fe600000810d4 */
[----:B------:R-:W-:Y:S05]  /*8d9c0*/  STL [R1+0x42ec], R141 ;  /* 0x0042ec8d01007387 */ /* 0x000fea0000100800 */
[C---:B------:R-:W-:Y:S01]  /*8d9d0*/  HMMA.1688.F32.TF32 R152, R156.reuse, R102, R236 ;  /* 0x000000669c98723c */ /* 0x040fe200000810ec */
        /* <DEDUP_REMOVED lines=15> */
[----:B------:R-:W-:Y:S04]  /*8dad0*/  LDS R236, [R161+0x14580] ;  /* 0x01458000a1ec7984 */ /* 0x000fe80000000800 */
[----:B------:R-:W-:Y:S04]  /*8dae0*/  LDS R238, [R161+0x16580] ;  /* 0x01658000a1ee7984 */ /* 0x000fe80000000800 */
[----:B------:R-:W-:Y:S04]  /*8daf0*/  LDS R237, [R189+0x14580] ;  /* 0x01458000bded7984 */ /* 0x000fe80000000800 */
[----:B------:R-:W4:Y:S01]  /*8db00*/  LDS R239, [R189+0x16580] ;  /* 0x01658000bdef7984 */ /* 0x000f220000000800 */
[C---:B-1----:R-:W-:Y:S11]  /*8db10*/  HMMA.1688.F32.TF32 R4, R156.reuse, R98, R240 ;  /* 0x000000629c04723c */ /* 0x042ff600000810f0 */
[----:B------:R-:W-:Y:S11]  /*8db20*/  @!UPT UIADD3 URZ, URZ, URZ, URZ ;  /* 0x0000003f3f3ff290 */ /* 0x000ff6000fffe03f */
[----:B------:R-:W-:Y:S01]  /*8db30*/  @!UPT UIADD3 URZ, URZ, URZ, URZ ;  /* 0x0000003f3f3ff290 */ /* 0x000fe2000fffe03f */
        /* <DEDUP_REMOVED lines=26> */
[----:B------:R-:W-:Y:S01]  /*8dce0*/  IMAD.MOV.U32 R151, RZ, RZ, R4 ;  /* 0x000000ffff977224 */ /* 0x000fe200078e0004 */
[----:B------:R-:W-:Y:S01]  /*8dcf0*/  MOV R144, R5 ;  /* 0x0000000500907202 */ /* 0x000fe20000000f00 */
[----:B------:R-:W-:-:S02]  /*8dd00*/  IMAD.MOV.U32 R145, RZ, RZ, R6 ;  /* 0x000000ffff917224 */ /* 0x000fc400078e0006 */
[----:B------:R-:W-:-:S05]  /*8dd10*/  IMAD.MOV.U32 R146, RZ, RZ, R7 ;  /* 0x000000ffff927224 */ /* 0x000fca00078e0007 */
[----:B------:R-:W-:Y:S04]  /*8dd20*/  STL [R1+0x4330], R146 ;  /* 0x0043309201007387 */ /* 0x000fe80000100800 */
[----:B------:R-:W-:Y:S04]  /*8dd30*/  STL [R1+0x432c], R145 ;  /* 0x00432c9101007387 */ /* 0x000fe80000100800 */
[----:B------:R-:W-:Y:S04]  /*8dd40*/  STL [R1+0x4328], R144 ;  /* 0x0043289001007387 */ /* 0x000fe80000100800 */
[----:B------:R1:W-:Y:S01]  /*8dd50*/  STL [R1+0x4324], R151 ;  /* 0x0043249701007387 */ /* 0x0003e20000100800 */
[C---:B---3--:R-:W-:Y:S11]  /*8dd60*/  HMMA.1688.F32.TF32 R4, R156.reuse, R74, R200 ;  /* 0x0000004a9c04723c */ /* 0x048ff600000810c8 */
[----:B------:R-:W-:Y:S11]  /*8dd70*/  @!UPT UIADD3 URZ, URZ, URZ, URZ ;  /* 0x0000003f3f3ff290 */ /* 0x000ff6000fffe03f */
[----:B------:R-:W-:Y:S02]  /*8dd80*/  @!UPT UIADD3 URZ, URZ, URZ, URZ ;  /* 0x0000003f3f3ff290 */ /* 0x000fe4000fffe03f */
[----:B------:R-:W-:Y:S01]  /*8dd90*/  MOV R155, R4 ;  /* 0x00000004009b7202 */ /* 0x000fe20000000f00 */
[----:B------:R-:W-:Y:S01]  /*8dda0*/  IMAD.MOV.U32 R148, RZ, RZ, R5 ;  /* 0x000000ffff947224 */ /* 0x000fe200078e0005 */
[----:B------:R-:W-:Y:S01]  /*8ddb0*/  MOV R150, R7 ;  /* 0x0000000700967202 */ /* 0x000fe20000000f00 */
[----:B------:R-:W-:Y:S02]  /*8ddc0*/  IMAD.MOV.U32 R149, RZ, RZ, R6 ;  /* 0x000000ffff957224 */ /* 0x000fe400078e0006 */
[----:B-----5:R-:W-:Y:S01]  /*8ddd0*/  HMMA.1688.F32.TF32 R4, R156, R78, R104 ;  /* 0x0000004e9c04723c */ /* 0x020fe20000081068 */
[----:B------:R-:W-:Y:S04]  /*8dde0*/  LDS R104, [R161+0x14600] ;  /* 0x01460000a1687984 */ /* 0x000fe80000000800 */
[----:B------:R-:W-:Y:S04]  /*8ddf0*/  STL [R1+0x4340], R150 ;  /* 0x0043409601007387 */ /* 0x000fe80000100800 */
[----:B------:R-:W-:Y:S04]  /*8de00*/  LDS R106, [R161+0x16600] ;  /* 0x01660000a16a7984 */ /* 0x000fe80000000800 */
[----:B------:R-:W-:Y:S04]  /*8de10*/  LDS R105, [R189+0x14600] ;  /* 0x01460000bd697984 */ /* 0x000fe80000000800 */
[----:B------:R-:W3:Y:S07]  /*8de20*/  LDS R107, [R189+0x16600] ;  /* 0x01660000bd6b7984 */ /* 0x000eee0000000800 */
[----:B-1----:R-:W-:Y:S01]  /*8de30*/  IMAD.MOV.U32 R151, RZ, RZ, R4 ;  /* 0x000000ffff977224 */ /* 0x002fe200078e0004 */
[----:B------:R-:W-:Y:S01]  /*8de40*/  MOV R153, R6 ;  /* 0x0000000600997202 */ /* 0x000fe20000000f00 */
[----:B------:R-:W-:-:S02]  /*8de50*/  IMAD.MOV.U32 R152, RZ, RZ, R5 ;  /* 0x000000ffff987224 */ /* 0x000fc400078e0005 */
[----:B------:R-:W-:Y:S02]  /*8de60*/  IMAD.MOV.U32 R154, RZ, RZ, R7 ;  /* 0x000000ffff9a7224 */ /* 0x000fe400078e0007 */
[C---:B----4-:R-:W-:Y:S01]  /*8de70*/  HMMA.1688.F32.TF32 R4, R156.reuse, R82, R208 ;  /* 0x000000529c04723c */ /* 0x050fe200000810d0 */
[----:B------:R-:W-:Y:S11]  /*8de80*/  STL [R1+0x433c], R149 ;  /* 0x00433c9501007387 */ /* 0x000ff60000100800 */
[----:B------:R-:W-:Y:S11]  /*8de90*/  @!UPT UIADD3 URZ, URZ, URZ, URZ ;  /* 0x0000003f3f3ff290 */ /* 0x000ff6000fffe03f */
[----:B------:R-:W-:Y:S01]  /*8dea0*/  @!UPT UIADD3 URZ, URZ, URZ, URZ ;  /* 0x0000003f3f3ff290 */ /* 0x000fe2000fffe03f */
[----:B------:R-:W-:Y:S01]  /*8deb0*/  IMAD.MOV.U32 R147, RZ, RZ, R4 ;  /* 0x000000ffff937224 */ /* 0x000fe200078e0004 */
[----:B------:R-:W-:Y:S01]  /*8dec0*/  MOV R140, R5 ;  /* 0x00000005008c7202 */ /* 0x000fe20000000f00 */
[----:B------:R-:W-:Y:S02]  /*8ded0*/  IMAD.MOV.U32 R141, RZ, RZ, R6 ;  /* 0x000000ffff8d7224 */ /* 0x000fe400078e0006 */
[----:B------:R-:W-:Y:S02]  /*8dee0*/  IMAD.MOV.U32 R142, RZ, RZ, R7 ;  /* 0x000000ffff8e7224 */ /* 0x000fe400078e0007 */
[C---:B------:R-:W-:Y:S08]  /*8def0*/  HMMA.1688.F32.TF32 R4, R156.reuse, R86, R212 ;  /* 0x000000569c04723c */ /* 0x040ff000000810d4 */
[----:B------:R-:W-:Y:S01]  /*8df00*/  HMMA.1688.F32.TF32 R156, R156, R110, R240 ;  /* 0x0000006e9c9c723c */ /* 0x000fe200000810f0 */
[----:B------:R-:W-:Y:S04]  /*8df10*/  STL [R1+0x4338], R148 ;  /* 0x0043389401007387 */ /* 0x000fe80000100800 */
[----:B------:R1:W-:Y:S04]  /*8df20*/  STL [R1+0x4334], R155 ;  /* 0x0043349b01007387 */ /* 0x0003e80000100800 */
[----:B------:R4:W-:Y:S07]  /*8df30*/  STL [R1+0x4344], R151 ;  /* 0x0043449701007387 */ /* 0x0009ee0000100800 */
[----:B------:R-:W-:Y:S01]  /*8df40*/  MOV R136, R4 ;  /* 0x0000000400887202 */ /* 0x000fe20000000f00 */
[----:B------:R-:W-:Y:S01]  /*8df50*/  IMAD.MOV.U32 R137, RZ, RZ, R5 ;  /* 0x000000ffff897224 */ /* 0x000fe200078e0005 */
[----:B------:R-:W-:Y:S01]  /*8df60*/  MOV R132, R7 ;  /* 0x0000000700847202 */ /* 0x000fe20000000f00 */
[----:B------:R-:W-:-:S04]  /*8df70*/  IMAD.MOV.U32 R138, RZ, RZ, R6 ;  /* 0x000000ffff8a7224 */ /* 0x000fc800078e0006 */
[----:B------:R-:W-:Y:S04]  /*8df80*/  STL.64 [R1+0x4470], R158 ;  /* 0x0044709e01007387 */ /* 0x000fe80000100a00 */
[----:B------:R-:W-:Y:S01]  /*8df90*/  STL.64 [R1+0x4468], R156 ;  /* 0x0044689c01007387 */ /* 0x000fe20000100a00 */
[----:B--2---:R-:W-:Y:S03]  /*8dfa0*/  HMMA.1688.F32.TF32 R4, R164, R70, R176 ;  /* 0x00000046a404723c */ /* 0x004fe600000810b0 */
[----:B------:R-:W2:Y:S04]  /*8dfb0*/  LDL.LU R176, [R1+0x7b0] ;  /* 0x0007b00001b07983 */ /* 0x000ea80000300800 */
[----:B------:R-:W-:Y:S01]  /*8dfc0*/  IMAD.MOV.U32 R177, RZ, RZ, R162 ;  /* 0x000000ffffb17224 */ /* 0x000fe200078e00a2 */
[----:B------:R-:W-:Y:S01]  /*8dfd0*/  MOV R178, R2 ;  /* 0x0000000200b27202 */ /* 0x000fe20000000f00 */
[----:B------:R-:W5:Y:S01]  /*8dfe0*/  LDL.LU R162, [R1+0x4570] ;  /* 0x0045700001a27983 */ /* 0x000f620000300800 */
[----:B------:R-:W-:-:S03]  /*8dff0*/  IMAD.MOV.U32 R179, RZ, RZ, R0 ;  /* 0x000000ffffb37224 */ /* 0x000fc600078e0000 */
[----:B------:R-:W2:Y:S04]  /*8e000*/  LDL.LU R2, [R1+0x456c] ;  /* 0x00456c0001027983 */ /* 0x000ea80000300800 */
[----:B------:R-:W3:Y:S04]  /*8e010*/  LDL.LU R0, [R1+0x4568] ;  /* 0x0045680001007983 */ /* 0x000ee80000300800 */
[----:B------:R-:W4:Y:S04]  /*8e020*/  LDL.LU R240, [R1+0x830] ;  /* 0x0008300001f07983 */ /* 0x000f280000300800 */
[----:B------:R-:W4:Y:S04]  /*8e030*/  LDL.LU R241, [R1+0x834] ;  /* 0x0008340001f17983 */ /* 0x000f280000300800 */
[----:B------:R-:W4:Y:S04]  /*8e040*/  LDL.LU R242, [R1+0x838] ;  /* 0x0008380001f27983 */ /* 0x000f280000300800 */
[----:B------:R-:W4:Y:S04]  /*8e050*/  LDL.LU R243, [R1+0x83c] ;  /* 0x00083c0001f37983 */ /* 0x000f280000300800 */
[----:B------:R-:W4:Y:S01]  /*8e060*/  LDL.LU R212, [R1+0x840] ;  /* 0x0008400001d47983 */ /* 0x000f220000300800 */
[----:B-----5:R-:W-:Y:S01]  /*8e070*/  IMAD.MOV.U32 R215, RZ, RZ, R162 ;  /* 0x000000ffffd77224 */ /* 0x020fe200078e00a2 */
[----:B--2---:R-:W-:Y:S01]  /*8e080*/  MOV R214, R2 ;  /* 0x0000000200d67202 */ /* 0x004fe20000000f00 */
[----:B---3--:R-:W-:-:S02]  /*8e090*/  IMAD.MOV.U32 R213, RZ, RZ, R0 ;  /* 0x000000ffffd57224 */ /* 0x008fc400078e0000 */
[----:B------:R-:W2:Y:S04]  /*8e0a0*/  LDL.LU R0, [R1+0x4564] ;  /* 0x0045640001007983 */ /* 0x000ea80000300800 */
[----:B------:R-:W3:Y:S04]  /*8e0b0*/  LDL.LU R2, [R1+0x4560] ;  /* 0x0045600001027983 */ /* 0x000ee80000300800 */
[----:B------:R-:W5:Y:S04]  /*8e0c0*/  LDL.LU R162, [R1+0x455c] ;  /* 0x00455c0001a27983 */ /* 0x000f680000300800 */
[----:B------:R-:W4:Y:S04]  /*8e0d0*/  LDL.LU R208, [R1+0x850] ;  /* 0x0008500001d07983 */ /* 0x000f280000300800 */
[----:B------:R-:W4:Y:S04]  /*8e0e0*/  LDL.LU R209, [R1+0x854] ;  /* 0x0008540001d17983 */ /* 0x000f280000300800 */
[----:B------:R-:W4:Y:S04]  /*8e0f0*/  LDL.LU R210, [R1+0x858] ;  /* 0x0008580001d27983 */ /* 0x000f280000300800 */
[----:B------:R-:W4:Y:S04]  /*8e100*/  LDL.LU R211, [R1+0x85c] ;  /* 0x00085c0001d37983 */ /* 0x000f280000300800 */
[----:B------:R-:W4:Y:S01]  /*8e110*/  LDL.LU R200, [R1+0x860] ;  /* 0x0008600001c87983 */ /* 0x000f220000300800 */
[----:B--2---:R-:W-:Y:S01]  /*8e120*/  IMAD.MOV.U32 R203, RZ, RZ, R0 ;  /* 0x000000ffffcb7224 */ /* 0x004fe200078e0000 */
[----:B---3--:R-:W-:Y:S01]  /*8e130*/  MOV R202, R2 ;  /* 0x0000000200ca7202 */ /* 0x008fe20000000f00 */
[----:B-----5:R-:W-:-:S02]  /*8e140*/  IMAD.MOV.U32 R201, RZ, RZ, R162 ;  /* 0x000000ffffc97224 */ /* 0x020fc400078e00a2 */
        /* <DEDUP_REMOVED lines=45> */
[----:B------:R-:W-:-:S02]  /*8e420*/  IMAD.MOV.U32 R134, RZ, RZ, R5 ;  /* 0x000000ffff867224 */ /* 0x000fc400078e0005 */
[----:B------:R-:W-:-:S05]  /*8e430*/  IMAD.MOV.U32 R139, RZ, RZ, R7 ;  /* 0x000000ffff8b7224 */ /* 0x000fca00078e0007 */
[----:B------:R-:W-:Y:S04]  /*8e440*/  STL.64 [R1+0x44f0], R138 ;  /* 0x0044f08a01007387 */ /* 0x000fe80000100a00 */
[----:B------:R-:W-:Y:S04]  /*8e450*/  STL.64 [R1+0x44e8], R136 ;  /* 0x0044e88801007387 */ /* 0x000fe80000100a00 */
[----:B------:R-:W-:Y:S04]  /*8e460*/  STL.64 [R1+0x4480], R134 ;  /* 0x0044808601007387 */ /* 0x000fe80000100a00 */
[----:B------:R-:W-:Y:S01]  /*8e470*/  STL.64 [R1+0x4478], R132 ;  /* 0x0044788401007387 */ /* 0x000fe20000100a00 */
[C---:B--2---:R-:W-:Y:S11]  /*8e480*/  HMMA.1688.F32.TF32 R4, R164.reuse, R90, R244 ;  /* 0x0000005aa404723c */ /* 0x044ff600000810f4 */
[----:B------:R-:W-:Y:S11]  /*8e490*/  @!UPT UIADD3 URZ, URZ, URZ, URZ ;  /* 0x0000003f3f3ff290 */ /* 0x000ff6000fffe03f */
[----:B------:R-:W-:Y:S02]  /*8e4a0*/  @!UPT UIADD3 URZ, URZ, URZ, URZ ;  /* 0x0000003f3f3ff290 */ /* 0x000fe4000fffe03f */
[----:B-1----:R-:W-:Y:S01]  /*8e4b0*/  IMAD.MOV.U32 R155, RZ, RZ, R4 ;  /* 0x000000ffff9b7224 */ /* 0x002fe200078e0004 */
[----:B------:R-:W-:Y:S01]  /*8e4c0*/  MOV R146, R5 ;  /* 0x0000000500927202 */ /* 0x000fe20000000f00 */
[----:B------:R-:W-:Y:S02]  /*8e4d0*/  IMAD.MOV.U32 R145, RZ, RZ, R6 ;  /* 0x000000ffff917224 */ /* 0x000fe400078e0006 */
[----:B------:R-:W-:Y:S02]  /*8e4e0*/  IMAD.MOV.U32 R144, RZ, RZ, R7 ;  /* 0x000000ffff907224 */ /* 0x000fe400078e0007 */
[C---:B---3--:R-:W-:Y:S01]  /*8e4f0*/  HMMA.1688.F32.TF32 R4, R164.reuse, R218, R232 ;  /* 0x000000daa404723c */ /* 0x048fe200000810e8 */
[----:B-----5:R-:W-:Y:S01]  /*8e500*/  IMAD.MOV.U32 R181, RZ, RZ, R162 ;  /* 0x000000ffffb57224 */ /* 0x020fe200078e00a2 */
[----:B------:R-:W-:Y:S01]  /*8e510*/  MOV R182, R2 ;  /* 0x0000000200b67202 */ /* 0x000fe20000000f00 */
[----:B------:R-:W-:Y:S11]  /*8e520*/  IMAD.MOV.U32 R183, RZ, RZ, R0 ;  /* 0x000000ffffb77224 */ /* 0x000ff600078e0000 */
[----:B------:R-:W-:Y:S10]  /*8e530*/  @!UPT UIADD3 URZ, URZ, URZ, URZ ;  /* 0x0000003f3f3ff290 */ /* 0x000ff4000fffe03f */
[----:B------:R-:W-:Y:S01]  /*8e540*/  MOV R143, R4 ;  /* 0x00000004008f7202 */ /* 0x000fe20000000f00 */
[----:B------:R-:W-:Y:S01]  /*8e550*/  IMAD.MOV.U32 R162, RZ, RZ, R5 ;  /* 0x000000ffffa27224 */ /* 0x000fe200078e0005 */
[----:B------:R-:W-:Y:S01]  /*8e560*/  MOV R0, R7 ;  /* 0x0000000700007202 */ /* 0x000fe20000000f00 */
[----:B------:R-:W-:Y:S02]  /*8e570*/  IMAD.MOV.U32 R2, RZ, RZ, R6 ;  /* 0x000000ffff027224 */ /* 0x000fe400078e0006 */
[C---:B----4-:R-:W-:Y:S01]  /*8e580*/  HMMA.1688.F32.TF32 R4, R164.reuse, R130, R248 ;  /* 0x00000082a404723c */ /* 0x050fe200000810f8 */
[----:B------:R-:W-:Y:S04]  /*8e590*/  STL.64 [R1+0x4510], R146 ;  /* 0x0045109201007387 */ /* 0x000fe80000100a00 */
[----:B------:R-:W-:Y:S04]  /*8e5a0*/  STL.64 [R1+0x4508], R144 ;  /* 0x0045089001007387 */ /* 0x000fe80000100a00 */
[----:B------:R-:W-:Y:S11]  /*8e5b0*/  STL.64 [R1+0x4500], R154 ;  /* 0x0045009a01007387 */ /* 0x000ff60000100a00 */
[----:B------:R-:W-:Y:S04]  /*8e5c0*/  @!UPT UIADD3 URZ, URZ, URZ, URZ ;  /* 0x0000003f3f3ff290 */ /* 0x000fe8000fffe03f */
[----:B------:R-:W-:Y:S01]  /*8e5d0*/  IMAD.MOV.U32 R151, RZ, RZ, R4 ;  /* 0x000000ffff977224 */ /* 0x000fe200078e0004 */
[----:B------:R-:W-:Y:S01]  /*8e5e0*/  MOV R149, R6 ;  /* 0x0000000600957202 */ /* 0x000fe20000000f00 */
[----:B------:R-:W-:Y:S02]  /*8e5f0*/  IMAD.MOV.U32 R150, RZ, RZ, R5 ;  /* 0x000000ffff967224 */ /* 0x000fe400078e0005 */
[----:B------:R-:W-:Y:S01]  /*8e600*/  IMAD.MOV.U32 R148, RZ, RZ, R7 ;  /* 0x000000ffff947224 */ /* 0x000fe200078e0007 */
        /* <DEDUP_REMOVED lines=24> */
[----:B------:R1:W-:Y:S08]  /*8e790*/  STL.64 [R1+0x478], R14 ;  /* 0x0004780e01007387 */ /* 0x0003f00000100a00 */
        /* <DEDUP_REMOVED lines=11> */
[----:B------:R-:W2:Y:S04]  /*8e850*/  LDL.LU R248, [R1+0xa10] ;  /* 0x000a100001f87983 */ /* 0x000ea80000300800 */
        /* <DEDUP_REMOVED lines=33> */
[----:B------:R-:W-:Y:S03]  /*8ea70*/  HMMA.1688.F32.TF32 R164, R164, R110, R176 ;  /* 0x0000006ea4a4723c */ /* 0x000fe600000810b0 */
        /* <DEDUP_REMOVED lines=29> */
[C---:B---3--:R-:W-:Y:S08]  /*8ec50*/  HMMA.1688.F32.TF32 R168, R236.reuse, R70, R168 ;  /* 0x00000046eca8723c */ /* 0x048ff000000810a8 */
[C---:B----4-:R-:W-:Y:S11]  /*8ec60*/  HMMA.1688.F32.TF32 R172, R236.reuse, R90, R172 ;  /* 0x0000005aecac723c */ /* 0x050ff600000810ac */
[----:B------:R-:W-:Y:S04]  /*8ec70*/  @!UPT UIADD3 URZ, URZ, URZ, URZ ;  /* 0x0000003f3f3ff290 */ /* 0x000fe8000fffe03f */
[----:B------:R-:W-:Y:S04]  /*8ec80*/  STL [R1+0x42a4], R168 ;  /* 0x0042a4a801007387 */ /* 0x000fe80000100800 */
[----:B------:R-:W-:Y:S04]  /*8ec90*/  STL [R1+0x42a0], R169 ;  /* 0x0042a0a901007387 */ /* 0x000fe80000100800 */
[----:B------:R-:W-:Y:S01]  /*8eca0*/  STL [R1+0x429c], R170 ;  /* 0x00429caa01007387 */ /* 0x000fe20000100800 */
[C---:B-----5:R-:W-:Y:S03]  /*8ecb0*/  HMMA.1688.F32.TF32 R176, R236.reuse, R218, R176 ;  /* 0x000000daecb0723c */ /* 0x060fe600000810b0 */
[----:B------:R-:W-:Y:S04]  /*8ecc0*/  STL [R1+0x4298], R171 ;  /* 0x004298ab01007387 */ /* 0x000fe80000100800 */
[----:B------:R-:W-:Y:S04]  /*8ecd0*/  STL [R1+0x42b4], R172 ;  /* 0x0042b4ac01007387 */ /* 0x000fe80000100800 */
[----:B------:R-:W-:Y:S04]  /*8ece0*/  STL [R1+0x42b0], R173 ;  /* 0x0042b0ad01007387 */ /* 0x000fe80000100800 */
[----:B------:R-:W-:Y:S04]  /*8ecf0*/  STL [R1+0x42ac], R174 ;  /* 0x0042acae01007387 */ /* 0x000fe80000100800 */
[----:B------:R-:W-:Y:S04]  /*8ed00*/  STL [R1+0x42a8], R175 ;  /* 0x0042a8af01007387 */ /* 0x000fe80000100800 */
[----:B------:R-:W-:Y:S04]  /*8ed10*/  STL [R1+0x42c0], R177 ;  /* 0x0042c0b101007387 */ /* 0x000fe80000100800 */
[----:B------:R-:W-:Y:S01]  /*8ed20*/  STL [R1+0x42bc], R178 ;  /* 0x0042bcb201007387 */ /* 0x000fe20000100800 */
[----:B------:R-:W-:Y:S03]  /*8ed30*/  HMMA.1688.F32.TF32 R8, R236, R74, R232 ;  /* 0x0000004aec08723c */ /* 0x000fe600000810e8 */
[----:B------:R-:W-:Y:S04]  /*8ed40*/  STL [R1+0x42b8], R179 ;  /* 0x0042b8b301007387 */ /* 0x000fe80000100800 */
[----:B------:R-:W-:Y:S11]  /*8ed50*/  IMAD.MOV.U32 R235, RZ, RZ, R188 ;  /* 0x000000ffffeb7224 */ /* 0x000ff600078e00bc */
[----:B------:R-:W-:Y:S05]  /*8ed60*/  @!UPT UIADD3 URZ, URZ, URZ, URZ ;  /* 0x0000003f3f3ff290 */ /* 0x000fea000fffe03f */
[----:B------:R1:W-:Y:S04]  /*8ed70*/  STL.64 [R1+0xa0], R8 ;  /* 0x0000a00801007387 */ /* 0x0003e80000100a00 */
[----:B------:R2:W-:Y:S04]  /*8ed80*/  STL.64 [R1+0xa8], R10 ;  /* 0x0000a80a01007387 */ /* 0x0005e80000100a00 */
[----:B------:R-:W3:Y:S04]  /*8ed90*/  LDL.LU R248, [R1+0xbd0] ;  /* 0x000bd00001f87983 */ /* 0x000ee80000300800 */
[----:B------:R-:W3:Y:S04]  /*8eda0*/  LDL.LU R249, [R1+0xbd4] ;  /* 0x000bd40001f97983 */ /* 0x000ee80000300800 */
[----:B------:R-:W3:Y:S04]  /*8edb0*/  LDL.LU R250, [R1+0xbd8] ;  /* 0x000bd80001fa7983 */ /* 0x000ee80000300800 */
[----:B------:R-:W3:Y:S04]  /*8edc0*/  LDL.LU R251, [R1+0xbdc] ;  /* 0x000bdc0001fb7983 */ /* 0x000ee80000300800 */
[----:B------:R-:W4:Y:S04]  /*8edd0*/  LDL.LU R232, [R1+0xc10] ;  /* 0x000c100001e87983 */ /* 0x000f280000300800 */
[----:B------:R-:W4:Y:S04]  /*8ede0*/  LDL.LU R233, [R1+0xc14] ;  /* 0x000c140001e97983 */ /* 0x000f280000300800 */
[----:B------:R-:W4:Y:S04]  /*8edf0*/  LDL.LU R234, [R1+0xc18] ;  /* 0x000c180001ea7983 */ /* 0x000f280000300800 */
        /* <DEDUP_REMOVED lines=46> */
[----:B------:R-:W-:Y:S01]  /*8f0e0*/  MOV R174, R5 ;  /* 0x0000000500ae7202 */ /* 0x000fe20000000f00 */
[----:B------:R-:W-:Y:S01]  /*8f0f0*/  IMAD.MOV.U32 R175, RZ, RZ, R6 ;  /* 0x000000ffffaf7224 */ /* 0x000fe200078e0006 */
[----:B------:R-:W4:Y:S01]  /*8f100*/  LDL.LU R24, [R1+0xd50] ;  /* 0x000d500001187983 */ /* 0x000f220000300800 */
[----:B------:R-:W-:-:S02]  /*8f110*/  IMAD.MOV.U32 R168, RZ, RZ, R7 ;  /* 0x000000ffffa87224 */ /* 0x000fc400078e0007 */
[----:B------:R-:W-:Y:S01]  /*8f120*/  HMMA.1688.F32.TF32 R4, R236, R82, R240 ;  /* 0x00000052ec04723c */ /* 0x000fe200000810f0 */
[----:B------:R-:W4:Y:S04]  /*8f130*/  LDL.LU R25, [R1+0xd54] ;  /* 0x000d540001197983 */ /* 0x000f280000300800 */
[----:B------:R-:W4:Y:S04]  /*8f140*/  LDL.LU R26, [R1+0xd58] ;  /* 0x000d5800011a7983 */ /* 0x000f280000300800 */
[----:B------:R-:W4:Y:S04]  /*8f150*/  LDL.LU R27, [R1+0xd5c] ;  /* 0x000d5c00011b7983 */ /* 0x000f280000300800 */
[----:B------:R-:W4:Y:S04]  /*8f160*/  LDL.LU R20, [R1+0xd40] ;  /* 0x000d400001147983 */ /* 0x000f280000300800 */
[----:B------:R-:W4:Y:S04]  /*8f170*/  LDL.LU R21, [R1+0xd44] ;  /* 0x000d440001157983 */ /* 0x000f280000300800 */
[----:B------:R-:W4:Y:S04]  /*8f180*/  LDL.LU R22, [R1+0xd48] ;  /* 0x000d480001167983 */ /* 0x000f280000300800 */
[----:B------:R-:W4:Y:S01]  /*8f190*/  LDL.LU R23, [R1+0xd4c] ;  /* 0x000d4c0001177983 */ /* 0x000f220000300800 */
[----:B------:R-:W-:-:S03]  /*8f1a0*/  MOV R177, R4 ;  /* 0x0000000400b17202 */ /* 0x000fc60000000f00 */
[----:B------:R-:W4:Y:S01]  /*8f1b0*/  LDL.LU R240, [R1+0xd00] ;  /* 0x000d000001f07983 */ /* 0x000f220000300800 */
[----:B------:R-:W-:-:S03]  /*8f1c0*/  IMAD.MOV.U32 R178, RZ, RZ, R5 ;  /* 0x000000ffffb27224 */ /* 0x000fc600078e0005 */
[----:B------:R-:W4:Y:S01]  /*8f1d0*/  LDL.LU R241, [R1+0xd04] ;  /* 0x000d040001f17983 */ /* 0x000f220000300800 */
[----:B------:R-:W-:-:S03]  /*8f1e0*/  IMAD.MOV.U32 R179, RZ, RZ, R6 ;  /* 0x000000ffffb37224 */ /* 0x000fc600078e0006 */
[----:B------:R-:W4:Y:S01]  /*8f1f0*/  LDL.LU R242, [R1+0xd08] ;  /* 0x000d080001f27983 */ /* 0x000f220000300800 */
[----:B------:R-:W-:-:S03]  /*8f200*/  MOV R172, R7 ;  /* 0x0000000700ac7202 */ /* 0x000fc60000000f00 */
        /* <DEDUP_REMOVED lines=8> */
[----:B-----5:R-:W-:Y:S01]  /*8f290*/  IMAD.MOV.U32 R231, RZ, RZ, R188 ;  /* 0x000000ffffe77224 */ /* 0x020fe200078e00bc */
[C---:B--2---:R-:W-:Y:S08]  /*8f2a0*/  HMMA.1688.F32.TF32 R28, R104.reuse, R218, R28 ;  /* 0x000000da681c723c */ /* 0x044ff0000008101c */
[C---:B---3--:R-:W-:Y:S08]  /*8f2b0*/  HMMA.1688.F32.TF32 R32, R104.reuse, R90, R32 ;  /* 0x0000005a6820723c */ /* 0x048ff00000081020 */
[C---:B----4-:R-:W-:Y:S11]  /*8f2c0*/  HMMA.1688.F32.TF32 R36, R104.reuse, R70, R36 ;  /* 0x000000466824723c */ /* 0x050ff60000081024 */
[----:B------:R-:W-:Y:S11]  /*8f2d0*/  @!UPT UIADD3 URZ, URZ, URZ, URZ ;  /* 0x0000003f3f3ff290 */ /* 0x000ff6000fffe03f */
[----:B------:R-:W-:Y:S01]  /*8f2e0*/  @!UPT UIADD3 URZ, URZ, URZ, URZ ;  /* 0x0000003f3f3ff290 */ /* 0x000fe2000fffe03f */
[----:B------:R-:W-:Y:S04]  /*8f2f0*/  STL.64 [R1+0x1d0], R36 ;  /* 0x0001d02401007387 */ /* 0x000fe80000100a00 */
[----:B------:R-:W-:Y:S04]  /*8f300*/  STL.64 [R1+0x1d8], R38 ;  /* 0x0001d82601007387 */ /* 0x000fe80000100a00 */
[----:B------:R-:W-:Y:S04]  /*8f310*/  STL.64 [R1+0x1f0], R32 ;  /* 0x0001f02001007387 */ /* 0x000fe80000100a00 */
[----:B------:R-:W-:Y:S04]  /*8f320*/  STL.64 [R1+0x1f8], R34 ;  /* 0x0001f82201007387 */ /* 0x000fe80000100a00 */
        /* <DEDUP_REMOVED lines=38> */
[-C--:B--2---:R-:W-:Y:S01]  /*8f590*/  HMMA.1688.F32.TF32 R4, R104, R110.reuse, R248 ;  /* 0x0000006e6804723c */ /* 0x084fe200000810f8 */
[----:B------:R-:W-:Y:S04]  /*8f5a0*/  LDS R104, [R161+0x14780] ;  /* 0x01478000a1687984 */ /* 0x000fe80000000800 */
[----:B------:R-:W-:Y:S04]  /*8f5b0*/  LDS R106, [R161+0x16780] ;  /* 0x01678000a16a7984 */ /* 0x000fe80000000800 */
        /* <DEDUP_REMOVED lines=26> */
[----:B------:R-:W2:Y:S01]  /*8f760*/  LDL.LU R223, [R1+0xb9c] ;  /* 0x000b9c0001df7983 */ /* 0x000ea20000300800 */
[----:B------:R-:W-:Y:S03]  /*8f770*/  HMMA.1688.F32.TF32 R44, R236, R86, R44 ;  /* 0x00000056ec2c723c */ /* 0x000fe6000008102c */
        /* <DEDUP_REMOVED lines=20> */
[----:B------:R-:W-:-:S03]  /*8f8c0*/  IMAD.MOV.U32 R165, RZ, RZ, R40 ;  /* 0x000000ffffa57224 */ /* 0x000fc600078e0028 */
[----:B------:R-:W2:Y:S01]  /*8f8d0*/  LDL.LU R32, [R1+0xa50] ;  /* 0x000a500001207983 */ /* 0x000ea20000300800 */
[----:B------:R-:W-:-:S03]  /*8f8e0*/  IMAD.MOV.U32 R166, RZ, RZ, R41 ;  /* 0x000000ffffa67224 */ /* 0x000fc600078e0029 */
[----:B------:R-:W2:Y:S01]  /*8f8f0*/  LDL.LU R33, [R1+0xa54] ;  /* 0x000a540001217983 */ /* 0x000ea20000300800 */
[----:B------:R-:W-:-:S03]  /*8f900*/  MOV R167, R42 ;  /* 0x0000002a00a77202 */ /* 0x000fc60000000f00 */
[----:B------:R-:W2:Y:S01]  /*8f910*/  LDL.LU R34, [R1+0xa58] ;  /* 0x000a580001227983 */ /* 0x000ea20000300800 */
[----:B------:R-:W-:-:S03]  /*8f920*/  IMAD.MOV.U32 R188, RZ, RZ, R43 ;  /* 0x000000ffffbc7224 */ /* 0x000fc600078e002b */
[----:B------:R-:W2:Y:S01]  /*8f930*/  LDL.LU R35, [R1+0xa5c] ;  /* 0x000a5c0001237983 */ /* 0x000ea20000300800 */
[----:B------:R-:W-:-:S03]  /*8f940*/  MOV R169, R44 ;  /* 0x0000002c00a97202 */ /* 0x000fc60000000f00 */
[----:B------:R-:W2:Y:S01]  /*8f950*/  LDL.LU R40, [R1+0xa80] ;  /* 0x000a800001287983 */ /* 0x000ea20000300800 */
[----:B------:R-:W-:-:S03]  /*8f960*/  IMAD.MOV.U32 R170, RZ, RZ, R45 ;  /* 0x000000ffffaa7224 */ /* 0x000fc600078e002d */
[----:B------:R-:W2:Y:S01]  /*8f970*/  LDL.LU R41, [R1+0xa84] ;  /* 0x000a840001297983 */ /* 0x000ea20000300800 */
[----:B------:R-:W-:-:S03]  /*8f980*/  IMAD.MOV.U32 R171, RZ, RZ, R46 ;  /* 0x000000ffffab7224 */ /* 0x000fc600078e002e */
[----:B------:R-:W2:Y:S01]  /*8f990*/  LDL.LU R42, [R1+0xa88] ;  /* 0x000a8800012a7983 */ /* 0x000ea20000300800 */
[----:B------:R-:W-:-:S03]  /*8f9a0*/  MOV R164, R47 ;  /* 0x0000002f00a47202 */ /* 0x000fc60000000f00 */
        /* <DEDUP_REMOVED lines=63> */
[----:B-1----:R-:W5:Y:S04]  /*8fda0*/  LDL.LU R6, [R1+0xb78] ;  /* 0x000b780001067983 */ /* 0x002f680000300800 */
[----:B------:R-:W5:Y:S04]  /*8fdb0*/  LDL.LU R7, [R1+0xb7c] ;  /* 0x000b7c0001077983 */ /* 0x000f680000300800 */
[----:B------:R-:W5:Y:S04]  /*8fdc0*/  LDL.LU R244, [R1+0xc00] ;  /* 0x000c000001f47983 */ /* 0x000f680000300800 */
[----:B------:R-:W5:Y:S04]  /*8fdd0*/  LDL.LU R245, [R1+0xc04] ;  /* 0x000c040001f57983 */ /* 0x000f680000300800 */
[----:B------:R-:W5:Y:S04]  /*8fde0*/  LDL.LU R246, [R1+0xc08] ;  /* 0x000c080001f67983 */ /* 0x000f680000300800 */
[----:B------:R-:W5:Y:S01]  /*8fdf0*/  LDL.LU R247, [R1+0xc0c] ;  /* 0x000c0c0001f77983 */ /* 0x000f620000300800 */
[C---:B------:R-:W-:Y:S03]  /*8fe00*/  HMMA.1688.F32.TF32 R180, R236.reuse, R130, R180 ;  /* 0x00000082ecb4723c */ /* 0x040fe600000810b4 */
[----:B------:R-:W-:Y:S04]  /*8fe10*/  LDS R105, [R189+0x14780] ;  /* 0x01478000bd697984 */ /* 0x000fe80000000800 */
[----:B------:R-:W-:Y:S01]  /*8fe20*/  LDS R107, [R189+0x16780] ;  /* 0x01678000bd6b7984 */ /* 0x000fe20000000800 */
[C---:B------:R-:W-:Y:S08]  /*8fe30*/  HMMA.1688.F32.TF32 R184, R236.reuse, R126, R184 ;  /* 0x0000007eecb8723c */ /* 0x040ff000000810b8 */
[C---:B------:R-:W-:Y:S08]  /*8fe40*/  HMMA.1688.F32.TF32 R192, R236.reuse, R122, R192 ;  /* 0x0000007aecc0723c */ /* 0x040ff000000810c0 */
[C---:B------:R-:W-:Y:S08]  /*8fe50*/  HMMA.1688.F32.TF32 R196, R236.reuse, R118, R196 ;  /* 0x00000076ecc4723c */ /* 0x040ff000000810c4 */
[C---:B------:R-:W-:Y:S08]  /*8fe60*/  HMMA.1688.F32.TF32 R200, R236.reuse, R114, R200 ;  /* 0x00000072ecc8723c */ /* 0x040ff000000810c8 */
[C---:B------:R-:W-:Y:S08]  /*8fe70*/  HMMA.1688.F32.TF32 R204, R236.reuse, R102, R204 ;  /* 0x00000066eccc723c */ /* 0x040ff000000810cc */
[C---:B------:R-:W-:Y:S08]  /*8fe80*/  HMMA.1688.F32.TF32 R208, R236.reuse, R98, R208 ;  /* 0x00000062ecd0723c */ /* 0x040ff000000810d0 */
[----:B------:R-:W-:Y:S01]  /*8fe90*/  HMMA.1688.F32.TF32 R212, R236, R94, R212 ;  /* 0x0000005eecd4723c */ /* 0x000fe200000810d4 */
[----:B------:R-:W-:Y:S04]  /*8fea0*/  LDS R236, [R161+0x14680] ;  /* 0x01468000a1ec7984 */ /* 0x000fe80000000800 */
[----:B------:R-:W-:Y:S04]  /*8feb0*/  LDS R238, [R161+0x16680] ;  /* 0x01668000a1ee7984 */ /* 0x000fe80000000800 */
[----:B------:R-:W-:Y:S04]  /*8fec0*/  LDS R237, [R189+0x14680] ;  /* 0x01468000bded7984 */ /* 0x000fe80000000800 */
[----:B------:R-:W3:Y:S01]  /*8fed0*/  LDS R239, [R189+0x16680] ;  /* 0x01668000bdef7984 */ /* 0x000ee20000000800 */
[C---:B--2---:R-:W-:Y:S08]  /*8fee0*/  HMMA.1688.F32.TF32 R28, R240.reuse, R70, R28 ;  /* 0x00000046f01c723c */ /* 0x044ff0000008101c */
[----:B------:R-:W-:Y:S08]  /*8fef0*/  HMMA.1688.F32.TF32 R24, R240, R90, R24 ;  /* 0x0000005af018723c */ /* 0x000ff00000081018 */
[C---:B---3--:R-:W-:Y:S08]  /*8ff00*/  HMMA.1688.F32.TF32 R64, R236.reuse, R114, R64 ;  /* 0x00000072ec40723c */ /* 0x048ff00000081040 */
[C---:B------:R-:W-:Y:S08]  /*8ff10*/  HMMA.1688.F32.TF32 R60, R236.reuse, R102, R60 ;  /* 0x00000066ec3c723c */ /* 0x040ff0000008103c */
[C---:B----4-:R-:W-:Y:S08]  /*8ff20*/  HMMA.1688.F32.TF32 R136, R236.reuse, R122, R136 ;  /* 0x0000007aec88723c */ /* 0x050ff00000081088 */
[C---:B------:R-:W-:Y:S08]  /*8ff30*/  HMMA.1688.F32.TF32 R140, R236.reuse, R90, R140 ;  /* 0x0000005aec8c723c */ /* 0x040ff0000008108c */
[C---:B------:R-:W-:Y:S08]  /*8ff40*/  HMMA.1688.F32.TF32 R148, R236.reuse, R70, R148 ;  /* 0x00000046ec94723c */ /* 0x040ff00000081094 */
[C---:B------:R-:W-:Y:S11]  /*8ff50*/  HMMA.1688.F32.TF32 R152, R236.reuse, R218, R152 ;  /* 0x000000daec98723c */ /* 0x040ff60000081098 */
[----:B------:R-:W-:Y:S04]  /*8ff60*/  @!UPT UIADD3 URZ, URZ, URZ, URZ ;  /* 0x0000003f3f3ff290 */ /* 0x000fe8000fffe03f */
[----:B------:R-:W-:Y:S04]  /*8ff70*/  STL.64 [R1+0x1110], R148 ;  /* 0x0011109401007387 */ /* 0x000fe80000100a00 */
[----:B------:R1:W-:Y:S04]  /*8ff80*/  STL.64 [R1+0x1118], R150 ;  /* 0x0011189601007387 */ /* 0x0003e80000100a00 */
[----:B-1----:R-:W2:Y:S04]  /*8ff90*/  LDL.LU.64 R150, [R1+0x4538] ;  /* 0x0045380001967983 */ /* 0x002ea80000300a00 */
[----:B------:R-:W3:Y:S04]  /*8ffa0*/  LDL.LU.64 R148, [R1+0x4530] ;  /* 0x0045300001947983 */ /* 0x000ee80000300a00 */
[----:B------:R-:W-:Y:S04]  /*8ffb0*/  STL.64 [R1+0x1100], R140 ;  /* 0x0011008c01007387 */ /* 0x000fe80000100a00 */
[----:B------:R1:W-:Y:S04]  /*8ffc0*/  STL.64 [R1+0x1108], R142 ;  /* 0x0011088e01007387 */ /* 0x0003e80000100a00 */
[----:B-1----:R-:W4:Y:S04]  /*8ffd0*/  LDL.LU.64 R142, [R1+0x4528] ;  /* 0x00452800018e7983 */ /* 0x002f280000300a00 */
[----:B------:R-:W2:Y:S04]  /*8ffe0*/  LDL.LU.64 R140, [R1+0x4520] ;  /* 0x00452000018c7983 */ /* 0x000ea80000300a00 */
[----:B------:R-:W-:Y:S04]  /*8fff0*/  STL.64 [R1+0x10f0], R152 ;  /* 0x0010f09801007387 */ /* 0x000fe80000100a00 */
[----:B------:R1:W-:Y:S02]  /*90000*/  STL.64 [R1+0x10f8], R154 ;  /* 0x0010f89a01007387 */ /* 0x0003e40000100a00 */
[C---:B-1----:R-:W-:Y:S08]  /*90010*/  HMMA.1688.F32.TF32 R152, R236.reuse, R130, R144 ;  /* 0x00000082ec98723c */ /* 0x042ff00000081090 */
[C---:B------:R-:W-:Y:S08]  /*90020*/  HMMA.1688.F32.TF32 R144, R236.reuse, R126, R132 ;  /* 0x0000007eec90723c */ /* 0x040ff00000081084 */
[C---:B------:R-:W-:Y:S08]  /*90030*/  HMMA.1688.F32.TF32 R132, R236.reuse, R118, R156 ;  /* 0x00000076ec84723c */ /* 0x040ff0000008109c */
[C---:B------:R-:W-:Y:S08]  /*90040*/  HMMA.1688.F32.TF32 R56, R236.reuse, R98, R56 ;  /* 0x00000062ec38723c */ /* 0x040ff00000081038 */
        /* <DEDUP_REMOVED lines=10> */
[----:B------:R-:W-:Y:S01]  /*900f0*/  HMMA.1688.F32.TF32 R32, R236, R110, R32 ;  /* 0x0000006eec20723c */ /* 0x000fe20000081020 */
        /* <DEDUP_REMOVED lines=14> */
[C---:B-----5:R-:W-:Y:S01]  /*901e0*/  HMMA.1688.F32.TF32 R4, R240.reuse, R118, R4 ;  /* 0x00000076f004723c */ /* 0x060fe20000081004 */
        /* <DEDUP_REMOVED lines=26> */
[C---:B-----5:R-:W-:Y:S03]  /*90390*/  HMMA.1688.F32.TF32 R8, R240.reuse, R102, R224 ;  /* 0x00000066f008723c */ /* 0x060fe600000810e0 */
        /* <DEDUP_REMOVED lines=14> */
[----:B------:R1:W-:Y:S04]  /*90480*/  STL.64 [R1+0x730], R12 ;  /* 0x0007300c01007387 */ /* 0x0003e80000100a00 */
[----:B------:R5:W-:Y:S04]  /*90490*/  STL.64 [R1+0x738], R14 ;  /* 0x0007380e01007387 */ /* 0x000be80000100a00 */
        /* <DEDUP_REMOVED lines=14> */
[----:B-----5:R-:W2:Y:S04]  /*90580*/  LDL.LU R14, [R1+0x9c8] ;  /* 0x0009c800010e7983 */ /* 0x020ea80000300800 */
        /* <DEDUP_REMOVED lines=46> */
[----:B-----5:R-:W-:Y:S08]  /*90870*/  HMMA.1688.F32.TF32 R28, R104, R70, R232 ;  /* 0x00000046681c723c */ /* 0x020ff000000810e8 */
[C---:B---3--:R-:W-:Y:S08]  /*90880*/  HMMA.1688.F32.TF32 R40, R240.reuse, R82, R32 ;  /* 0x00000052f028723c */ /* 0x048ff00000081020 */
[----:B----4-:R-:W-:Y:S01]  /*90890*/  HMMA.1688.F32.TF32 R32, R240, R110, R228 ;  /* 0x0000006ef020723c */ /* 0x010fe200000810e4 */
[----:B------:R-:W-:-:S07]  /*908a0*/  IMAD.MOV.U32 R232, RZ, RZ, R3 ;  /* 0x000000ffffe87224 */ /* 0x000fce00078e0003 */
[----:B------:R-:W-:Y:S07]  /*908b0*/  HMMA.1688.F32.TF32 R24, R104, R90, R24 ;  /* 0x0000005a6818723c */ /* 0x000fee0000081018 */
[----:B------:R-:W-:Y:S04]  /*908c0*/  STL.64 [R1+0x7f0], R40 ;  /* 0x0007f02801007387 */ /* 0x000fe80000100a00 */
[----:B------:R-:W-:Y:S04]  /*908d0*/  STL.64 [R1+0x7f8], R42 ;  /* 0x0007f82a01007387 */ /* 0x000fe80000100a00 */
[----:B------:R-:W-:Y:S04]  /*908e0*/  STL.64 [R1+0x840], R36 ;  /* 0x0008402401007387 */ /* 0x000fe80000100a00 */
[----:B------:R-:W-:Y:S04]  /*908f0*/  STL.64 [R1+0x848], R38 ;  /* 0x0008482601007387 */ /* 0x000fe80000100a00 */
[----:B------:R-:W2:Y:S04]  /*90900*/  LDL.LU R228, [R1+0xd70] ;  /* 0x000d700001e47983 */ /* 0x000ea80000300800 */
[----:B------:R-:W-:Y:S04]  /*90910*/  STL.64 [R1+0x830], R32 ;  /* 0x0008302001007387 */ /* 0x000fe80000100a00 */
[----:B------:R-:W-:Y:S04]  /*90920*/  STL.64 [R1+0x838], R34 ;  /* 0x0008382201007387 */ /* 0x000fe80000100a00 */
[----:B------:R-:W-:Y:S04]  /*90930*/  STL.64 [R1+0x820], R28 ;  /* 0x0008201c01007387 */ /* 0x000fe80000100a00 */
[----:B------:R-:W-:Y:S04]  /*90940*/  STL.64 [R1+0x828], R30 ;  /* 0x0008281e01007387 */ /* 0x000fe80000100a00 */
[----:B------:R-:W2:Y:S04]  /*90950*/  LDL.LU R229, [R1+0xd74] ;  /* 0x000d740001e57983 */ /* 0x000ea80000300800 */
[----:B------:R-:W2:Y:S04]  /*90960*/  LDL.LU R230, [R1+0xd78] ;  /* 0x000d780001e67983 */ /* 0x000ea80000300800 */
[----:B------:R-:W2:Y:S04]  /*90970*/  LDL.LU R231, [R1+0xd7c] ;  /* 0x000d7c0001e77983 */ /* 0x000ea80000300800 */
[----:B------:R-:W3:Y:S01]  /*90980*/  LDL.LU R3, [R1+0x4518] ;  /* 0x0045180001037983 */ /* 0x000ee20000300800 */
[----:B------:R-:W-:Y:S01]  /*90990*/  IMAD.MOV.U32 R235, RZ, RZ, R160 ;  /* 0x000000ffffeb7224 */ /* 0x000fe200078e00a0 */
[----:B------:R-:W-:-:S02]  /*909a0*/  MOV R160, R27 ;  /* 0x0000001b00a07202 */ /* 0x000fc40000000f00 */
[----:B------:R-:W-:Y:S04]  /*909b0*/  STL.64 [R1+0x7e0], R24 ;  /* 0x0007e01801007387 */ /* 0x000fe80000100a00 */
[----:B------:R1:W-:Y:S01]  /*909c0*/  STL [R1+0x7e8], R26 ;  /* 0x0007e81a01007387 */ /* 0x0003e20000100800 */
[----:B------:R-:W-:Y:S01]  /*909d0*/  MOV R233, R217 ;  /* 0x000000d900e97202 */ /* 0x000fe20000000f00 */
[----:B------:R-:W-:Y:S02]  /*909e0*/  IMAD.MOV.U32 R234, RZ, RZ, R216 ;  /* 0x000000ffffea7224 */ /* 0x000fe400078e00d8 */
[----:B------:R-:W-:Y:S04]  /*909f0*/  LDS R216, [R161+0x18000] ;  /* 0x01800000a1d87984 */ /* 0x000fe80000000800 */
[----:B------:R-:W-:Y:S01]  /*90a00*/  LDS R217, [R189+0x18000] ;  /* 0x01800000bdd97984 */ /* 0x000fe20000000800 */
[C---:B-1----:R-:W-:Y:S03]  /*90a10*/  HMMA.1688.F32.TF32 R24, R104.reuse, R218, R20 ;  /* 0x000000da6818723c */ /* 0x042fe60000081014 */
[----:B------:R-:W-:Y:S04]  /*90a20*/  LDS R218, [R161+0x1a000] ;  /* 0x01a00000a1da7984 */ /* 0x000fe80000000800 */
[----:B------:R-:W-:Y:S01]  /*90a30*/  LDS R219, [R189+0x1a000] ;  /* 0x01a00000bddb7984 */ /* 0x000fe20000000800 */
[C---:B------:R-:W-:Y:S03]  /*90a40*/  HMMA.1688.F32.TF32 R20, R104.reuse, R130, R248 ;  /* 0x000000826814723c */ /* 0x040fe600000810f8 */
[----:B------:R-:W-:Y:S04]  /*90a50*/  LDS R240, [R161+0x18080] ;  /* 0x01808000a1f07984 */ /* 0x000fe80000000800 */
[----:B------:R-:W-:Y:S04]  /*90a60*/  LDS R242, [R161+0x1a080] ;  /* 0x01a08000a1f27984 */ /* 0x000fe80000000800 */
[----:B------:R-:W-:Y:S04]  /*90a70*/  LDS R241, [R189+0x18080] ;  /* 0x01808000bdf17984 */ /* 0x000fe80000000800 */
[----:B------:R-:W-:Y:S04]  /*90a80*/  LDS R243, [R189+0x1a080] ;  /* 0x01a08000bdf37984 */ /* 0x000fe80000000800 */
[----:B------:R-:W-:Y:S04]  /*90a90*/  STL.64 [R1+0x7a0], R24 ;  /* 0x0007a01801007387 */ /* 0x000fe80000100a00 */
[----:B------:R-:W-:Y:S04]  /*90aa0*/  STL.64 [R1+0x7a8], R26 ;  /* 0x0007a81a01007387 */ /* 0x000fe80000100a00 */
        /* <DEDUP_REMOVED lines=15> */
[C---:B----4-:R-:W-:Y:S08]  /*90ba0*/  HMMA.1688.F32.TF32 R8, R104.reuse, R98, R220 ;  /* 0x000000626808723c */ /* 0x050ff000000810dc */
[----:B------:R-:W-:Y:S01]  /*90bb0*/  HMMA.1688.F32.TF32 R4, R104, R94, R224 ;  /* 0x0000005e6804723c */ /* 0x000fe200000810e0 */
[----:B------:R-:W-:-:S02]  /*90bc0*/  IMAD.MOV.U32 R246, RZ, RZ, R69 ;  /* 0x000000fffff67224 */ /* 0x000fc400078e0045 */
[----:B------:R-:W-:-:S04]  /*90bd0*/  IMAD.MOV.U32 R247, RZ, RZ, R68 ;  /* 0x000000fffff77224 */ /* 0x000fc800078e0044 */
[----:B------:R-:W-:Y:S04]  /*90be0*/  STL.64 [R1+0x3c0], R12 ;  /* 0x0003c00c01007387 */ /* 0x000fe80000100a00 */
[----:B------:R-:W-:Y:S04]  /*90bf0*/  STL.64 [R1+0x3c8], R14 ;  /* 0x0003c80e01007387 */ /* 0x000fe80000100a00 */
[----:B------:R-:W-:Y:S01]  /*90c00*/  STL.64 [R1+0x3a0], R8 ;  /* 0x0003a00801007387 */ /* 0x000fe20000100a00 */
[----:B------:R-:W-:-:S03]  /*90c10*/  IMAD.MOV.U32 R244, RZ, RZ, R73 ;  /* 0x000000fffff47224 */ /* 0x000fc600078e0049 */
[----:B------:R-:W-:Y:S01]  /*90c20*/  STL.64 [R1+0x3a8], R10 ;  /* 0x0003a80a01007387 */ /* 0x000fe20000100a00 */
[----:B------:R-:W-:-:S03]  /*90c30*/  MOV R245, R72 ;  /* 0x0000004800f57202 */ /* 0x000fc60000000f00 */
[----:B------:R-:W-:Y:S04]  /*90c40*/  STL.64 [R1+0x370], R4 ;  /* 0x0003700401007387 */ /* 0x000fe80000100a00 */
[----:B------:R2:W-:Y:S01]  /*90c50*/  STL.64 [R1+0x378], R6 ;  /* 0x0003780601007387 */ /* 0x0005e20000100a00 */
[----:B------:R-:W-:Y:S01]  /*90c60*/  IMAD.MOV.U32 R248, RZ, RZ, R125 ;  /* 0x000000fffff87224 */ /* 0x000fe200078e007d */
[----:B------:R-:W-:Y:S01]  /*90c70*/  MOV R250, R101 ;  /* 0x0000006500fa7202 */ /* 0x000fe20000000f00 */
[----:B------:R-:W-:Y:S02]  /*90c80*/  IMAD.MOV.U32 R249, RZ, RZ, R124 ;  /* 0x000000fffff97224 */ /* 0x000fe400078e007c */
[----:B------:R-:W-:Y:S01]  /*90c90*/  IMAD.MOV.U32 R251, RZ, RZ, R100 ;  /* 0x000000fffffb7224 */ /* 0x000fe200078e0064 */
[C---:B--2---:R-:W-:Y:S01]  /*90ca0*/  HMMA.1688.F32.TF32 R4, R104.reuse, R74, R228 ;  /* 0x0000004a6804723c */ /* 0x044fe200000810e4 */
[----:B---3--:R-:W1:Y:S04]  /*90cb0*/  LDSM.16.M88.4 R68, [R3+0x140080] ;  /* 0x140080000344783b */ /* 0x008e680000000200 */
[----:B------:R-:W2:Y:S04]  /*90cc0*/  LDSM.16.M88.4 R72, [R3+0x142080] ;  /* 0x142080000348783b */ /* 0x000ea80000000200 */
[----:B------:R-:W-:Y:S04]  /*90cd0*/  LDSM.16.M88.4 R100, [R3+0x150080] ;  /* 0x150080000364783b */ /* 0x000fe80000000200 */
[----:B------:R-:W-:Y:S04]  /*90ce0*/  LDSM.16.M88.4 R124, [R3+0x15c080] ;  /* 0x15c08000037c783b */ /* 0x000fe80000000200 */
[----:B-1----:R-:W-:Y:S04]  /*90cf0*/  STL [R1+0x413c], R70 ;  /* 0x00413c4601007387 */ /* 0x002fe80000100800 */
[----:B------:R-:W-:Y:S04]  /*90d00*/  STL [R1+0x4138], R71 ;  /* 0x0041384701007387 */ /* 0x000fe80000100800 */
[----:B--2---:R-:W-:Y:S04]  /*90d10*/  STL [R1+0x4144], R74 ;  /* 0x0041444a01007387 */ /* 0x004fe80000100800 */
[----:B------:R-:W-:Y:S04]  /*90d20*/  STL.64 [R1+0x360], R4 ;  /* 0x0003600401007387 */ /* 0x000fe80000100a00 */
[----:B------:R1:W-:Y:S02]  /*90d30*/  STL.64 [R1+0x368], R6 ;  /* 0x0003680601007387 */ /* 0x0003e40000100a00 */
[----:B-1----:R-:W-:Y:S07]  /*90d40*/  HMMA.1688.F32.TF32 R4, R104, R78, R232 ;  /* 0x0000004e6804723c */ /* 0x002fee00000810e8 */
[----:B------:R-:W-:Y:S01]  /*90d50*/  IMAD.MOV.U32 R234, RZ, RZ, R77 ;  /* 0x000000ffffea7224 */ /* 0x000fe200078e004d */
[----:B------:R-:W-:-:S02]  /*90d60*/  MOV R235, R76 ;  /* 0x0000004c00eb7202 */ /* 0x000fc40000000f00 */
[----:B------:R-:W1:Y:S04]  /*90d70*/  LDSM.16.M88.4 R76, [R3+0x144080] ;  /* 0x14408000034c783b */ /* 0x000e680000000200 */
[----:B------:R-:W-:Y:S09]  /*90d80*/  STL [R1+0x4140], R75 ;  /* 0x0041404b01007387 */ /* 0x000ff20000100800 */
[----:B------:R-:W-:Y:S04]  /*90d90*/  STL.64 [R1+0x330], R4 ;  /* 0x0003300401007387 */ /* 0x000fe80000100a00 */
[----:B------:R2:W-:Y:S02]  /*90da0*/  STL.64 [R1+0x338], R6 ;  /* 0x0003380601007387 */ /* 0x0005e40000100a00 */
[----:B--2---:R-:W-:Y:S07]  /*90db0*/  HMMA.1688.F32.TF32 R4, R104, R82, R248 ;  /* 0x000000526804723c */ /* 0x004fee00000810f8 */
[----:B------:R-:W-:Y:S01]  /*90dc0*/  MOV R250, R81 ;  /* 0x0000005100fa7202 */ /* 0x000fe20000000f00 */
[----:B------:R-:W-:-:S02]  /*90dd0*/  IMAD.MOV.U32 R251, RZ, RZ, R80 ;  /* 0x000000fffffb7224 */ /* 0x000fc400078e0050 */
[----:B------:R-:W2:Y:S04]  /*90de0*/  LDSM.16.M88.4 R80, [R3+0x146080] ;  /* 0x146080000350783b */ /* 0x000ea80000000200 */
[----:B-1----:R-:W-:Y:S04]  /*90df0*/  STL [R1+0x414c], R78 ;  /* 0x00414c4e01007387 */ /* 0x002fe80000100800 */
[----:B------:R-:W-:Y:S05]  /*90e00*/  STL [R1+0x4148], R79 ;  /* 0x0041484f01007387 */ /* 0x000fea0000100800 */
[----:B------:R-:W-:Y:S04]  /*90e10*/  STL.64 [R1+0x300], R4 ;  /* 0x0003000401007387 */ /* 0x000fe80000100a00 */
[----:B------:R1:W-:Y:S01]  /*90e20*/  STL.64 [R1+0x308], R6 ;  /* 0x0003080601007387 */ /* 0x0003e20000100a00 */
[----:B------:R-:W-:-:S02]  /*90e30*/  IMAD.MOV.U32 R248, RZ, RZ, R93 ;  /* 0x000000fffff87224 */ /* 0x000fc400078e005d */
[----:B------:R-:W-:Y:S01]  /*90e40*/  IMAD.MOV.U32 R249, RZ, RZ, R92 ;  /* 0x000000fffff97224 */ /* 0x000fe200078e005c */
[----:B------:R-:W-:Y:S01]  /*90e50*/  MOV R232, R97 ;  /* 0x0000006100e87202 */ /* 0x000fe20000000f00 */
[----:B------:R-:W-:Y:S01]  /*90e60*/  LDSM.16.M88.4 R92, [R3+0x14c080] ;  /* 0x14c08000035c783b */ /* 0x000fe20000000200 */
[----:B-1----:R-:W-:Y:S01]  /*90e70*/  HMMA.1688.F32.TF32 R4, R104, R86, R244 ;  /* 0x000000566804723c */ /* 0x002fe200000810f4 */
[----:B------:R-:W-:Y:S02]  /*90e80*/  IMAD.MOV.U32 R233, RZ, RZ, R96 ;  /* 0x000000ffffe97224 */ /* 0x000fe400078e0060 */
[----:B------:R-:W-:Y:S04]  /*90e90*/  LDSM.16.M88.4 R96, [R3+0x14e080] ;  /* 0x14e080000360783b */ /* 0x000fe80000000200 */
[----:B------:R-:W-:-:S02]  /*90ea0*/  IMAD.MOV.U32 R246, RZ, RZ, R85 ;  /* 0x000000fffff67224 */ /* 0x000fc400078e0055 */
[----:B------:R-:W-:Y:S01]  /*90eb0*/  IMAD.MOV.U32 R247, RZ, RZ, R84 ;  /* 0x000000fffff77224 */ /* 0x000fe200078e0054 */
[----:B------:R-:W-:Y:S01]  /*90ec0*/  MOV R245, R88 ;  /* 0x0000005800f57202 */ /* 0x000fe20000000f00 */
[----:B------:R-:W1:Y:S01]  /*90ed0*/  LDSM.16.M88.4 R84, [R3+0x148080] ;  /* 0x148080000354783b */ /* 0x000e620000000200 */
[----:B------:R-:W-:-:S03]  /*90ee0*/  IMAD.MOV.U32 R244, RZ, RZ, R89 ;  /* 0x000000fffff47224 */ /* 0x000fc600078e0059 */
[----:B------:R-:W3:Y:S04]  /*90ef0*/  LDSM.16.M88.4 R88, [R3+0x14a080] ;  /* 0x14a080000358783b */ /* 0x000ee80000000200 */
[----:B--2---:R-:W-:Y:S04]  /*90f00*/  STL [R1+0x4154], R82 ;  /* 0x0041545201007387 */ /* 0x004fe80000100800 */
[----:B------:R-:W-:Y:S04]  /*90f10*/  STL [R1+0x4150], R83 ;  /* 0x0041505301007387 */ /* 0x000fe80000100800 */
[----:B------:R-:W-:Y:S04]  /*90f20*/  STL.64 [R1+0x2d0], R4 ;  /* 0x0002d00401007387 */ /* 0x000fe80000100a00 */
[----:B------:R2:W-:Y:S02]  /*90f30*/  STL.64 [R1+0x2d8], R6 ;  /* 0x0002d80601007387 */ /* 0x0005e40000100a00 */
[----:B--2---:R-:W-:Y:S02]  /*90f40*/  HMMA.1688.F32.TF32 R4, R104, R110, R232 ;  /* 0x0000006e6804723c */ /* 0x004fe400000810e8 */
[----:B------:R-:W2:Y:S04]  /*90f50*/  LDSM.16.M88.4 R104, [R3+0x152080] ;  /* 0x152080000368783b */ /* 0x000ea80000000200 */
[----:B-1----:R-:W-:Y:S04]  /*90f60*/  STL [R1+0x415c], R86 ;  /* 0x00415c5601007387 */ /* 0x002fe80000100800 */
[----:B------:R-:W-:Y:S04]  /*90f70*/  STL [R1+0x4158], R87 ;  /* 0x0041585701007387 */ /* 0x000fe80000100800 */
[----:B---3--:R-:W-:Y:S04]  /*90f80*/  STL [R1+0x4164], R90 ;  /* 0x0041645a01007387 */ /* 0x008fe80000100800 */
[----:B------:R-:W-:Y:S04]  /*90f90*/  STL [R1+0x4160], R91 ;  /* 0x0041605b01007387 */ /* 0x000fe80000100800 */
[----:B------:R-:W-:Y:S04]  /*90fa0*/  STL [R1+0x416c], R94 ;  /* 0x00416c5e01007387 */ /* 0x000fe80000100800 */
[----:B------:R-:W-:Y:S04]  /*90fb0*/  STL [R1+0x4168], R95 ;  /* 0x0041685f01007387 */ /* 0x000fe80000100800 */
[----:B------:R-:W-:Y:S04]  /*90fc0*/  STL [R1+0x4174], R98 ;  /* 0x0041746201007387 */ /* 0x000fe80000100800 */
[----:B------:R-:W-:Y:S04]  /*90fd0*/  STL [R1+0x4170], R99 ;  /* 0x0041706301007387 */ /* 0x000fe80000100800 */
[----:B------:R-:W-:Y:S04]  /*90fe0*/  STL [R1+0x417c], R102 ;  /* 0x00417c6601007387 */ /* 0x000fe80000100800 */
[----:B------:R-:W-:Y:S04]  /*90ff0*/  STL [R1+0x4178], R103 ;  /* 0x0041786701007387 */ /* 0x000fe80000100800 */
[----:B------:R-:W-:Y:S04]  /*91000*/  STL.64 [R1+0x290], R4 ;  /* 0x0002900401007387 */ /* 0x000fe80000100a00 */
[----:B------:R1:W-:Y:S01]  /*91010*/  STL.64 [R1+0x298], R6 ;  /* 0x0002980601007387 */ /* 0x0003e20000100a00 */
[----:B------:R-:W-:Y:S01]  /*91020*/  IMAD.MOV.U32 R234, RZ, RZ, R117 ;  /* 0x000000ffffea7224 */ /* 0x000fe200078e0075 */
[----:B------:R-:W-:Y:S01]  /*91030*/  MOV R235, R116 ;  /* 0x0000007400eb7202 */ /* 0x000fe20000000f00 */
[----:B------:R-:W-:Y:S01]  /*91040*/  IMAD.MOV.U32 R233, RZ, RZ, R120 ;  /* 0x000000ffffe97224 */ /* 0x000fe200078e0078 */
[----:B------:R-:W-:Y:S01]  /*91050*/  LDSM.16.M88.4 R116, [R3+0x158080] ;  /* 0x158080000374783b */ /* 0x000fe20000000200 */
[----:B------:R-:W-:-:S03]  /*91060*/  MOV R232, R121 ;  /* 0x0000007900e87202 */ /* 0x000fc60000000f00 */
[----:B------:R-:W-:Y:S01]  /*91070*/  LDSM.16.M88.4 R120, [R3+0x15a080] ;  /* 0x15a080000378783b */ /* 0x000fe20000000200 */
[----:B-1----:R-:W-:Y:S07]  /*91080*/  HMMA.1688.F32.TF32 R4, R216, R68, R248 ;  /* 0x00000044d804723c */ /* 0x002fee00000810f8 */
[----:B------:R-:W-:Y:S01]  /*91090*/  MOV R250, R109 ;  /* 0x0000006d00fa7202 */ /* 0x000fe20000000f00 */
[----:B------:R-:W-:Y:S02]  /*910a0*/  IMAD.MOV.U32 R251, RZ, RZ, R108 ;  /* 0x000000fffffb7224 */ /* 0x000fe400078e006c */
[----:B------:R-:W1:Y:S01]  /*910b0*/  LDSM.16.M88.4 R108, [R3+0x154080] ;  /* 0x15408000036c783b */ /* 0x000e620000000200 */
[----:B------:R-:W-:-:S02]  /*910c0*/  IMAD.MOV.U32 R248, RZ, RZ, R113 ;  /* 0x000000fffff87224 */ /* 0x000fc400078e0071 */
[----:B------:R-:W-:Y:S02]  /*910d0*/  IMAD.MOV.U32 R249, RZ, RZ, R112 ;  /* 0x000000fffff97224 */ /* 0x000fe400078e0070 */
[----:B------:R-:W3:Y:S04]  /*910e0*/  LDSM.16.M88.4 R112, [R3+0x156080] ;  /* 0x156080000370783b */ /* 0x000ee80000000200 */
[----:B--2---:R-:W-:Y:S04]  /*910f0*/  STL [R1+0x4184], R106 ;  /* 0x0041846a01007387 */ /* 0x004fe80000100800 */
[----:B------:R-:W-:Y:S04]  /*91100*/  STL [R1+0x4180], R107 ;  /* 0x0041806b01007387 */ /* 0x000fe80000100800 */
[----:B------:R-:W-:Y:S04]  /*91110*/  STL.64 [R1+0x2c0], R4 ;  /* 0x0002c00401007387 */ /* 0x000fe80000100a00 */
[----:B------:R2:W-:Y:S02]  /*91120*/  STL.64 [R1+0x2c8], R6 ;  /* 0x0002c80601007387 */ /* 0x0005e40000100a00 */
[----:B--2---:R-:W-:Y:S02]  /*91130*/  HMMA.1688.F32.TF32 R4, R216, R72, R244 ;  /* 0x00000048d804723c */ /* 0x004fe400000810f4 */
        /* <DEDUP_REMOVED lines=12> */
[----:B------:R1:W-:Y:S01]  /*91200*/  STL.64 [R1+0x2f8], R6 ;  /* 0x0002f80601007387 */ /* 0x0003e20000100a00 */
[----:B------:R-:W-:-:S03]  /*91210*/  IMAD.MOV.U32 R246, RZ, RZ, R129 ;  /* 0x000000fffff67224 */ /* 0x000fc600078e0081 */
[----:B------:R-:W2:Y:S01]  /*91220*/  LDL.LU R245, [R1+0xff4] ;  /* 0x000ff40001f57983 */ /* 0x000ea20000300800 */
[----:B------:R-:W-:-:S03]  /*91230*/  MOV R247, R128 ;  /* 0x0000008000f77202 */ /* 0x000fc60000000f00 */
[----:B------:R-:W3:Y:S01]  /*91240*/  LDSM.16.M88.4 R128, [R3+0x15e080] ;  /* 0x15e080000380783b */ /* 0x000ee20000000200 */
[----:B-1----:R-:W-:Y:S03]  /*91250*/  HMMA.1688.F32.TF32 R4, R216, R76, R232 ;  /* 0x0000004cd804723c */ /* 0x002fe600000810e8 */
[----:B---3--:R-:W-:Y:S04]  /*91260*/  STL [R1+0x41b4], R130 ;  /* 0x0041b48201007387 */ /* 0x008fe80000100800 */
[----:B------:R1:W-:Y:S04]  /*91270*/  STL [R1+0x41b0], R131 ;  /* 0x0041b08301007387 */ /* 0x0003e80000100800 */
[----:B------:R-:W-:Y:S04]  /*91280*/  STL [R1+0x3b40], R3 ;  /* 0x003b400301007387 */ /* 0x000fe80000100800 */
[----:B------:R-:W3:Y:S04]  /*91290*/  LDL.LU R232, [R1+0xfe0] ;  /* 0x000fe00001e87983 */ /* 0x000ee80000300800 */
[----:B------:R-:W3:Y:S04]  /*912a0*/  LDL.LU R233, [R1+0xfe4] ;  /* 0x000fe40001e97983 */ /* 0x000ee80000300800 */
[----:B------:R-:W3:Y:S04]  /*912b0*/  LDL.LU R234, [R1+0xfe8] ;  /* 0x000fe80001ea7983 */ /* 0x000ee80000300800 */
[----:B------:R-:W3:Y:S01]  /*912c0*/  LDL.LU R235, [R1+0xfec] ;  /* 0x000fec0001eb7983 */ /* 0x000ee20000300800 */
[----:B------:R-:W-:Y:S01]  /*912d0*/  IMAD.MOV.U32 R111, RZ, RZ, R7 ;  /* 0x000000ffff6f7224 */ /* 0x000fe200078e0007 */
[----:B------:R-:W-:Y:S01]  /*912e0*/  MOV R110, R6 ;  /* 0x00000006006e7202 */ /* 0x000fe20000000f00 */
[----:B------:R-:W-:-:S02]  /*912f0*/  IMAD.MOV.U32 R115, RZ, RZ, R5 ;  /* 0x000000ffff737224 */ /* 0x000fc400078e0005 */
[----:B------:R-:W-:Y:S01]  /*91300*/  IMAD.MOV.U32 R114, RZ, RZ, R4 ;  /* 0x000000ffff727224 */ /* 0x000fe200078e0004 */
[----:B------:R-:W-:Y:S01]  /*91310*/  STL [R1+0x41c4], R111 ;  /* 0x0041c46f01007387 */ /* 0x000fe20000100800 */
[----:B------:R-:W-:Y:S03]  /*91320*/  HMMA.1688.F32.TF32 R4, R216, R80, R248 ;  /* 0x00000050d804723c */ /* 0x000fe600000810f8 */
[----:B------:R-:W-:Y:S04]  /*91330*/  STL [R1+0x41c0], R110 ;  /* 0x0041c06e01007387 */ /* 0x000fe80000100800 */
[----:B------:R-:W-:Y:S04]  /*91340*/  STL [R1+0x41bc], R115 ;  /* 0x0041bc7301007387 */ /* 0x000fe80000100800 */
[----:B------:R4:W-:Y:S04]  /*91350*/  STL [R1+0x41b8], R114 ;  /* 0x0041b87201007387 */ /* 0x0009e80000100800 */
        /* <DEDUP_REMOVED lines=8> */
[----:B------:R-:W-:Y:S04]  /*913e0*/  STL [R1+0x41d4], R119 ;  /* 0x0041d47701007387 */ /* 0x000fe80000100800 */
[----:B------:R-:W-:Y:S04]  /*913f0*/  STL [R1+0x41d0], R118 ;  /* 0x0041d07601007387 */ /* 0x000fe80000100800 */
[----:B------:R-:W-:Y:S04]  /*91400*/  STL [R1+0x41cc], R123 ;  /* 0x0041cc7b01007387 */ /* 0x000fe80000100800 */
[----:B------:R1:W-:Y:S01]  /*91410*/  STL [R1+0x41c8], R122 ;  /* 0x0041c87a01007387 */ /* 0x0003e20000100800 */
        /* <DEDUP_REMOVED lines=9> */
[----:B------:R1:W-:Y:S04]  /*914b0*/  STL [R1+0x41e4], R103 ;  /* 0x0041e46701007387 */ /* 0x0003e80000100800 */
[----:B------:R1:W-:Y:S04]  /*914c0*/  STL [R1+0x41e0], R102 ;  /* 0x0041e06601007387 */ /* 0x0003e80000100800 */
[----:B------:R1:W-:Y:S04]  /*914d0*/  STL [R1+0x41dc], R107 ;  /* 0x0041dc6b01007387 */ /* 0x0003e80000100800 */
[----:B------:R1:W-:Y:S01]  /*914e0*/  STL [R1+0x41d8], R106 ;  /* 0x0041d86a01007387 */ /* 0x0003e20000100800 */
[----:B---3--:R-:W-:Y:S03]  /*914f0*/  HMMA.1688.F32.TF32 R4, R216, R88, R232 ;  /* 0x00000058d804723c */ /* 0x008fe600000810e8 */
[----:B------:R-:W3:Y:S04]  /*91500*/  LDL.LU R232, [R1+0xfb0] ;  /* 0x000fb00001e87983 */ /* 0x000ee80000300800 */
[----:B------:R-:W3:Y:S04]  /*91510*/  LDL.LU R233, [R1+0xfb4] ;  /* 0x000fb40001e97983 */ /* 0x000ee80000300800 */
[----:B------:R-:W3:Y:S04]  /*91520*/  LDL.LU R234, [R1+0xfb8] ;  /* 0x000fb80001ea7983 */ /* 0x000ee80000300800 */
[----:B------:R-:W3:Y:S09]  /*91530*/  LDL.LU R235, [R1+0xfbc] ;  /* 0x000fbc0001eb7983 */ /* 0x000ef20000300800 */
[----:B------:R-:W-:Y:S01]  /*91540*/  IMAD.MOV.U32 R127, RZ, RZ, R7 ;  /* 0x000000ffff7f7224 */ /* 0x000fe200078e0007 */
[----:B------:R-:W-:Y:S01]  /*91550*/  MOV R126, R6 ;  /* 0x00000006007e7202 */ /* 0x000fe20000000f00 */
[----:B-1----:R-:W-:-:S02]  /*91560*/  IMAD.MOV.U32 R131, RZ, RZ, R5 ;  /* 0x000000ffff837224 */ /* 0x002fc400078e0005 */
[----:B------:R-:W-:Y:S01]  /*91570*/  IMAD.MOV.U32 R130, RZ, RZ, R4 ;  /* 0x000000ffff827224 */ /* 0x000fe200078e0004 */
[----:B------:R-:W-:Y:S04]  /*91580*/  STL [R1+0x41f4], R127 ;  /* 0x0041f47f01007387 */ /* 0x000fe80000100800 */
[----:B------:R-:W-:Y:S01]  /*91590*/  STL [R1+0x41f0], R126 ;  /* 0x0041f07e01007387 */ /* 0x000fe20000100800 */
[----:B-----5:R-:W-:Y:S03]  /*915a0*/  HMMA.1688.F32.TF32 R4, R216, R92, R248 ;  /* 0x0000005cd804723c */ /* 0x020fe600000810f8 */
[----:B------:R-:W-:Y:S04]  /*915b0*/  STL [R1+0x41ec], R131 ;  /* 0x0041ec8301007387 */ /* 0x000fe80000100800 */
[----:B------:R1:W-:Y:S04]  /*915c0*/  STL [R1+0x41e8], R130 ;  /* 0x0041e88201007387 */ /* 0x0003e80000100800 */
[----:B------:R-:W5:Y:S04]  /*915d0*/  LDL.LU R248, [R1+0x14b0] ;  /* 0x0014b00001f87983 */ /* 0x000f680000300800 */
[----:B------:R-:W5:Y:S04]  /*915e0*/  LDL.LU R249, [R1+0x14b4] ;  /* 0x0014b40001f97983 */ /* 0x000f680000300800 */
[----:B------:R-:W5:Y:S04]  /*915f0*/  LDL.LU R250, [R1+0x14b8] ;  /* 0x0014b80001fa7983 */ /* 0x000f680000300800 */
[----:B------:R-:W5:Y:S01]  /*91600*/  LDL.LU R251, [R1+0x14bc] ;  /* 0x0014bc0001fb7983 */ /* 0x000f620000300800 */
[----:B----4-:R-:W-:Y:S01]  /*91610*/  IMAD.MOV.U32 R114, RZ, RZ, R7 ;  /* 0x000000ffff727224 */ /* 0x010fe200078e0007 */
        /* <DEDUP_REMOVED lines=18> */
[----:B------:R-:W-:Y:S04]  /*91740*/  STL [R1+0x420c], R118 ;  /* 0x00420c7601007387 */ /* 0x000fe80000100800 */
        /* <DEDUP_REMOVED lines=8> */
[----:B------:R-:W-:-:S02]  /*917d0*/  IMAD.MOV.U32 R99, RZ, RZ, R5 ;  /* 0x000000ffff637224 */ /* 0x000fc400078e0005 */
[----:B------:R-:W-:Y:S01]  /*917e0*/  IMAD.MOV.U32 R98, RZ, RZ, R4 ;  /* 0x000000ffff627224 */ /* 0x000fe200078e0004 */
[----:B------:R1:W-:Y:S04]  /*917f0*/  STL [R1+0x4224], R95 ;  /* 0x0042245f01007387 */ /* 0x0003e80000100800 */
[----:B------:R-:W-:Y:S04]  /*91800*/  STL [R1+0x4220], R94 ;  /* 0x0042205e01007387 */ /* 0x000fe80000100800 */
[----:B------:R1:W-:Y:S04]  /*91810*/  STL [R1+0x421c], R99 ;  /* 0x00421c6301007387 */ /* 0x0003e80000100800 */
[----:B------:R1:W-:Y:S01]  /*91820*/  STL [R1+0x4218], R98 ;  /* 0x0042186201007387 */ /* 0x0003e20000100800 */
[----:B-----5:R-:W-:Y:S03]  /*91830*/  HMMA.1688.F32.TF32 R4, R216, R104, R248 ;  /* 0x00000068d804723c */ /* 0x020fe600000810f8 */
[----:B------:R-:W5:Y:S04]  /*91840*/  LDL.LU R248, [R1+0x1480] ;  /* 0x0014800001f87983 */ /* 0x000f680000300800 */
[----:B------:R-:W5:Y:S04]  /*91850*/  LDL.LU R249, [R1+0x1484] ;  /* 0x0014840001f97983 */ /* 0x000f680000300800 */
[----:B------:R-:W5:Y:S04]  /*91860*/  LDL.LU R250, [R1+0x1488] ;  /* 0x0014880001fa7983 */ /* 0x000f680000300800 */
[----:B------:R-:W5:Y:S09]  /*91870*/  LDL.LU R251, [R1+0x148c] ;  /* 0x00148c0001fb7983 */ /* 0x000f720000300800 */
[----:B------:R-:W-:Y:S01]  /*91880*/  IMAD.MOV.U32 R103, RZ, RZ, R4 ;  /* 0x000000ffff677224 */ /* 0x000fe200078e0004 */
[----:B------:R-:W-:Y:S01]  /*91890*/  MOV R102, R5 ;  /* 0x0000000500667202 */ /* 0x000fe20000000f00 */
[----:B------:R-:W-:-:S02]  /*918a0*/  IMAD.MOV.U32 R107, RZ, RZ, R6 ;  /* 0x000000ffff6b7224 */ /* 0x000fc400078e0006 */
[----:B------:R-:W-:-:S05]  /*918b0*/  IMAD.MOV.U32 R106, RZ, RZ, R7 ;  /* 0x000000ffff6a7224 */ /* 0x000fca00078e0007 */
[----:B------:R1:W-:Y:S04]  /*918c0*/  STL [R1+0x4234], R106 ;  /* 0x0042346a01007387 */ /* 0x0003e80000100800 */
[----:B------:R1:W-:Y:S04]  /*918d0*/  STL [R1+0x4230], R107 ;  /* 0x0042306b01007387 */ /* 0x0003e80000100800 */
[----:B------:R1:W-:Y:S04]  /*918e0*/  STL [R1+0x422c], R102 ;  /* 0x00422c6601007387 */ /* 0x0003e80000100800 */
[----:B------:R1:W-:Y:S04]  /*918f0*/  STL [R1+0x4228], R103 ;  /* 0x0042286701007387 */ /* 0x0003e80000100800 */
[----:B------:R-:W5:Y:S04]  /*91900*/  LDL.LU R228, [R1+0x1470] ;  /* 0x0014700001e47983 */ /* 0x000f680000300800 */
[----:B------:R-:W5:Y:S04]  /*91910*/  LDL.LU R229, [R1+0x1474] ;  /* 0x0014740001e57983 */ /* 0x000f680000300800 */
[----:B------:R-:W5:Y:S04]  /*91920*/  LDL.LU R230, [R1+0x1478] ;  /* 0x0014780001e67983 */ /* 0x000f680000300800 */
[----:B------:R-:W5:Y:S01]  /*91930*/  LDL.LU R231, [R1+0x147c] ;  /* 0x00147c0001e77983 */ /* 0x000f620000300800 */
[C---:B--2---:R-:W-:Y:S11]  /*91940*/  HMMA.1688.F32.TF32 R4, R216.reuse, R108, R244 ;  /* 0x0000006cd804723c */ /* 0x044ff600000810f4 */
[----:B------:R-:W-:Y:S11]  /*91950*/  @!UPT UIADD3 URZ, URZ, URZ, URZ ;  /* 0x0000003f3f3ff290 */ /* 0x000ff6000fffe03f */
[----:B------:R-:W-:Y:S02]  /*91960*/  @!UPT UIADD3 URZ, URZ, URZ, URZ ;  /* 0x0000003f3f3ff290 */ /* 0x000fe4000fffe03f */
[----:B-1----:R-:W-:Y:S01]  /*91970*/  MOV R130, R7 ;  /* 0x0000000700827202 */ /* 0x002fe20000000f00 */
[----:B------:R-:W-:Y:S01]  /*91980*/  IMAD.MOV.U32 R131, RZ, RZ, R6 ;  /* 0x000000ffff837224 */ /* 0x000fe200078e0006 */
[----:B------:R-:W-:Y:S01]  /*91990*/  MOV R127, R4 ;  /* 0x00000004007f7202 */ /* 0x000fe20000000f00 */
[----:B------:R-:W-:Y:S02]  /*919a0*/  IMAD.MOV.U32 R126, RZ, RZ, R5 ;  /* 0x000000ffff7e7224 */ /* 0x000fe400078e0005 */
        /* <DEDUP_REMOVED lines=8> */
[----:B---3--:R-:W-:Y:S03]  /*91a30*/  HMMA.1688.F32.TF32 R4, R216, R112, R232 ;  /* 0x00000070d804723c */ /* 0x008fe600000810e8 */
[----:B------:R-:W3:Y:S04]  /*91a40*/  LDL.LU R232, [R1+0xfa0] ;  /* 0x000fa00001e87983 */ /* 0x000ee80000300800 */
[----:B------:R-:W3:Y:S04]  /*91a50*/  LDL.LU R233, [R1+0xfa4] ;  /* 0x000fa40001e97983 */ /* 0x000ee80000300800 */
[----:B------:R-:W3:Y:S04]  /*91a60*/  LDL.LU R234, [R1+0xfa8] ;  /* 0x000fa80001ea7983 */ /* 0x000ee80000300800 */
[----:B------:R-:W3:Y:S09]  /*91a70*/  LDL.LU R235, [R1+0xfac] ;  /* 0x000fac0001eb7983 */ /* 0x000ef20000300800 */
[----:B----4-:R-:W-:Y:S01]  /*91a80*/  IMAD.MOV.U32 R111, RZ, RZ, R7 ;  /* 0x000000ffff6f7224 */ /* 0x010fe200078e0007 */
[----:B------:R-:W-:Y:S01]  /*91a90*/  MOV R110, R6 ;  /* 0x00000006006e7202 */ /* 0x000fe20000000f00 */
[----:B------:R-:W-:-:S02]  /*91aa0*/  IMAD.MOV.U32 R115, RZ, RZ, R5 ;  /* 0x000000ffff737224 */ /* 0x000fc400078e0005 */
[----:B------:R-:W-:Y:S01]  /*91ab0*/  IMAD.MOV.U32 R114, RZ, RZ, R4 ;  /* 0x000000ffff727224 */ /* 0x000fe200078e0004 */
[----:B------:R-:W-:Y:S04]  /*91ac0*/  STL [R1+0x4254], R111 ;  /* 0x0042546f01007387 */ /* 0x000fe80000100800 */
[----:B------:R-:W-:Y:S04]  /*91ad0*/  STL [R1+0x4250], R110 ;  /* 0x0042506e01007387 */ /* 0x000fe80000100800 */
[----:B------:R-:W-:Y:S04]  /*91ae0*/  STL [R1+0x424c], R115 ;  /* 0x00424c7301007387 */ /* 0x000fe80000100800 */
[----:B------:R-:W-:Y:S01]  /*91af0*/  STL [R1+0x4248], R114 ;  /* 0x0042487201007387 */ /* 0x000fe20000100800 */
[----:B-----5:R-:W-:Y:S03]  /*91b00*/  HMMA.1688.F32.TF32 R4, R216, R116, R248 ;  /* 0x00000074d804723c */ /* 0x020fe600000810f8 */
        /* <DEDUP_REMOVED lines=8> */
[C---:B------:R-:W-:Y:S11]  /*91b90*/  HMMA.1688.F32.TF32 R4, R216.reuse, R120, R228 ;  /* 0x00000078d804723c */ /* 0x040ff600000810e4 */
[----:B------:R-:W-:Y:S11]  /*91ba0*/  @!UPT UIADD3 URZ, URZ, URZ, URZ ;  /* 0x0000003f3f3ff290 */ /* 0x000ff6000fffe03f */
[----:B------:R-:W-:Y:S02]  /*91bb0*/  @!UPT UIADD3 URZ, URZ, URZ, URZ ;  /* 0x0000003f3f3ff290 */ /* 0x000fe4000fffe03f */
[----:B------:R-:W-:Y:S01]  /*91bc0*/  MOV R122, R4 ;  /* 0x00000004007a7202 */ /* 0x000fe20000000f00 */
        /* <DEDUP_REMOVED lines=9> */
[----:B------:R1:W-:Y:S04]  /*91c60*/  STL [R1+0x426c], R123 ;  /* 0x00426c7b01007387 */ /* 0x0003e80000100800 */
[----:B------:R1:W-:Y:S01]  /*91c70*/  STL [R1+0x4268], R122 ;  /* 0x0042687a01007387 */ /* 0x0003e20000100800 */
[C---:B--2---:R-:W-:Y:S11]  /*91c80*/  HMMA.1688.F32.TF32 R4, R216.reuse, R124, R244 ;  /* 0x0000007cd804723c */ /* 0x044ff600000810f4 */
[----:B------:R-:W-:Y:S11]  /*91c90*/  @!UPT UIADD3 URZ, URZ, URZ, URZ ;  /* 0x0000003f3f3ff290 */ /* 0x000ff6000fffe03f */
[----:B------:R-:W-:Y:S02]  /*91ca0*/  @!UPT UIADD3 URZ, URZ, URZ, URZ ;  /* 0x0000003f3f3ff290 */ /* 0x000fe4000fffe03f */
[----:B------:R-:W-:Y:S01]  /*91cb0*/  IMAD.MOV.U32 R95, RZ, RZ, R4 ;  /* 0x000000ffff5f7224 */ /* 0x000fe200078e0004 */
[----:B------:R-:W-:Y:S01]  /*91cc0*/  MOV R99, R6 ;  /* 0x0000000600637202 */ /* 0x000fe20000000f00 */
[----:B------:R-:W-:Y:S02]  /*91cd0*/  IMAD.MOV.U32 R94, RZ, RZ, R5 ;  /* 0x000000ffff5e7224 */ /* 0x000fe400078e0005 */
[----:B------:R-:W-:Y:S02]  /*91ce0*/  IMAD.MOV.U32 R98, RZ, RZ, R7 ;  /* 0x000000ffff627224 */ /* 0x000fe400078e0007 */
[----:B---3--:R-:W-:Y:S01]  /*91cf0*/  HMMA.1688.F32.TF32 R4, R216, R128, R232 ;  /* 0x00000080d804723c */ /* 0x008fe200000810e8 */
[----:B------:R-:W-:Y:S04]  /*91d00*/  LDS R216, [R161+0x18180] ;  /* 0x01818000a1d87984 */ /* 0x000fe80000000800 */
[----:B------:R2:W-:Y:S04]  /*91d10*/  STL [R1+0x4284], R98 ;  /* 0x0042846201007387 */ /* 0x0005e80000100800 */
[----:B------:R3:W-:Y:S04]  /*91d20*/  STL [R1+0x4280], R99 ;  /* 0x0042806301007387 */ /* 0x0007e80000100800 */
[----:B------:R-:W-:Y:S04]  /*91d30*/  STL [R1+0x427c], R94 ;  /* 0x00427c5e01007387 */ /* 0x000fe80000100800 */
[----:B------:R1:W-:Y:S04]  /*91d40*/  STL [R1+0x4278], R95 ;  /* 0x0042785f01007387 */ /* 0x0003e80000100800 */
[----:B------:R-:W-:Y:S03]  /*91d50*/  LDS R218, [R161+0x1a180] ;  /* 0x01a18000a1da7984 */ /* 0x000fe60000000800 */
[----:B------:R-:W-:Y:S01]  /*91d60*/  IMAD.MOV.U32 R106, RZ, RZ, R4 ;  /* 0x000000ffff6a7224 */ /* 0x000fe200078e0004 */
[----:B------:R-:W-:Y:S01]  /*91d70*/  MOV R107, R5 ;  /* 0x00000005006b7202 */ /* 0x000fe20000000f00 */
[----:B------:R-:W-:Y:S01]  /*91d80*/  IMAD.MOV.U32 R102, RZ, RZ, R6 ;  /* 0x000000ffff667224 */ /* 0x000fe200078e0006 */
[----:B------:R-:W-:Y:S01]  /*91d90*/  LDS R217, [R189+0x18180] ;  /* 0x01818000bdd97984 */ /* 0x000fe20000000800 */
[----:B------:R-:W-:-:S03]  /*91da0*/  IMAD.MOV.U32 R103, RZ, RZ, R7 ;  /* 0x000000ffff677224 */ /* 0x000fc600078e0007 */
[----:B------:R-:W1:Y:S01]  /*91db0*/  LDS R219, [R189+0x1a180] ;  /* 0x01a18000bddb7984 */ /* 0x000e620000000800 */
[----:B----4-:R-:W-:Y:S03]  /*91dc0*/  HMMA.1688.F32.TF32 R4, R240, R68, R248 ;  /* 0x00000044f004723c */ /* 0x010fe600000810f8 */
        /* <DEDUP_REMOVED lines=54> */
[----:B-1----:R-:W-:Y:S01]  /*92130*/  IMAD.MOV.U32 R119, RZ, RZ, R4 ;  /* 0x000000ffff777224 */ /* 0x002fe200078e0004 */
[----:B-----5:R-:W-:Y:S01]  /*92140*/  MOV R118, R5 ;  /* 0x0000000500767202 */ /* 0x020fe20000000f00 */
[----:B------:R-:W-:Y:S02]  /*92150*/  IMAD.MOV.U32 R123, RZ, RZ, R6 ;  /* 0x000000ffff7b7224 */ /* 0x000fe400078e0006 */
[----:B------:R-:W-:Y:S02]  /*92160*/  IMAD.MOV.U32 R122, RZ, RZ, R7 ;  /* 0x000000ffff7a7224 */ /* 0x000fe400078e0007 */
[C---:B----4-:R-:W-:Y:S08]  /*92170*/  HMMA.1688.F32.TF32 R4, R240.reuse, R92, R224 ;  /* 0x0000005cf004723c */ /* 0x050ff000000810e0 */
[C---:B------:R-:W-:Y:S08]  /*92180*/  HMMA.1688.F32.TF32 R12, R240.reuse, R76, R12 ;  /* 0x0000004cf00c723c */ /* 0x040ff0000008100c */
[----:B------:R-:W-:Y:S08]  /*92190*/  HMMA.1688.F32.TF32 R8, R240, R80, R8 ;  /* 0x00000050f008723c */ /* 0x000ff00000081008 */
[----:B------:R-:W-:Y:S01]  /*921a0*/  MOV R98, R4 ;  /* 0x0000000400627202 */ /* 0x000fe20000000f00 */
[----:B------:R-:W-:Y:S01]  /*921b0*/  IMAD.MOV.U32 R99, RZ, RZ, R5 ;  /* 0x000000ffff637224 */ /* 0x000fe200078e0005 */
[----:B------:R-:W-:Y:S01]  /*921c0*/  MOV R95, R7 ;  /* 0x00000007005f7202 */ /* 0x000fe20000000f00 */
[----:B------:R-:W-:-:S02]  /*921d0*/  IMAD.MOV.U32 R94, RZ, RZ, R6 ;  /* 0x000000ffff5e7224 */ /* 0x000fc400078e0006 */
[C---:B------:R-:W-:Y:S03]  /*921e0*/  HMMA.1688.F32.TF32 R4, R240.reuse, R96, R228 ;  /* 0x00000060f004723c */ /* 0x040fe600000810e4 */
[----:B------:R-:W-:Y:S01]  /*921f0*/  IMAD.MOV.U32 R111, RZ, RZ, R12 ;  /* 0x000000ffff6f7224 */ /* 0x000fe200078e000c */
[----:B------:R-:W-:Y:S01]  /*92200*/  MOV R110, R13 ;  /* 0x0000000d006e7202 */ /* 0x000fe20000000f00 */
[----:B------:R-:W-:Y:S02]  /*92210*/  IMAD.MOV.U32 R115, RZ, RZ, R14 ;  /* 0x000000ffff737224 */ /* 0x000fe400078e000e */
[----:B------:R-:W-:Y:S02]  /*92220*/  IMAD.MOV.U32 R114, RZ, RZ, R15 ;  /* 0x000000ffff727224 */ /* 0x000fe400078e000f */
[----:B------:R-:W-:Y:S02]  /*92230*/  HMMA.1688.F32.TF32 R12, R240, R100, R244 ;  /* 0x00000064f00c723c */ /* 0x000fe400000810f4 */
[----:B------:R-:W-:Y:S01]  /*92240*/  MOV R87, R8 ;  /* 0x0000000800577202 */ /* 0x000fe20000000f00 */
[----:B------:R-:W-:Y:S01]  /*92250*/  IMAD.MOV.U32 R86, RZ, RZ, R9 ;  /* 0x000000ffff567224 */ /* 0x000fe200078e0009 */
[----:B------:R-:W-:Y:S01]  /*92260*/  MOV R90, R11 ;  /* 0x0000000b005a7202 */ /* 0x000fe20000000f00 */
[----:B------:R-:W-:-:S03]  /*92270*/  IMAD.MOV.U32 R91, RZ, RZ, R10 ;  /* 0x000000ffff5b7224 */ /* 0x000fc600078e000a */
[C---:B------:R-:W-:Y:S06]  /*92280*/  HMMA.1688.F32.TF32 R8, R240.reuse, R104, R232 ;  /* 0x00000068f008723c */ /* 0x040fec00000810e8 */
[----:B------:R-:W-:Y:S04]  /*92290*/  STL.64 [R1+0x9b0], R4 ;  /* 0x0009b00401007387 */ /* 0x000fe80000100a00 */
[----:B------:R1:W-:Y:S02]  /*922a0*/  STL.64 [R1+0x9b8], R6 ;  /* 0x0009b80601007387 */ /* 0x0003e40000100a00 */
[C---:B-1----:R-:W-:Y:S03]  /*922b0*/  HMMA.1688.F32.TF32 R4, R240.reuse, R108, R248 ;  /* 0x0000006cf004723c */ /* 0x042fe600000810f8 */
[----:B------:R-:W-:Y:S05]  /*922c0*/  STL.64 [R1+0x9d0], R12 ;  /* 0x0009d00c01007387 */ /* 0x000fea0000100a00 */
[----:B------:R-:W-:Y:S01]  /*922d0*/  HMMA.1688.F32.TF32 R16, R240, R72, R16 ;  /* 0x00000048f010723c */ /* 0x000fe20000081010 */
        /* <DEDUP_REMOVED lines=16> */
[----:B------:R-:W2:Y:S01]  /*923e0*/  LDL.LU R11, [R1+0xe0c] ;  /* 0x000e0c00010b7983 */ /* 0x000ea20000300800 */
[----:B------:R-:W-:-:S03]  /*923f0*/  IMAD.MOV.U32 R130, RZ, RZ, R16 ;  /* 0x000000ffff827224 */ /* 0x000fc600078e0010 */
[----:B------:R-:W3:Y:S01]  /*92400*/  LDL.LU R12, [R1+0xe10] ;  /* 0x000e1000010c7983 */ /* 0x000ee20000300800 */
[----:B------:R-:W-:-:S03]  /*92410*/  IMAD.MOV.U32 R131, RZ, RZ, R17 ;  /* 0x000000ffff837224 */ /* 0x000fc600078e0011 */
[----:B------:R-:W3:Y:S01]  /*92420*/  LDL.LU R13, [R1+0xe14] ;  /* 0x000e1400010d7983 */ /* 0x000ee20000300800 */
[----:B------:R-:W-:-:S03]  /*92430*/  MOV R126, R18 ;  /* 0x00000012007e7202 */ /* 0x000fc60000000f00 */
[----:B------:R-:W3:Y:S01]  /*92440*/  LDL.LU R14, [R1+0xe18] ;  /* 0x000e1800010e7983 */ /* 0x000ee20000300800 */
[----:B------:R-:W-:-:S03]  /*92450*/  IMAD.MOV.U32 R127, RZ, RZ, R19 ;  /* 0x000000ffff7f7224 */ /* 0x000fc600078e0013 */
        /* <DEDUP_REMOVED lines=92> */
[----:B------:R-:W4:Y:S01]  /*92a20*/  LDL.LU R251, [R1+0xe7c] ;  /* 0x000e7c0001fb7983 */ /* 0x000f220000300800 */
[C---:B--2---:R-:W-:Y:S08]  /*92a30*/  HMMA.1688.F32.TF32 R228, R240.reuse, R124, R228 ;  /* 0x0000007cf0e4723c */ /* 0x044ff000000810e4 */
[C---:B---3--:R-:W-:Y:S08]  /*92a40*/  HMMA.1688.F32.TF32 R152, R240.reuse, R116, R152 ;  /* 0x00000074f098723c */ /* 0x048ff00000081098 */
[C---:B------:R-:W-:Y:S08]  /*92a50*/  HMMA.1688.F32.TF32 R144, R240.reuse, R112, R144 ;  /* 0x00000070f090723c */ /* 0x040ff00000081090 */
[C---:B------:R-:W-:Y:S08]  /*92a60*/  HMMA.1688.F32.TF32 R136, R240.reuse, R120, R136 ;  /* 0x00000078f088723c */ /* 0x040ff00000081088 */
[----:B------:R-:W-:Y:S07]  /*92a70*/  HMMA.1688.F32.TF32 R240, R240, R128, R244 ;  /* 0x00000080f0f0723c */ /* 0x000fee00000810f4 */
[----:B------:R-:W-:Y:S04]  /*92a80*/  STL.64 [R1+0xb40], R144 ;  /* 0x000b409001007387 */ /* 0x000fe80000100a00 */
[----:B------:R1:W-:Y:S04]  /*92a90*/  STL.64 [R1+0xb48], R146 ;  /* 0x000b489201007387 */ /* 0x0003e80000100a00 */
[----:B-1----:R-:W2:Y:S04]  /*92aa0*/  LDL.LU.64 R146, [R1+0x4510] ;  /* 0x0045100001927983 */ /* 0x002ea80000300a00 */
        /* <DEDUP_REMOVED lines=25> */
[----:B------:R-:W-:Y:S07]  /*92c40*/  STL.64 [R1+0xb00], R240 ;  /* 0x000b00f001007387 */ /* 0x000fee0000100a00 */
[C---:B------:R-:W-:Y:S01]  /*92c50*/  HMMA.1688.F32.TF32 R44, R236.reuse, R100, R40 ;  /* 0x00000064ec2c723c */ /* 0x040fe20000081028 */
[----:B------:R-:W-:Y:S04]  /*92c60*/  STL.64 [R1+0xb08], R242 ;  /* 0x000b08f201007387 */ /* 0x000fe80000100a00 */
[----:B------:R-:W-:Y:S03]  /*92c70*/  LDS R240, [R161+0x18200] ;  /* 0x01820000a1f07984 */ /* 0x000fe60000000800 */
        /* <DEDUP_REMOVED lines=8> */
[----:B------:R-:W1:Y:S03]  /*92d00*/  LDS R243, [R189+0x1a200] ;  /* 0x01a20000bdf37984 */ /* 0x000e660000000800 */
        /* <DEDUP_REMOVED lines=11> */
[----:B------:R-:W-:Y:S03]  /*92dc0*/  STL.64 [R1+0xba0], R52 ;  /* 0x000ba03401007387 */ /* 0x000fe60000100a00 */
[C---:B------:R-:W-:Y:S01]  /*92dd0*/  HMMA.1688.F32.TF32 R12, R216.reuse, R68, R8 ;  /* 0x00000044d80c723c */ /* 0x040fe20000081008 */
[----:B------:R-:W-:Y:S04]  /*92de0*/  STL.64 [R1+0xba8], R54 ;  /* 0x000ba83601007387 */ /* 0x000fe80000100a00 */
[----:B------:R-:W-:Y:S03]  /*92df0*/  STL.64 [R1+0xb90], R48 ;  /* 0x000b903001007387 */ /* 0x000fe60000100a00 */
[C---:B----4-:R-:W-:Y:S01]  /*92e00*/  HMMA.1688.F32.TF32 R8, R216.reuse, R72, R4 ;  /* 0x00000048d808723c */ /* 0x050fe20000081004 */
        /* <DEDUP_REMOVED lines=24> */
[C---:B-----5:R-:W-:Y:S08]  /*92f90*/  HMMA.1688.F32.TF32 R4, R216.reuse, R80, R224 ;  /* 0x00000050d804723c */ /* 0x060ff000000810e0 */
[C---:B------:R-:W-:Y:S11]  /*92fa0*/  HMMA.1688.F32.TF32 R8, R216.reuse, R84, R232 ;  /* 0x00000054d808723c */ /* 0x040ff600000810e8 */
[----:B------:R-:W-:Y:S04]  /*92fb0*/  @!UPT UIADD3 URZ, URZ, URZ, URZ ;  /* 0x0000003f3f3ff290 */ /* 0x000fe8000fffe03f */
[----:B------:R-:W-:Y:S04]  /*92fc0*/  STL.64 [R1+0xd20], R4 ;  /* 0x000d200401007387 */ /* 0x000fe80000100a00 */
[----:B------:R4:W-:Y:S04]  /*92fd0*/  STL.64 [R1+0xd28], R6 ;  /* 0x000d280601007387 */ /* 0x0009e80000100a00 */
[----:B------:R-:W5:Y:S01]  /*92fe0*/  LDL.LU R224, [R1+0x1270] ;  /* 0x0012700001e07983 */ /* 0x000f620000300800 */
[C---:B----4-:R-:W-:Y:S03]  /*92ff0*/  HMMA.1688.F32.TF32 R4, R216.reuse, R88, R248 ;  /* 0x00000058d804723c */ /* 0x050fe600000810f8 */
[----:B------:R-:W-:Y:S04]  /*93000*/  STL.64 [R1+0xd40], R8 ;  /* 0x000d400801007387 */ /* 0x000fe80000100a00 */
[----:B------:R-:W-:Y:S11]  /*93010*/  STL.64 [R1+0xd48], R10 ;  /* 0x000d480a01007387 */ /* 0x000ff60000100a00 */
[----:B------:R-:W-:Y:S05]  /*93020*/  @!UPT UIADD3 URZ, URZ, URZ, URZ ;  /* 0x0000003f3f3ff290 */ /* 0x000fea000fffe03f */
        /* <DEDUP_REMOVED lines=9> */
[----:B----4-:R-:W4:Y:S04]  /*930c0*/  LDL.LU R4, [R1+0x1020] ;  /* 0x0010200001047983 */ /* 0x010f280000300800 */
[----:B------:R-:W4:Y:S04]  /*930d0*/  LDL.LU R5, [R1+0x1024] ;  /* 0x0010240001057983 */ /* 0x000f280000300800 */
[----:B-1----:R-:W4:Y:S04]  /*930e0*/  LDL.LU R6, [R1+0x1028] ;  /* 0x0010280001067983 */ /* 0x002f280000300800 */
        /* <DEDUP_REMOVED lines=83> */
[----:B------:R-:W-:Y:S01]  /*93620*/  @!UPT UIADD3 URZ, URZ, URZ, URZ ;  /* 0x0000003f3f3ff290 */ /* 0x000fe2000fffe03f */
[----:B------:R-:W-:Y:S04]  /*93630*/  STL.64 [R1+0xd80], R232 ;  /* 0x000d80e801007387 */ /* 0x000fe80000100a00 */
[----:B------:R1:W-:Y:S04]  /*93640*/  STL.64 [R1+0xd88], R234 ;  /* 0x000d88ea01007387 */ /* 0x0003e80000100a00 */
[----:B-1----:R-:W2:Y:S04]  /*93650*/  LDL.LU.64 R234, [R1+0x44c0] ;  /* 0x0044c00001ea7983 */ /* 0x002ea80000300a00 */
[----:B------:R-:W2:Y:S01]  /*93660*/  LDL.LU.64 R232, [R1+0x44b8] ;  /* 0x0044b80001e87983 */ /* 0x000ea20000300a00 */
[C---:B------:R-:W-:Y:S08]  /*93670*/  HMMA.1688.F32.TF32 R236, R216.reuse, R96, R236 ;  /* 0x00000060d8ec723c */ /* 0x040ff000000810ec */
[C---:B---3--:R-:W-:Y:S08]  /*93680*/  HMMA.1688.F32.TF32 R132, R216.reuse, R100, R132 ;  /* 0x00000064d884723c */ /* 0x048ff00000081084 */
[C---:B------:R-:W-:Y:S07]  /*93690*/  HMMA.1688.F32.TF32 R64, R216.reuse, R108, R64 ;  /* 0x0000006cd840723c */ /* 0x040fee0000081040 */
[----:B------:R-:W-:Y:S04]  /*936a0*/  STL.64 [R1+0xdb0], R236 ;  /* 0x000db0ec01007387 */ /* 0x000fe80000100a00 */
[----:B------:R-:W-:Y:S04]  /*936b0*/  STL.64 [R1+0xdb8], R238 ;  /* 0x000db8ee01007387 */ /* 0x000fe80000100a00 */
[----:B------:R-:W-:Y:S04]  /*936c0*/  STL.64 [R1+0xdc0], R132 ;  /* 0x000dc08401007387 */ /* 0x000fe80000100a00 */
[----:B------:R1:W-:Y:S01]  /*936d0*/  STL.64 [R1+0xdc8], R134 ;  /* 0x000dc88601007387 */ /* 0x0003e20000100a00 */
[C---:B------:R-:W-:Y:S03]  /*936e0*/  HMMA.1688.F32.TF32 R60, R216.reuse, R112, R60 ;  /* 0x00000070d83c723c */ /* 0x040fe6000008103c */
[----:B------:R-:W-:Y:S04]  /*936f0*/  LDS R236, [R161+0x18280] ;  /* 0x01828000a1ec7984 */ /* 0x000fe80000000800 */
[----:B------:R-:W-:Y:S01]  /*93700*/  LDS R238, [R161+0x1a280] ;  /* 0x01a28000a1ee7984 */ /* 0x000fe20000000800 */
[C---:B-1----:R-:W-:Y:S03]  /*93710*/  HMMA.1688.F32.TF32 R132, R216.reuse, R104, R156 ;  /* 0x00000068d884723c */ /* 0x042fe6000008109c */
[----:B------:R-:W-:Y:S04]  /*93720*/  LDS R237, [R189+0x18280] ;  /* 0x01828000bded7984 */ /* 0x000fe80000000800 */
[----:B------:R-:W1:Y:S01]  /*93730*/  LDS R239, [R189+0x1a280] ;  /* 0x01a28000bdef7984 */ /* 0x000e620000000800 */
[C---:B------:R-:W-:Y:S08]  /*93740*/  HMMA.1688.F32.TF32 R56, R216.reuse, R116, R56 ;  /* 0x00000074d838723c */ /* 0x040ff00000081038 */
[C---:B------:R-:W-:Y:S08]  /*93750*/  HMMA.1688.F32.TF32 R52, R216.reuse, R120, R52 ;  /* 0x00000078d834723c */ /* 0x040ff00000081034 */
[C---:B------:R-:W-:Y:S08]  /*93760*/  HMMA.1688.F32.TF32 R48, R216.reuse, R124, R48 ;  /* 0x0000007cd830723c */ /* 0x040ff00000081030 */
[----:B------:R-:W-:Y:S08]  /*93770*/  HMMA.1688.F32.TF32 R44, R216, R128, R44 ;  /* 0x00000080d82c723c */ /* 0x000ff0000008102c */
[C---:B----4-:R-:W-:Y:S01]  /*93780*/  HMMA.1688.F32.TF32 R40, R240.reuse, R68, R40 ;  /* 0x00000044f028723c */ /* 0x050fe20000081028 */
        /* <DEDUP_REMOVED lines=41> */
[C---:B---3--:R-:W-:Y:S03]  /*93a20*/  HMMA.1688.F32.TF32 R12, R240.reuse, R108, R220 ;  /* 0x0000006cf00c723c */ /* 0x048fe600000810dc */
[----:B------:R-:W-:Y:S04]  /*93a30*/  STL.64 [R1+0x1020], R4 ;  /* 0x0010200401007387 */ /* 0x000fe80000100a00 */
[----:B------:R3:W-:Y:S01]  /*93a40*/  STL.64 [R1+0x1028], R6 ;  /* 0x0010280601007387 */ /* 0x0007e20000100a00 */
[C---:B-----5:R-:W-:Y:S03]  /*93a50*/  HMMA.1688.F32.TF32 R8, R240.reuse, R112, R224 ;  /* 0x00000070f008723c */ /* 0x060fe600000810e0 */
[----:B------:R-:W-:Y:S04]  /*93a60*/  LDS R216, [R161+0x18300] ;  /* 0x01830000a1d87984 */ /* 0x000fe80000000800 */
[----:B------:R-:W-:Y:S01]  /*93a70*/  LDS R218, [R161+0x1a300] ;  /* 0x01a30000a1da7984 */ /* 0x000fe20000000800 */
[----:B---3--:R-:W-:Y:S03]  /*93a80*/  HMMA.1688.F32.TF32 R4, R240, R116, R248 ;  /* 0x00000074f004723c */ /* 0x008fe600000810f8 */
[----:B------:R-:W-:Y:S04]  /*93a90*/  LDS R217, [R189+0x18300] ;  /* 0x01830000bdd97984 */ /* 0x000fe80000000800 */
[----:B------:R-:W3:Y:S04]  /*93aa0*/  LDS R219, [R189+0x1a300] ;  /* 0x01a30000bddb7984 */ /* 0x000ee80000000800 */
[----:B------:R-:W-:Y:S04]  /*93ab0*/  STL.64 [R1+0x1010], R12 ;  /* 0x0010100c01007387 */ /* 0x000fe80000100a00 */
        /* <DEDUP_REMOVED lines=53> */
[----:B--2---:R-:W-:-:S03]  /*93e10*/  IMAD.MOV.U32 R7, RZ, RZ, R232 ;  /* 0x000000ffff077224 */ /* 0x004fc600078e00e8 */
[----:B------:R-:W2:Y:S01]  /*93e20*/  LDL.LU R244, [R1+0x1240] ;  /* 0x0012400001f47983 */ /* 0x000ea20000300800 */
[----:B------:R-:W-:-:S03]  /*93e30*/  IMAD.MOV.U32 R6, RZ, RZ, R233 ;  /* 0x000000ffff067224 */ /* 0x000fc600078e00e9 */
[----:B------:R-:W2:Y:S01]  /*93e40*/  LDL.LU R245, [R1+0x1244] ;  /* 0x0012440001f57983 */ /* 0x000ea20000300800 */
[----:B------:R-:W-:-:S03]  /*93e50*/  MOV R5, R234 ;  /* 0x000000ea00057202 */ /* 0x000fc60000000f00 */
[----:B------:R-:W2:Y:S01]  /*93e60*/  LDL.LU R246, [R1+0x1248] ;  /* 0x0012480001f67983 */ /* 0x000ea20000300800 */
[----:B------:R-:W-:-:S03]  /*93e70*/  IMAD.MOV.U32 R4, RZ, RZ, R235 ;  /* 0x000000ffff047224 */ /* 0x000fc600078e00eb */
        /* <DEDUP_REMOVED lines=39> */
[----:B----4-:R-:W-:Y:S11]  /*940f0*/  HMMA.1688.F32.TF32 R240, R240, R128, R248 ;  /* 0x00000080f0f0723c */ /* 0x010ff600000810f8 */
[----:B------:R-:W-:Y:S04]  /*94100*/  @!UPT UIADD3 URZ, URZ, URZ, URZ ;  /* 0x0000003f3f3ff290 */ /* 0x000fe8000fffe03f */
[----:B------:R-:W-:Y:S04]  /*94110*/  STL.64 [R1+0xfe0], R232 ;  /* 0x000fe0e801007387 */ /* 0x000fe80000100a00 */
[----:B------:R2:W-:Y:S04]  /*94120*/  STL.64 [R1+0xfe8], R234 ;  /* 0x000fe8ea01007387 */ /* 0x0005e80000100a00 */
[----:B--2---:R-:W2:Y:S04]  /*94130*/  LDL.LU.64 R234, [R1+0x44b0] ;  /* 0x0044b00001ea7983 */ /* 0x004ea80000300a00 */
[----:B------:R-:W2:Y:S04]  /*94140*/  LDL.LU.64 R232, [R1+0x44a8] ;  /* 0x0044a80001e87983 */ /* 0x000ea80000300a00 */
[----:B------:R-:W-:Y:S04]  /*94150*/  STL.64 [R1+0xfd0], R244 ;  /* 0x000fd0f401007387 */ /* 0x000fe80000100a00 */
[----:B------:R3:W-:Y:S04]  /*94160*/  STL.64 [R1+0xfd8], R246 ;  /* 0x000fd8f601007387 */ /* 0x0007e80000100a00 */
[----:B---3--:R-:W3:Y:S04]  /*94170*/  LDL.LU.64 R246, [R1+0x44a0] ;  /* 0x0044a00001f67983 */ /* 0x008ee80000300a00 */
[----:B------:R-:W3:Y:S04]  /*94180*/  LDL.LU.64 R244, [R1+0x4498] ;  /* 0x0044980001f47983 */ /* 0x000ee80000300a00 */
[----:B------:R-:W4:Y:S04]  /*94190*/  LDL.LU.64 R250, [R1+0x4490] ;  /* 0x0044900001fa7983 */ /* 0x000f280000300a00 */
[----:B------:R-:W4:Y:S04]  /*941a0*/  LDL.LU.64 R248, [R1+0x4488] ;  /* 0x0044880001f87983 */ /* 0x000f280000300a00 */
[----:B------:R1:W-:Y:S04]  /*941b0*/  STL.64 [R1+0xfa0], R240 ;  /* 0x000fa0f001007387 */ /* 0x0003e80000100a00 */
[----:B------:R1:W-:Y:S04]  /*941c0*/  STL.64 [R1+0xfa8], R242 ;  /* 0x000fa8f201007387 */ /* 0x0003e80000100a00 */
[----:B-1----:R-:W2:Y:S04]  /*941d0*/  LDL.LU R240, [R1+0x1c0] ;  /* 0x0001c00001f07983 */ /* 0x002ea80000300800 */
[----:B------:R-:W2:Y:S04]  /*941e0*/  LDL.LU R241, [R1+0x1c4] ;  /* 0x0001c40001f17983 */ /* 0x000ea80000300800 */
[----:B------:R-:W2:Y:S04]  /*941f0*/  LDL.LU R242, [R1+0x1c8] ;  /* 0x0001c80001f27983 */ /* 0x000ea80000300800 */
[----:B------:R-:W2:Y:S01]  /*94200*/  LDL.LU R243, [R1+0x1cc] ;  /* 0x0001cc0001f37983 */ /* 0x000ea20000300800 */
[C---:B------:R-:W-:Y:S08]  /*94210*/  HMMA.1688.F32.TF32 R64, R236.reuse, R80, R64 ;  /* 0x00000050ec40723c */ /* 0x040ff00000081040 */
[C---:B------:R-:W-:Y:S08]  /*94220*/  HMMA.1688.F32.TF32 R60, R236.reuse, R84, R60 ;  /* 0x00000054ec3c723c */ /* 0x040ff0000008103c */
[C---:B------:R-:W-:Y:S08]  /*94230*/  HMMA.1688.F32.TF32 R56, R236.reuse, R88, R56 ;  /* 0x00000058ec38723c */ /* 0x040ff00000081038 */
[C---:B------:R-:W-:Y:S08]  /*94240*/  HMMA.1688.F32.TF32 R52, R236.reuse, R92, R52 ;  /* 0x0000005cec34723c */ /* 0x040ff00000081034 */
        /* <DEDUP_REMOVED lines=8> */
[----:B------:R-:W-:Y:S08]  /*942d0*/  HMMA.1688.F32.TF32 R16, R236, R128, R16 ;  /* 0x00000080ec10723c */ /* 0x000ff00000081010 */
[C---:B------:R-:W-:Y:S08]  /*942e0*/  HMMA.1688.F32.TF32 R12, R216.reuse, R80, R12 ;  /* 0x00000050d80c723c */ /* 0x040ff0000008100c */
[C---:B------:R-:W-:Y:S08]  /*942f0*/  HMMA.1688.F32.TF32 R8, R216.reuse, R84, R8 ;  /* 0x00000054d808723c */ /* 0x040ff00000081008 */
[----:B------:R-:W-:Y:S08]  /*94300*/  HMMA.1688.F32.TF32 R4, R216, R88, R4 ;  /* 0x00000058d804723c */ /* 0x000ff00000081004 */
[C---:B--2---:R-:W-:Y:S11]  /*94310*/  HMMA.1688.F32.TF32 R240, R236.reuse, R68, R240 ;  /* 0x00000044ecf0723c */ /* 0x044ff600000810f0 */
[----:B------:R-:W-:Y:S11]  /*94320*/  @!UPT UIADD3 URZ, URZ, URZ, URZ ;  /* 0x0000003f3f3ff290 */ /* 0x000ff6000fffe03f */
[----:B------:R-:W-:Y:S01]  /*94330*/  @!UPT UIADD3 URZ, URZ, URZ, URZ ;  /* 0x0000003f3f3ff290 */ /* 0x000fe2000fffe03f */
[----:B------:R-:W-:Y:S04]  /*94340*/  STL.64 [R1+0xf80], R240 ;  /* 0x000f80f001007387 */ /* 0x000fe80000100a00 */
[----:B------:R1:W-:Y:S02]  /*94350*/  STL.64 [R1+0xf88], R242 ;  /* 0x000f88f201007387 */ /* 0x0003e40000100a00 */
[C---:B-1----:R-:W-:Y:S08]  /*94360*/  HMMA.1688.F32.TF32 R240, R236.reuse, R72, R132 ;  /* 0x00000048ecf0723c */ /* 0x042ff00000081084 */
[----:B------:R-:W-:Y:S11]  /*94370*/  HMMA.1688.F32.TF32 R132, R236, R76, R156 ;  /* 0x0000004cec84723c */ /* 0x000ff6000008109c */
[----:B------:R-:W-:Y:S04]  /*94380*/  @!UPT UIADD3 URZ, URZ, URZ, URZ ;  /* 0x0000003f3f3ff290 */ /* 0x000fe8000fffe03f */
        /* <DEDUP_REMOVED lines=31> */
[C---:B---3--:R-:W-:Y:S08]  /*94580*/  HMMA.1688.F32.TF32 R20, R216.reuse, R72, R244 ;  /* 0x00000048d814723c */ /* 0x048ff000000810f4 */
[C---:B-1----:R-:W-:Y:S01]  /*94590*/  HMMA.1688.F32.TF32 R16, R216.reuse, R76, R232 ;  /* 0x0000004cd810723c */ /* 0x042fe200000810e8 */
[----:B------:R-:W-:Y:S04]  /*945a0*/  LDS R232, [R161+0x18380] ;  /* 0x01838000a1e87984 */ /* 0x000fe80000000800 */
[----:B------:R-:W-:Y:S04]  /*945b0*/  LDS R234, [R161+0x1a380] ;  /* 0x01a38000a1ea7984 */ /* 0x000fe80000000800 */
        /* <DEDUP_REMOVED lines=15> */
[----:B------:R-:W2:Y:S01]  /*946b0*/  LDS R235, [R189+0x1a380] ;  /* 0x01a38000bdeb7984 */ /* 0x000ea20000000800 */
[----:B-1----:R-:W-:Y:S03]  /*946c0*/  HMMA.1688.F32.TF32 R4, R216, R100, R228 ;  /* 0x00000064d804723c */ /* 0x002fe600000810e4 */
[----:B------:R-:W-:Y:S04]  /*946d0*/  LDS R228, [R161+0x18400] ;  /* 0x01840000a1e47984 */ /* 0x000fe80000000800 */
[----:B------:R-:W-:Y:S04]  /*946e0*/  LDS R230, [R161+0x1a400] ;  /* 0x01a40000a1e67984 */ /* 0x000fe80000000800 */
[----:B------:R-:W-:Y:S04]  /*946f0*/  STL.64 [R1+0xcd0], R12 ;  /* 0x000cd00c01007387 */ /* 0x000fe80000100a00 */
[----:B------:R-:W-:Y:S04]  /*94700*/  STL.64 [R1+0xcd8], R14 ;  /* 0x000cd80e01007387 */ /* 0x000fe80000100a00 */
[----:B------:R-:W3:Y:S04]  /*94710*/  LDL.LU R240, [R1+0x160] ;  /* 0x0001600001f07983 */ /* 0x000ee80000300800 */
[----:B------:R-:W-:Y:S04]  /*94720*/  STL.64 [R1+0xcb0], R8 ;  /* 0x000cb00801007387 */ /* 0x000fe80000100a00 */
[----:B------:R-:W-:Y:S04]  /*94730*/  STL.64 [R1+0xcb8], R10 ;  /* 0x000cb80a01007387 */ /* 0x000fe80000100a00 */
[----:B------:R1:W-:Y:S04]  /*94740*/  STL.64 [R1+0xc40], R4 ;  /* 0x000c400401007387 */ /* 0x0003e80000100a00 */
        /* <DEDUP_REMOVED lines=17> */
[----:B------:R-:W3:Y:S04]  /*94860*/  LDL.LU R5, [R1+0x5b4] ;  /* 0x0005b40001057983 */ /* 0x000ee80000300800 */
[----:B----4-:R-:W3:Y:S04]  /*94870*/  LDL.LU R6, [R1+0x5b8] ;  /* 0x0005b80001067983 */ /* 0x010ee80000300800 */
        /* <DEDUP_REMOVED lines=73> */
[C---:B--2---:R-:W-:Y:S03]  /*94d10*/  HMMA.1688.F32.TF32 R224, R232.reuse, R116, R224 ;  /* 0x00000074e8e0723c */ /* 0x044fe600000810e0 */
[----:B------:R-:W-:Y:S04]  /*94d20*/  LDS R229, [R189+0x18400] ;  /* 0x01840000bde57984 */ /* 0x000fe80000000800 */
[----:B------:R-:W1:Y:S01]  /*94d30*/  LDS R231, [R189+0x1a400] ;  /* 0x01a40000bde77984 */ /* 0x000e620000000800 */
[C---:B---3--:R-:W-:Y:S08]  /*94d40*/  HMMA.1688.F32.TF32 R4, R232.reuse, R108, R4 ;  /* 0x0000006ce804723c */ /* 0x048ff00000081004 */
[C---:B----4-:R-:W-:Y:S08]  /*94d50*/  HMMA.1688.F32.TF32 R8, R232.reuse, R104, R8 ;  /* 0x00000068e808723c */ /* 0x050ff00000081008 */
[C---:B-----5:R-:W-:Y:S08]  /*94d60*/  HMMA.1688.F32.TF32 R12, R232.reuse, R100, R12 ;  /* 0x00000064e80c723c */ /* 0x060ff0000008100c */
        /* <DEDUP_REMOVED lines=14> */
[----:B------:R-:W-:Y:S03]  /*94e50*/  HMMA.1688.F32.TF32 R216, R216, R128, R48 ;  /* 0x00000080d8d8723c */ /* 0x000fe60000081030 */
[----:B--2---:R-:W2:Y:S04]  /*94e60*/  LDL.LU.64 R134, [R1+0x4480] ;  /* 0x0044800001867983 */ /* 0x004ea80000300a00 */
[----:B------:R-:W3:Y:S04]  /*94e70*/  LDL.LU.64 R132, [R1+0x4478] ;  /* 0x0044780001847983 */ /* 0x000ee80000300a00 */
[----:B------:R-:W-:Y:S01]  /*94e80*/  STL.64 [R1+0xc20], R156 ;  /* 0x000c209c01007387 */ /* 0x000fe20000100a00 */
[C---:B------:R-:W-:Y:S03]  /*94e90*/  HMMA.1688.F32.TF32 R44, R232.reuse, R68, R44 ;  /* 0x00000044e82c723c */ /* 0x040fe6000008102c */
[----:B------:R4:W-:Y:S04]  /*94ea0*/  STL.64 [R1+0xc28], R158 ;  /* 0x000c289e01007387 */ /* 0x0009e80000100a00 */
[----:B----4-:R-:W4:Y:S04]  /*94eb0*/  LDL.LU.64 R158, [R1+0x4470] ;  /* 0x00447000019e7983 */ /* 0x010f280000300a00 */
[----:B------:R-:W4:Y:S04]  /*94ec0*/  LDL.LU.64 R156, [R1+0x4468] ;  /* 0x00446800019c7983 */ /* 0x000f280000300a00 */
[----:B------:R-:W-:Y:S04]  /*94ed0*/  STL.64 [R1+0xc10], R64 ;  /* 0x000c104001007387 */ /* 0x000fe80000100a00 */
[----:B------:R5:W-:Y:S01]  /*94ee0*/  STL.64 [R1+0xc18], R66 ;  /* 0x000c184201007387 */ /* 0x000be20000100a00 */
[C---:B------:R-:W-:Y:S03]  /*94ef0*/  HMMA.1688.F32.TF32 R32, R232.reuse, R80, R32 ;  /* 0x00000050e820723c */ /* 0x040fe60000081020 */
        /* <DEDUP_REMOVED lines=18> */
[----:B------:R-:W-:Y:S04]  /*95020*/  STL.64 [R1+0xad8], R218 ;  /* 0x000ad8da01007387 */ /* 0x000fe80000100a00 */
[----:B------:R-:W-:Y:S04]  /*95030*/  STL.64 [R1+0xac0], R44 ;  /* 0x000ac02c01007387 */ /* 0x000fe80000100a00 */
[----:B------:R1:W-:Y:S01]  /*95040*/  STL.64 [R1+0xac8], R46 ;  /* 0x000ac82e01007387 */ /* 0x0003e20000100a00 */
[C---:B------:R-:W-:Y:S01]  /*95050*/  HMMA.1688.F32.TF32 R220, R232.reuse, R112, R220 ;  /* 0x00000070e8dc723c */ /* 0x040fe200000810dc */
[----:B------:R-:W-:Y:S01]  /*95060*/  MOV R236, R252 ;  /* 0x000000fc00ec7202 */ /* 0x000fe20000000f00 */
[----:B------:R-:W-:Y:S01]  /*95070*/  IMAD.MOV.U32 R237, RZ, RZ, R191 ;  /* 0x000000ffffed7224 */ /* 0x000fe200078e00bf */
[----:B------:R-:W-:Y:S01]  /*95080*/  MOV R239, R163 ;  /* 0x000000a300ef7202 */ /* 0x000fe20000000f00 */
[----:B------:R-:W-:Y:S01]  /*95090*/  IMAD.MOV.U32 R238, RZ, RZ, R190 ;  /* 0x000000ffffee7224 */ /* 0x000fe200078e00be */
[----:B------:R-:W-:Y:S03]  /*950a0*/  LDS R216, [R161+0x18480] ;  /* 0x01848000a1d87984 */ /* 0x000fe60000000800 */
[C---:B------:R-:W-:Y:S01]  /*950b0*/  HMMA.1688.F32.TF32 R244, R232.reuse, R120, R244 ;  /* 0x00000078e8f4723c */ /* 0x040fe200000810f4 */
[----:B------:R-:W-:Y:S04]  /*950c0*/  LDS R218, [R161+0x1a480] ;  /* 0x01a48000a1da7984 */ /* 0x000fe80000000800 */
[----:B-1----:R-:W2:Y:S04]  /*950d0*/  LDL.LU.64 R46, [R1+0x4410] ;  /* 0x00441000012e7983 */ /* 0x002ea80000300a00 */
[----:B------:R-:W2:Y:S04]  /*950e0*/  LDL.LU.64 R44, [R1+0x4408] ;  /* 0x00440800012c7983 */ /* 0x000ea80000300a00 */
[----:B------:R-:W-:Y:S04]  /*950f0*/  STL.64 [R1+0xab0], R40 ;  /* 0x000ab02801007387 */ /* 0x000fe80000100a00 */
[----:B------:R1:W-:Y:S01]  /*95100*/  STL.64 [R1+0xab8], R42 ;  /* 0x000ab82a01007387 */ /* 0x0003e20000100a00 */
[C---:B------:R-:W-:Y:S03]  /*95110*/  HMMA.1688.F32.TF32 R248, R232.reuse, R124, R248 ;  /* 0x0000007ce8f8723c */ /* 0x040fe600000810f8 */
[----:B------:R-:W-:Y:S04]  /*95120*/  LDS R217, [R189+0x18480] ;  /* 0x01848000bdd97984 */ /* 0x000fe80000000800 */
[----:B------:R-:W2:Y:S04]  /*95130*/  LDS R219, [R189+0x1a480] ;  /* 0x01a48000bddb7984 */ /* 0x000ea80000000800 */
        /* <DEDUP_REMOVED lines=47> */
[----:B------:R1:W-:Y:S02]  /*95430*/  STL.64 [R1+0x9f8], R246 ;  /* 0x0009f8f601007387 */ /* 0x0003e40000100a00 */
[----:B-1----:R-:W-:Y:S08]  /*95440*/  HMMA.1688.F32.TF32 R244, R232, R128, R236 ;  /* 0x00000080e8f4723c */ /* 0x002ff000000810ec */
[C---:B------:R-:W-:Y:S01]  /*95450*/  HMMA.1688.F32.TF32 R236, R228.reuse, R68, R240 ;  /* 0x00000044e4ec723c */ /* 0x040fe200000810f0 */
[----:B------:R1:W-:Y:S04]  /*95460*/  STL.64 [R1+0x9e0], R248 ;  /* 0x0009e0f801007387 */ /* 0x0003e80000100a00 */
[----:B------:R1:W-:Y:S10]  /*95470*/  STL.64 [R1+0x9e8], R250 ;  /* 0x0009e8fa01007387 */ /* 0x0003f40000100a00 */
[----:B------:R-:W-:Y:S04]  /*95480*/  STL.64 [R1+0x9a0], R244 ;  /* 0x0009a0f401007387 */ /* 0x000fe80000100a00 */
[----:B------:R-:W-:Y:S04]  /*95490*/  STL.64 [R1+0x9a8], R246 ;  /* 0x0009a8f601007387 */ /* 0x000fe80000100a00 */
[----:B------:R-:W-:Y:S04]  /*954a0*/  STL.64 [R1+0x980], R236 ;  /* 0x000980ec01007387 */ /* 0x000fe80000100a00 */
[----:B------:R-:W-:Y:S01]  /*954b0*/  STL.64 [R1+0x988], R238 ;  /* 0x000988ee01007387 */ /* 0x000fe20000100a00 */
[----:B------:R-:W-:Y:S01]  /*954c0*/  IMAD.MOV.U32 R240, RZ, RZ, R151 ;  /* 0x000000fffff07224 */ /* 0x000fe200078e0097 */
[C---:B--2---:R-:W-:Y:S08]  /*954d0*/  HMMA.1688.F32.TF32 R12, R228.reuse, R88, R12 ;  /* 0x00000058e40c723c */ /* 0x044ff0000008100c */
[----:B---3--:R-:W-:Y:S01]  /*954e0*/  HMMA.1688.F32.TF32 R232, R228, R72, R224 ;  /* 0x00000048e4e8723c */ /* 0x008fe200000810e0 */
[----:B------:R-:W-:Y:S01]  /*954f0*/  MOV R241, R150 ;  /* 0x0000009600f17202 */ /* 0x000fe20000000f00 */
[----:B------:R-:W-:Y:S01]  /*95500*/  IMAD.MOV.U32 R242, RZ, RZ, R149 ;  /* 0x000000fffff27224 */ /* 0x000fe200078e0095 */
[----:B-1----:R-:W-:Y:S01]  /*95510*/  MOV R248, R155 ;  /* 0x0000009b00f87202 */ /* 0x002fe20000000f00 */
[----:B------:R-:W-:-:S02]  /*95520*/  IMAD.MOV.U32 R243, RZ, RZ, R148 ;  /* 0x000000fffff37224 */ /* 0x000fc400078e0094 */
[----:B------:R-:W-:Y:S01]  /*95530*/  IMAD.MOV.U32 R249, RZ, RZ, R146 ;  /* 0x000000fffff97224 */ /* 0x000fe200078e0092 */
[----:B------:R-:W-:Y:S01]  /*95540*/  MOV R251, R144 ;  /* 0x0000009000fb7202 */ /* 0x000fe20000000f00 */
[C---:B------:R-:W-:Y:S01]  /*95550*/  HMMA.1688.F32.TF32 R224, R228.reuse, R76, R220 ;  /* 0x0000004ce4e0723c */ /* 0x040fe200000810dc */
[----:B------:R-:W-:Y:S01]  /*95560*/  IMAD.MOV.U32 R250, RZ, RZ, R145 ;  /* 0x000000fffffa7224 */ /* 0x000fe200078e0091 */
[----:B------:R-:W-:Y:S04]  /*95570*/  LDS R244, [R161+0x18580] ;  /* 0x01858000a1f47984 */ /* 0x000fe80000000800 */
[----:B------:R-:W-:Y:S02]  /*95580*/  LDS R246, [R161+0x1a580] ;  /* 0x01a58000a1f67984 */ /* 0x000fe40000000800 */
[C---:B------:R-:W-:Y:S02]  /*95590*/  HMMA.1688.F32.TF32 R220, R228.reuse, R80, R4 ;  /* 0x00000050e4dc723c */ /* 0x040fe40000081004 */
[----:B------:R-:W-:Y:S04]  /*955a0*/  LDS R245, [R189+0x18580] ;  /* 0x01858000bdf57984 */ /* 0x000fe80000000800 */
[----:B------:R-:W-:Y:S02]  /*955b0*/  LDS R247, [R189+0x1a580] ;  /* 0x01a58000bdf77984 */ /* 0x000fe40000000800 */
        /* <DEDUP_REMOVED lines=24> */
[----:B--2---:R-:W-:Y:S01]  /*95740*/  HMMA.1688.F32.TF32 R12, R228, R112, R36 ;  /* 0x00000070e40c723c */ /* 0x004fe20000081024 */
[----:B------:R-:W-:Y:S01]  /*95750*/  IMAD.MOV.U32 R220, RZ, RZ, R147 ;  /* 0x000000ffffdc7224 */ /* 0x000fe200078e0093 */
[----:B------:R-:W-:Y:S01]  /*95760*/  MOV R222, R141 ;  /* 0x0000008d00de7202 */ /* 0x000fe20000000f00 */
[----:B------:R-:W-:Y:S01]  /*95770*/  IMAD.MOV.U32 R221, RZ, RZ, R140 ;  /* 0x000000ffffdd7224 */ /* 0x000fe200078e008c */
[----:B------:R-:W-:Y:S01]  /*95780*/  MOV R225, R137 ;  /* 0x0000008900e17202 */ /* 0x000fe20000000f00 */
[----:B------:R-:W-:Y:S01]  /*95790*/  IMAD.MOV.U32 R223, RZ, RZ, R142 ;  /* 0x000000ffffdf7224 */ /* 0x000fe200078e008e */
[----:B------:R-:W-:Y:S01]  /*957a0*/  MOV R232, R133 ;  /* 0x0000008500e87202 */ /* 0x000fe20000000f00 */
[----:B------:R-:W-:-:S02]  /*957b0*/  IMAD.MOV.U32 R224, RZ, RZ, R136 ;  /* 0x000000ffffe07224 */ /* 0x000fc400078e0088 */
[----:B------:R-:W-:Y:S01]  /*957c0*/  IMAD.MOV.U32 R233, RZ, RZ, R134 ;  /* 0x000000ffffe97224 */ /* 0x000fe200078e0086 */
[C---:B-1----:R-:W-:Y:S01]  /*957d0*/  HMMA.1688.F32.TF32 R8, R228.reuse, R116, R40 ;  /* 0x00000074e408723c */ /* 0x042fe20000081028 */
[----:B------:R-:W-:Y:S02]  /*957e0*/  IMAD.MOV.U32 R226, RZ, RZ, R138 ;  /* 0x000000ffffe27224 */ /* 0x000fe400078e008a */
[----:B------:R-:W-:Y:S01]  /*957f0*/  IMAD.MOV.U32 R234, RZ, RZ, R135 ;  /* 0x000000ffffea7224 */ /* 0x000fe200078e0087 */
[----:B------:R-:W-:Y:S01]  /*95800*/  MOV R235, R139 ;  /* 0x0000008b00eb7202 */ /* 0x000fe20000000f00 */
[----:B------:R-:W-:Y:S04]  /*95810*/  STL.64 [R1+0x850], R4 ;  /* 0x0008500401007387 */ /* 0x000fe80000100a00 */
[----:B------:R1:W-:Y:S04]  /*95820*/  STL.64 [R1+0x858], R6 ;  /* 0x0008580601007387 */ /* 0x0003e80000100a00 */
[----:B------:R-:W-:Y:S04]  /*95830*/  STL.64 [R1+0x800], R12 ;  /* 0x0008000c01007387 */ /* 0x000fe80000100a00 */
[----:B------:R-:W-:Y:S01]  /*95840*/  STL.64 [R1+0x808], R14 ;  /* 0x0008080e01007387 */ /* 0x000fe20000100a00 */
[----:B-1----:R-:W-:Y:S01]  /*95850*/  HMMA.1688.F32.TF32 R4, R228, R120, R44 ;  /* 0x00000078e404723c */ /* 0x002fe2000008102c */
[----:B------:R-:W-:-:S04]  /*95860*/  IMAD.MOV.U32 R227, RZ, RZ, R132 ;  /* 0x000000ffffe37224 */ /* 0x000fc800078e0084 */
[----:B------:R-:W-:Y:S04]  /*95870*/  STL.64 [R1+0x7c0], R8 ;  /* 0x0007c00801007387 */ /* 0x000fe80000100a00 */
[----:B------:R1:W-:Y:S01]  /*95880*/  STL.64 [R1+0x7c8], R10 ;  /* 0x0007c80a01007387 */ /* 0x0003e20000100a00 */
[----:B------:R-:W-:Y:S01]  /*95890*/  IMAD.MOV.U32 R236, RZ, RZ, R143 ;  /* 0x000000ffffec7224 */ /* 0x000fe200078e008f */
[----:B------:R-:W-:Y:S01]  /*958a0*/  MOV R238, R2 ;  /* 0x0000000200ee7202 */ /* 0x000fe20000000f00 */
[----:B------:R-:W-:Y:S01]  /*958b0*/  IMAD.MOV.U32 R237, RZ, RZ, R162 ;  /* 0x000000ffffed7224 */ /* 0x000fe200078e00a2 */
[----:B------:R-:W-:Y:S01]  /*958c0*/  LDS R36, [R161+0x18600] ;  /* 0x01860000a1247984 */ /* 0x000fe20000000800 */
[----:B------:R-:W-:-:S03]  /*958d0*/  IMAD.MOV.U32 R239, RZ, RZ, R0 ;  /* 0x000000ffffef7224 */ /* 0x000fc600078e0000 */
[----:B------:R-:W-:Y:S01]  /*958e0*/  LDS R38, [R161+0x1a600] ;  /* 0x01a60000a1267984 */ /* 0x000fe20000000800 */
[----:B-1----:R-:W-:Y:S03]  /*958f0*/  HMMA.1688.F32.TF32 R8, R228, R124, R48 ;  /* 0x0000007ce408723c */ /* 0x002fe60000081030 */
[----:B------:R-:W-:Y:S04]  /*95900*/  LDS R37, [R189+0x18600] ;  /* 0x01860000bd257984 */ /* 0x000fe80000000800 */
[----:B------:R-:W-:Y:S01]  /*95910*/  LDS R39, [R189+0x1a600] ;  /* 0x01a60000bd277984 */ /* 0x000fe20000000800 */
[----:B------:R-:W-:Y:S01]  /*95920*/  IMAD.MOV.U32 R252, RZ, RZ, R4 ;  /* 0x000000fffffc7224 */ /* 0x000fe200078e0004 */
[----:B------:R-:W-:Y:S01]  /*95930*/  MOV R190, R6 ;  /* 0x0000000600be7202 */ /* 0x000fe20000000f00 */
[----:B------:R-:W-:-:S02]  /*95940*/  IMAD.MOV.U32 R191, RZ, RZ, R5 ;  /* 0x000000ffffbf7224 */ /* 0x000fc400078e0005 */
[----:B------:R-:W-:Y:S02]  /*95950*/  IMAD.MOV.U32 R163, RZ, RZ, R7 ;  /* 0x000000ffffa37224 */ /* 0x000fe400078e0007 */
[----:B------:R-:W-:Y:S08]  /*95960*/  HMMA.1688.F32.TF32 R4, R228, R128, R52 ;  /* 0x00000080e404723c */ /* 0x000ff00000081034 */
[C---:B------:R-:W-:Y:S01]  /*95970*/  HMMA.1688.F32.TF32 R12, R216.reuse, R68, R56 ;  /* 0x00000044d80c723c */ /* 0x040fe20000081038 */
[----:B------:R-:W-:Y:S04]  /*95980*/  STL.64 [R1+0x740], R8 ;  /* 0x0007400801007387 */ /* 0x000fe80000100a00 */
[----:B------:R1:W-:Y:S03]  /*95990*/  STL.64 [R1+0x748], R10 ;  /* 0x0007480a01007387 */ /* 0x0003e60000100a00 */
[C---:B-1----:R-:W-:Y:S07]  /*959a0*/  HMMA.1688.F32.TF32 R8, R216.reuse, R72, R60 ;  /* 0x00000048d808723c */ /* 0x042fee000008103c */
[----:B------:R-:W-:Y:S04]  /*959b0*/  STL.64 [R1+0x6e0], R4 ;  /* 0x0006e00401007387 */ /* 0x000fe80000100a00 */
[----:B------:R5:W-:Y:S04]  /*959c0*/  STL.64 [R1+0x6e8], R6 ;  /* 0x0006e80601007387 */ /* 0x000be80000100a00 */
[----:B------:R-:W-:Y:S04]  /*959d0*/  STL.64 [R1+0x6d0], R12 ;  /* 0x0006d00c01007387 */ /* 0x000fe80000100a00 */
[----:B------:R-:W-:Y:S04]  /*959e0*/  STL.64 [R1+0x6d8], R14 ;  /* 0x0006d80e01007387 */ /* 0x000fe80000100a00 */
[----:B------:R1:W-:Y:S04]  /*959f0*/  STL.64 [R1+0x6b0], R8 ;  /* 0x0006b00801007387 */ /* 0x0003e80000100a00 */
[----:B------:R2:W-:Y:S04]  /*95a00*/  STL.64 [R1+0x6b8], R10 ;  /* 0x0006b80a01007387 */ /* 0x0005e80000100a00 */
[----:B------:R-:W3:Y:S01]  /*95a10*/  LDL.LU R151, [R1+0x4344] ;  /* 0x0043440001977983 */ /* 0x000ee20000300800 */
[----:B-----5:R-:W-:Y:S11]  /*95a20*/  HMMA.1688.F32.TF32 R4, R216, R76, R64 ;  /* 0x0000004cd804723c */ /* 0x020ff60000081040 */
[----:B------:R-:W-:Y:S11]  /*95a30*/  @!UPT UIADD3 URZ, URZ, URZ, URZ ;  /* 0x0000003f3f3ff290 */ /* 0x000ff6000fffe03f */
[----:B------:R-:W-:Y:S01]  /*95a40*/  @!UPT UIADD3 URZ, URZ, URZ, URZ ;  /* 0x0000003f3f3ff290 */ /* 0x000fe2000fffe03f */
[----:B------:R-:W-:Y:S04]  /*95a50*/  STL.64 [R1+0x690], R4 ;  /* 0x0006900401007387 */ /* 0x000fe80000100a00 */
[----:B------:R-:W-:Y:S04]  /*95a60*/  STL.64 [R1+0x698], R6 ;  /* 0x0006980601007387 */ /* 0x000fe80000100a00 */
[----:B------:R-:W5:Y:S04]  /*95a70*/  LDL.LU R150, [R1+0x4340] ;  /* 0x0043400001967983 */ /* 0x000f680000300800 */
        /* <DEDUP_REMOVED lines=9> */
[----:B------:R-:W-:Y:S04]  /*95b10*/  LDS R4, [R161+0x18500] ;  /* 0x01850000a1047984 */ /* 0x000fe80000000800 */
[----:B------:R-:W-:Y:S04]  /*95b20*/  LDS R6, [R161+0x1a500] ;  /* 0x01a50000a1067984 */ /* 0x000fe80000000800 */
[----:B------:R-:W-:Y:S04]  /*95b30*/  LDS R5, [R189+0x18500] ;  /* 0x01850000bd057984 */ /* 0x000fe80000000800 */
[----:B------:R-:W1:Y:S01]  /*95b40*/  LDS R7, [R189+0x1a500] ;  /* 0x01a50000bd077984 */ /* 0x000e620000000800 */
[----:B---3--:R-:W-:-:S03]  /*95b50*/  IMAD.MOV.U32 R8, RZ, RZ, R151 ;  /* 0x000000ffff087224 */ /* 0x008fc600078e0097 */
[----:B------:R-:W2:Y:S04]  /*95b60*/  LDL.LU R151, [R1+0x4324] ;  /* 0x0043240001977983 */ /* 0x000ea80000300800 */
[----:B------:R-:W3:Y:S04]  /*95b70*/  LDL.LU R152, [R1+0x4320] ;  /* 0x0043200001987983 */ /* 0x000ee80000300800 */
[----:B------:R-:W3:Y:S04]  /*95b80*/  LDL.LU R153, [R1+0x431c] ;  /* 0x00431c0001997983 */ /* 0x000ee80000300800 */
[----:B------:R-:W3:Y:S01]  /*95b90*/  LDL.LU R154, [R1+0x4318] ;  /* 0x00431800019a7983 */ /* 0x000ee20000300800 */
[----:B-----5:R-:W-:-:S02]  /*95ba0*/  IMAD.MOV.U32 R15, RZ, RZ, R150 ;  /* 0x000000ffff0f7224 */ /* 0x020fc400078e0096 */
[----:B----4-:R-:W-:Y:S01]  /*95bb0*/  IMAD.MOV.U32 R14, RZ, RZ, R149 ;  /* 0x000000ffff0e7224 */ /* 0x010fe200078e0095 */
[----:B------:R-:W-:Y:S01]  /*95bc0*/  MOV R13, R148 ;  /* 0x00000094000d7202 */ /* 0x000fe20000000f00 */
[----:B------:R-:W-:Y:S02]  /*95bd0*/  IMAD.MOV.U32 R12, RZ, RZ, R155 ;  /* 0x000000ffff0c7224 */ /* 0x000fe400078e009b */
[----:B------:R-:W3:Y:S04]  /*95be0*/  LDL.LU R155, [R1+0x4314] ;  /* 0x00431400019b7983 */ /* 0x000ee80000300800 */
[----:B------:R-:W4:Y:S04]  /*95bf0*/  LDL.LU R148, [R1+0x4310] ;  /* 0x0043100001947983 */ /* 0x000f280000300800 */
[----:B------:R-:W4:Y:S04]  /*95c00*/  LDL.LU R149, [R1+0x430c] ;  /* 0x00430c0001957983 */ /* 0x000f280000300800 */
        /* <DEDUP_REMOVED lines=8> */
[----:B--2---:R-:W-:-:S03]  /*95c90*/  MOV R16, R151 ;  /* 0x0000009700107202 */ /* 0x004fc60000000f00 */
        /* <DEDUP_REMOVED lines=16> */
[----:B------:R-:W3:Y:S01]  /*95da0*/  LDL.LU R143, [R1+0x42c4] ;  /* 0x0042c400018f7983 */ /* 0x000ee20000300800 */
[C---:B------:R-:W-:Y:S08]  /*95db0*/  HMMA.1688.F32.TF32 R16, R216.reuse, R108, R16 ;  /* 0x0000006cd810723c */ /* 0x040ff00000081010 */
[C---:B-----5:R-:W-:Y:S08]  /*95dc0*/  HMMA.1688.F32.TF32 R20, R216.reuse, R104, R20 ;  /* 0x00000068d814723c */ /* 0x060ff00000081014 */
[C---:B------:R-:W-:Y:S08]  /*95dd0*/  HMMA.1688.F32.TF32 R12, R216.reuse, R112, R12 ;  /* 0x00000070d80c723c */ /* 0x040ff0000008100c */
[C---:B------:R-:W-:Y:S11]  /*95de0*/  HMMA.1688.F32.TF32 R8, R216.reuse, R116, R8 ;  /* 0x00000074d808723c */ /* 0x040ff60000081008 */
[----:B------:R-:W-:Y:S11]  /*95df0*/  @!UPT UIADD3 URZ, URZ, URZ, URZ ;  /* 0x0000003f3f3ff290 */ /* 0x000ff6000fffe03f */
[----:B------:R-:W-:Y:S02]  /*95e00*/  @!UPT UIADD3 URZ, URZ, URZ, URZ ;  /* 0x0000003f3f3ff290 */ /* 0x000fe4000fffe03f */
[----:B------:R-:W-:Y:S01]  /*95e10*/  IMAD.MOV.U32 R162, RZ, RZ, R9 ;  /* 0x000000ffffa27224 */ /* 0x000fe200078e0009 */
[----:B------:R-:W-:Y:S01]  /*95e20*/  MOV R2, R10 ;  /* 0x0000000a00027202 */ /* 0x000fe20000000f00 */
[----:B------:R-:W-:Y:S01]  /*95e30*/  IMAD.MOV.U32 R0, RZ, RZ, R11 ;  /* 0x000000ffff007224 */ /* 0x000fe200078e000b */
[C---:B--2---:R-:W-:Y:S08]  /*95e40*/  HMMA.1688.F32.TF32 R24, R216.reuse, R80, R132 ;  /* 0x00000050d818723c */ /* 0x044ff00000081084 */
[C---:B---3--:R-:W-:Y:S11]  /*95e50*/  HMMA.1688.F32.TF32 R28, R216.reuse, R84, R136 ;  /* 0x00000054d81c723c */ /* 0x048ff60000081088 */
[----:B------:R-:W-:Y:S04]  /*95e60*/  @!UPT UIADD3 URZ, URZ, URZ, URZ ;  /* 0x0000003f3f3ff290 */ /* 0x000fe8000fffe03f */
[----:B------:R-:W-:Y:S04]  /*95e70*/  STL.64 [R1+0x680], R24 ;  /* 0x0006801801007387 */ /* 0x000fe80000100a00 */
[----:B------:R2:W-:Y:S02]  /*95e80*/  STL.64 [R1+0x688], R26 ;  /* 0x0006881a01007387 */ /* 0x0005e40000100a00 */
[C---:B--2---:R-:W-:Y:S02]  /*95e90*/  HMMA.1688.F32.TF32 R24, R216.reuse, R88, R140 ;  /* 0x00000058d818723c */ /* 0x044fe4000008108c */
[----:B------:R-:W-:Y:S04]  /*95ea0*/  STL.64 [R1+0x670], R28 ;  /* 0x0006701c01007387 */ /* 0x000fe80000100a00 */
[----:B------:R4:W-:Y:S02]  /*95eb0*/  STL.64 [R1+0x678], R30 ;  /* 0x0006781e01007387 */ /* 0x0009e40000100a00 */
[C---:B------:R-:W-:Y:S02]  /*95ec0*/  HMMA.1688.F32.TF32 R32, R216.reuse, R92, R144 ;  /* 0x0000005cd820723c */ /* 0x040fe40000081090 */
[----:B------:R-:W-:Y:S04]  /*95ed0*/  LDS R140, [R161+0x18680] ;  /* 0x01868000a18c7984 */ /* 0x000fe80000000800 */
[----:B------:R-:W-:Y:S02]  /*95ee0*/  LDS R142, [R161+0x1a680] ;  /* 0x01a68000a18e7984 */ /* 0x000fe40000000800 */
[C---:B----4-:R-:W-:Y:S02]  /*95ef0*/  HMMA.1688.F32.TF32 R28, R216.reuse, R96, R148 ;  /* 0x00000060d81c723c */ /* 0x050fe40000081094 */
[----:B------:R-:W-:Y:S04]  /*95f00*/  LDS R141, [R189+0x18680] ;  /* 0x01868000bd8d7984 */ /* 0x000fe80000000800 */
[----:B------:R-:W2:Y:S04]  /*95f10*/  LDS R143, [R189+0x1a680] ;  /* 0x01a68000bd8f7984 */ /* 0x000ea80000000800 */
        /* <DEDUP_REMOVED lines=15> */
[C---:B---3--:R-:W-:Y:S08]  /*96010*/  HMMA.1688.F32.TF32 R16, R216.reuse, R120, R220 ;  /* 0x00000078d810723c */ /* 0x048ff000000810dc */
[C---:B----4-:R-:W-:Y:S01]  /*96020*/  HMMA.1688.F32.TF32 R12, R216.reuse, R124, R224 ;  /* 0x0000007cd80c723c */ /* 0x050fe200000810e0 */
[----:B------:R3:W-:Y:S07]  /*96030*/  STL [R1+0x5f0], R8 ;  /* 0x0005f00801007387 */ /* 0x0007ee0000100800 */
[----:B---3--:R-:W-:Y:S07]  /*96040*/  HMMA.1688.F32.TF32 R8, R216, R128, R156 ;  /* 0x00000080d808723c */ /* 0x008fee000008109c */
[----:B------:R-:W-:Y:S04]  /*96050*/  STL.64 [R1+0x5e0], R16 ;  /* 0x0005e01001007387 */ /* 0x000fe80000100a00 */
[----:B------:R-:W-:Y:S04]  /*96060*/  STL.64 [R1+0x5e8], R18 ;  /* 0x0005e81201007387 */ /* 0x000fe80000100a00 */
        /* <DEDUP_REMOVED lines=8> */
[----:B------:R1:W-:Y:S02]  /*960f0*/  STL.64 [R1+0x5b8], R14 ;  /* 0x0005b80e01007387 */ /* 0x0003e40000100a00 */
[----:B-1----:R-:W-:Y:S10]  /*96100*/  HMMA.1688.F32.TF32 R12, R4, R80, R240 ;  /* 0x00000050040c723c */ /* 0x002ff400000810f0 */
[----:B------:R1:W-:Y:S04]  /*96110*/  STL.64 [R1+0x5a0], R8 ;  /* 0x0005a00801007387 */ /* 0x0003e80000100a00 */
[----:B------:R3:W-:Y:S04]  /*96120*/  STL.64 [R1+0x5a8], R10 ;  /* 0x0005a80a01007387 */ /* 0x0007e80000100a00 */
[----:B-1----:R-:W4:Y:S04]  /*96130*/  LDL.LU R8, [R1+0x430] ;  /* 0x0004300001087983 */ /* 0x002f280000300800 */
[----:B------:R-:W-:Y:S04]  /*96140*/  STL.64 [R1+0x590], R16 ;  /* 0x0005901001007387 */ /* 0x000fe80000100a00 */
[----:B------:R-:W-:Y:S04]  /*96150*/  STL.64 [R1+0x598], R18 ;  /* 0x0005981201007387 */ /* 0x000fe80000100a00 */
[----:B------:R1:W-:Y:S04]  /*96160*/  STL.64 [R1+0x580], R12 ;  /* 0x0005800c01007387 */ /* 0x0003e80000100a00 */
[----:B------:R5:W-:Y:S04]  /*96170*/  STL.64 [R1+0x588], R14 ;  /* 0x0005880e01007387 */ /* 0x000be80000100a00 */
[----:B------:R-:W4:Y:S04]  /*96180*/  LDL.LU R9, [R1+0x434] ;  /* 0x0004340001097983 */ /* 0x000f280000300800 */
[----:B---3--:R-:W4:Y:S04]  /*96190*/  LDL.LU R10, [R1+0x438] ;  /* 0x00043800010a7983 */ /* 0x008f280000300800 */
[----:B------:R-:W4:Y:S04]  /*961a0*/  LDL.LU R11, [R1+0x43c] ;  /* 0x00043c00010b7983 */ /* 0x000f280000300800 */
[----:B-1----:R-:W3:Y:S04]  /*961b0*/  LDL.LU R12, [R1+0x440] ;  /* 0x00044000010c7983 */ /* 0x002ee80000300800 */
[----:B------:R-:W3:Y:S04]  /*961c0*/  LDL.LU R13, [R1+0x444] ;  /* 0x00044400010d7983 */ /* 0x000ee80000300800 */
[----:B-----5:R-:W3:Y:S04]  /*961d0*/  LDL.LU R14, [R1+0x448] ;  /* 0x00044800010e7983 */ /* 0x020ee80000300800 */
        /* <DEDUP_REMOVED lines=32> */
[----:B------:R-:W4:Y:S01]  /*963e0*/  LDL.LU R23, [R1+0x46c] ;  /* 0x00046c0001177983 */ /* 0x000f220000300800 */
[----:B------:R-:W-:-:S03]  /*963f0*/  IMAD.MOV.U32 R248, RZ, RZ, R177 ;  /* 0x000000fffff87224 */ /* 0x000fc600078e00b1 */
[----:B------:R-:W4:Y:S04]  /*96400*/  LDL.LU R220, [R1+0x420] ;  /* 0x0004200001dc7983 */ /* 0x000f280000300800 */
[----:B------:R-:W4:Y:S04]  /*96410*/  LDL.LU R221, [R1+0x424] ;  /* 0x0004240001dd7983 */ /* 0x000f280000300800 */
[----:B------:R-:W4:Y:S04]  /*96420*/  LDL.LU R222, [R1+0x428] ;  /* 0x0004280001de7983 */ /* 0x000f280000300800 */
[----:B------:R-:W4:Y:S04]  /*96430*/  LDL.LU R223, [R1+0x42c] ;  /* 0x00042c0001df7983 */ /* 0x000f280000300800 */
[----:B------:R-:W4:Y:S01]  /*96440*/  LDL.LU R177, [R1+0x42c0] ;  /* 0x0042c00001b17983 */ /* 0x000f220000300800 */
[----:B------:R-:W-:Y:S01]  /*96450*/  MOV R249, R178 ;  /* 0x000000b200f97202 */ /* 0x000fe20000000f00 */
[----:B------:R-:W-:Y:S01]  /*96460*/  IMAD.MOV.U32 R250, RZ, RZ, R179 ;  /* 0x000000fffffa7224 */ /* 0x000fe200078e00b3 */
[----:B------:R-:W-:Y:S01]  /*96470*/  MOV R232, R173 ;  /* 0x000000ad00e87202 */ /* 0x000fe20000000f00 */
[----:B------:R-:W-:-:S02]  /*96480*/  IMAD.MOV.U32 R251, RZ, RZ, R172 ;  /* 0x000000fffffb7224 */ /* 0x000fc400078e00ac */
[----:B------:R-:W-:Y:S01]  /*96490*/  IMAD.MOV.U32 R233, RZ, RZ, R174 ;  /* 0x000000ffffe97224 */ /* 0x000fe200078e00ae */
[----:B------:R-:W-:Y:S01]  /*964a0*/  MOV R235, R168 ;  /* 0x000000a800eb7202 */ /* 0x000fe20000000f00 */
[----:B------:R-:W-:Y:S01]  /*964b0*/  IMAD.MOV.U32 R234, RZ, RZ, R175 ;  /* 0x000000ffffea7224 */ /* 0x000fe200078e00af */
[----:B-----5:R-:W-:Y:S11]  /*964c0*/  HMMA.1688.F32.TF32 R44, R4, R84, R236 ;  /* 0x00000054042c723c */ /* 0x020ff600000810ec */
[----:B------:R-:W-:Y:S11]  /*964d0*/  @!UPT UIADD3 URZ, URZ, URZ, URZ ;  /* 0x0000003f3f3ff290 */ /* 0x000ff6000fffe03f */
[----:B------:R-:W-:Y:S01]  /*964e0*/  @!UPT UIADD3 URZ, URZ, URZ, URZ ;  /* 0x0000003f3f3ff290 */ /* 0x000fe2000fffe03f */
        /* <DEDUP_REMOVED lines=8> */
[----:B------:R-:W5:Y:S01]  /*96570*/  LDL.LU R168, [R1+0x42a4] ;  /* 0x0042a40001a87983 */ /* 0x000f620000300800 */
[----:B------:R-:W-:-:S03]  /*96580*/  IMAD.MOV.U32 R236, RZ, RZ, R169 ;  /* 0x000000ffffec7224 */ /* 0x000fc600078e00a9 */
[----:B------:R-:W5:Y:S01]  /*96590*/  LDL.LU R224, [R1+0xa0] ;  /* 0x0000a00001e07983 */ /* 0x000f620000300800 */
[----:B------:R-:W-:-:S03]  /*965a0*/  IMAD.MOV.U32 R237, RZ, RZ, R170 ;  /* 0x000000ffffed7224 */ /* 0x000fc600078e00aa */
[----:B------:R-:W5:Y:S01]  /*965b0*/  LDL.LU R225, [R1+0xa4] ;  /* 0x0000a40001e17983 */ /* 0x000f620000300800 */
[----:B--2---:R-:W-:Y:S03]  /*965c0*/  HMMA.1688.F32.TF32 R44, R4, R88, R240 ;  /* 0x00000058042c723c */ /* 0x004fe600000810f0 */
[----:B------:R-:W2:Y:S01]  /*965d0*/  LDL.LU R226, [R1+0xa8] ;  /* 0x0000a80001e27983 */ /* 0x000ea20000300800 */
[----:B------:R-:W-:-:S03]  /*965e0*/  MOV R238, R171 ;  /* 0x000000ab00ee7202 */ /* 0x000fc60000000f00 */
[----:B------:R-:W2:Y:S01]  /*965f0*/  LDL.LU R227, [R1+0xac] ;  /* 0x0000ac0001e37983 */ /* 0x000ea20000300800 */
[----:B------:R-:W-:-:S03]  /*96600*/  IMAD.MOV.U32 R239, RZ, RZ, R164 ;  /* 0x000000ffffef7224 */ /* 0x000fc600078e00a4 */
[----:B------:R-:W2:Y:S01]  /*96610*/  LDL.LU R169, [R1+0x42a0] ;  /* 0x0042a00001a97983 */ /* 0x000ea20000300800 */
[----:B------:R-:W-:-:S03]  /*96620*/  IMAD.MOV.U32 R240, RZ, RZ, R165 ;  /* 0x000000fffff07224 */ /* 0x000fc600078e00a5 */
[----:B------:R-:W2:Y:S04]  /*96630*/  LDL.LU R170, [R1+0x429c] ;  /* 0x00429c0001aa7983 */ /* 0x000ea80000300800 */
[----:B------:R-:W2:Y:S01]  /*96640*/  LDL.LU R171, [R1+0x4298] ;  /* 0x0042980001ab7983 */ /* 0x000ea20000300800 */
[----:B------:R-:W-:-:S03]  /*96650*/  MOV R241, R166 ;  /* 0x000000a600f17202 */ /* 0x000fc60000000f00 */
[----:B------:R-:W2:Y:S01]  /*96660*/  LDL.LU R164, [R1+0x4294] ;  /* 0x0042940001a47983 */ /* 0x000ea20000300800 */
[----:B------:R-:W-:-:S03]  /*96670*/  IMAD.MOV.U32 R242, RZ, RZ, R167 ;  /* 0x000000fffff27224 */ /* 0x000fc600078e00a7 */
[----:B------:R-:W2:Y:S04]  /*96680*/  LDL.LU R165, [R1+0x4290] ;  /* 0x0042900001a57983 */ /* 0x000ea80000300800 */
[----:B------:R-:W-:Y:S04]  /*96690*/  STL.64 [R1+0x560], R44 ;  /* 0x0005602c01007387 */ /* 0x000fe80000100a00 */
[----:B------:R1:W-:Y:S04]  /*966a0*/  STL.64 [R1+0x568], R46 ;  /* 0x0005682e01007387 */ /* 0x0003e80000100a00 */
[----:B------:R-:W2:Y:S04]  /*966b0*/  LDL.LU R166, [R1+0x428c] ;  /* 0x00428c0001a67983 */ /* 0x000ea80000300800 */
[----:B------:R-:W2:Y:S01]  /*966c0*/  LDL.LU R167, [R1+0x4288] ;  /* 0x0042880001a77983 */ /* 0x000ea20000300800 */
[C---:B---3--:R-:W-:Y:S08]  /*966d0*/  HMMA.1688.F32.TF32 R48, R4.reuse, R92, R40 ;  /* 0x0000005c0430723c */ /* 0x048ff00000081028 */
[C---:B-1----:R-:W-:Y:S08]  /*966e0*/  HMMA.1688.F32.TF32 R44, R4.reuse, R96, R32 ;  /* 0x00000060042c723c */ /* 0x042ff00000081020 */
[C---:B------:R-:W-:Y:S08]  /*966f0*/  HMMA.1688.F32.TF32 R40, R4.reuse, R100, R28 ;  /* 0x000000640428723c */ /* 0x040ff0000008101c */
[C---:B------:R-:W-:Y:S08]  /*96700*/  HMMA.1688.F32.TF32 R32, R4.reuse, R104, R24 ;  /* 0x000000680420723c */ /* 0x040ff00000081018 */
[C---:B----4-:R-:W-:Y:S08]  /*96710*/  HMMA.1688.F32.TF32 R28, R4.reuse, R108, R20 ;  /* 0x0000006c041c723c */ /* 0x050ff00000081014 */
[C---:B------:R-:W-:Y:S08]  /*96720*/  HMMA.1688.F32.TF32 R24, R4.reuse, R112, R16 ;  /* 0x000000700418723c */ /* 0x040ff00000081010 */
[C---:B------:R-:W-:Y:S08]  /*96730*/  HMMA.1688.F32.TF32 R20, R4.reuse, R116, R12 ;  /* 0x000000740414723c */ /* 0x040ff0000008100c */
[C---:B------:R-:W-:Y:S01]  /*96740*/  HMMA.1688.F32.TF32 R16, R4.reuse, R120, R8 ;  /* 0x000000780410723c */ /* 0x040fe20000081008 */
[----:B------:R-:W-:Y:S07]  /*96750*/  STL.64 [R1+0x550], R48 ;  /* 0x0005503001007387 */ /* 0x000fee0000100a00 */
        /* <DEDUP_REMOVED lines=17> */
[----:B------:R5:W-:Y:S01]  /*96870*/  STL.64 [R1+0x4d8], R14 ;  /* 0x0004d80e01007387 */ /* 0x000be20000100a00 */
[----:B------:R-:W-:Y:S01]  /*96880*/  IMAD.MOV.U32 R243, RZ, RZ, R188 ;  /* 0x000000fffff37224 */ /* 0x000fe200078e00bc */
[----:B-----5:R-:W-:Y:S08]  /*96890*/  HMMA.1688.F32.TF32 R12, R244, R72, R172 ;  /* 0x00000048f40c723c */ /* 0x020ff000000810ac */
[----:B--2---:R-:W-:Y:S08]  /*968a0*/  HMMA.1688.F32.TF32 R8, R4, R128, R164 ;  /* 0x000000800408723c */ /* 0x004ff000000810a4 */
[C---:B------:R-:W-:Y:S11]  /*968b0*/  HMMA.1688.F32.TF32 R4, R244.reuse, R68, R168 ;  /* 0x00000044f404723c */ /* 0x040ff600000810a8 */
[----:B------:R-:W-:Y:S04]  /*968c0*/  @!UPT UIADD3 URZ, URZ, URZ, URZ ;  /* 0x0000003f3f3ff290 */ /* 0x000fe8000fffe03f */
        /* <DEDUP_REMOVED lines=23> */
[----:B--2---:R-:W-:Y:S03]  /*96a40*/  HMMA.1688.F32.TF32 R4, R244, R104, R208 ;  /* 0x00000068f404723c */ /* 0x004fe600000810d0 */
[----:B------:R-:W-:Y:S04]  /*96a50*/  STL.64 [R1+0x440], R12 ;  /* 0x0004400c01007387 */ /* 0x000fe80000100a00 */
[----:B------:R-:W-:Y:S11]  /*96a60*/  STL.64 [R1+0x448], R14 ;  /* 0x0004480e01007387 */ /* 0x000ff60000100a00 */
[----:B------:R-:W-:Y:S05]  /*96a70*/  @!UPT UIADD3 URZ, URZ, URZ, URZ ;  /* 0x0000003f3f3ff290 */ /* 0x000fea000fffe03f */
[----:B------:R-:W-:Y:S01]  /*96a80*/  STL.64 [R1+0x420], R4 ;  /* 0x0004200401007387 */ /* 0x000fe20000100a00 */
[----:B------:R-:W-:-:S03]  /*96a90*/  MOV R188, R7 ;  /* 0x0000000700bc7202 */ /* 0x000fc60000000f00 */
[----:B------:R-:W-:Y:S04]  /*96aa0*/  STL.64 [R1+0x430], R8 ;  /* 0x0004300801007387 */ /* 0x000fe80000100a00 */
[----:B------:R-:W-:Y:S04]  /*96ab0*/  STL.64 [R1+0x438], R10 ;  /* 0x0004380a01007387 */ /* 0x000fe80000100a00 */
[----:B------:R1:W-:Y:S02]  /*96ac0*/  STL [R1+0x428], R6 ;  /* 0x0004280601007387 */ /* 0x0003e40000100800 */
[C---:B-1----:R-:W-:Y:S02]  /*96ad0*/  HMMA.1688.F32.TF32 R4, R244.reuse, R108, R212 ;  /* 0x0000006cf404723c */ /* 0x042fe400000810d4 */
[----:B------:R-:W-:Y:S04]  /*96ae0*/  LDS R212, [R161+0x18700] ;  /* 0x01870000a1d47984 */ /* 0x000fe80000000800 */
[----:B------:R-:W-:Y:S02]  /*96af0*/  LDS R214, [R161+0x1a700] ;  /* 0x01a70000a1d67984 */ /* 0x000fe40000000800 */
[C---:B------:R-:W-:Y:S02]  /*96b00*/  HMMA.1688.F32.TF32 R12, R244.reuse, R112, R224 ;  /* 0x00000070f40c723c */ /* 0x040fe400000810e0 */
[----:B------:R-:W-:Y:S04]  /*96b10*/  LDS R213, [R189+0x18700] ;  /* 0x01870000bdd57984 */ /* 0x000fe80000000800 */
[----:B------:R-:W-:Y:S02]  /*96b20*/  LDS R215, [R189+0x1a700] ;  /* 0x01a70000bdd77984 */ /* 0x000fe40000000800 */
[C---:B------:R-:W-:Y:S07]  /*96b30*/  HMMA.1688.F32.TF32 R8, R244.reuse, R116, R232 ;  /* 0x00000074f408723c */ /* 0x040fee00000810e8 */
[----:B------:R-:W-:Y:S04]  /*96b40*/  STL.64 [R1+0x30], R4 ;  /* 0x0000300401007387 */ /* 0x000fe80000100a00 */
[----:B------:R1:W-:Y:S02]  /*96b50*/  STL.64 [R1+0x38], R6 ;  /* 0x0000380601007387 */ /* 0x0003e40000100a00 */
[C---:B-1----:R-:W-:Y:S08]  /*96b60*/  HMMA.1688.F32.TF32 R4, R244.reuse, R120, R248 ;  /* 0x00000078f404723c */ /* 0x042ff000000810f8 */
[C---:B------:R-:W-:Y:S01]  /*96b70*/  HMMA.1688.F32.TF32 R248, R244.reuse, R124, R236 ;  /* 0x0000007cf4f8723c */ /* 0x040fe200000810ec */
[----:B------:R-:W-:Y:S04]  /*96b80*/  STL.64 [R1+0x20], R12 ;  /* 0x0000200c01007387 */ /* 0x000fe80000100a00 */
[----:B------:R-:W-:Y:S04]  /*96b90*/  STL.64 [R1+0x28], R14 ;  /* 0x0000280e01007387 */ /* 0x000fe80000100a00 */
[----:B------:R1:W-:Y:S04]  /*96ba0*/  STL.64 [R1+0x10], R8 ;  /* 0x0000100801007387 */ /* 0x0003e80000100a00 */
[----:B------:R2:W-:Y:S10]  /*96bb0*/  STL.64 [R1+0x18], R10 ;  /* 0x0000180a01007387 */ /* 0x0005f40000100a00 */
[----:B------:R-:W-:Y:S04]  /*96bc0*/  STL [R1+0x3fe4], R248 ;  /* 0x003fe4f801007387 */ /* 0x000fe80000100800 */
[----:B------:R-:W-:Y:S04]  /*96bd0*/  STL.64 [R1], R4 ;  /* 0x0000000401007387 */ /* 0x000fe80000100a00 */
[----:B------:R3:W-:Y:S04]  /*96be0*/  STL.64 [R1+0x8], R6 ;  /* 0x0000080601007387 */ /* 0x0007e80000100a00 */
[----:B------:R-:W-:Y:S04]  /*96bf0*/  STL [R1+0x3fe0], R249 ;  /* 0x003fe0f901007387 */ /* 0x000fe80000100800 */
[----:B------:R4:W-:Y:S04]  /*96c00*/  STL [R1+0x3fdc], R250 ;  /* 0x003fdcfa01007387 */ /* 0x0009e80000100800 */
[----:B------:R5:W-:Y:S04]  /*96c10*/  STL [R1+0x3fd8], R251 ;  /* 0x003fd8fb01007387 */ /* 0x000be80000100800 */
        /* <DEDUP_REMOVED lines=36> */
[----:B------:R-:W-:Y:S03]  /*96e60*/  HMMA.1688.F32.TF32 R244, R244, R128, R240 ;  /* 0x00000080f4f4723c */ /* 0x000fe600000810f0 */
[----:B------:R-:W2:Y:S04]  /*96e70*/  LDL.LU R240, [R1+0x1170] ;  /* 0x0011700001f07983 */ /* 0x000ea80000300800 */
[----:B------:R-:W2:Y:S04]  /*96e80*/  LDL.LU R241, [R1+0x1174] ;  /* 0x0011740001f17983 */ /* 0x000ea80000300800 */
[----:B------:R-:W2:Y:S04]  /*96e90*/  LDL.LU R242, [R1+0x1178] ;  /* 0x0011780001f27983 */ /* 0x000ea80000300800 */
[----:B------:R-:W2:Y:S08]  /*96ea0*/  LDL.LU R243, [R1+0x117c] ;  /* 0x00117c0001f37983 */ /* 0x000eb00000300800 */
[----:B------:R1:W-:Y:S04]  /*96eb0*/  STL [R1+0x3ff4], R244 ;  /* 0x003ff4f401007387 */ /* 0x0003e80000100800 */
[----:B------:R1:W-:Y:S04]  /*96ec0*/  STL [R1+0x3ff0], R245 ;  /* 0x003ff0f501007387 */ /* 0x0003e80000100800 */
[----:B------:R1:W-:Y:S04]  /*96ed0*/  STL [R1+0x3fec], R246 ;  /* 0x003fecf601007387 */ /* 0x0003e80000100800 */
[----:B------:R1:W-:Y:S01]  /*96ee0*/  STL [R1+0x3fe8], R247 ;  /* 0x003fe8f701007387 */ /* 0x0003e20000100800 */
[C---:B---3--:R-:W-:Y:S11]  /*96ef0*/  HMMA.1688.F32.TF32 R4, R36.reuse, R72, R20 ;  /* 0x000000482404723c */ /* 0x048ff60000081014 */
[----:B------:R-:W-:Y:S11]  /*96f00*/  @!UPT UIADD3 URZ, URZ, URZ, URZ ;  /* 0x0000003f3f3ff290 */ /* 0x000ff6000fffe03f */
[----:B------:R-:W-:Y:S02]  /*96f10*/  @!UPT UIADD3 URZ, URZ, URZ, URZ ;  /* 0x0000003f3f3ff290 */ /* 0x000fe4000fffe03f */
[----:B------:R-:W-:Y:S01]  /*96f20*/  IMAD.MOV.U32 R248, RZ, RZ, R4 ;  /* 0x000000fffff87224 */ /* 0x000fe200078e0004 */
[----:B----4-:R-:W-:Y:S01]  /*96f30*/  MOV R250, R6 ;  /* 0x0000000600fa7202 */ /* 0x010fe20000000f00 */
[----:B------:R-:W-:Y:S02]  /*96f40*/  IMAD.MOV.U32 R249, RZ, RZ, R5 ;  /* 0x000000fffff97224 */ /* 0x000fe400078e0005 */
[----:B-----5:R-:W-:Y:S01]  /*96f50*/  IMAD.MOV.U32 R251, RZ, RZ, R7 ;  /* 0x000000fffffb7224 */ /* 0x020fe200078e0007 */
[C---:B------:R-:W-:Y:S08]  /*96f60*/  HMMA.1688.F32.TF32 R24, R36.reuse, R68, R24 ;  /* 0x000000442418723c */ /* 0x040ff00000081018 */
[----:B------:R-:W-:Y:S11]  /*96f70*/  HMMA.1688.F32.TF32 R4, R36, R76, R16 ;  /* 0x0000004c2404723c */ /* 0x000ff60000081010 */
[----:B------:R-:W-:Y:S04]  /*96f80*/  @!UPT UIADD3 URZ, URZ, URZ, URZ ;  /* 0x0000003f3f3ff290 */ /* 0x000fe8000fffe03f */
[----:B------:R-:W-:Y:S09]  /*96f90*/  STL.64 [R1+0xc0], R24 ;  /* 0x0000c01801007387 */ /* 0x000ff20000100a00 */
[----:B-1----:R-:W-:Y:S01]  /*96fa0*/  IMAD.MOV.U32 R244, RZ, RZ, R4 ;  /* 0x000000fffff47224 */ /* 0x002fe200078e0004 */
[----:B------:R-:W-:Y:S01]  /*96fb0*/  MOV R245, R5 ;  /* 0x0000000500f57202 */ /* 0x000fe20000000f00 */
[----:B------:R-:W-:-:S02]  /*96fc0*/  IMAD.MOV.U32 R246, RZ, RZ, R6 ;  /* 0x000000fffff67224 */ /* 0x000fc400078e0006 */
[----:B------:R-:W-:Y:S01]  /*96fd0*/  IMAD.MOV.U32 R247, RZ, RZ, R7 ;  /* 0x000000fffff77224 */ /* 0x000fe200078e0007 */
[----:B------:R-:W-:Y:S01]  /*96fe0*/  STL.64 [R1+0xc8], R26 ;  /* 0x0000c81a01007387 */ /* 0x000fe20000100a00 */
        /* <DEDUP_REMOVED lines=8> */
[C---:B-1----:R-:W-:Y:S06]  /*97070*/  HMMA.1688.F32.TF32 R4, R36.reuse, R88, R220 ;  /* 0x000000582404723c */ /* 0x042fec00000810dc */
[----:B------:R-:W-:Y:S04]  /*97080*/  STL.64 [R1+0x80], R8 ;  /* 0x0000800801007387 */ /* 0x000fe80000100a00 */
[----:B------:R1:W-:Y:S01]  /*97090*/  STL.64 [R1+0x88], R10 ;  /* 0x0000880a01007387 */ /* 0x0003e20000100a00 */
[C---:B------:R-:W-:Y:S08]  /*970a0*/  HMMA.1688.F32.TF32 R12, R36.reuse, R92, R224 ;  /* 0x0000005c240c723c */ /* 0x040ff000000810e0 */
[C---:B-1----:R-:W-:Y:S04]  /*970b0*/  HMMA.1688.F32.TF32 R8, R36.reuse, R96, R232 ;  /* 0x000000602408723c */ /* 0x042fe800000810e8 */
[----:B------:R-:W-:Y:S04]  /*970c0*/  STL.64 [R1+0x70], R4 ;  /* 0x0000700401007387 */ /* 0x000fe80000100a00 */
[----:B------:R1:W-:Y:S02]  /*970d0*/  STL.64 [R1+0x78], R6 ;  /* 0x0000780601007387 */ /* 0x0003e40000100a00 */
[C---:B-1----:R-:W-:Y:S05]  /*970e0*/  HMMA.1688.F32.TF32 R4, R36.reuse, R100, R236 ;  /* 0x000000642404723c */ /* 0x042fea00000810ec */
[----:B------:R-:W-:Y:S04]  /*970f0*/  STL.64 [R1+0x60], R12 ;  /* 0x0000600c01007387 */ /* 0x000fe80000100a00 */
[----:B------:R-:W-:Y:S04]  /*97100*/  STL.64 [R1+0x68], R14 ;  /* 0x0000680e01007387 */ /* 0x000fe80000100a00 */
[----:B------:R1:W-:Y:S04]  /*97110*/  STL.64 [R1+0x50], R8 ;  /* 0x0000500801007387 */ /* 0x0003e80000100a00 */
[----:B------:R2:W-:Y:S06]  /*97120*/  STL.64 [R1+0x58], R10 ;  /* 0x0000580a01007387 */ /* 0x0005ec0000100a00 */
        /* <DEDUP_REMOVED lines=14> */
[----:B-1----:R-:W3:Y:S04]  /*97210*/  LDL.LU R8, [R1+0x1130] ;  /* 0x0011300001087983 */ /* 0x002ee80000300800 */
[----:B------:R-:W3:Y:S04]  /*97220*/  LDL.LU R9, [R1+0x1134] ;  /* 0x0011340001097983 */ /* 0x000ee80000300800 */
        /* <DEDUP_REMOVED lines=22> */
[----:B------:R-:W2:Y:S08]  /*97390*/  LDL.LU R243, [R1+0x10fc] ;  /* 0x0010fc0001f37983 */ /* 0x000eb00000300800 */
[----:B------:R-:W-:Y:S04]  /*973a0*/  STL.64 [R1+0x3f70], R14 ;  /* 0x003f700e01007387 */ /* 0x000fe80000100a00 */
[----:B------:R-:W-:Y:S01]  /*973b0*/  STL.64 [R1+0x3f68], R12 ;  /* 0x003f680c01007387 */ /* 0x000fe20000100a00 */
[C---:B----4-:R-:W-:Y:S08]  /*973c0*/  HMMA.1688.F32.TF32 R24, R36.reuse, R116, R24 ;  /* 0x000000742418723c */ /* 0x050ff00000081018 */
[C---:B-----5:R-:W-:Y:S08]  /*973d0*/  HMMA.1688.F32.TF32 R16, R36.reuse, R108, R16 ;  /* 0x0000006c2410723c */ /* 0x060ff00000081010 */
[C---:B---3--:R-:W-:Y:S08]  /*973e0*/  HMMA.1688.F32.TF32 R20, R36.reuse, R112, R20 ;  /* 0x000000702414723c */ /* 0x048ff00000081014 */
[C---:B--2---:R-:W-:Y:S07]  /*973f0*/  HMMA.1688.F32.TF32 R28, R36.reuse, R120, R8 ;  /* 0x00000078241c723c */ /* 0x044fee0000081008 */
[----:B------:R-:W-:Y:S01]  /*97400*/  STL.64 [R1+0x3f80], R18 ;  /* 0x003f801201007387 */ /* 0x000fe20000100a00 */
[C---:B------:R-:W-:Y:S03]  /*97410*/  HMMA.1688.F32.TF32 R32, R36.reuse, R124, R220 ;  /* 0x0000007c2420723c */ /* 0x040fe600000810dc */
[----:B------:R-:W-:Y:S05]  /*97420*/  STL.64 [R1+0x3f78], R16 ;  /* 0x003f781001007387 */ /* 0x000fea0000100a00 */
[----:B------:R-:W-:Y:S01]  /*97430*/  HMMA.1688.F32.TF32 R36, R36, R128, R232 ;  /* 0x000000802424723c */ /* 0x000fe200000810e8 */
        /* <DEDUP_REMOVED lines=60> */
[----:B------:R-:W5:Y:S04]  /*97800*/  LDL.LU R243, [R1+0x104c] ;  /* 0x00104c0001f37983 */ /* 0x000f680000300800 */
[----:B------:R-:W-:Y:S04]  /*97810*/  LDS R232, [R161+0x18780] ;  /* 0x01878000a1e87984 */ /* 0x000fe80000000800 */
[----:B------:R-:W-:Y:S04]  /*97820*/  STL.64 [R1+0x4040], R10 ;  /* 0x0040400a01007387 */ /* 0x000fe80000100a00 */
[----:B------:R-:W-:Y:S04]  /*97830*/  STL.64 [R1+0x4038], R8 ;  /* 0x0040380801007387 */ /* 0x000fe80000100a00 */
[----:B------:R-:W-:Y:S04]  /*97840*/  LDS R234, [R161+0x1a780] ;  /* 0x01a78000a1ea7984 */ /* 0x000fe80000000800 */
[----:B------:R-:W-:Y:S04]  /*97850*/  LDS R233, [R189+0x18780] ;  /* 0x01878000bde97984 */ /* 0x000fe80000000800 */
[----:B------:R-:W1:Y:S01]  /*97860*/  LDS R235, [R189+0x1a780] ;  /* 0x01a78000bdeb7984 */ /* 0x000e620000000800 */
[C---:B--2---:R-:W-:Y:S08]  /*97870*/  HMMA.1688.F32.TF32 R4, R140.reuse, R116, R236 ;  /* 0x000000748c04723c */ /* 0x044ff000000810ec */
[C---:B---3--:R-:W-:Y:S08]  /*97880*/  HMMA.1688.F32.TF32 R60, R140.reuse, R100, R60 ;  /* 0x000000648c3c723c */ /* 0x048ff0000008103c */
[C---:B----4-:R-:W-:Y:S08]  /*97890*/  HMMA.1688.F32.TF32 R152, R140.reuse, R84, R132 ;  /* 0x000000548c98723c */ /* 0x050ff00000081084 */
[C---:B-----5:R-:W-:Y:S08]  /*978a0*/  HMMA.1688.F32.TF32 R48, R140.reuse, R80, R48 ;  /* 0x000000508c30723c */ /* 0x060ff00000081030 */
[C---:B------:R-:W-:Y:S08]  /*978b0*/  HMMA.1688.F32.TF32 R148, R140.reuse, R88, R64 ;  /* 0x000000588c94723c */ /* 0x040ff00000081040 */
[C---:B------:R-:W-:Y:S07]  /*978c0*/  HMMA.1688.F32.TF32 R52, R140.reuse, R92, R52 ;  /* 0x0000005c8c34723c */ /* 0x040fee0000081034 */
[----:B------:R-:W-:Y:S01]  /*978d0*/  STL.64 [R1+0x4050], R50 ;  /* 0x0040503201007387 */ /* 0x000fe20000100a00 */
[C---:B------:R-:W-:Y:S03]  /*978e0*/  HMMA.1688.F32.TF32 R56, R140.reuse, R96, R56 ;  /* 0x000000608c38723c */ /* 0x040fe60000081038 */
[----:B------:R-:W-:Y:S05]  /*978f0*/  STL.64 [R1+0x4048], R48 ;  /* 0x0040483001007387 */ /* 0x000fea0000100a00 */
        /* <DEDUP_REMOVED lines=100> */
[----:B--2---:R-:W-:Y:S03]  /*97f40*/  HMMA.1688.F32.TF32 R136, R140, R124, R240 ;  /* 0x0000007c8c88723c */ /* 0x004fe600000810f0 */
[----:B------:R-:W2:Y:S04]  /*97f50*/  LDL.LU R240, [R1+0x7e0] ;  /* 0x0007e00001f07983 */ /* 0x000ea80000300800 */
[----:B------:R-:W2:Y:S04]  /*97f60*/  LDL.LU R241, [R1+0x7e4] ;  /* 0x0007e40001f17983 */ /* 0x000ea80000300800 */
[----:B------:R-:W2:Y:S01]  /*97f70*/  LDL.LU R242, [R1+0x7e8] ;  /* 0x0007e80001f27983 */ /* 0x000ea20000300800 */
[----:B-1----:R-:W-:Y:S08]  /*97f80*/  HMMA.1688.F32.TF32 R4, R232, R68, R236 ;  /* 0x00000044e804723c */ /* 0x002ff000000810ec */
[----:B---3--:R-:W-:Y:S08]  /*97f90*/  HMMA.1688.F32.TF32 R140, R140, R128, R244 ;  /* 0x000000808c8c723c */ /* 0x008ff000000810f4 */
[C---:B----4-:R-:W-:Y:S08]  /*97fa0*/  HMMA.1688.F32.TF32 R144, R212.reuse, R68, R144 ;  /* 0x00000044d490723c */ /* 0x050ff00000081090 */
[----:B-----5:R-:W-:Y:S01]  /*97fb0*/  HMMA.1688.F32.TF32 R228, R212, R72, R228 ;  /* 0x00000048d4e4723c */ /* 0x020fe200000810e4 */
[----:B------:R-:W-:Y:S01]  /*97fc0*/  STL.64 [R1+0x4100], R138 ;  /* 0x0041008a01007387 */ /* 0x000fe20000100a00 */
[----:B------:R-:W-:-:S03]  /*97fd0*/  MOV R243, R160 ;  /* 0x000000a000f37202 */ /* 0x000fc60000000f00 */
[----:B------:R-:W-:Y:S04]  /*97fe0*/  STL.64 [R1+0x40f8], R136 ;  /* 0x0040f88801007387 */ /* 0x000fe80000100a00 */
[----:B------:R-:W-:Y:S04]  /*97ff0*/  STL.64 [R1+0x4110], R142 ;  /* 0x0041108e01007387 */ /* 0x000fe80000100a00 */
[----:B------:R-:W-:Y:S04]  /*98000*/  STL.64 [R1+0x4108], R140 ;  /* 0x0041088c01007387 */ /* 0x000fe80000100a00 */
[----:B------:R-:W-:Y:S04]  /*98010*/  STL.64 [R1+0x4120], R146 ;  /* 0x0041209201007387 */ /* 0x000fe80000100a00 */
[----:B------:R-:W-:Y:S01]  /*98020*/  STL.64 [R1+0x4118], R144 ;  /* 0x0041189001007387 */ /* 0x000fe20000100a00 */
[----:B------:R-:W-:-:S03]  /*98030*/  IMAD.MOV.U32 R160, RZ, RZ, R5 ;  /* 0x000000ffffa07224 */ /* 0x000fc600078e0005 */
[----:B------:R-:W-:Y:S01]  /*98040*/  STL.64 [R1+0x4130], R230 ;  /* 0x004130e601007387 */ /* 0x000fe20000100a00 */
[----:B------:R-:W-:-:S03]  /*98050*/  IMAD.MOV.U32 R3, RZ, RZ, R7 ;  /* 0x000000ffff037224 */ /* 0x000fc600078e0007 */
[----:B------:R-:W-:Y:S04]  /*98060*/  STL.64 [R1+0x4128], R228 ;  /* 0x004128e401007387 */ /* 0x000fe80000100a00 */
[----:B------:R-:W-:Y:S04]  /*98070*/  STL [R1+0x1750], R4 ;  /* 0x0017500401007387 */ /* 0x000fe80000100800 */
[----:B------:R2:W-:Y:S04]  /*98080*/  STL [R1+0x1758], R6 ;  /* 0x0017580601007387 */ /* 0x0005e80000100800 */
[----:B------:R-:W-:Y:S04]  /*98090*/  STL [R1+0x3f38], R3 ;  /* 0x003f380301007387 */ /* 0x000fe80000100800 */
[----:B------:R-:W-:Y:S04]  /*980a0*/  STL [R1+0x3f34], R160 ;  /* 0x003f34a001007387 */ /* 0x000fe80000100800 */
[----:B------:R-:W3:Y:S01]  /*980b0*/  LDL.LU R28, [R1+0x7a0] ;  /* 0x0007a000011c7983 */ /* 0x000ee20000300800 */
        /* <DEDUP_REMOVED lines=14> */
[C---:B--2---:R-:W-:Y:S11]  /*981a0*/  HMMA.1688.F32.TF32 R4, R232.reuse, R72, R240 ;  /* 0x00000048e804723c */ /* 0x044ff600000810f0 */
[----:B------:R-:W-:Y:S11]  /*981b0*/  @!UPT UIADD3 URZ, URZ, URZ, URZ ;  /* 0x0000003f3f3ff290 */ /* 0x000ff6000fffe03f */
[----:B------:R-:W-:Y:S01]  /*981c0*/  @!UPT UIADD3 URZ, URZ, URZ, URZ ;  /* 0x0000003f3f3ff290 */ /* 0x000fe2000fffe03f */
[----:B------:R-:W-:Y:S04]  /*981d0*/  STL.64 [R1+0x1740], R4 ;  /* 0x0017400401007387 */ /* 0x000fe80000100a00 */
[----:B------:R3:W-:Y:S04]  /*981e0*/  STL.64 [R1+0x1748], R6 ;  /* 0x0017480601007387 */ /* 0x0007e80000100a00 */
        /* <DEDUP_REMOVED lines=35> */
[C---:B---3--:R-:W-:Y:S11]  /*98420*/  HMMA.1688.F32.TF32 R4, R232.reuse, R76, R28 ;  /* 0x0000004ce804723c */ /* 0x048ff6000008101c */
[----:B------:R-:W-:Y:S11]  /*98430*/  @!UPT UIADD3 URZ, URZ, URZ, URZ ;  /* 0x0000003f3f3ff290 */ /* 0x000ff6000fffe03f */
[----:B------:R-:W-:Y:S01]  /*98440*/  @!UPT UIADD3 URZ, URZ, URZ, URZ ;  /* 0x0000003f3f3ff290 */ /* 0x000fe2000fffe03f */
[----:B------:R2:W-:Y:S01]  /*98450*/  STL.64 [R1+0x1730], R4 ;  /* 0x0017300401007387 */ /* 0x0005e20000100a00 */
[----:B------:R-:W-:Y:S01]  /*98460*/  MOV R3, R6 ;  /* 0x0000000600037202 */ /* 0x000fe20000000f00 */
[----:B------:R-:W-:Y:S02]  /*98470*/  IMAD.MOV.U32 R160, RZ, RZ, R7 ;  /* 0x000000ffffa07224 */ /* 0x000fe400078e0007 */
[C---:B--2---:R-:W-:Y:S03]  /*98480*/  HMMA.1688.F32.TF32 R4, R232.reuse, R80, R248 ;  /* 0x00000050e804723c */ /* 0x044fe600000810f8 */
[----:B------:R-:W-:Y:S04]  /*98490*/  STL [R1+0x3f40], R160 ;  /* 0x003f40a001007387 */ /* 0x000fe80000100800 */
[----:B------:R-:W-:Y:S04]  /*984a0*/  STL [R1+0x3f3c], R3 ;  /* 0x003f3c0301007387 */ /* 0x000fe80000100800 */
[----:B------:R-:W2:Y:S11]  /*984b0*/  LDL.LU R248, [R1+0x360] ;  /* 0x0003600001f87983 */ /* 0x000eb60000300800 */
[----:B------:R-:W-:Y:S01]  /*984c0*/  @!UPT UIADD3 URZ, URZ, URZ, URZ ;  /* 0x0000003f3f3ff290 */ /* 0x000fe2000fffe03f */
[----:B------:R-:W-:Y:S04]  /*984d0*/  STL.64 [R1+0x1720], R4 ;  /* 0x0017200401007387 */ /* 0x000fe80000100a00 */
[----:B------:R5:W-:Y:S04]  /*984e0*/  STL.64 [R1+0x1728], R6 ;  /* 0x0017280601007387 */ /* 0x000be80000100a00 */
[----:B------:R-:W2:Y:S04]  /*984f0*/  LDL.LU R249, [R1+0x364] ;  /* 0x0003640001f97983 */ /* 0x000ea80000300800 */
[----:B------:R-:W2:Y:S04]  /*98500*/  LDL.LU R250, [R1+0x368] ;  /* 0x0003680001fa7983 */ /* 0x000ea80000300800 */
[----:B------:R-:W2:Y:S01]  /*98510*/  LDL.LU R251, [R1+0x36c] ;  /* 0x00036c0001fb7983 */ /* 0x000ea20000300800 */
[C---:B-----5:R-:W-:Y:S11]  /*98520*/  HMMA.1688.F32.TF32 R4, R232.reuse, R84, R24 ;  /* 0x00000054e804723c */ /* 0x060ff60000081018 */
[----:B------:R-:W-:Y:S11]  /*98530*/  @!UPT UIADD3 URZ, URZ, URZ, URZ ;  /* 0x0000003f3f3ff290 */ /* 0x000ff6000fffe03f */
[----:B------:R-:W-:Y:S01]  /*98540*/  @!UPT UIADD3 URZ, URZ, URZ, URZ ;  /* 0x0000003f3f3ff290 */ /* 0x000fe2000fffe03f */
[----:B------:R4:W-:Y:S01]  /*98550*/  STL.64 [R1+0x1710], R4 ;  /* 0x0017100401007387 */ /* 0x0009e20000100a00 */
[----:B------:R-:W-:Y:S01]  /*98560*/  IMAD.MOV.U32 R160, RZ, RZ, R6 ;  /* 0x000000ffffa07224 */ /* 0x000fe200078e0006 */
[----:B------:R-:W-:Y:S02]  /*98570*/  MOV R3, R7 ;  /* 0x0000000700037202 */ /* 0x000fe40000000f00 */
[C---:B----4-:R-:W-:Y:S03]  /*98580*/  HMMA.1688.F32.TF32 R4, R232.reuse, R88, R236 ;  /* 0x00000058e804723c */ /* 0x050fe600000810ec */
[----:B------:R-:W-:Y:S04]  /*98590*/  STL [R1+0x3f48], R3 ;  /* 0x003f480301007387 */ /* 0x000fe80000100800 */
[----:B------:R-:W-:Y:S01]  /*985a0*/  STL [R1+0x3f44], R160 ;  /* 0x003f44a001007387 */ /* 0x000fe20000100800 */
[----:B------:R-:W-:Y:S01]  /*985b0*/  HMMA.1688.F32.TF32 R8, R232, R96, R16 ;  /* 0x00000060e808723c */ /* 0x000fe20000081010 */
        /* <DEDUP_REMOVED lines=10> */
[----:B------:R-:W-:Y:S04]  /*98660*/  LDS R236, [R161+0x1c000] ;  /* 0x01c00000a1ec7984 */ /* 0x000fe80000000800 */
[----:B------:R-:W-:Y:S04]  /*98670*/  STL.64 [R1+0x1700], R4 ;  /* 0x0017000401007387 */ /* 0x000fe80000100a00 */
[----:B------:R1:W-:Y:S01]  /*98680*/  STL.64 [R1+0x1708], R6 ;  /* 0x0017080601007387 */ /* 0x0003e20000100a00 */
[----:B------:R-:W-:-:S02]  /*98690*/  IMAD.MOV.U32 R30, RZ, RZ, R78 ;  /* 0x000000ffff1e7224 */ /* 0x000fc400078e004e */
[----:B------:R-:W-:Y:S01]  /*986a0*/  IMAD.MOV.U32 R31, RZ, RZ, R79 ;  /* 0x000000ffff1f7224 */ /* 0x000fe200078e004f */
[----:B------:R-:W-:Y:S04]  /*986b0*/  LDS R238, [R161+0x1e000] ;  /* 0x01e00000a1ee7984 */ /* 0x000fe80000000800 */
[----:B------:R-:W-:Y:S01]  /*986c0*/  LDS R237, [R189+0x1c000] ;  /* 0x01c00000bded7984 */ /* 0x000fe20000000800 */
[C---:B-1----:R-:W-:Y:S03]  /*986d0*/  HMMA.1688.F32.TF32 R4, R232.reuse, R92, R20 ;  /* 0x0000005ce804723c */ /* 0x042fe60000081014 */
[----:B------:R-:W1:Y:S11]  /*986e0*/  LDS R239, [R189+0x1e000] ;  /* 0x01e00000bdef7984 */ /* 0x000e760000000800 */
[----:B------:R-:W-:Y:S09]  /*986f0*/  @!UPT UIADD3 URZ, URZ, URZ, URZ ;  /* 0x0000003f3f3ff290 */ /* 0x000ff2000fffe03f */
[----:B------:R3:W-:Y:S01]  /*98700*/  STL.64 [R1+0x16f0], R4 ;  /* 0x0016f00401007387 */ /* 0x0007e20000100a00 */
[----:B------:R-:W-:Y:S02]  /*98710*/  IMAD.MOV.U32 R3, RZ, RZ, R6 ;  /* 0x000000ffff037224 */ /* 0x000fe400078e0006 */
[----:B------:R-:W-:Y:S02]  /*98720*/  IMAD.MOV.U32 R160, RZ, RZ, R7 ;  /* 0x000000ffffa07224 */ /* 0x000fe400078e0007 */
[C---:B---3--:R-:W-:Y:S03]  /*98730*/  HMMA.1688.F32.TF32 R4, R232.reuse, R100, R12 ;  /* 0x00000064e804723c */ /* 0x048fe6000008100c */
[----:B------:R3:W-:Y:S04]  /*98740*/  STL [R1+0x3f50], R160 ;  /* 0x003f50a001007387 */ /* 0x0007e80000100800 */
[----:B------:R4:W-:Y:S04]  /*98750*/  STL [R1+0x3f4c], R3 ;  /* 0x003f4c0301007387 */ /* 0x0009e80000100800 */
[----:B------:R-:W-:Y:S04]  /*98760*/  STL.64 [R1+0x16e0], R8 ;  /* 0x0016e00801007387 */ /* 0x000fe80000100a00 */
[----:B------:R5:W-:Y:S08]  /*98770*/  STL.64 [R1+0x16e8], R10 ;  /* 0x0016e80a01007387 */ /* 0x000bf00000100a00 */
[----:B------:R1:W-:Y:S01]  /*98780*/  STL.64 [R1+0x16d0], R4 ;  /* 0x0016d00401007387 */ /* 0x0003e20000100a00 */
[----:B---3--:R-:W-:Y:S01]  /*98790*/  MOV R160, R6 ;  /* 0x0000000600a07202 */ /* 0x008fe20000000f00 */
[----:B----4-:R-:W-:Y:S01]  /*987a0*/  IMAD.MOV.U32 R3, RZ, RZ, R7 ;  /* 0x000000ffff037224 */ /* 0x010fe200078e0007 */
[C---:B-----5:R-:W-:Y:S08]  /*987b0*/  HMMA.1688.F32.TF32 R8, R232.reuse, R104, R244 ;  /* 0x00000068e808723c */ /* 0x060ff000000810f4 */
[----:B-1----:R-:W-:Y:S01]  /*987c0*/  HMMA.1688.F32.TF32 R4, R232, R108, R240 ;  /* 0x0000006ce804723c */ /* 0x002fe200000810f0 */
[----:B------:R1:W-:Y:S04]  /*987d0*/  STL [R1+0x3f58], R3 ;  /* 0x003f580301007387 */ /* 0x0003e80000100800 */
[----:B------:R3:W-:Y:S01]  /*987e0*/  STL [R1+0x3f54], R160 ;  /* 0x003f54a001007387 */ /* 0x0007e20000100800 */
[----:B------:R-:W-:Y:S01]  /*987f0*/  IMAD.MOV.U32 R244, RZ, RZ, R119 ;  /* 0x000000fffff47224 */ /* 0x000fe200078e0077 */
[----:B------:R-:W-:Y:S01]  /*98800*/  MOV R245, R118 ;  /* 0x0000007600f57202 */ /* 0x000fe20000000f00 */
[----:B------:R-:W-:Y:S01]  /*98810*/  IMAD.MOV.U32 R246, RZ, RZ, R123 ;  /* 0x000000fffff67224 */ /* 0x000fe200078e007b */
[----:B------:R-:W-:Y:S01]  /*98820*/  MOV R16, R87 ;  /* 0x0000005700107202 */ /* 0x000fe20000000f00 */
[----:B------:R-:W-:-:S02]  /*98830*/  IMAD.MOV.U32 R247, RZ, RZ, R122 ;  /* 0x000000fffff77224 */ /* 0x000fc400078e007a */
[----:B------:R-:W-:Y:S01]  /*98840*/  IMAD.MOV.U32 R17, RZ, RZ, R86 ;  /* 0x000000ffff117224 */ /* 0x000fe200078e0056 */
[----:B------:R-:W-:Y:S02]  /*98850*/  MOV R19, R90 ;  /* 0x0000005a00137202 */ /* 0x000fe40000000f00 */
[----:B------:R-:W-:Y:S04]  /*98860*/  STL.64 [R1+0x16c0], R8 ;  /* 0x0016c00801007387 */ /* 0x000fe80000100a00 */
[----:B------:R-:W-:Y:S01]  /*98870*/  STL.64 [R1+0x16c8], R10 ;  /* 0x0016c80a01007387 */ /* 0x000fe20000100a00 */
[----:B------:R-:W-:Y:S02]  /*98880*/  IMAD.MOV.U32 R18, RZ, RZ, R91 ;  /* 0x000000ffff127224 */ /* 0x000fe400078e005b */
[----:B------:R-:W-:Y:S01]  /*98890*/  IMAD.MOV.U32 R20, RZ, RZ, R111 ;  /* 0x000000ffff147224 */ /* 0x000fe200078e006f */
[----:B------:R-:W-:Y:S01]  /*988a0*/  MOV R22, R115 ;  /* 0x0000007300167202 */ /* 0x000fe20000000f00 */
[----:B------:R2:W-:Y:S01]  /*988b0*/  STL.64 [R1+0x16b0], R4 ;  /* 0x0016b00401007387 */ /* 0x0005e20000100a00 */
[----:B-1----:R-:W-:Y:S01]  /*988c0*/  IMAD.MOV.U32 R3, RZ, RZ, R6 ;  /* 0x000000ffff037224 */ /* 0x002fe200078e0006 */
[----:B---3--:R-:W-:Y:S01]  /*988d0*/  MOV R160, R7 ;  /* 0x0000000700a07202 */ /* 0x008fe20000000f00 */
[----:B------:R-:W-:-:S02]  /*988e0*/  IMAD.MOV.U32 R21, RZ, RZ, R110 ;  /* 0x000000ffff157224 */ /* 0x000fc400078e006e */
[----:B------:R-:W-:Y:S01]  /*988f0*/  IMAD.MOV.U32 R23, RZ, RZ, R114 ;  /* 0x000000ffff177224 */ /* 0x000fe200078e0072 */
[----:B------:R-:W-:Y:S01]  /*98900*/  MOV R12, R74 ;  /* 0x0000004a000c7202 */ /* 0x000fe20000000f00 */
[----:B------:R-:W-:Y:S04]  /*98910*/  STL [R1+0x3f60], R160 ;  /* 0x003f60a001007387 */ /* 0x000fe80000100800 */
[----:B------:R-:W-:Y:S01]  /*98920*/  STL [R1+0x3f5c], R3 ;  /* 0x003f5c0301007387 */ /* 0x000fe20000100800 */
[----:B------:R-:W-:Y:S01]  /*98930*/  IMAD.MOV.U32 R13, RZ, RZ, R75 ;  /* 0x000000ffff0d7224 */ /* 0x000fe200078e004b */
[----:B------:R-:W-:Y:S01]  /*98940*/  MOV R15, R71 ;  /* 0x00000047000f7202 */ /* 0x000fe20000000f00 */
[----:B------:R-:W-:Y:S01]  /*98950*/  IMAD.MOV.U32 R14, RZ, RZ, R70 ;  /* 0x000000ffff0e7224 */ /* 0x000fe200078e0046 */
[----:B------:R-:W-:Y:S04]  /*98960*/  LDS R240, [R161+0x1c080] ;  /* 0x01c08000a1f07984 */ /* 0x000fe80000000800 */
[----:B------:R-:W-:Y:S04]  /*98970*/  LDS R242, [R161+0x1e080] ;  /* 0x01e08000a1f27984 */ /* 0x000fe80000000800 */
[----:B------:R-:W-:Y:S04]  /*98980*/  LDS R241, [R189+0x1c080] ;  /* 0x01c08000bdf17984 */ /* 0x000fe80000000800 */
[----:B------:R-:W1:Y:S01]  /*98990*/  LDS R243, [R189+0x1e080] ;  /* 0x01e08000bdf37984 */ /* 0x000e620000000800 */
[----:B--2---:R-:W-:Y:S07]  /*989a0*/  HMMA.1688.F32.TF32 R4, R232, R112, R248 ;  /* 0x00000070e804723c */ /* 0x004fee00000810f8 */
[----:B------:R-:W-:-:S02]  /*989b0*/  IMAD.MOV.U32 R248, RZ, RZ, R98 ;  /* 0x000000fffff87224 */ /* 0x000fc400078e0062 */
[----:B------:R-:W2:Y:S01]  /*989c0*/  LDL.LU R98, [R1+0x4284] ;  /* 0x0042840001627983 */ /* 0x000ea20000300800 */
[----:B------:R-:W-:Y:S01]  /*989d0*/  IMAD.MOV.U32 R249, RZ, RZ, R99 ;  /* 0x000000fffff97224 */ /* 0x000fe200078e0063 */
[----:B------:R-:W-:Y:S01]  /*989e0*/  MOV R250, R94 ;  /* 0x0000005e00fa7202 */ /* 0x000fe20000000f00 */
[----:B------:R-:W-:-:S11]  /*989f0*/  IMAD.MOV.U32 R251, RZ, RZ, R95 ;  /* 0x000000fffffb7224 */ /* 0x000fd600078e005f */
[----:B------:R3:W-:Y:S04]  /*98a00*/  STL.64 [R1+0x16a0], R4 ;  /* 0x0016a00401007387 */ /* 0x0007e80000100a00 */
[----:B------:R4:W-:Y:S04]  /*98a10*/  STL.64 [R1+0x16a8], R6 ;  /* 0x0016a80601007387 */ /* 0x0009e80000100a00 */
[----:B------:R-:W5:Y:S04]  /*98a20*/  LDL.LU R99, [R1+0x4280] ;  /* 0x0042800001637983 */ /* 0x000f680000300800 */
        /* <DEDUP_REMOVED lines=22> */
[----:B--2---:R-:W-:Y:S01]  /*98b90*/  IMAD.MOV.U32 R39, RZ, RZ, R98 ;  /* 0x000000ffff277224 */ /* 0x004fe200078e0062 */
[----:B-----5:R-:W-:Y:S01]  /*98ba0*/  MOV R38, R99 ;  /* 0x0000006300267202 */ /* 0x020fe20000000f00 */
[----:B---3--:R-:W-:-:S02]  /*98bb0*/  IMAD.MOV.U32 R37, RZ, RZ, R94 ;  /* 0x000000ffff257224 */ /* 0x008fc400078e005e */
[----:B----4-:R-:W-:Y:S02]  /*98bc0*/  IMAD.MOV.U32 R36, RZ, RZ, R95 ;  /* 0x000000ffff247224 */ /* 0x010fe400078e005f */
[----:B------:R-:W2:Y:S04]  /*98bd0*/  LDL.LU R95, [R1+0x4224] ;  /* 0x00422400015f7983 */ /* 0x000ea80000300800 */
[----:B------:R-:W3:Y:S04]  /*98be0*/  LDL.LU R94, [R1+0x4220] ;  /* 0x00422000015e7983 */ /* 0x000ee80000300800 */
[----:B------:R-:W4:Y:S01]  /*98bf0*/  LDL.LU R99, [R1+0x421c] ;  /* 0x00421c0001637983 */ /* 0x000f220000300800 */
[----:B------:R-:W-:Y:S01]  /*98c00*/  IMAD.MOV.U32 R42, RZ, RZ, R118 ;  /* 0x000000ffff2a7224 */ /* 0x000fe200078e0076 */
[----:B------:R-:W-:-:S02]  /*98c10*/  MOV R41, R123 ;  /* 0x0000007b00297202 */ /* 0x000fc40000000f00 */
[----:B------:R-:W5:Y:S01]  /*98c20*/  LDL.LU R98, [R1+0x4218] ;  /* 0x0042180001627983 */ /* 0x000f620000300800 */
[----:B------:R-:W-:-:S03]  /*98c30*/  IMAD.MOV.U32 R40, RZ, RZ, R122 ;  /* 0x000000ffff287224 */ /* 0x000fc600078e007a */
[----:B------:R-:W2:Y:S01]  /*98c40*/  LDL.LU R122, [R1+0x4214] ;  /* 0x00421400017a7983 */ /* 0x000ea20000300800 */
[----:B------:R-:W-:-:S03]  /*98c50*/  IMAD.MOV.U32 R43, RZ, RZ, R119 ;  /* 0x000000ffff2b7224 */ /* 0x000fc600078e0077 */
[----:B------:R-:W3:Y:S04]  /*98c60*/  LDL.LU R123, [R1+0x4210] ;  /* 0x00421000017b7983 */ /* 0x000ee80000300800 */
[----:B------:R-:W4:Y:S04]  /*98c70*/  LDL.LU R118, [R1+0x420c] ;  /* 0x00420c0001767983 */ /* 0x000f280000300800 */
[----:B------:R-:W5:Y:S01]  /*98c80*/  LDL.LU R119, [R1+0x4208] ;  /* 0x0042080001777983 */ /* 0x000f620000300800 */
[----:B------:R-:W-:Y:S01]  /*98c90*/  MOV R11, R111 ;  /* 0x0000006f000b7202 */ /* 0x000fe20000000f00 */
[----:B------:R-:W-:-:S02]  /*98ca0*/  IMAD.MOV.U32 R10, RZ, RZ, R110 ;  /* 0x000000ffff0a7224 */ /* 0x000fc400078e006e */
[----:B------:R-:W-:Y:S01]  /*98cb0*/  IMAD.MOV.U32 R9, RZ, RZ, R115 ;  /* 0x000000ffff097224 */ /* 0x000fe200078e0073 */
[----:B------:R-:W-:Y:S02]  /*98cc0*/  MOV R8, R114 ;  /* 0x0000007200087202 */ /* 0x000fe40000000f00 */
[----:B------:R-:W5:Y:S04]  /*98cd0*/  LDL.LU R114, [R1+0x4204] ;  /* 0x0042040001727983 */ /* 0x000f680000300800 */
[----:B------:R-:W5:Y:S04]  /*98ce0*/  LDL.LU R115, [R1+0x4200] ;  /* 0x0042000001737983 */ /* 0x000f680000300800 */
[----:B------:R-:W5:Y:S04]  /*98cf0*/  LDL.LU R110, [R1+0x41fc] ;  /* 0x0041fc00016e7983 */ /* 0x000f680000300800 */
[----:B------:R-:W5:Y:S01]  /*98d00*/  LDL.LU R111, [R1+0x41f8] ;  /* 0x0041f800016f7983 */ /* 0x000f620000300800 */
[----:B------:R-:W-:-:S02]  /*98d10*/  IMAD.MOV.U32 R49, RZ, RZ, R126 ;  /* 0x000000ffff317224 */ /* 0x000fc400078e007e */
[----:B------:R-:W-:Y:S01]  /*98d20*/  IMAD.MOV.U32 R48, RZ, RZ, R127 ;  /* 0x000000ffff307224 */ /* 0x000fe200078e007f */
[----:B------:R-:W-:Y:S01]  /*98d30*/  MOV R50, R131 ;  /* 0x0000008300327202 */ /* 0x000fe20000000f00 */
        /* <DEDUP_REMOVED lines=12> */
[----:B------:R-:W5:Y:S01]  /*98e00*/  LDL.LU R106, [R1+0x41d8] ;  /* 0x0041d800016a7983 */ /* 0x000f620000300800 */
[----:B--2---:R-:W-:Y:S01]  /*98e10*/  MOV R55, R122 ;  /* 0x0000007a00377202 */ /* 0x004fe20000000f00 */
[----:B---3--:R-:W-:-:S02]  /*98e20*/  IMAD.MOV.U32 R54, RZ, RZ, R123 ;  /* 0x000000ffff367224 */ /* 0x008fc400078e007b */
[----:B----4-:R-:W-:Y:S01]  /*98e30*/  IMAD.MOV.U32 R53, RZ, RZ, R118 ;  /* 0x000000ffff357224 */ /* 0x010fe200078e0076 */
[----:B-----5:R-:W-:Y:S02]  /*98e40*/  MOV R52, R119 ;  /* 0x0000007700347202 */ /* 0x020fe40000000f00 */
[----:B------:R-:W2:Y:S04]  /*98e50*/  LDL.LU R119, [R1+0x41d4] ;  /* 0x0041d40001777983 */ /* 0x000ea80000300800 */
[----:B------:R-:W3:Y:S04]  /*98e60*/  LDL.LU R118, [R1+0x41d0] ;  /* 0x0041d00001767983 */ /* 0x000ee80000300800 */
[----:B------:R-:W4:Y:S04]  /*98e70*/  LDL.LU R123, [R1+0x41cc] ;  /* 0x0041cc00017b7983 */ /* 0x000f280000300800 */
[----:B------:R-:W5:Y:S01]  /*98e80*/  LDL.LU R122, [R1+0x41c8] ;  /* 0x0041c800017a7983 */ /* 0x000f620000300800 */
[----:B------:R-:W-:Y:S01]  /*98e90*/  IMAD.MOV.U32 R59, RZ, RZ, R114 ;  /* 0x000000ffff3b7224 */ /* 0x000fe200078e0072 */
[----:B------:R-:W-:Y:S01]  /*98ea0*/  MOV R58, R115 ;  /* 0x00000073003a7202 */ /* 0x000fe20000000f00 */
[----:B------:R-:W-:-:S02]  /*98eb0*/  IMAD.MOV.U32 R57, RZ, RZ, R110 ;  /* 0x000000ffff397224 */ /* 0x000fc400078e006e */
[----:B------:R-:W-:Y:S02]  /*98ec0*/  IMAD.MOV.U32 R56, RZ, RZ, R111 ;  /* 0x000000ffff387224 */ /* 0x000fe400078e006f */
[----:B------:R-:W5:Y:S04]  /*98ed0*/  LDL.LU R111, [R1+0x41c4] ;  /* 0x0041c400016f7983 */ /* 0x000f680000300800 */
[----:B------:R-:W5:Y:S04]  /*98ee0*/  LDL.LU R110, [R1+0x41c0] ;  /* 0x0041c000016e7983 */ /* 0x000f680000300800 */
[----:B------:R-:W5:Y:S04]  /*98ef0*/  LDL.LU R115, [R1+0x41bc] ;  /* 0x0041bc0001737983 */ /* 0x000f680000300800 */
[----:B------:R-:W5:Y:S01]  /*98f00*/  LDL.LU R114, [R1+0x41b8] ;  /* 0x0041b80001727983 */ /* 0x000f620000300800 */
[----:B------:R-:W-:Y:S01]  /*98f10*/  MOV R61, R131 ;  /* 0x00000083003d7202 */ /* 0x000fe20000000f00 */
[----:B------:R-:W-:-:S02]  /*98f20*/  IMAD.MOV.U32 R60, RZ, RZ, R130 ;  /* 0x000000ffff3c7224 */ /* 0x000fc400078e0082 */
[----:B------:R-:W5:Y:S01]  /*98f30*/  LDL.LU R130, [R1+0x41b4] ;  /* 0x0041b40001827983 */ /* 0x000f620000300800 */
[----:B------:R-:W-:Y:S02]  /*98f40*/  IMAD.MOV.U32 R62, RZ, RZ, R126 ;  /* 0x000000ffff3e7224 */ /* 0x000fe400078e007e */
[----:B------:R-:W-:Y:S01]  /*98f50*/  IMAD.MOV.U32 R63, RZ, RZ, R127 ;  /* 0x000000ffff3f7224 */ /* 0x000fe200078e007f */
[----:B------:R-:W5:Y:S04]  /*98f60*/  LDL.LU R131, [R1+0x41b0] ;  /* 0x0041b00001837983 */ /* 0x000f680000300800 */
[----:B------:R-:W5:Y:S04]  /*98f70*/  LDL.LU R126, [R1+0x41ac] ;  /* 0x0041ac00017e7983 */ /* 0x000f680000300800 */
[----:B------:R-:W5:Y:S01]  /*98f80*/  LDL.LU R127, [R1+0x41a8] ;  /* 0x0041a800017f7983 */ /* 0x000f620000300800 */
        /* <DEDUP_REMOVED lines=12> */
[----:B--2---:R-:W-:Y:S01]  /*99050*/  MOV R219, R119 ;  /* 0x0000007700db7202 */ /* 0x004fe20000000f00 */
[----:B---3--:R-:W-:Y:S02]  /*99060*/  IMAD.MOV.U32 R218, RZ, RZ, R118 ;  /* 0x000000ffffda7224 */ /* 0x008fe400078e0076 */
[----:B----4-:R-:W-:Y:S01]  /*99070*/  IMAD.MOV.U32 R217, RZ, RZ, R123 ;  /* 0x000000ffffd97224 */ /* 0x010fe200078e007b */
[----:B-----5:R-:W-:Y:S02]  /*99080*/  MOV R216, R122 ;  /* 0x0000007a00d87202 */ /* 0x020fe40000000f00 */
[----:B------:R-:W2:Y:S04]  /*99090*/  LDL.LU R122, [R1+0x41a4] ;  /* 0x0041a400017a7983 */ /* 0x000ea80000300800 */
[----:B------:R-:W2:Y:S04]  /*990a0*/  LDL.LU R123, [R1+0x41a0] ;  /* 0x0041a000017b7983 */ /* 0x000ea80000300800 */
[----:B------:R-:W3:Y:S04]  /*990b0*/  LDL.LU R118, [R1+0x419c] ;  /* 0x00419c0001767983 */ /* 0x000ee80000300800 */
[----:B------:R-:W3:Y:S01]  /*990c0*/  LDL.LU R119, [R1+0x4198] ;  /* 0x0041980001777983 */ /* 0x000ee20000300800 */
[----:B------:R-:W-:Y:S01]  /*990d0*/  IMAD.MOV.U32 R223, RZ, RZ, R111 ;  /* 0x000000ffffdf7224 */ /* 0x000fe200078e006f */
[----:B------:R-:W-:Y:S01]  /*990e0*/  MOV R222, R110 ;  /* 0x0000006e00de7202 */ /* 0x000fe20000000f00 */
[----:B------:R-:W-:-:S02]  /*990f0*/  IMAD.MOV.U32 R221, RZ, RZ, R115 ;  /* 0x000000ffffdd7224 */ /* 0x000fc400078e0073 */
[----:B------:R-:W-:Y:S02]  /*99100*/  IMAD.MOV.U32 R220, RZ, RZ, R114 ;  /* 0x000000ffffdc7224 */ /* 0x000fe400078e0072 */
        /* <DEDUP_REMOVED lines=48> */
[----:B------:R-:W-:Y:S08]  /*99410*/  HMMA.1688.F32.TF32 R36, R236, R126, R36 ;  /* 0x0000007eec24723c */ /* 0x000ff00000081024 */
[C---:B--2---:R-:W-:Y:S08]  /*99420*/  HMMA.1688.F32.TF32 R136, R232.reuse, R128, R136 ;  /* 0x00000080e888723c */ /* 0x044ff00000081088 */
[C---:B---3--:R-:W-:Y:S08]  /*99430*/  HMMA.1688.F32.TF32 R140, R232.reuse, R124, R140 ;  /* 0x0000007ce88c723c */ /* 0x048ff0000008108c */
[C---:B----4-:R-:W-:Y:S08]  /*99440*/  HMMA.1688.F32.TF32 R228, R232.reuse, R116, R228 ;  /* 0x00000074e8e4723c */ /* 0x050ff000000810e4 */
[----:B-----5:R-:W-:Y:S01]  /*99450*/  HMMA.1688.F32.TF32 R144, R232, R120, R144 ;  /* 0x00000078e890723c */ /* 0x020fe20000081090 */
[----:B------:R-:W-:Y:S04]  /*99460*/  LDS R232, [R161+0x1c100] ;  /* 0x01c10000a1e87984 */ /* 0x000fe80000000800 */
[----:B------:R-:W-:Y:S10]  /*99470*/  LDS R234, [R161+0x1e100] ;  /* 0x01e10000a1ea7984 */ /* 0x000ff40000000800 */
[----:B------:R-:W-:Y:S04]  /*99480*/  STL.64 [R1+0x1690], R228 ;  /* 0x001690e401007387 */ /* 0x000fe80000100a00 */
[----:B------:R-:W-:Y:S04]  /*99490*/  LDS R233, [R189+0x1c100] ;  /* 0x01c10000bde97984 */ /* 0x000fe80000000800 */
[----:B------:R-:W2:Y:S04]  /*994a0*/  LDS R235, [R189+0x1e100] ;  /* 0x01e10000bdeb7984 */ /* 0x000ea80000000800 */
[----:B------:R-:W-:Y:S04]  /*994b0*/  STL.64 [R1+0x1680], R144 ;  /* 0x0016809001007387 */ /* 0x000fe80000100a00 */
[----:B------:R-:W-:Y:S04]  /*994c0*/  STL.64 [R1+0x1688], R146 ;  /* 0x0016889201007387 */ /* 0x000fe80000100a00 */
[----:B------:R-:W-:Y:S04]  /*994d0*/  STL.64 [R1+0x1670], R140 ;  /* 0x0016708c01007387 */ /* 0x000fe80000100a00 */
[----:B------:R-:W-:Y:S04]  /*994e0*/  STL.64 [R1+0x1678], R142 ;  /* 0x0016788e01007387 */ /* 0x000fe80000100a00 */
[----:B------:R-:W-:Y:S04]  /*994f0*/  STL.64 [R1+0x410], R136 ;  /* 0x0004108801007387 */ /* 0x000fe80000100a00 */
[----:B------:R3:W-:Y:S01]  /*99500*/  STL.64 [R1+0x418], R138 ;  /* 0x0004188a01007387 */ /* 0x0007e20000100a00 */
[C---:B------:R-:W-:Y:S08]  /*99510*/  HMMA.1688.F32.TF32 R4, R236.reuse, R74, R4 ;  /* 0x0000004aec04723c */ /* 0x040ff00000081004 */
[C---:B------:R-:W-:Y:S08]  /*99520*/  HMMA.1688.F32.TF32 R132, R236.reuse, R70, R132 ;  /* 0x00000046ec84723c */ /* 0x040ff00000081084 */
[C---:B---3--:R-:W-:Y:S11]  /*99530*/  HMMA.1688.F32.TF32 R136, R236.reuse, R78, R220 ;  /* 0x0000004eec88723c */ /* 0x048ff600000810dc */
[----:B------:R-:W-:Y:S04]  /*99540*/  @!UPT UIADD3 URZ, URZ, URZ, URZ ;  /* 0x0000003f3f3ff290 */ /* 0x000fe8000fffe03f */
[----:B------:R-:W-:Y:S04]  /*99550*/  STL.64 [R1+0x400], R132 ;  /* 0x0004008401007387 */ /* 0x000fe80000100a00 */
[----:B------:R3:W-:Y:S04]  /*99560*/  STL.64 [R1+0x408], R134 ;  /* 0x0004088601007387 */ /* 0x0007e80000100a00 */
[----:B------:R-:W-:Y:S04]  /*99570*/  STL.64 [R1+0x3f0], R4 ;  /* 0x0003f00401007387 */ /* 0x000fe80000100a00 */
[----:B------:R4:W-:Y:S01]  /*99580*/  STL.64 [R1+0x3f8], R6 ;  /* 0x0003f80601007387 */ /* 0x0009e20000100a00 */
[C---:B---3--:R-:W-:Y:S08]  /*99590*/  HMMA.1688.F32.TF32 R132, R236.reuse, R82, R216 ;  /* 0x00000052ec84723c */ /* 0x048ff000000810d8 */
[C---:B----4-:R-:W-:Y:S01]  /*995a0*/  HMMA.1688.F32.TF32 R4, R236.reuse, R86, R64 ;  /* 0x00000056ec04723c */ /* 0x050fe20000081040 */
[----:B------:R-:W-:Y:S04]  /*995b0*/  STL.64 [R1+0x3e0], R136 ;  /* 0x0003e08801007387 */ /* 0x000fe80000100a00 */
[----:B------:R-:W-:Y:S03]  /*995c0*/  STL.64 [R1+0x3e8], R138 ;  /* 0x0003e88a01007387 */ /* 0x000fe60000100a00 */
[C---:B------:R-:W-:Y:S07]  /*995d0*/  HMMA.1688.F32.TF32 R64, R236.reuse, R90, R60 ;  /* 0x0000005aec40723c */ /* 0x040fee000008103c */
[----:B------:R-:W-:Y:S01]  /*995e0*/  STL.64 [R1+0x3d0], R132 ;  /* 0x0003d08401007387 */ /* 0x000fe20000100a00 */
[C---:B------:R-:W-:Y:S03]  /*995f0*/  HMMA.1688.F32.TF32 R60, R236.reuse, R94, R56 ;  /* 0x0000005eec3c723c */ /* 0x040fe60000081038 */
[----:B------:R-:W-:Y:S04]  /*99600*/  STL.64 [R1+0x3d8], R134 ;  /* 0x0003d88601007387 */ /* 0x000fe80000100a00 */
[----:B------:R-:W-:Y:S04]  /*99610*/  STL.64 [R1+0x3c0], R4 ;  /* 0x0003c00401007387 */ /* 0x000fe80000100a00 */
[----:B------:R3:W-:Y:S02]  /*99620*/  STL.64 [R1+0x3c8], R6 ;  /* 0x0003c80601007387 */ /* 0x0007e40000100a00 */
[C---:B---3--:R-:W-:Y:S02]  /*99630*/  HMMA.1688.F32.TF32 R4, R236.reuse, R98, R52 ;  /* 0x00000062ec04723c */ /* 0x048fe40000081034 */
        /* <DEDUP_REMOVED lines=19> */
[----:B------:R-:W-:Y:S04]  /*99770*/  STL.64 [R1+0x358], R50 ;  /* 0x0003583201007387 */ /* 0x000fe80000100a00 */
[----:B------:R-:W-:Y:S04]  /*99780*/  STL.64 [R1+0x340], R8 ;  /* 0x0003400801007387 */ /* 0x000fe80000100a00 */
[----:B------:R3:W-:Y:S09]  /*99790*/  STL.64 [R1+0x348], R10 ;  /* 0x0003480a01007387 */ /* 0x0007f20000100a00 */
[----:B------:R-:W-:Y:S01]  /*997a0*/  STL.64 [R1+0x330], R4 ;  /* 0x0003300401007387 */ /* 0x000fe20000100a00 */
[----:B---3--:R-:W-:Y:S03]  /*997b0*/  HMMA.1688.F32.TF32 R8, R236, R130, R32 ;  /* 0x00000082ec08723c */ /* 0x008fe60000081020 */
[----:B------:R3:W-:Y:S05]  /*997c0*/  STL.64 [R1+0x338], R6 ;  /* 0x0003380601007387 */ /* 0x0007ea0000100a00 */
[C---:B-1----:R-:W-:Y:S08]  /*997d0*/  HMMA.1688.F32.TF32 R24, R240.reuse, R74, R24 ;  /* 0x0000004af018723c */ /* 0x042ff00000081018 */
[----:B------:R-:W-:Y:S01]  /*997e0*/  HMMA.1688.F32.TF32 R12, R240, R86, R12 ;  /* 0x00000056f00c723c */ /* 0x000fe2000008100c */
[----:B------:R-:W-:Y:S01]  /*997f0*/  IMAD.MOV.U32 R160, RZ, RZ, R230 ;  /* 0x000000ffffa07224 */ /* 0x000fe200078e00e6 */
[----:B------:R-:W-:Y:S01]  /*99800*/  LDS R236, [R161+0x1c180] ;  /* 0x01c18000a1ec7984 */ /* 0x000fe20000000800 */
[----:B------:R-:W-:-:S03]  /*99810*/  IMAD.MOV.U32 R3, RZ, RZ, R231 ;  /* 0x000000ffff037224 */ /* 0x000fc600078e00e7 */
[----:B------:R-:W-:Y:S02]  /*99820*/  LDS R238, [R161+0x1e180] ;  /* 0x01e18000a1ee7984 */ /* 0x000fe40000000800 */
[C---:B---3--:R-:W-:Y:S02]  /*99830*/  HMMA.1688.F32.TF32 R4, R240.reuse, R70, R28 ;  /* 0x00000046f004723c */ /* 0x048fe4000008101c */
[----:B------:R-:W-:Y:S04]  /*99840*/  STL.64 [R1+0x320], R36 ;  /* 0x0003202401007387 */ /* 0x000fe80000100a00 */
[----:B------:R-:W-:Y:S04]  /*99850*/  STL.64 [R1+0x328], R38 ;  /* 0x0003282601007387 */ /* 0x000fe80000100a00 */
[----:B------:R-:W-:Y:S04]  /*99860*/  STL.64 [R1+0x310], R8 ;  /* 0x0003100801007387 */ /* 0x000fe80000100a00 */
[----:B------:R1:W-:Y:S04]  /*99870*/  STL.64 [R1+0x318], R10 ;  /* 0x0003180a01007387 */ /* 0x0003e80000100a00 */
[----:B------:R-:W-:Y:S04]  /*99880*/  LDS R237, [R189+0x1c180] ;  /* 0x01c18000bded7984 */ /* 0x000fe80000000800 */
[----:B------:R-:W3:Y:S01]  /*99890*/  LDS R239, [R189+0x1e180] ;  /* 0x01e18000bdef7984 */ /* 0x000ee20000000800 */
[C---:B-1----:R-:W-:Y:S03]  /*998a0*/  HMMA.1688.F32.TF32 R8, R240.reuse, R78, R20 ;  /* 0x0000004ef008723c */ /* 0x042fe60000081014 */
[----:B------:R-:W-:Y:S04]  /*998b0*/  STL.64 [R1+0x300], R4 ;  /* 0x0003000401007387 */ /* 0x000fe80000100a00 */
[----:B------:R1:W-:Y:S02]  /*998c0*/  STL.64 [R1+0x308], R6 ;  /* 0x0003080601007387 */ /* 0x0003e40000100a00 */
[C---:B-1----:R-:W-:Y:S02]  /*998d0*/  HMMA.1688.F32.TF32 R4, R240.reuse, R82, R16 ;  /* 0x00000052f004723c */ /* 0x042fe40000081010 */
[----:B------:R-:W-:Y:S04]  /*998e0*/  STL.64 [R1+0x2f0], R24 ;  /* 0x0002f01801007387 */ /* 0x000fe80000100a00 */
[----:B------:R-:W-:Y:S08]  /*998f0*/  STL.64 [R1+0x2f8], R26 ;  /* 0x0002f81a01007387 */ /* 0x000ff00000100a00 */
[----:B------:R-:W-:Y:S04]  /*99900*/  STL.64 [R1+0x2e0], R8 ;  /* 0x0002e00801007387 */ /* 0x000fe80000100a00 */
[----:B------:R1:W-:Y:S05]  /*99910*/  STL.64 [R1+0x2e8], R10 ;  /* 0x0002e80a01007387 */ /* 0x0003ea0000100a00 */
[----:B------:R-:W-:Y:S01]  /*99920*/  STL.64 [R1+0x2d0], R4 ;  /* 0x0002d00401007387 */ /* 0x000fe20000100a00 */
[C---:B-1----:R-:W-:Y:S03]  /*99930*/  HMMA.1688.F32.TF32 R8, R240.reuse, R90, R244 ;  /* 0x0000005af008723c */ /* 0x042fe600000810f4 */
[----:B------:R1:W-:Y:S05]  /*99940*/  STL.64 [R1+0x2d8], R6 ;  /* 0x0002d80601007387 */ /* 0x0003ea0000100a00 */
[----:B-1----:R-:W-:Y:S01]  /*99950*/  HMMA.1688.F32.TF32 R4, R240, R94, R248 ;  /* 0x0000005ef004723c */ /* 0x002fe200000810f8 */
[----:B------:R1:W-:Y:S04]  /*99960*/  STL.64 [R1+0x2c0], R12 ;  /* 0x0002c00c01007387 */ /* 0x0003e80000100a00 */
[----:B------:R4:W-:Y:S10]  /*99970*/  STL.64 [R1+0x2c8], R14 ;  /* 0x0002c80e01007387 */ /* 0x0009f40000100a00 */
[----:B------:R5:W-:Y:S04]  /*99980*/  STL.64 [R1+0x2b0], R8 ;  /* 0x0002b00801007387 */ /* 0x000be80000100a00 */
[----:B------:R1:W-:Y:S04]  /*99990*/  STL.64 [R1+0x2b8], R10 ;  /* 0x0002b80a01007387 */ /* 0x0003e80000100a00 */
[----:B------:R1:W-:Y:S04]  /*999a0*/  STL.64 [R1+0x2a0], R4 ;  /* 0x0002a00401007387 */ /* 0x0003e80000100a00 */
[----:B------:R-:W2:Y:S04]  /*999b0*/  LDL.LU R244, [R1+0xc70] ;  /* 0x000c700001f47983 */ /* 0x000ea80000300800 */
[----:B------:R-:W2:Y:S04]  /*999c0*/  LDL.LU R245, [R1+0xc74] ;  /* 0x000c740001f57983 */ /* 0x000ea80000300800 */
[----:B------:R-:W2:Y:S04]  /*999d0*/  LDL.LU R246, [R1+0xc78] ;  /* 0x000c780001f67983 */ /* 0x000ea80000300800 */
[----:B------:R-:W2:Y:S04]  /*999e0*/  LDL.LU R247, [R1+0xc7c] ;  /* 0x000c7c0001f77983 */ /* 0x000ea80000300800 */
        /* <DEDUP_REMOVED lines=91> */
[C---:B---3--:R-:W-:Y:S08]  /*99fa0*/  HMMA.1688.F32.TF32 R64, R240.reuse, R114, R64 ;  /* 0x00000072f040723c */ /* 0x048ff00000081040 */
[C---:B----4-:R-:W-:Y:S08]  /*99fb0*/  HMMA.1688.F32.TF32 R136, R240.reuse, R102, R4 ;  /* 0x00000066f088723c */ /* 0x050ff00000081004 */
        /* <DEDUP_REMOVED lines=12> */
[----:B------:R-:W-:Y:S01]  /*9a080*/  STL.64 [R1+0x840], R132 ;  /* 0x0008408401007387 */ /* 0x000fe20000100a00 */
[C---:B------:R-:W-:Y:S03]  /*9a090*/  HMMA.1688.F32.TF32 R60, R240.reuse, R122, R56 ;  /* 0x0000007af03c723c */ /* 0x040fe60000081038 */
[----:B------:R-:W-:Y:S04]  /*9a0a0*/  STL.64 [R1+0x848], R134 ;  /* 0x0008488601007387 */ /* 0x000fe80000100a00 */
[----:B------:R-:W-:Y:S01]  /*9a0b0*/  STL.64 [R1+0x830], R64 ;  /* 0x0008304001007387 */ /* 0x000fe20000100a00 */
[C---:B------:R-:W-:Y:S03]  /*9a0c0*/  HMMA.1688.F32.TF32 R56, R240.reuse, R126, R52 ;  /* 0x0000007ef038723c */ /* 0x040fe60000081034 */
        /* <DEDUP_REMOVED lines=21> */
[----:B------:R-:W-:Y:S01]  /*9a220*/  STL.64 [R1+0x7d8], R50 ;  /* 0x0007d83201007387 */ /* 0x000fe20000100a00 */
[C---:B------:R-:W-:Y:S07]  /*9a230*/  HMMA.1688.F32.TF32 R8, R232.reuse, R86, R40 ;  /* 0x00000056e808723c */ /* 0x040fee0000081028 */
[----:B------:R-:W-:Y:S04]  /*9a240*/  STL.64 [R1+0x7b0], R4 ;  /* 0x0007b00401007387 */ /* 0x000fe80000100a00 */
[----:B------:R1:W-:Y:S02]  /*9a250*/  STL.64 [R1+0x7b8], R6 ;  /* 0x0007b80601007387 */ /* 0x0003e40000100a00 */
[C---:B-1----:R-:W-:Y:S11]  /*9a260*/  HMMA.1688.F32.TF32 R4, R232.reuse, R82, R44 ;  /* 0x00000052e804723c */ /* 0x042ff6000008102c */
[----:B------:R-:W-:Y:S11]  /*9a270*/  @!UPT UIADD3 URZ, URZ, URZ, URZ ;  /* 0x0000003f3f3ff290 */ /* 0x000ff6000fffe03f */
[----:B------:R-:W-:Y:S01]  /*9a280*/  @!UPT UIADD3 URZ, URZ, URZ, URZ ;  /* 0x0000003f3f3ff290 */ /* 0x000fe2000fffe03f */
        /* <DEDUP_REMOVED lines=17> */
[----:B------:R1:W-:Y:S02]  /*9a3a0*/  STL.64 [R1+0x738], R6 ;  /* 0x0007380601007387 */ /* 0x0003e40000100a00 */
[C---:B-1----:R-:W-:Y:S03]  /*9a3b0*/  HMMA.1688.F32.TF32 R4, R232.reuse, R110, R16 ;  /* 0x0000006ee804723c */ /* 0x042fe60000081010 */
[----:B------:R-:W-:Y:S04]  /*9a3c0*/  STL.64 [R1+0x720], R8 ;  /* 0x0007200801007387 */ /* 0x000fe80000100a00 */
[----:B------:R1:W-:Y:S02]  /*9a3d0*/  STL.64 [R1+0x728], R10 ;  /* 0x0007280a01007387 */ /* 0x0003e40000100a00 */
[C---:B-1----:R-:W-:Y:S11]  /*9a3e0*/  HMMA.1688.F32.TF32 R8, R232.reuse, R118, R244 ;  /* 0x00000076e808723c */ /* 0x042ff600000810f4 */
[----:B------:R-:W-:Y:S03]  /*9a3f0*/  @!UPT UIADD3 URZ, URZ, URZ, URZ ;  /* 0x0000003f3f3ff290 */ /* 0x000fe6000fffe03f */
[----:B------:R-:W-:Y:S04]  /*9a400*/  STL.64 [R1+0x710], R4 ;  /* 0x0007100401007387 */ /* 0x000fe80000100a00 */
[----:B------:R-:W-:Y:S04]  /*9a410*/  STL.64 [R1+0x718], R6 ;  /* 0x0007180601007387 */ /* 0x000fe80000100a00 */
        /* <DEDUP_REMOVED lines=118> */
[----:B---3--:R-:W-:Y:S08]  /*9ab80*/  HMMA.1688.F32.TF32 R132, R236, R78, R132 ;  /* 0x0000004eec84723c */ /* 0x008ff00000081084 */
[C---:B----4-:R-:W-:Y:S08]  /*9ab90*/  HMMA.1688.F32.TF32 R144, R232.reuse, R130, R144 ;  /* 0x00000082e890723c */ /* 0x050ff00000081090 */
[----:B-----5:R-:W-:Y:S01]  /*9aba0*/  HMMA.1688.F32.TF32 R228, R232, R126, R228 ;  /* 0x0000007ee8e4723c */ /* 0x020fe200000810e4 */
[----:B------:R-:W-:Y:S04]  /*9abb0*/  LDS R232, [R161+0x1c280] ;  /* 0x01c28000a1e87984 */ /* 0x000fe80000000800 */
[----:B------:R-:W-:Y:S03]  /*9abc0*/  LDS R234, [R161+0x1e280] ;  /* 0x01e28000a1ea7984 */ /* 0x000fe60000000800 */
[----:B------:R-:W-:Y:S01]  /*9abd0*/  HMMA.1688.F32.TF32 R24, R240, R82, R24 ;  /* 0x00000052f018723c */ /* 0x000fe20000081018 */
[----:B------:R-:W-:Y:S04]  /*9abe0*/  LDS R233, [R189+0x1c280] ;  /* 0x01c28000bde97984 */ /* 0x000fe80000000800 */
[----:B------:R-:W1:Y:S03]  /*9abf0*/  LDS R235, [R189+0x1e280] ;  /* 0x01e28000bdeb7984 */ /* 0x000e660000000800 */
[C---:B------:R-:W-:Y:S08]  /*9ac00*/  HMMA.1688.F32.TF32 R136, R236.reuse, R74, R136 ;  /* 0x0000004aec88723c */ /* 0x040ff00000081088 */
[C---:B------:R-:W-:Y:S01]  /*9ac10*/  HMMA.1688.F32.TF32 R140, R236.reuse, R70, R140 ;  /* 0x00000046ec8c723c */ /* 0x040fe2000008108c */
[----:B------:R-:W-:Y:S04]  /*9ac20*/  STL.64 [R1+0x6a0], R228 ;  /* 0x0006a0e401007387 */ /* 0x000fe80000100a00 */
[----:B------:R-:W-:Y:S04]  /*9ac30*/  STL.64 [R1+0x6a8], R230 ;  /* 0x0006a8e601007387 */ /* 0x000fe80000100a00 */
[----:B------:R-:W-:Y:S04]  /*9ac40*/  STL.64 [R1+0x260], R144 ;  /* 0x0002609001007387 */ /* 0x000fe80000100a00 */
[----:B------:R-:W-:Y:S10]  /*9ac50*/  STL.64 [R1+0x268], R146 ;  /* 0x0002689201007387 */ /* 0x000ff40000100a00 */
        /* <DEDUP_REMOVED lines=37> */
[----:B--2---:R-:W-:Y:S02]  /*9aeb0*/  HMMA.1688.F32.TF32 R4, R236, R130, R40 ;  /* 0x00000082ec04723c */ /* 0x004fe40000081028 */
[----:B------:R-:W-:Y:S04]  /*9aec0*/  STL.64 [R1+0x180], R48 ;  /* 0x0001803001007387 */ /* 0x000fe80000100a00 */
[----:B------:R-:W-:Y:S02]  /*9aed0*/  STL.64 [R1+0x188], R50 ;  /* 0x0001883201007387 */ /* 0x000fe40000100a00 */
[C---:B------:R-:W-:Y:S02]  /*9aee0*/  HMMA.1688.F32.TF32 R36, R240.reuse, R70, R36 ;  /* 0x00000046f024723c */ /* 0x040fe40000081024 */
[----:B------:R-:W-:Y:S04]  /*9aef0*/  STL.64 [R1+0x170], R8 ;  /* 0x0001700801007387 */ /* 0x000fe80000100a00 */
[----:B------:R2:W-:Y:S02]  /*9af00*/  STL.64 [R1+0x178], R10 ;  /* 0x0001780a01007387 */ /* 0x0005e40000100a00 */
[C---:B------:R-:W-:Y:S02]  /*9af10*/  HMMA.1688.F32.TF32 R12, R240.reuse, R94, R12 ;  /* 0x0000005ef00c723c */ /* 0x040fe4000008100c */
[----:B------:R-:W-:Y:S04]  /*9af20*/  LDS R236, [R161+0x1c380] ;  /* 0x01c38000a1ec7984 */ /* 0x000fe80000000800 */
[----:B------:R-:W-:Y:S02]  /*9af30*/  LDS R238, [R161+0x1e380] ;  /* 0x01e38000a1ee7984 */ /* 0x000fe40000000800 */
[C---:B--2---:R-:W-:Y:S02]  /*9af40*/  HMMA.1688.F32.TF32 R8, R240.reuse, R74, R32 ;  /* 0x0000004af008723c */ /* 0x044fe40000081020 */
        /* <DEDUP_REMOVED lines=8> */
[----:B------:R2:W-:Y:S08]  /*9afd0*/  STL.64 [R1+0x138], R10 ;  /* 0x0001380a01007387 */ /* 0x0005f00000100a00 */
[----:B------:R-:W-:Y:S01]  /*9afe0*/  STL.64 [R1+0x120], R4 ;  /* 0x0001200401007387 */ /* 0x000fe20000100a00 */
[C---:B--2---:R-:W-:Y:S03]  /*9aff0*/  HMMA.1688.F32.TF32 R8, R240.reuse, R86, R20 ;  /* 0x00000056f008723c */ /* 0x044fe60000081014 */
[----:B------:R2:W-:Y:S05]  /*9b000*/  STL.64 [R1+0x128], R6 ;  /* 0x0001280601007387 */ /* 0x0005ea0000100a00 */
[C---:B--2---:R-:W-:Y:S01]  /*9b010*/  HMMA.1688.F32.TF32 R4, R240.reuse, R90, R16 ;  /* 0x0000005af004723c */ /* 0x044fe20000081010 */
[----:B------:R-:W-:Y:S04]  /*9b020*/  STL.64 [R1+0x110], R24 ;  /* 0x0001101801007387 */ /* 0x000fe80000100a00 */
[----:B------:R-:W-:Y:S10]  /*9b030*/  STL.64 [R1+0x118], R26 ;  /* 0x0001181a01007387 */ /* 0x000ff40000100a00 */
[----:B------:R-:W-:Y:S04]  /*9b040*/  STL.64 [R1+0x100], R8 ;  /* 0x0001000801007387 */ /* 0x000fe80000100a00 */
[----:B------:R2:W-:Y:S04]  /*9b050*/  STL.64 [R1+0x108], R10 ;  /* 0x0001080a01007387 */ /* 0x0005e80000100a00 */
[----:B------:R-:W-:Y:S01]  /*9b060*/  STL.64 [R1+0xf0], R4 ;  /* 0x0000f00401007387 */ /* 0x000fe20000100a00 */
[C---:B--2---:R-:W-:Y:S03]  /*9b070*/  HMMA.1688.F32.TF32 R8, R240.reuse, R98, R244 ;  /* 0x00000062f008723c */ /* 0x044fe600000810f4 */
[----:B------:R2:W-:Y:S05]  /*9b080*/  STL.64 [R1+0xf8], R6 ;  /* 0x0000f80601007387 */ /* 0x0005ea0000100a00 */
[C---:B--2---:R-:W-:Y:S01]  /*9b090*/  HMMA.1688.F32.TF32 R4, R240.reuse, R102, R248 ;  /* 0x00000066f004723c */ /* 0x044fe200000810f8 */
[----:B------:R2:W-:Y:S04]  /*9b0a0*/  STL.64 [R1+0xe0], R12 ;  /* 0x0000e00c01007387 */ /* 0x0005e80000100a00 */
[----:B------:R4:W-:Y:S04]  /*9b0b0*/  STL.64 [R1+0xe8], R14 ;  /* 0x0000e80e01007387 */ /* 0x0009e80000100a00 */
[----:B------:R-:W5:Y:S06]  /*9b0c0*/  LDL.LU R244, [R1+0xdd0] ;  /* 0x000dd00001f47983 */ /* 0x000f6c0000300800 */
[----:B------:R-:W-:Y:S04]  /*9b0d0*/  STL.64 [R1+0xd0], R8 ;  /* 0x0000d00801007387 */ /* 0x000fe80000100a00 */
[----:B------:R-:W-:Y:S04]  /*9b0e0*/  STL.64 [R1+0xd8], R10 ;  /* 0x0000d80a01007387 */ /* 0x000fe80000100a00 */
[----:B------:R1:W-:Y:S04]  /*9b0f0*/  STL.64 [R1+0x160], R4 ;  /* 0x0001600401007387 */ /* 0x0003e80000100a00 */
[----:B------:R1:W-:Y:S04]  /*9b100*/  STL.64 [R1+0x168], R6 ;  /* 0x0001680601007387 */ /* 0x0003e80000100a00 */
[----:B------:R-:W5:Y:S04]  /*9b110*/  LDL.LU R245, [R1+0xdd4] ;  /* 0x000dd40001f57983 */ /* 0x000f680000300800 */
[----:B------:R-:W5:Y:S04]  /*9b120*/  LDL.LU R246, [R1+0xdd8] ;  /* 0x000dd80001f67983 */ /* 0x000f680000300800 */
[----:B------:R-:W5:Y:S04]  /*9b130*/  LDL.LU R247, [R1+0xddc] ;  /* 0x000ddc0001f77983 */ /* 0x000f680000300800 */
[----:B--2---:R-:W2:Y:S04]  /*9b140*/  LDL.LU R12, [R1+0xdf0] ;  /* 0x000df000010c7983 */ /* 0x004ea80000300800 */
[----:B------:R-:W2:Y:S04]  /*9b150*/  LDL.LU R13, [R1+0xdf4] ;  /* 0x000df400010d7983 */ /* 0x000ea80000300800 */
[----:B----4-:R-:W2:Y:S04]  /*9b160*/  LDL.LU R14, [R1+0xdf8] ;  /* 0x000df800010e7983 */ /* 0x010ea80000300800 */
[----:B------:R-:W2:Y:S04]  /*9b170*/  LDL.LU R15, [R1+0xdfc] ;  /* 0x000dfc00010f7983 */ /* 0x000ea80000300800 */
        /* <DEDUP_REMOVED lines=88> */
[C---:B-----5:R-:W-:Y:S08]  /*9b700*/  HMMA.1688.F32.TF32 R140, R240.reuse, R106, R132 ;  /* 0x0000006af08c723c */ /* 0x060ff00000081084 */
[C---:B------:R-:W-:Y:S11]  /*9b710*/  HMMA.1688.F32.TF32 R132, R240.reuse, R114, R220 ;  /* 0x00000072f084723c */ /* 0x040ff600000810dc */
        /* <DEDUP_REMOVED lines=30> */
[C---:B-1----:R-:W-:Y:S11]  /*9b900*/  HMMA.1688.F32.TF32 R4, R232.reuse, R82, R48 ;  /* 0x00000052e804723c */ /* 0x042ff60000081030 */
[----:B------:R-:W-:Y:S11]  /*9b910*/  @!UPT UIADD3 URZ, URZ, URZ, URZ ;  /* 0x0000003f3f3ff290 */ /* 0x000ff6000fffe03f */
[----:B------:R-:W-:Y:S01]  /*9b920*/  @!UPT UIADD3 URZ, URZ, URZ, URZ ;  /* 0x0000003f3f3ff290 */ /* 0x000fe2000fffe03f */
        /* <DEDUP_REMOVED lines=31> */
[----:B------:R1:W-:Y:S04]  /*9bb20*/  STL.64 [R1+0x1530], R12 ;  /* 0x0015300c01007387 */ /* 0x0003e80000100a00 */
[----:B------:R3:W-:Y:S04]  /*9bb30*/  STL.64 [R1+0x1538], R14 ;  /* 0x0015380e01007387 */ /* 0x0007e80000100a00 */
[----:B------:R-:W4:Y:S06]  /*9bb40*/  LDL.LU R244, [R1+0xa30] ;  /* 0x000a300001f47983 */ /* 0x000f2c0000300800 */
[----:B------:R5:W-:Y:S04]  /*9bb50*/  STL.64 [R1+0x1520], R8 ;  /* 0x0015200801007387 */ /* 0x000be80000100a00 */
[----:B------:R1:W-:Y:S04]  /*9bb60*/  STL.64 [R1+0x1528], R10 ;  /* 0x0015280a01007387 */ /* 0x0003e80000100a00 */
[----:B------:R-:W-:Y:S04]  /*9bb70*/  LDS R232, [R161+0x1c400] ;  /* 0x01c40000a1e87984 */ /* 0x000fe80000000800 */
[----:B------:R1:W-:Y:S04]  /*9bb80*/  STL.64 [R1+0x1110], R4 ;  /* 0x0011100401007387 */ /* 0x0003e80000100a00 */
[----:B------:R1:W-:Y:S04]  /*9bb90*/  STL.64 [R1+0x1118], R6 ;  /* 0x0011180601007387 */ /* 0x0003e80000100a00 */
[----:B------:R-:W4:Y:S04]  /*9bba0*/  LDL.LU R245, [R1+0xa34] ;  /* 0x000a340001f57983 */ /* 0x000f280000300800 */
[----:B------:R-:W4:Y:S04]  /*9bbb0*/  LDL.LU R246, [R1+0xa38] ;  /* 0x000a380001f67983 */ /* 0x000f280000300800 */
[----:B------:R-:W4:Y:S04]  /*9bbc0*/  LDL.LU R247, [R1+0xa3c] ;  /* 0x000a3c0001f77983 */ /* 0x000f280000300800 */
        /* <DEDUP_REMOVED lines=104> */
[----:B--2---:R-:W-:Y:S03]  /*9c250*/  HMMA.1688.F32.TF32 R44, R236, R70, R44 ;  /* 0x00000046ec2c723c */ /* 0x004fe6000008102c */
[----:B------:R-:W-:Y:S04]  /*9c260*/  LDS R234, [R161+0x1e400] ;  /* 0x01e40000a1ea7984 */ /* 0x000fe80000000800 */
        /* <DEDUP_REMOVED lines=59> */
[C---:B-1----:R-:W-:Y:S08]  /*9c620*/  HMMA.1688.F32.TF32 R52, R240.reuse, R126, R48 ;  /* 0x0000007ef034723c */ /* 0x042ff00000081030 */
[----:B------:R-:W-:Y:S08]  /*9c630*/  HMMA.1688.F32.TF32 R48, R240, R130, R8 ;  /* 0x00000082f030723c */ /* 0x000ff00000081008 */
        /* <DEDUP_REMOVED lines=116> */
[----:B--2---:R-:W-:Y:S08]  /*9cd80*/  HMMA.1688.F32.TF32 R8, R232, R78, R8 ;  /* 0x0000004ee808723c */ /* 0x004ff00000081008 */
[C---:B---3--:R-:W-:Y:S08]  /*9cd90*/  HMMA.1688.F32.TF32 R148, R236.reuse, R126, R148 ;  /* 0x0000007eec94723c */ /* 0x048ff00000081094 */
[C---:B----4-:R-:W-:Y:S08]  /*9cda0*/  HMMA.1688.F32.TF32 R56, R236.reuse, R118, R56 ;  /* 0x00000076ec38723c */ /* 0x050ff00000081038 */
[C---:B-----5:R-:W-:Y:S08]  /*9cdb0*/  HMMA.1688.F32.TF32 R60, R236.reuse, R114, R60 ;  /* 0x00000072ec3c723c */ /* 0x060ff0000008103c */
[----:B------:R-:W-:Y:S11]  /*9cdc0*/  HMMA.1688.F32.TF32 R52, R236, R122, R52 ;  /* 0x0000007aec34723c */ /* 0x000ff60000081034 */
[----:B------:R-:W-:Y:S04]  /*9cdd0*/  @!UPT UIADD3 URZ, URZ, URZ, URZ ;  /* 0x0000003f3f3ff290 */ /* 0x000fe8000fffe03f */
[----:B------:R-:W-:Y:S01]  /*9cde0*/  STL.64 [R1+0x14f0], R60 ;  /* 0x0014f03c01007387 */ /* 0x000fe20000100a00 */
[C---:B------:R-:W-:Y:S03]  /*9cdf0*/  HMMA.1688.F32.TF32 R152, R232.reuse, R70, R152 ;  /* 0x00000046e898723c */ /* 0x040fe60000081098 */
[----:B------:R1:W-:Y:S04]  /*9ce00*/  STL.64 [R1+0x14f8], R62 ;  /* 0x0014f83e01007387 */ /* 0x0003e80000100a00 */
[----:B-1----:R-:W2:Y:S01]  /*9ce10*/  LDL.LU.64 R62, [R1+0x40a0] ;  /* 0x0040a000013e7983 */ /* 0x002ea20000300a00 */
[C---:B------:R-:W-:Y:S03]  /*9ce20*/  HMMA.1688.F32.TF32 R48, R232.reuse, R74, R48 ;  /* 0x0000004ae830723c */ /* 0x040fe60000081030 */
        /* <DEDUP_REMOVED lines=13> */
[----:B------:R-:W-:Y:S04]  /*9cf00*/  STL.64 [R1+0x14b0], R152 ;  /* 0x0014b09801007387 */ /* 0x000fe80000100a00 */
[----:B------:R-:W-:Y:S04]  /*9cf10*/  STL.64 [R1+0x14b8], R154 ;  /* 0x0014b89a01007387 */ /* 0x000fe80000100a00 */
        /* <DEDUP_REMOVED lines=19> */
[----:B------:R-:W-:Y:S01]  /*9d050*/  STL.64 [R1+0x1440], R28 ;  /* 0x0014401c01007387 */ /* 0x000fe20000100a00 */
[C---:B------:R-:W-:Y:S03]  /*9d060*/  HMMA.1688.F32.TF32 R20, R232.reuse, R106, R20 ;  /* 0x0000006ae814723c */ /* 0x040fe60000081014 */
[----:B------:R-:W-:Y:S09]  /*9d070*/  STL.64 [R1+0x1448], R30 ;  /* 0x0014481e01007387 */ /* 0x000ff20000100a00 */
[----:B------:R-:W-:Y:S04]  /*9d080*/  STL.64 [R1+0x1430], R8 ;  /* 0x0014300801007387 */ /* 0x000fe80000100a00 */
[----:B------:R1:W-:Y:S02]  /*9d090*/  STL.64 [R1+0x1438], R10 ;  /* 0x0014380a01007387 */ /* 0x0003e40000100a00 */
[C---:B-1----:R-:W-:Y:S05]  /*9d0a0*/  HMMA.1688.F32.TF32 R8, R232.reuse, R110, R16 ;  /* 0x0000006ee808723c */ /* 0x042fea0000081010 */
[----:B------:R-:W-:Y:S04]  /*9d0b0*/  STL.64 [R1+0x1420], R20 ;  /* 0x0014201401007387 */ /* 0x000fe80000100a00 */
[----:B------:R-:W-:Y:S01]  /*9d0c0*/  STL.64 [R1+0x1428], R22 ;  /* 0x0014281601007387 */ /* 0x000fe20000100a00 */
[C---:B------:R-:W-:Y:S08]  /*9d0d0*/  HMMA.1688.F32.TF32 R12, R232.reuse, R114, R12 ;  /* 0x00000072e80c723c */ /* 0x040ff0000008100c */
[C---:B------:R-:W-:Y:S05]  /*9d0e0*/  HMMA.1688.F32.TF32 R16, R232.reuse, R118, R244 ;  /* 0x00000076e810723c */ /* 0x040fea00000810f4 */
[----:B------:R-:W-:Y:S04]  /*9d0f0*/  STL.64 [R1+0x1410], R8 ;  /* 0x0014100801007387 */ /* 0x000fe80000100a00 */
[----:B------:R1:W-:Y:S02]  /*9d100*/  STL.64 [R1+0x1418], R10 ;  /* 0x0014180a01007387 */ /* 0x0003e40000100a00 */
[----:B-1----:R-:W-:Y:S04]  /*9d110*/  HMMA.1688.F32.TF32 R8, R232, R122, R248 ;  /* 0x0000007ae808723c */ /* 0x002fe800000810f8 */
[----:B------:R1:W-:Y:S04]  /*9d120*/  STL.64 [R1+0x1400], R12 ;  /* 0x0014000c01007387 */ /* 0x0003e80000100a00 */
[----:B------:R2:W-:Y:S04]  /*9d130*/  STL.64 [R1+0x1408], R14 ;  /* 0x0014080e01007387 */ /* 0x0005e80000100a00 */
[----:B-1----:R-:W3:Y:S04]  /*9d140*/  LDL.LU R12, [R1+0x610] ;  /* 0x00061000010c7983 */ /* 0x002ee80000300800 */
[----:B------:R-:W-:Y:S04]  /*9d150*/  STL.64 [R1+0x13f0], R16 ;  /* 0x0013f01001007387 */ /* 0x000fe80000100a00 */
[----:B------:R-:W-:Y:S04]  /*9d160*/  STL.64 [R1+0x13f8], R18 ;  /* 0x0013f81201007387 */ /* 0x000fe80000100a00 */
[----:B------:R1:W-:Y:S04]  /*9d170*/  STL.64 [R1+0x13e0], R8 ;  /* 0x0013e00801007387 */ /* 0x0003e80000100a00 */
[----:B------:R1:W-:Y:S04]  /*9d180*/  STL.64 [R1+0x13e8], R10 ;  /* 0x0013e80a01007387 */ /* 0x0003e80000100a00 */
        /* <DEDUP_REMOVED lines=54> */
[----:B------:R-:W5:Y:S01]  /*9d4f0*/  LDL.LU R247, [R1+0x60c] ;  /* 0x00060c0001f77983 */ /* 0x000f620000300800 */
[----:B------:R-:W-:Y:S03]  /*9d500*/  HMMA.1688.F32.TF32 R240, R236, R130, R240 ;  /* 0x00000082ecf0723c */ /* 0x000fe600000810f0 */
[----:B------:R-:W-:Y:S04]  /*9d510*/  LDS R236, [R161+0x1c500] ;  /* 0x01c50000a1ec7984 */ /* 0x000fe80000000800 */
[----:B------:R-:W-:Y:S04]  /*9d520*/  LDS R238, [R161+0x1e500] ;  /* 0x01e50000a1ee7984 */ /* 0x000fe80000000800 */
[----:B------:R-:W-:Y:S04]  /*9d530*/  LDS R237, [R189+0x1c500] ;  /* 0x01c50000bded7984 */ /* 0x000fe80000000800 */
[----:B------:R-:W-:Y:S01]  /*9d540*/  LDS R239, [R189+0x1e500] ;  /* 0x01e50000bdef7984 */ /* 0x000fe20000000800 */
[----:B--2---:R-:W-:Y:S11]  /*9d550*/  HMMA.1688.F32.TF32 R248, R232, R126, R248 ;  /* 0x0000007ee8f8723c */ /* 0x004ff600000810f8 */
[----:B------:R-:W-:Y:S11]  /*9d560*/  @!UPT UIADD3 URZ, URZ, URZ, URZ ;  /* 0x0000003f3f3ff290 */ /* 0x000ff6000fffe03f */
[----:B------:R-:W-:Y:S01]  /*9d570*/  @!UPT UIADD3 URZ, URZ, URZ, URZ ;  /* 0x0000003f3f3ff290 */ /* 0x000fe2000fffe03f */
[----:B------:R1:W-:Y:S04]  /*9d580*/  STL.64 [R1+0x13d0], R248 ;  /* 0x0013d0f801007387 */ /* 0x0003e80000100a00 */
[----:B------:R-:W-:Y:S04]  /*9d590*/  STL.64 [R1+0x13d8], R250 ;  /* 0x0013d8fa01007387 */ /* 0x000fe80000100a00 */
[----:B-1----:R-:W2:Y:S01]  /*9d5a0*/  LDL.LU R248, [R1+0x5f0] ;  /* 0x0005f00001f87983 */ /* 0x002ea20000300800 */
        /* <DEDUP_REMOVED lines=8> */
[----:B---3--:R-:W-:Y:S03]  /*9d630*/  HMMA.1688.F32.TF32 R232, R232, R130, R152 ;  /* 0x00000082e8e8723c */ /* 0x008fe60000081098 */
[----:B------:R-:W3:Y:S04]  /*9d640*/  LDL.LU.64 R154, [R1+0x4060] ;  /* 0x00406000019a7983 */ /* 0x000ee80000300a00 */
[----:B------:R-:W3:Y:S01]  /*9d650*/  LDL.LU.64 R152, [R1+0x4058] ;  /* 0x0040580001987983 */ /* 0x000ee20000300a00 */
[C---:B-1----:R-:W-:Y:S11]  /*9d660*/  HMMA.1688.F32.TF32 R48, R240.reuse, R70, R48 ;  /* 0x00000046f030723c */ /* 0x042ff60000081030 */
[----:B------:R-:W-:Y:S04]  /*9d670*/  @!UPT UIADD3 URZ, URZ, URZ, URZ ;  /* 0x0000003f3f3ff290 */ /* 0x000fe8000fffe03f */
[----:B------:R-:W-:Y:S04]  /*9d680*/  STL.64 [R1+0xfa0], R232 ;  /* 0x000fa0e801007387 */ /* 0x000fe80000100a00 */
[----:B------:R-:W-:Y:S01]  /*9d690*/  STL.64 [R1+0xfa8], R234 ;  /* 0x000fa8ea01007387 */ /* 0x000fe20000100a00 */
[C---:B------:R-:W-:Y:S01]  /*9d6a0*/  HMMA.1688.F32.TF32 R44, R240.reuse, R78, R44 ;  /* 0x0000004ef02c723c */ /* 0x040fe2000008102c */
[----:B------:R-:W-:Y:S01]  /*9d6b0*/  IMAD.MOV.U32 R249, RZ, RZ, R162 ;  /* 0x000000fffff97224 */ /* 0x000fe200078e00a2 */
[----:B------:R-:W-:Y:S01]  /*9d6c0*/  MOV R250, R2 ;  /* 0x0000000200fa7202 */ /* 0x000fe20000000f00 */
[----:B------:R-:W-:Y:S01]  /*9d6d0*/  IMAD.MOV.U32 R251, RZ, RZ, R0 ;  /* 0x000000fffffb7224 */ /* 0x000fe200078e0000 */
[----:B------:R-:W-:Y:S04]  /*9d6e0*/  LDS R232, [R161+0x1c580] ;  /* 0x01c58000a1e87984 */ /* 0x000fe80000000800 */
[C---:B----4-:R-:W-:Y:S01]  /*9d6f0*/  HMMA.1688.F32.TF32 R36, R240.reuse, R86, R36 ;  /* 0x00000056f024723c */ /* 0x050fe20000081024 */
[----:B------:R-:W-:Y:S04]  /*9d700*/  LDS R234, [R161+0x1e580] ;  /* 0x01e58000a1ea7984 */ /* 0x000fe80000000800 */
[----:B------:R-:W-:Y:S04]  /*9d710*/  LDS R233, [R189+0x1c580] ;  /* 0x01c58000bde97984 */ /* 0x000fe80000000800 */
[----:B------:R-:W-:Y:S04]  /*9d720*/  STL.64 [R1+0xf90], R48 ;  /* 0x000f903001007387 */ /* 0x000fe80000100a00 */
[----:B------:R1:W-:Y:S01]  /*9d730*/  STL.64 [R1+0xf98], R50 ;  /* 0x000f983201007387 */ /* 0x0003e20000100a00 */
[C---:B------:R-:W-:Y:S03]  /*9d740*/  HMMA.1688.F32.TF32 R32, R240.reuse, R90, R32 ;  /* 0x0000005af020723c */ /* 0x040fe60000081020 */
[----:B------:R-:W4:Y:S05]  /*9d750*/  LDS R235, [R189+0x1e580] ;  /* 0x01e58000bdeb7984 */ /* 0x000f2a0000000800 */
[C---:B-1----:R-:W-:Y:S08]  /*9d760*/  HMMA.1688.F32.TF32 R48, R240.reuse, R74, R8 ;  /* 0x0000004af030723c */ /* 0x042ff00000081008 */
[C---:B------:R-:W-:Y:S11]  /*9d770*/  HMMA.1688.F32.TF32 R8, R240.reuse, R82, R40 ;  /* 0x00000052f008723c */ /* 0x040ff60000081028 */
[----:B------:R-:W-:Y:S04]  /*9d780*/  @!UPT UIADD3 URZ, URZ, URZ, URZ ;  /* 0x0000003f3f3ff290 */ /* 0x000fe8000fffe03f */
[----:B------:R-:W-:Y:S04]  /*9d790*/  STL.64 [R1+0xf80], R48 ;  /* 0x000f803001007387 */ /* 0x000fe80000100a00 */
[----:B------:R-:W-:Y:S04]  /*9d7a0*/  STL.64 [R1+0xf88], R50 ;  /* 0x000f883201007387 */ /* 0x000fe80000100a00 */
[----:B------:R-:W-:Y:S04]  /*9d7b0*/  STL.64 [R1+0xf70], R44 ;  /* 0x000f702c01007387 */ /* 0x000fe80000100a00 */
[----:B------:R-:W-:Y:S04]  /*9d7c0*/  STL.64 [R1+0xf78], R46 ;  /* 0x000f782e01007387 */ /* 0x000fe80000100a00 */
[----:B------:R-:W-:Y:S04]  /*9d7d0*/  STL.64 [R1+0xf60], R8 ;  /* 0x000f600801007387 */ /* 0x000fe80000100a00 */
[----:B------:R1:W-:Y:S02]  /*9d7e0*/  STL.64 [R1+0xf68], R10 ;  /* 0x000f680a01007387 */ /* 0x0003e40000100a00 */
[C---:B-1----:R-:W-:Y:S02]  /*9d7f0*/  HMMA.1688.F32.TF32 R8, R240.reuse, R94, R28 ;  /* 0x0000005ef008723c */ /* 0x042fe4000008101c */
[----:B------:R-:W-:Y:S04]  /*9d800*/  STL.64 [R1+0xf50], R36 ;  /* 0x000f502401007387 */ /* 0x000fe80000100a00 */
[----:B------:R-:W-:Y:S04]  /*9d810*/  STL.64 [R1+0xf58], R38 ;  /* 0x000f582601007387 */ /* 0x000fe80000100a00 */
[----:B------:R-:W-:Y:S01]  /*9d820*/  STL.64 [R1+0xf40], R32 ;  /* 0x000f402001007387 */ /* 0x000fe20000100a00 */
[----:B------:R-:W-:Y:S03]  /*9d830*/  HMMA.1688.F32.TF32 R24, R240, R98, R24 ;  /* 0x00000062f018723c */ /* 0x000fe60000081018 */
[----:B------:R-:W-:Y:S09]  /*9d840*/  STL.64 [R1+0xf48], R34 ;  /* 0x000f482201007387 */ /* 0x000ff20000100a00 */
[----:B------:R1:W-:Y:S01]  /*9d850*/  STL [R1+0xf30], R8 ;  /* 0x000f300801007387 */ /* 0x0003e20000100800 */
[----:B------:R-:W-:Y:S01]  /*9d860*/  IMAD.MOV.U32 R162, RZ, RZ, R9 ;  /* 0x000000ffffa27224 */ /* 0x000fe200078e0009 */
[----:B------:R-:W-:Y:S01]  /*9d870*/  MOV R2, R10 ;  /* 0x0000000a00027202 */ /* 0x000fe20000000f00 */
[----:B------:R-:W-:-:S02]  /*9d880*/  IMAD.MOV.U32 R0, RZ, RZ, R11 ;  /* 0x000000ffff007224 */ /* 0x000fc400078e000b */
[C---:B-1----:R-:W-:Y:S03]  /*9d890*/  HMMA.1688.F32.TF32 R8, R240.reuse, R102, R20 ;  /* 0x00000066f008723c */ /* 0x042fe60000081014 */
[----:B------:R1:W-:Y:S04]  /*9d8a0*/  STL [R1+0x3f08], R0 ;  /* 0x003f080001007387 */ /* 0x0003e80000100800 */
[----:B------:R1:W-:Y:S01]  /*9d8b0*/  STL [R1+0x3f04], R2 ;  /* 0x003f040201007387 */ /* 0x0003e20000100800 */
[C---:B-----5:R-:W-:Y:S03]  /*9d8c0*/  HMMA.1688.F32.TF32 R16, R240.reuse, R106, R16 ;  /* 0x0000006af010723c */ /* 0x060fe60000081010 */
[----:B------:R5:W-:Y:S04]  /*9d8d0*/  STL [R1+0x3f00], R162 ;  /* 0x003f00a201007387 */ /* 0x000be80000100800 */
[----:B------:R-:W-:Y:S01]  /*9d8e0*/  STL.64 [R1+0xf20], R24 ;  /* 0x000f201801007387 */ /* 0x000fe20000100a00 */
[----:B------:R-:W-:Y:S03]  /*9d8f0*/  HMMA.1688.F32.TF32 R12, R240, R110, R12 ;  /* 0x0000006ef00c723c */ /* 0x000fe6000008100c */
[----:B------:R-:W-:Y:S04]  /*9d900*/  STL.64 [R1+0xf28], R26 ;  /* 0x000f281a01007387 */ /* 0x000fe80000100a00 */
[----:B------:R4:W-:Y:S01]  /*9d910*/  STL [R1+0xf10], R8 ;  /* 0x000f100801007387 */ /* 0x0009e20000100800 */
[----:B-1----:R-:W-:Y:S01]  /*9d920*/  IMAD.MOV.U32 R0, RZ, RZ, R9 ;  /* 0x000000ffff007224 */ /* 0x002fe200078e0009 */
[----:B------:R-:W-:Y:S01]  /*9d930*/  MOV R2, R10 ;  /* 0x0000000a00027202 */ /* 0x000fe20000000f00 */
[----:B-----5:R-:W-:-:S02]  /*9d940*/  IMAD.MOV.U32 R162, RZ, RZ, R11 ;  /* 0x000000ffffa27224 */ /* 0x020fc400078e000b */
[----:B----4-:R-:W-:Y:S03]  /*9d950*/  HMMA.1688.F32.TF32 R8, R240, R114, R244 ;  /* 0x00000072f008723c */ /* 0x010fe600000810f4 */
[----:B------:R-:W-:Y:S04]  /*9d960*/  STL.64 [R1+0xf00], R16 ;  /* 0x000f001001007387 */ /* 0x000fe80000100a00 */
[----:B------:R-:W-:Y:S04]  /*9d970*/  STL.64 [R1+0xf08], R18 ;  /* 0x000f081201007387 */ /* 0x000fe80000100a00 */
[----:B------:R-:W-:Y:S04]  /*9d980*/  STL.64 [R1+0xef0], R12 ;  /* 0x000ef00c01007387 */ /* 0x000fe80000100a00 */
[----:B------:R-:W-:Y:S08]  /*9d990*/  STL.64 [R1+0xef8], R14 ;  /* 0x000ef80e01007387 */ /* 0x000ff00000100a00 */
[----:B------:R2:W-:Y:S01]  /*9d9a0*/  STL.64 [R1+0xee8], R10 ;  /* 0x000ee80a01007387 */ /* 0x0005e20000100a00 */
[----:B------:R-:W-:Y:S01]  /*9d9b0*/  IMAD.MOV.U32 R116, RZ, RZ, R8 ;  /* 0x000000ffff747224 */ /* 0x000fe200078e0008 */
[----:B------:R-:W-:-:S05]  /*9d9c0*/  MOV R117, R9 ;  /* 0x0000000900757202 */ /* 0x000fca0000000f00 */
[----:B------:R-:W-:Y:S04]  /*9d9d0*/  STL [R1+0x3ecc], R117 ;  /* 0x003ecc7501007387 */ /* 0x000fe80000100800 */
[----:B------:R-:W-:Y:S04]  /*9d9e0*/  STL [R1+0x3ec8], R116 ;  /* 0x003ec87401007387 */ /* 0x000fe80000100800 */
[----:B------:R-:W4:Y:S01]  /*9d9f0*/  LDL.LU R244, [R1+0x530] ;  /* 0x0005300001f47983 */ /* 0x000f220000300800 */
[C---:B--2---:R-:W-:Y:S11]  /*9da00*/  HMMA.1688.F32.TF32 R8, R240.reuse, R118, R248 ;  /* 0x00000076f008723c */ /* 0x044ff600000810f8 */
[----:B------:R-:W-:Y:S11]  /*9da10*/  @!UPT UIADD3 URZ, URZ, URZ, URZ ;  /* 0x0000003f3f3ff290 */ /* 0x000ff6000fffe03f */
[----:B------:R-:W-:Y:S01]  /*9da20*/  @!UPT UIADD3 URZ, URZ, URZ, URZ ;  /* 0x0000003f3f3ff290 */ /* 0x000fe2000fffe03f */
[----:B------:R1:W-:Y:S04]  /*9da30*/  STL.64 [R1+0xed0], R8 ;  /* 0x000ed00801007387 */ /* 0x0003e80000100a00 */
[----:B------:R2:W-:Y:S04]  /*9da40*/  STL.64 [R1+0xed8], R10 ;  /* 0x000ed80a01007387 */ /* 0x0005e80000100a00 */
        /* <DEDUP_REMOVED lines=19> */
[----:B-1----:R-:W4:Y:S04]  /*9db80*/  LDL.LU R8, [R1+0x5d0] ;  /* 0x0005d00001087983 */ /* 0x002f280000300800 */
[----:B------:R-:W4:Y:S04]  /*9db90*/  LDL.LU R9, [R1+0x5d4] ;  /* 0x0005d40001097983 */ /* 0x000f280000300800 */
[----:B--2---:R-:W4:Y:S04]  /*9dba0*/  LDL.LU R10, [R1+0x5d8] ;  /* 0x0005d800010a7983 */ /* 0x004f280000300800 */
[----:B------:R-:W4:Y:S04]  /*9dbb0*/  LDL.LU R11, [R1+0x5dc] ;  /* 0x0005dc00010b7983 */ /* 0x000f280000300800 */
        /* <DEDUP_REMOVED lines=28> */
[C---:B---3--:R-:W-:Y:S08]  /*9dd80*/  HMMA.1688.F32.TF32 R48, R240.reuse, R122, R48 ;  /* 0x0000007af030723c */ /* 0x048ff00000081030 */
[----:B----4-:R-:W-:Y:S11]  /*9dd90*/  HMMA.1688.F32.TF32 R8, R240, R126, R8 ;  /* 0x0000007ef008723c */ /* 0x010ff60000081008 */
[----:B------:R-:W-:Y:S05]  /*9dda0*/  @!UPT UIADD3 URZ, URZ, URZ, URZ ;  /* 0x0000003f3f3ff290 */ /* 0x000fea000fffe03f */
[----:B------:R-:W-:Y:S01]  /*9ddb0*/  IMAD.MOV.U32 R116, RZ, RZ, R51 ;  /* 0x000000ffff747224 */ /* 0x000fe200078e0033 */
[----:B------:R1:W-:Y:S01]  /*9ddc0*/  STL.64 [R1+0xec0], R48 ;  /* 0x000ec03001007387 */ /* 0x0003e20000100a00 */
[----:B------:R-:W-:-:S03]  /*9ddd0*/  IMAD.MOV.U32 R117, RZ, RZ, R50 ;  /* 0x000000ffff757224 */ /* 0x000fc600078e0032 */
[----:B------:R-:W3:Y:S01]  /*9dde0*/  LDL.LU.64 R50, [R1+0x4050] ;  /* 0x0040500001327983 */ /* 0x000ee20000300a00 */
[----:B--2---:R-:W-:Y:S03]  /*9ddf0*/  HMMA.1688.F32.TF32 R44, R240, R130, R44 ;  /* 0x00000082f02c723c */ /* 0x004fe6000008102c */
[----:B-1----:R-:W3:Y:S04]  /*9de00*/  LDL.LU.64 R48, [R1+0x4048] ;  /* 0x0040480001307983 */ /* 0x002ee80000300a00 */
[----:B------:R-:W-:Y:S04]  /*9de10*/  STL [R1+0x3ed4], R116 ;  /* 0x003ed47401007387 */ /* 0x000fe80000100800 */
[----:B------:R-:W-:Y:S04]  /*9de20*/  STL [R1+0x3ed0], R117 ;  /* 0x003ed07501007387 */ /* 0x000fe80000100800 */
[----:B------:R-:W-:Y:S04]  /*9de30*/  STL.64 [R1+0xeb0], R8 ;  /* 0x000eb00801007387 */ /* 0x000fe80000100a00 */
[----:B------:R1:W-:Y:S02]  /*9de40*/  STL.64 [R1+0xeb8], R10 ;  /* 0x000eb80a01007387 */ /* 0x0003e40000100a00 */
[C---:B-1----:R-:W-:Y:S02]  /*9de50*/  HMMA.1688.F32.TF32 R8, R236.reuse, R70, R40 ;  /* 0x00000046ec08723c */ /* 0x042fe40000081028 */
[----:B------:R-:W-:Y:S04]  /*9de60*/  STL.64 [R1+0xc80], R44 ;  /* 0x000c802c01007387 */ /* 0x000fe80000100a00 */
[----:B------:R-:W-:Y:S02]  /*9de70*/  STL.64 [R1+0xc88], R46 ;  /* 0x000c882e01007387 */ /* 0x000fe40000100a00 */
[C---:B-----5:R-:W-:Y:S11]  /*9de80*/  HMMA.1688.F32.TF32 R36, R236.reuse, R74, R36 ;  /* 0x0000004aec24723c */ /* 0x060ff60000081024 */
[----:B------:R-:W-:Y:S04]  /*9de90*/  @!UPT UIADD3 URZ, URZ, URZ, URZ ;  /* 0x0000003f3f3ff290 */ /* 0x000fe8000fffe03f */
[----:B------:R1:W-:Y:S01]  /*9dea0*/  STL.64 [R1+0xc70], R8 ;  /* 0x000c700801007387 */ /* 0x0003e20000100a00 */
[----:B------:R-:W-:Y:S01]  /*9deb0*/  MOV R116, R10 ;  /* 0x0000000a00747202 */ /* 0x000fe20000000f00 */
[----:B------:R-:W-:Y:S02]  /*9dec0*/  IMAD.MOV.U32 R117, RZ, RZ, R11 ;  /* 0x000000ffff757224 */ /* 0x000fe400078e000b */
[C---:B-1----:R-:W-:Y:S03]  /*9ded0*/  HMMA.1688.F32.TF32 R8, R236.reuse, R78, R32 ;  /* 0x0000004eec08723c */ /* 0x042fe60000081020 */
[----:B------:R1:W-:Y:S04]  /*9dee0*/  STL [R1+0x3edc], R117 ;  /* 0x003edc7501007387 */ /* 0x0003e80000100800 */
[----:B------:R2:W-:Y:S01]  /*9def0*/  STL [R1+0x3ed8], R116 ;  /* 0x003ed87401007387 */ /* 0x0005e20000100800 */
[C---:B------:R-:W-:Y:S03]  /*9df00*/  HMMA.1688.F32.TF32 R28, R236.reuse, R82, R28 ;  /* 0x00000052ec1c723c */ /* 0x040fe6000008101c */
[----:B------:R-:W-:Y:S04]  /*9df10*/  STL.64 [R1+0xc60], R36 ;  /* 0x000c602401007387 */ /* 0x000fe80000100a00 */
[----:B------:R-:W-:Y:S01]  /*9df20*/  STL.64 [R1+0xc68], R38 ;  /* 0x000c682601007387 */ /* 0x000fe20000100a00 */
[----:B------:R-:W-:Y:S07]  /*9df30*/  HMMA.1688.F32.TF32 R24, R236, R86, R24 ;  /* 0x00000056ec18723c */ /* 0x000fee0000081018 */
[----:B------:R4:W-:Y:S01]  /*9df40*/  STL.64 [R1+0xc50], R8 ;  /* 0x000c500801007387 */ /* 0x0009e20000100a00 */
[----:B-1----:R-:W-:Y:S01]  /*9df50*/  IMAD.MOV.U32 R117, RZ, RZ, R10 ;  /* 0x000000ffff757224 */ /* 0x002fe200078e000a */
[----:B--2---:R-:W-:-:S02]  /*9df60*/  MOV R116, R11 ;  /* 0x0000000b00747202 */ /* 0x004fc40000000f00 */
[C---:B----4-:R-:W-:Y:S02]  /*9df70*/  HMMA.1688.F32.TF32 R8, R236.reuse, R90, R20 ;  /* 0x0000005aec08723c */ /* 0x050fe40000081014 */
[----:B------:R1:W-:Y:S04]  /*9df80*/  STL [R1+0x3ee4], R117 ;  /* 0x003ee47501007387 */ /* 0x0003e80000100800 */
[----:B------:R2:W-:Y:S04]  /*9df90*/  STL [R1+0x3ee0], R116 ;  /* 0x003ee07401007387 */ /* 0x0005e80000100800 */
[----:B------:R-:W-:Y:S01]  /*9dfa0*/  STL.64 [R1+0xea0], R28 ;  /* 0x000ea01c01007387 */ /* 0x000fe20000100a00 */
[C---:B------:R-:W-:Y:S03]  /*9dfb0*/  HMMA.1688.F32.TF32 R16, R236.reuse, R94, R16 ;  /* 0x0000005eec10723c */ /* 0x040fe60000081010 */
[----:B------:R-:W-:Y:S04]  /*9dfc0*/  STL.64 [R1+0xea8], R30 ;  /* 0x000ea81e01007387 */ /* 0x000fe80000100a00 */
[----:B------:R-:W-:Y:S01]  /*9dfd0*/  STL.64 [R1+0xe90], R24 ;  /* 0x000e901801007387 */ /* 0x000fe20000100a00 */
[----:B------:R-:W-:Y:S03]  /*9dfe0*/  HMMA.1688.F32.TF32 R12, R236, R98, R12 ;  /* 0x00000062ec0c723c */ /* 0x000fe6000008100c */
[----:B------:R-:W-:Y:S02]  /*9dff0*/  STL.64 [R1+0xe98], R26 ;  /* 0x000e981a01007387 */ /* 0x000fe40000100a00 */
[----:B-1----:R-:W-:-:S02]  /*9e000*/  IMAD.MOV.U32 R117, RZ, RZ, R8 ;  /* 0x000000ffff757224 */ /* 0x002fc400078e0008 */
[----:B------:R1:W-:Y:S01]  /*9e010*/  STL.64 [R1+0xe88], R10 ;  /* 0x000e880a01007387 */ /* 0x0003e20000100a00 */
[----:B--2---:R-:W-:Y:S02]  /*9e020*/  IMAD.MOV.U32 R116, RZ, RZ, R9 ;  /* 0x000000ffff747224 */ /* 0x004fe400078e0009 */
[----:B-1----:R-:W-:Y:S01]  /*9e030*/  HMMA.1688.F32.TF32 R8, R236, R102, R244 ;  /* 0x00000066ec08723c */ /* 0x002fe200000810f4 */
[----:B------:R1:W-:Y:S04]  /*9e040*/  STL [R1+0x3eec], R117 ;  /* 0x003eec7501007387 */ /* 0x0003e80000100800 */
[----:B------:R2:W-:Y:S04]  /*9e050*/  STL [R1+0x3ee8], R116 ;  /* 0x003ee87401007387 */ /* 0x0005e80000100800 */
[----:B------:R-:W-:Y:S04]  /*9e060*/  STL.64 [R1+0xe70], R16 ;  /* 0x000e701001007387 */ /* 0x000fe80000100a00 */
[----:B------:R-:W-:Y:S04]  /*9e070*/  STL.64 [R1+0xe78], R18 ;  /* 0x000e781201007387 */ /* 0x000fe80000100a00 */
[----:B------:R-:W-:Y:S04]  /*9e080*/  STL.64 [R1+0xe60], R12 ;  /* 0x000e600c01007387 */ /* 0x000fe80000100a00 */
[----:B------:R-:W-:Y:S03]  /*9e090*/  STL.64 [R1+0xe68], R14 ;  /* 0x000e680e01007387 */ /* 0x000fe60000100a00 */
[----:B-1----:R-:W-:Y:S01]  /*9e0a0*/  MOV R117, R10 ;  /* 0x0000000a00757202 */ /* 0x002fe20000000f00 */
[----:B------:R1:W-:Y:S01]  /*9e0b0*/  STL.64 [R1+0xe50], R8 ;  /* 0x000e500801007387 */ /* 0x0003e20000100a00 */
[----:B--2---:R-:W-:-:S02]  /*9e0c0*/  IMAD.MOV.U32 R116, RZ, RZ, R11 ;  /* 0x000000ffff747224 */ /* 0x004fc400078e000b */
[C---:B-1----:R-:W-:Y:S01]  /*9e0d0*/  HMMA.1688.F32.TF32 R8, R236.reuse, R106, R248 ;  /* 0x0000006aec08723c */ /* 0x042fe200000810f8 */
[----:B------:R-:W-:Y:S04]  /*9e0e0*/  STL [R1+0x3ef4], R117 ;  /* 0x003ef47501007387 */ /* 0x000fe80000100800 */
[----:B------:R-:W-:Y:S04]  /*9e0f0*/  STL [R1+0x3ef0], R116 ;  /* 0x003ef07401007387 */ /* 0x000fe80000100800 */
[----:B------:R-:W2:Y:S11]  /*9e100*/  LDL.LU R24, [R1+0x460] ;  /* 0x0004600001187983 */ /* 0x000eb60000300800 */
[----:B------:R-:W-:Y:S03]  /*9e110*/  @!UPT UIADD3 URZ, URZ, URZ, URZ ;  /* 0x0000003f3f3ff290 */ /* 0x000fe6000fffe03f */
        /* <DEDUP_REMOVED lines=17> */
[----:B-1----:R-:W5:Y:S04]  /*9e230*/  LDL.LU R8, [R1+0x510] ;  /* 0x0005100001087983 */ /* 0x002f680000300800 */
[----:B------:R-:W5:Y:S04]  /*9e240*/  LDL.LU R9, [R1+0x514] ;  /* 0x0005140001097983 */ /* 0x000f680000300800 */
[----:B----4-:R-:W5:Y:S04]  /*9e250*/  LDL.LU R10, [R1+0x518] ;  /* 0x00051800010a7983 */ /* 0x010f680000300800 */
        /* <DEDUP_REMOVED lines=35> */
[C---:B-----5:R-:W-:Y:S08]  /*9e490*/  HMMA.1688.F32.TF32 R8, R236.reuse, R110, R8 ;  /* 0x0000006eec08723c */ /* 0x060ff00000081008 */
[C---:B----4-:R-:W-:Y:S08]  /*9e4a0*/  HMMA.1688.F32.TF32 R44, R236.reuse, R114, R44 ;  /* 0x00000072ec2c723c */ /* 0x050ff0000008102c */
[C---:B------:R-:W-:Y:S08]  /*9e4b0*/  HMMA.1688.F32.TF32 R40, R236.reuse, R118, R40 ;  /* 0x00000076ec28723c */ /* 0x040ff00000081028 */
[----:B------:R-:W-:Y:S01]  /*9e4c0*/  IMAD.MOV.U32 R117, RZ, RZ, R8 ;  /* 0x000000ffff757224 */ /* 0x000fe200078e0008 */
[----:B------:R-:W-:Y:S01]  /*9e4d0*/  MOV R116, R9 ;  /* 0x0000000900747202 */ /* 0x000fe20000000f00 */
[----:B------:R1:W-:Y:S04]  /*9e4e0*/  STL.64 [R1+0x13b8], R10 ;  /* 0x0013b80a01007387 */ /* 0x0003e80000100a00 */
[----:B-1----:R-:W2:Y:S01]  /*9e4f0*/  LDL.LU.64 R10, [R1+0x4040] ;  /* 0x00404000010a7983 */ /* 0x002ea20000300a00 */
[----:B------:R-:W-:Y:S03]  /*9e500*/  HMMA.1688.F32.TF32 R248, R236, R126, R248 ;  /* 0x0000007eecf8723c */ /* 0x000fe600000810f8 */
[----:B------:R-:W2:Y:S04]  /*9e510*/  LDL.LU.64 R8, [R1+0x4038] ;  /* 0x0040380001087983 */ /* 0x000ea80000300a00 */
[----:B------:R1:W-:Y:S04]  /*9e520*/  STL [R1+0x3efc], R117 ;  /* 0x003efc7501007387 */ /* 0x0003e80000100800 */
[----:B------:R3:W-:Y:S04]  /*9e530*/  STL [R1+0x3ef8], R116 ;  /* 0x003ef87401007387 */ /* 0x0007e80000100800 */
[----:B------:R-:W-:Y:S04]  /*9e540*/  STL.64 [R1+0x13a0], R44 ;  /* 0x0013a02c01007387 */ /* 0x000fe80000100a00 */
[----:B------:R4:W-:Y:S01]  /*9e550*/  STL.64 [R1+0x13a8], R46 ;  /* 0x0013a82e01007387 */ /* 0x0009e20000100a00 */
[----:B-1----:R-:W-:-:S02]  /*9e560*/  IMAD.MOV.U32 R117, RZ, RZ, R246 ;  /* 0x000000ffff757224 */ /* 0x002fc400078e00f6 */
[----:B---3--:R-:W-:Y:S01]  /*9e570*/  IMAD.MOV.U32 R116, RZ, RZ, R247 ;  /* 0x000000ffff747224 */ /* 0x008fe200078e00f7 */
[----:B----4-:R-:W3:Y:S04]  /*9e580*/  LDL.LU.64 R46, [R1+0x4030] ;  /* 0x00403000012e7983 */ /* 0x010ee80000300a00 */
[----:B------:R-:W3:Y:S04]  /*9e590*/  LDL.LU.64 R44, [R1+0x4028] ;  /* 0x00402800012c7983 */ /* 0x000ee80000300a00 */
[----:B------:R-:W-:Y:S04]  /*9e5a0*/  STL.64 [R1+0x1390], R40 ;  /* 0x0013902801007387 */ /* 0x000fe80000100a00 */
[----:B------:R1:W-:Y:S04]  /*9e5b0*/  STL.64 [R1+0x1398], R42 ;  /* 0x0013982a01007387 */ /* 0x0003e80000100a00 */
[----:B-1----:R-:W4:Y:S04]  /*9e5c0*/  LDL.LU.64 R42, [R1+0x4020] ;  /* 0x00402000012a7983 */ /* 0x002f280000300a00 */
[----:B------:R-:W4:Y:S04]  /*9e5d0*/  LDL.LU.64 R40, [R1+0x4018] ;  /* 0x0040180001287983 */ /* 0x000f280000300a00 */
[----:B------:R1:W-:Y:S04]  /*9e5e0*/  STL.64 [R1+0x1380], R244 ;  /* 0x001380f401007387 */ /* 0x0003e80000100a00 */
[----:B------:R-:W5:Y:S04]  /*9e5f0*/  LDL.LU.64 R246, [R1+0x4010] ;  /* 0x0040100001f67983 */ /* 0x000f680000300a00 */
[----:B-1----:R-:W2:Y:S04]  /*9e600*/  LDL.LU.64 R244, [R1+0x4008] ;  /* 0x0040080001f47983 */ /* 0x002ea80000300a00 */
[----:B------:R-:W-:Y:S04]  /*9e610*/  STL.64 [R1+0x1370], R248 ;  /* 0x001370f801007387 */ /* 0x000fe80000100a00 */
[----:B------:R1:W-:Y:S04]  /*9e620*/  STL.64 [R1+0x1378], R250 ;  /* 0x001378fa01007387 */ /* 0x0003e80000100a00 */
[----:B-1----:R-:W2:Y:S04]  /*9e630*/  LDL.LU.64 R250, [R1+0x4000] ;  /* 0x0040000001fa7983 */ /* 0x002ea80000300a00 */
[----:B------:R-:W2:Y:S04]  /*9e640*/  LDL.LU.64 R248, [R1+0x3ff8] ;  /* 0x003ff80001f87983 */ /* 0x000ea80000300a00 */
[----:B------:R-:W2:Y:S04]  /*9e650*/  LDL.LU R236, [R1+0x4b0] ;  /* 0x0004b00001ec7983 */ /* 0x000ea80000300800 */
[----:B------:R1:W-:Y:S04]  /*9e660*/  STL.64 [R1+0xe40], R12 ;  /* 0x000e400c01007387 */ /* 0x0003e80000100a00 */
[----:B------:R1:W-:Y:S04]  /*9e670*/  STL.64 [R1+0xe48], R14 ;  /* 0x000e480e01007387 */ /* 0x0003e80000100a00 */
[----:B------:R-:W2:Y:S04]  /*9e680*/  LDL.LU R237, [R1+0x4b4] ;  /* 0x0004b40001ed7983 */ /* 0x000ea80000300800 */
[----:B------:R-:W2:Y:S04]  /*9e690*/  LDL.LU R238, [R1+0x4b8] ;  /* 0x0004b80001ee7983 */ /* 0x000ea80000300800 */
[----:B------:R-:W2:Y:S01]  /*9e6a0*/  LDL.LU R239, [R1+0x4bc] ;  /* 0x0004bc0001ef7983 */ /* 0x000ea20000300800 */
[C---:B------:R-:W-:Y:S03]  /*9e6b0*/  HMMA.1688.F32.TF32 R240, R232.reuse, R74, R240 ;  /* 0x0000004ae8f0723c */ /* 0x040fe600000810f0 */
[----:B-1----:R-:W3:Y:S04]  /*9e6c0*/  LDL.LU R12, [R1+0x430] ;  /* 0x00043000010c7983 */ /* 0x002ee80000300800 */
[----:B------:R-:W3:Y:S01]  /*9e6d0*/  LDL.LU R13, [R1+0x434] ;  /* 0x00043400010d7983 */ /* 0x000ee20000300800 */
[C---:B------:R-:W-:Y:S03]  /*9e6e0*/  HMMA.1688.F32.TF32 R36, R232.reuse, R78, R36 ;  /* 0x0000004ee824723c */ /* 0x040fe60000081024 */
[----:B------:R-:W3:Y:S04]  /*9e6f0*/  LDL.LU R14, [R1+0x438] ;  /* 0x00043800010e7983 */ /* 0x000ee80000300800 */
[----:B------:R-:W3:Y:S01]  /*9e700*/  LDL.LU R15, [R1+0x43c] ;  /* 0x00043c00010f7983 */ /* 0x000ee20000300800 */
[C---:B------:R-:W-:Y:S08]  /*9e710*/  HMMA.1688.F32.TF32 R32, R232.reuse, R82, R32 ;  /* 0x00000052e820723c */ /* 0x040ff00000081020 */
[C---:B------:R-:W-:Y:S08]  /*9e720*/  HMMA.1688.F32.TF32 R28, R232.reuse, R86, R28 ;  /* 0x00000056e81c723c */ /* 0x040ff0000008101c */
[C---:B------:R-:W-:Y:S08]  /*9e730*/  HMMA.1688.F32.TF32 R24, R232.reuse, R90, R24 ;  /* 0x0000005ae818723c */ /* 0x040ff00000081018 */
[C---:B------:R-:W-:Y:S08]  /*9e740*/  HMMA.1688.F32.TF32 R20, R232.reuse, R94, R20 ;  /* 0x0000005ee814723c */ /* 0x040ff00000081014 */
[C---:B------:R-:W-:Y:S08]  /*9e750*/  HMMA.1688.F32.TF32 R16, R232.reuse, R98, R16 ;  /* 0x00000062e810723c */ /* 0x040ff00000081010 */
[C---:B--2---:R-:W-:Y:S11]  /*9e760*/  HMMA.1688.F32.TF32 R236, R232.reuse, R70, R236 ;  /* 0x00000046e8ec723c */ /* 0x044ff600000810ec */
[----:B------:R-:W-:Y:S11]  /*9e770*/  @!UPT UIADD3 URZ, URZ, URZ, URZ ;  /* 0x0000003f3f3ff290 */ /* 0x000ff6000fffe03f */
[----:B------:R-:W-:Y:S01]  /*9e780*/  @!UPT UIADD3 URZ, URZ, URZ, URZ ;  /* 0x0000003f3f3ff290 */ /* 0x000fe2000fffe03f */
        /* <DEDUP_REMOVED lines=9> */
[----:B------:R2:W-:Y:S01]  /*9e820*/  STL.64 [R1+0x1328], R30 ;  /* 0x0013281e01007387 */ /* 0x0005e20000100a00 */
[----:B---3--:R-:W-:Y:S03]  /*9e830*/  HMMA.1688.F32.TF32 R12, R232, R102, R12 ;  /* 0x00000066e80c723c */ /* 0x008fe6000008100c */
[----:B------:R-:W-:Y:S04]  /*9e840*/  LDS R236, [R161+0x1c600] ;  /* 0x01c60000a1ec7984 */ /* 0x000fe80000000800 */
[----:B-1----:R-:W3:Y:S04]  /*9e850*/  LDL.LU R28, [R1+0x420] ;  /* 0x00042000011c7983 */ /* 0x002ee80000300800 */
[----:B------:R1:W-:Y:S04]  /*9e860*/  STL.64 [R1+0x1310], R24 ;  /* 0x0013101801007387 */ /* 0x0003e80000100a00 */
[----:B------:R1:W-:Y:S04]  /*9e870*/  STL.64 [R1+0x1318], R26 ;  /* 0x0013181a01007387 */ /* 0x0003e80000100a00 */
[----:B------:R1:W-:Y:S04]  /*9e880*/  STL.64 [R1+0x1300], R20 ;  /* 0x0013001401007387 */ /* 0x0003e80000100a00 */
[----:B------:R1:W-:Y:S04]  /*9e890*/  STL.64 [R1+0x1308], R22 ;  /* 0x0013081601007387 */ /* 0x0003e80000100a00 */
[----:B------:R-:W3:Y:S04]  /*9e8a0*/  LDL.LU R29, [R1+0x424] ;  /* 0x00042400011d7983 */ /* 0x000ee80000300800 */
[----:B--2---:R-:W3:Y:S04]  /*9e8b0*/  LDL.LU R30, [R1+0x428] ;  /* 0x00042800011e7983 */ /* 0x004ee80000300800 */
[----:B------:R2:W-:Y:S04]  /*9e8c0*/  STL.64 [R1+0x12f0], R16 ;  /* 0x0012f01001007387 */ /* 0x0005e80000100a00 */
[----:B------:R2:W-:Y:S04]  /*9e8d0*/  STL [R1+0x12f8], R18 ;  /* 0x0012f81201007387 */ /* 0x0005e80000100800 */
[----:B-1----:R-:W4:Y:S04]  /*9e8e0*/  LDL.LU R24, [R1+0x30] ;  /* 0x0000300001187983 */ /* 0x002f280000300800 */
        /* <DEDUP_REMOVED lines=8> */
[----:B------:R-:W4:Y:S04]  /*9e970*/  LDL.LU R23, [R1+0x2c] ;  /* 0x00002c0001177983 */ /* 0x000f280000300800 */
[----:B--2---:R-:W2:Y:S04]  /*9e980*/  LDL.LU R16, [R1+0x10] ;  /* 0x0000100001107983 */ /* 0x004ea80000300800 */
[----:B------:R-:W2:Y:S04]  /*9e990*/  LDL.LU R17, [R1+0x14] ;  /* 0x0000140001117983 */ /* 0x000ea80000300800 */
[----:B------:R-:W2:Y:S04]  /*9e9a0*/  LDL.LU R18, [R1+0x18] ;  /* 0x0000180001127983 */ /* 0x000ea80000300800 */
[----:B------:R-:W2:Y:S01]  /*9e9b0*/  LDL.LU R19, [R1+0x1c] ;  /* 0x00001c0001137983 */ /* 0x000ea20000300800 */
[----:B------:R-:W-:Y:S01]  /*9e9c0*/  IMAD.MOV.U32 R101, RZ, RZ, R12 ;  /* 0x000000ffff657224 */ /* 0x000fe200078e000c */
[----:B------:R-:W-:Y:S01]  /*9e9d0*/  MOV R100, R13 ;  /* 0x0000000d00647202 */ /* 0x000fe20000000f00 */
[----:B------:R-:W-:Y:S01]  /*9e9e0*/  IMAD.MOV.U32 R97, RZ, RZ, R14 ;  /* 0x000000ffff617224 */ /* 0x000fe200078e000e */
[----:B------:R-:W-:Y:S01]  /*9e9f0*/  STL [R1+0x3eb8], R188 ;  /* 0x003eb8bc01007387 */ /* 0x000fe20000100800 */
[----:B------:R-:W-:-:S03]  /*9ea00*/  IMAD.MOV.U32 R96, RZ, RZ, R15 ;  /* 0x000000ffff607224 */ /* 0x000fc600078e000f */
[----:B------:R-:W4:Y:S04]  /*9ea10*/  LDL.LU R12, [R1] ;  /* 0x00000000010c7983 */ /* 0x000f280000300800 */
[----:B------:R-:W4:Y:S04]  /*9ea20*/  LDL.LU R13, [R1+0x4] ;  /* 0x00000400010d7983 */ /* 0x000f280000300800 */
[----:B------:R-:W4:Y:S04]  /*9ea30*/  LDL.LU R14, [R1+0x8] ;  /* 0x00000800010e7983 */ /* 0x000f280000300800 */
[----:B------:R-:W4:Y:S04]  /*9ea40*/  LDL.LU R15, [R1+0xc] ;  /* 0x00000c00010f7983 */ /* 0x000f280000300800 */
[----:B------:R1:W-:Y:S04]  /*9ea50*/  STL [R1+0x3ec4], R97 ;  /* 0x003ec46101007387 */ /* 0x0003e80000100800 */
[----:B------:R-:W-:Y:S04]  /*9ea60*/  STL [R1+0x3ec0], R100 ;  /* 0x003ec06401007387 */ /* 0x000fe80000100800 */
[----:B------:R1:W-:Y:S01]  /*9ea70*/  STL [R1+0x3ebc], R101 ;  /* 0x003ebc6501007387 */ /* 0x0003e20000100800 */
[----:B------:R-:W-:Y:S01]  /*9ea80*/  IMAD.MOV.U32 R32, RZ, RZ, R248 ;  /* 0x000000ffff207224 */ /* 0x000fe200078e00f8 */
[----:B------:R-:W-:Y:S01]  /*9ea90*/  MOV R34, R250 ;  /* 0x000000fa00227202 */ /* 0x000fe20000000f00 */
[----:B------:R-:W-:Y:S01]  /*9eaa0*/  IMAD.MOV.U32 R33, RZ, RZ, R249 ;  /* 0x000000ffff217224 */ /* 0x000fe200078e00f9 */
[----:B------:R-:W-:Y:S01]  /*9eab0*/  LDS R238, [R161+0x1e600] ;  /* 0x01e60000a1ee7984 */ /* 0x000fe20000000800 */
[----:B------:R-:W-:-:S03]  /*9eac0*/  IMAD.MOV.U32 R35, RZ, RZ, R251 ;  /* 0x000000ffff237224 */ /* 0x000fc600078e00fb */
[----:B------:R-:W-:Y:S04]  /*9ead0*/  LDS R237, [R189+0x1c600] ;  /* 0x01c60000bded7984 */ /* 0x000fe80000000800 */
[----:B------:R-:W1:Y:S04]  /*9eae0*/  LDS R239, [R189+0x1e600] ;  /* 0x01e60000bdef7984 */ /* 0x000e680000000800 */
[----:B------:R-:W-:Y:S04]  /*9eaf0*/  LDS R240, [R161+0x1c680] ;  /* 0x01c68000a1f07984 */ /* 0x000fe80000000800 */
[----:B------:R-:W-:Y:S04]  /*9eb00*/  LDS R242, [R161+0x1e680] ;  /* 0x01e68000a1f27984 */ /* 0x000fe80000000800 */
[----:B------:R-:W-:Y:S04]  /*9eb10*/  LDS R241, [R189+0x1c680] ;  /* 0x01c68000bdf17984 */ /* 0x000fe80000000800 */
[----:B------:R-:W1:Y:S01]  /*9eb20*/  LDS R243, [R189+0x1e680] ;  /* 0x01e68000bdf37984 */ /* 0x000e620000000800 */
[C---:B---3--:R-:W-:Y:S11]  /*9eb30*/  HMMA.1688.F32.TF32 R28, R232.reuse, R106, R28 ;  /* 0x0000006ae81c723c */ /* 0x048ff6000008101c */
[----:B------:R-:W-:Y:S11]  /*9eb40*/  @!UPT UIADD3 URZ, URZ, URZ, URZ ;  /* 0x0000003f3f3ff290 */ /* 0x000ff6000fffe03f */
[----:B------:R-:W-:Y:S02]  /*9eb50*/  @!UPT UIADD3 URZ, URZ, URZ, URZ ;  /* 0x0000003f3f3ff290 */ /* 0x000fe4000fffe03f */
[----:B------:R-:W-:Y:S02]  /*9eb60*/  MOV R93, R28 ;  /* 0x0000001c005d7202 */ /* 0x000fe40000000f00 */
[----:B------:R-:W-:Y:S01]  /*9eb70*/  MOV R28, R244 ;  /* 0x000000f4001c7202 */ /* 0x000fe20000000f00 */
[----:B------:R-:W-:Y:S01]  /*9eb80*/  IMAD.MOV.U32 R92, RZ, RZ, R29 ;  /* 0x000000ffff5c7224 */ /* 0x000fe200078e001d */
[----:B------:R-:W3:Y:S01]  /*9eb90*/  LDL.LU R244, [R1+0x3ff4] ;  /* 0x003ff40001f47983 */ /* 0x000ee20000300800 */
[----:B------:R-:W-:Y:S01]  /*9eba0*/  IMAD.MOV.U32 R89, RZ, RZ, R30 ;  /* 0x000000ffff597224 */ /* 0x000fe200078e001e */
[----:B------:R-:W-:Y:S01]  /*9ebb0*/  MOV R88, R31 ;  /* 0x0000001f00587202 */ /* 0x000fe20000000f00 */
[----:B------:R-:W-:Y:S01]  /*9ebc0*/  IMAD.MOV.U32 R29, RZ, RZ, R245 ;  /* 0x000000ffff1d7224 */ /* 0x000fe200078e00f5 */
[C---:B--2---:R-:W-:Y:S01]  /*9ebd0*/  HMMA.1688.F32.TF32 R16, R232.reuse, R118, R16 ;  /* 0x00000076e810723c */ /* 0x044fe20000081010 */
[----:B-----5:R-:W-:Y:S01]  /*9ebe0*/  IMAD.MOV.U32 R30, RZ, RZ, R246 ;  /* 0x000000ffff1e7224 */ /* 0x020fe200078e00f6 */
[----:B------:R-:W-:Y:S11]  /*9ebf0*/  MOV R31, R247 ;  /* 0x000000f7001f7202 */ /* 0x000ff60000000f00 */
[----:B------:R-:W-:Y:S10]  /*9ec00*/  @!UPT UIADD3 URZ, URZ, URZ, URZ ;  /* 0x0000003f3f3ff290 */ /* 0x000ff4000fffe03f */
[----:B------:R-:W-:Y:S04]  /*9ec10*/  STL.64 [R1+0x12a0], R16 ;  /* 0x0012a01001007387 */ /* 0x000fe80000100a00 */
[----:B------:R-:W-:Y:S04]  /*9ec20*/  STL.64 [R1+0x12a8], R18 ;  /* 0x0012a81201007387 */ /* 0x000fe80000100a00 */
[----:B------:R-:W3:Y:S04]  /*9ec30*/  LDL.LU R245, [R1+0x3ff0] ;  /* 0x003ff00001f57983 */ /* 0x000ee80000300800 */
[----:B------:R-:W3:Y:S04]  /*9ec40*/  LDL.LU R246, [R1+0x3fec] ;  /* 0x003fec0001f67983 */ /* 0x000ee80000300800 */
[----:B------:R-:W3:Y:S04]  /*9ec50*/  LDL.LU R247, [R1+0x3fe8] ;  /* 0x003fe80001f77983 */ /* 0x000ee80000300800 */
[----:B------:R-:W2:Y:S04]  /*9ec60*/  LDL.LU R248, [R1+0x3fe4] ;  /* 0x003fe40001f87983 */ /* 0x000ea80000300800 */
[----:B------:R-:W2:Y:S04]  /*9ec70*/  LDL.LU R249, [R1+0x3fe0] ;  /* 0x003fe00001f97983 */ /* 0x000ea80000300800 */
[----:B------:R-:W2:Y:S04]  /*9ec80*/  LDL.LU R250, [R1+0x3fdc] ;  /* 0x003fdc0001fa7983 */ /* 0x000ea80000300800 */
[----:B------:R-:W2:Y:S01]  /*9ec90*/  LDL.LU R251, [R1+0x3fd8] ;  /* 0x003fd80001fb7983 */ /* 0x000ea20000300800 */
[C---:B----4-:R-:W-:Y:S03]  /*9eca0*/  HMMA.1688.F32.TF32 R20, R232.reuse, R114, R20 ;  /* 0x00000072e814723c */ /* 0x050fe60000081014 */
[----:B------:R-:W4:Y:S04]  /*9ecb0*/  LDL.LU R36, [R1+0xc0] ;  /* 0x0000c00001247983 */ /* 0x000f280000300800 */
[----:B------:R-:W4:Y:S01]  /*9ecc0*/  LDL.LU R37, [R1+0xc4] ;  /* 0x0000c40001257983 */ /* 0x000f220000300800 */
[----:B------:R-:W-:Y:S03]  /*9ecd0*/  HMMA.1688.F32.TF32 R24, R232, R110, R24 ;  /* 0x0000006ee818723c */ /* 0x000fe60000081018 */
[----:B------:R-:W4:Y:S04]  /*9ece0*/  LDL.LU R38, [R1+0xc8] ;  /* 0x0000c80001267983 */ /* 0x000f280000300800 */
[----:B------:R-:W4:Y:S09]  /*9ecf0*/  LDL.LU R39, [R1+0xcc] ;  /* 0x0000cc0001277983 */ /* 0x000f320000300800 */
[----:B------:R-:W-:Y:S01]  /*9ed00*/  IMAD.MOV.U32 R85, RZ, RZ, R20 ;  /* 0x000000ffff557224 */ /* 0x000fe200078e0014 */
[----:B------:R-:W-:Y:S01]  /*9ed10*/  MOV R84, R21 ;  /* 0x0000001500547202 */ /* 0x000fe20000000f00 */
[----:B------:R-:W-:-:S02]  /*9ed20*/  IMAD.MOV.U32 R81, RZ, RZ, R22 ;  /* 0x000000ffff517224 */ /* 0x000fc400078e0016 */
[----:B------:R-:W-:Y:S02]  /*9ed30*/  IMAD.MOV.U32 R80, RZ, RZ, R23 ;  /* 0x000000ffff507224 */ /* 0x000fe400078e0017 */
[----:B------:R-:W-:Y:S02]  /*9ed40*/  HMMA.1688.F32.TF32 R20, R232, R122, R12 ;  /* 0x0000007ae814723c */ /* 0x000fe4000008100c */
[----:B-1----:R-:W-:Y:S01]  /*9ed50*/  IMAD.MOV.U32 R97, RZ, RZ, R24 ;  /* 0x000000ffff617224 */ /* 0x002fe200078e0018 */
[----:B------:R-:W-:Y:S01]  /*9ed60*/  MOV R101, R26 ;  /* 0x0000001a00657202 */ /* 0x000fe20000000f00 */
[----:B------:R-:W-:Y:S01]  /*9ed70*/  IMAD.MOV.U32 R100, RZ, RZ, R25 ;  /* 0x000000ffff647224 */ /* 0x000fe200078e0019 */
[----:B------:R-:W2:Y:S01]  /*9ed80*/  LDL.LU R24, [R1+0x90] ;  /* 0x0000900001187983 */ /* 0x000ea20000300800 */
[----:B------:R-:W-:-:S03]  /*9ed90*/  IMAD.MOV.U32 R188, RZ, RZ, R27 ;  /* 0x000000ffffbc7224 */ /* 0x000fc600078e001b */
[----:B------:R-:W2:Y:S04]  /*9eda0*/  LDL.LU R25, [R1+0x94] ;  /* 0x0000940001197983 */ /* 0x000ea80000300800 */
[----:B------:R-:W2:Y:S04]  /*9edb0*/  LDL.LU R26, [R1+0x98] ;  /* 0x00009800011a7983 */ /* 0x000ea80000300800 */
[----:B------:R-:W2:Y:S06]  /*9edc0*/  LDL.LU R27, [R1+0x9c] ;  /* 0x00009c00011b7983 */ /* 0x000eac0000300800 */
[----:B------:R1:W-:Y:S04]  /*9edd0*/  STL.64 [R1+0x1290], R20 ;  /* 0x0012901401007387 */ /* 0x0003e80000100a00 */
[----:B------:R2:W-:Y:S04]  /*9ede0*/  STL.64 [R1+0x1298], R22 ;  /* 0x0012981601007387 */ /* 0x0005e80000100a00 */
[----:B-1----:R-:W4:Y:S01]  /*9edf0*/  LDL.LU R20, [R1+0x80] ;  /* 0x0000800001147983 */ /* 0x002f220000300800 */
[C---:B---3--:R-:W-:Y:S08]  /*9ee00*/  HMMA.1688.F32.TF32 R12, R232.reuse, R130, R244 ;  /* 0x00000082e80c723c */ /* 0x048ff000000810f4 */
[----:B--2---:R-:W-:Y:S01]  /*9ee10*/  HMMA.1688.F32.TF32 R16, R232, R126, R248 ;  /* 0x0000007ee810723c */ /* 0x004fe200000810f8 */
[----:B------:R-:W-:Y:S04]  /*9ee20*/  LDS R232, [R161+0x1c700] ;  /* 0x01c70000a1e87984 */ /* 0x000fe80000000800 */
[----:B------:R-:W-:Y:S03]  /*9ee30*/  LDS R234, [R161+0x1e700] ;  /* 0x01e70000a1ea7984 */ /* 0x000fe60000000800 */
[C---:B------:R-:W-:Y:S01]  /*9ee40*/  HMMA.1688.F32.TF32 R32, R236.reuse, R74, R32 ;  /* 0x0000004aec20723c */ /* 0x040fe20000081020 */
[----:B------:R-:W-:Y:S04]  /*9ee50*/  LDS R233, [R189+0x1c700] ;  /* 0x01c70000bde97984 */ /* 0x000fe80000000800 */
[----:B------:R-:W1:Y:S10]  /*9ee60*/  LDS R235, [R189+0x1e700] ;  /* 0x01e70000bdeb7984 */ /* 0x000e740000000800 */
[----:B------:R2:W-:Y:S04]  /*9ee70*/  STL.64 [R1+0x1280], R16 ;  /* 0x0012801001007387 */ /* 0x0005e80000100a00 */
[----:B------:R3:W-:Y:S04]  /*9ee80*/  STL.64 [R1+0x1288], R18 ;  /* 0x0012881201007387 */ /* 0x0007e80000100a00 */
[----:B------:R1:W-:Y:S04]  /*9ee90*/  STL.64 [R1+0xe30], R12 ;  /* 0x000e300c01007387 */ /* 0x0003e80000100a00 */
[----:B------:R1:W-:Y:S04]  /*9eea0*/  STL.64 [R1+0xe38], R14 ;  /* 0x000e380e01007387 */ /* 0x0003e80000100a00 */
        /* <DEDUP_REMOVED lines=14> */
[----:B------:R-:W3:Y:S01]  /*9ef90*/  LDL.LU R15, [R1+0x6c] ;  /* 0x00006c00010f7983 */ /* 0x000ee20000300800 */
[C---:B----4-:R-:W-:Y:S03]  /*9efa0*/  HMMA.1688.F32.TF32 R36, R236.reuse, R70, R36 ;  /* 0x00000046ec24723c */ /* 0x050fe60000081024 */
[----:B------:R-:W4:Y:S04]  /*9efb0*/  LDL.LU R244, [R1+0x50] ;  /* 0x0000500001f47983 */ /* 0x000f280000300800 */
[----:B------:R-:W4:Y:S01]  /*9efc0*/  LDL.LU R245, [R1+0x54] ;  /* 0x0000540001f57983 */ /* 0x000f220000300800 */
[C---:B------:R-:W-:Y:S03]  /*9efd0*/  HMMA.1688.F32.TF32 R28, R236.reuse, R78, R28 ;  /* 0x0000004eec1c723c */ /* 0x040fe6000008101c */
[----:B------:R-:W4:Y:S04]  /*9efe0*/  LDL.LU R246, [R1+0x58] ;  /* 0x0000580001f67983 */ /* 0x000f280000300800 */
[----:B------:R-:W4:Y:S01]  /*9eff0*/  LDL.LU R247, [R1+0x5c] ;  /* 0x00005c0001f77983 */ /* 0x000f220000300800 */
[----:B------:R-:W-:Y:S07]  /*9f000*/  HMMA.1688.F32.TF32 R24, R236, R82, R24 ;  /* 0x00000052ec18723c */ /* 0x000fee0000081018 */
[----:B------:R-:W-:Y:S04]  /*9f010*/  STL.64 [R1+0xe20], R36 ;  /* 0x000e202401007387 */ /* 0x000fe80000100a00 */
[----:B------:R1:W-:Y:S04]  /*9f020*/  STL.64 [R1+0xe28], R38 ;  /* 0x000e282601007387 */ /* 0x0003e80000100a00 */
[----:B-1----:R-:W4:Y:S04]  /*9f030*/  LDL.LU.64 R38, [R1+0x3fd0] ;  /* 0x003fd00001267983 */ /* 0x002f280000300a00 */
[----:B------:R-:W4:Y:S04]  /*9f040*/  LDL.LU.64 R36, [R1+0x3fc8] ;  /* 0x003fc80001247983 */ /* 0x000f280000300a00 */
[----:B------:R-:W-:Y:S04]  /*9f050*/  STL.64 [R1+0xe10], R32 ;  /* 0x000e102001007387 */ /* 0x000fe80000100a00 */
[----:B------:R1:W-:Y:S01]  /*9f060*/  STL.64 [R1+0xe18], R34 ;  /* 0x000e182201007387 */ /* 0x0003e20000100a00 */
[----:B------:R-:W-:Y:S01]  /*9f070*/  IMAD.MOV.U32 R124, RZ, RZ, R27 ;  /* 0x000000ffff7c7224 */ /* 0x000fe200078e001b */
[----:B------:R-:W-:Y:S01]  /*9f080*/  MOV R128, R25 ;  /* 0x0000001900807202 */ /* 0x000fe20000000f00 */
[----:B------:R-:W-:-:S02]  /*9f090*/  IMAD.MOV.U32 R125, RZ, RZ, R26 ;  /* 0x000000ffff7d7224 */ /* 0x000fc400078e001a */
[----:B------:R-:W-:Y:S01]  /*9f0a0*/  IMAD.MOV.U32 R129, RZ, RZ, R24 ;  /* 0x000000ffff817224 */ /* 0x000fe200078e0018 */
[----:B-1----:R-:W4:Y:S04]  /*9f0b0*/  LDL.LU.64 R34, [R1+0x3fc0] ;  /* 0x003fc00001227983 */ /* 0x002f280000300a00 */
[----:B------:R-:W4:Y:S04]  /*9f0c0*/  LDL.LU.64 R32, [R1+0x3fb8] ;  /* 0x003fb80001207983 */ /* 0x000f280000300a00 */
[----:B------:R-:W-:Y:S04]  /*9f0d0*/  STL.64 [R1+0xe00], R28 ;  /* 0x000e001c01007387 */ /* 0x000fe80000100a00 */
[----:B------:R1:W-:Y:S04]  /*9f0e0*/  STL.64 [R1+0xe08], R30 ;  /* 0x000e081e01007387 */ /* 0x0003e80000100a00 */
[----:B-1----:R-:W4:Y:S04]  /*9f0f0*/  LDL.LU.64 R30, [R1+0x3fb0] ;  /* 0x003fb000011e7983 */ /* 0x002f280000300a00 */
[----:B------:R-:W4:Y:S04]  /*9f100*/  LDL.LU.64 R28, [R1+0x3fa8] ;  /* 0x003fa800011c7983 */ /* 0x000f280000300a00 */
[----:B------:R-:W4:Y:S04]  /*9f110*/  LDL.LU.64 R26, [R1+0x3fa0] ;  /* 0x003fa000011a7983 */ /* 0x000f280000300a00 */
[----:B------:R-:W4:Y:S04]  /*9f120*/  LDL.LU.64 R24, [R1+0x3f98] ;  /* 0x003f980001187983 */ /* 0x000f280000300a00 */
[----:B------:R-:W-:Y:S04]  /*9f130*/  STL [R1+0x3eb4], R124 ;  /* 0x003eb47c01007387 */ /* 0x000fe80000100800 */
[----:B------:R-:W-:Y:S04]  /*9f140*/  STL [R1+0x3eb0], R125 ;  /* 0x003eb07d01007387 */ /* 0x000fe80000100800 */
[----:B------:R1:W-:Y:S04]  /*9f150*/  STL [R1+0x3eac], R128 ;  /* 0x003eac8001007387 */ /* 0x0003e80000100800 */
[----:B------:R1:W-:Y:S01]  /*9f160*/  STL [R1+0x3ea8], R129 ;  /* 0x003ea88101007387 */ /* 0x0003e20000100800 */
[C---:B-----5:R-:W-:Y:S08]  /*9f170*/  HMMA.1688.F32.TF32 R20, R236.reuse, R86, R20 ;  /* 0x00000056ec14723c */ /* 0x060ff00000081014 */
[C---:B--2---:R-:W-:Y:S11]  /*9f180*/  HMMA.1688.F32.TF32 R16, R236.reuse, R90, R16 ;  /* 0x0000005aec10723c */ /* 0x044ff60000081010 */
[----:B------:R-:W-:Y:S05]  /*9f190*/  @!UPT UIADD3 URZ, URZ, URZ, URZ ;  /* 0x0000003f3f3ff290 */ /* 0x000fea000fffe03f */
[----:B------:R-:W-:Y:S01]  /*9f1a0*/  IMAD.MOV.U32 R113, RZ, RZ, R22 ;  /* 0x000000ffff717224 */ /* 0x000fe200078e0016 */
[----:B------:R-:W-:Y:S01]  /*9f1b0*/  MOV R112, R23 ;  /* 0x0000001700707202 */ /* 0x000fe20000000f00 */
[----:B------:R-:W-:Y:S01]  /*9f1c0*/  IMAD.MOV.U32 R120, RZ, RZ, R21 ;  /* 0x000000ffff787224 */ /* 0x000fe200078e0015 */
[----:B------:R-:W-:Y:S01]  /*9f1d0*/  MOV R121, R20 ;  /* 0x0000001400797202 */ /* 0x000fe20000000f00 */
[----:B------:R-:W2:Y:S04]  /*9f1e0*/  LDL.LU.64 R22, [R1+0x3f90] ;  /* 0x003f900001167983 */ /* 0x000ea80000300a00 */
[----:B------:R-:W2:Y:S01]  /*9f1f0*/  LDL.LU.64 R20, [R1+0x3f88] ;  /* 0x003f880001147983 */ /* 0x000ea20000300a00 */
[----:B---3--:R-:W-:Y:S01]  /*9f200*/  HMMA.1688.F32.TF32 R12, R236, R94, R12 ;  /* 0x0000005eec0c723c */ /* 0x008fe2000008100c */
[----:B-1----:R-:W-:Y:S01]  /*9f210*/  MOV R128, R18 ;  /* 0x0000001200807202 */ /* 0x002fe20000000f00 */
[----:B------:R-:W-:-:S02]  /*9f220*/  IMAD.MOV.U32 R129, RZ, RZ, R19 ;  /* 0x000000ffff817224 */ /* 0x000fc400078e0013 */
[----:B------:R-:W-:Y:S01]  /*9f230*/  IMAD.MOV.U32 R124, RZ, RZ, R16 ;  /* 0x000000ffff7c7224 */ /* 0x000fe200078e0010 */
[----:B------:R-:W3:Y:S01]  /*9f240*/  LDL.LU.64 R18, [R1+0x3f80] ;  /* 0x003f800001127983 */ /* 0x000ee20000300a00 */
[----:B------:R-:W-:-:S03]  /*9f250*/  IMAD.MOV.U32 R125, RZ, RZ, R17 ;  /* 0x000000ffff7d7224 */ /* 0x000fc600078e0011 */
[----:B------:R-:W3:Y:S11]  /*9f260*/  LDL.LU.64 R16, [R1+0x3f78] ;  /* 0x003f780001107983 */ /* 0x000ef60000300a00 */
[----:B------:R-:W-:Y:S04]  /*9f270*/  @!UPT UIADD3 URZ, URZ, URZ, URZ ;  /* 0x0000003f3f3ff290 */ /* 0x000fe8000fffe03f */
[----:B------:R-:W-:Y:S01]  /*9f280*/  IMAD.MOV.U32 R105, RZ, RZ, R14 ;  /* 0x000000ffff697224 */ /* 0x000fe200078e000e */
[----:B------:R-:W-:Y:S01]  /*9f290*/  MOV R108, R13 ;  /* 0x0000000d006c7202 */ /* 0x000fe20000000f00 */
[----:B------:R-:W-:Y:S02]  /*9f2a0*/  IMAD.MOV.U32 R104, RZ, RZ, R15 ;  /* 0x000000ffff687224 */ /* 0x000fe400078e000f */
[----:B------:R-:W-:Y:S01]  /*9f2b0*/  IMAD.MOV.U32 R109, RZ, RZ, R12 ;  /* 0x000000ffff6d7224 */ /* 0x000fe200078e000c */
[----:B------:R-:W5:Y:S04]  /*9f2c0*/  LDL.LU.64 R14, [R1+0x3f70] ;  /* 0x003f7000010e7983 */ /* 0x000f680000300a00 */
[----:B------:R-:W5:Y:S01]  /*9f2d0*/  LDL.LU.64 R12, [R1+0x3f68] ;  /* 0x003f6800010c7983 */ /* 0x000f620000300a00 */
[C---:B----4-:R-:W-:Y:S08]  /*9f2e0*/  HMMA.1688.F32.TF32 R244, R236.reuse, R98, R244 ;  /* 0x00000062ecf4723c */ /* 0x050ff000000810f4 */
[C---:B------:R-:W-:Y:S11]  /*9f2f0*/  HMMA.1688.F32.TF32 R248, R236.reuse, R102, R248 ;  /* 0x00000066ecf8723c */ /* 0x040ff600000810f8 */
[----:B------:R-:W-:Y:S04]  /*9f300*/  @!UPT UIADD3 URZ, URZ, URZ, URZ ;  /* 0x0000003f3f3ff290 */ /* 0x000fe8000fffe03f */
[----:B------:R-:W-:Y:S04]  /*9f310*/  STL.64 [R1+0xdb0], R244 ;  /* 0x000db0f401007387 */ /* 0x000fe80000100a00 */
[----:B------:R5:W-:Y:S04]  /*9f320*/  STL.64 [R1+0xdb8], R246 ;  /* 0x000db8f601007387 */ /* 0x000be80000100a00 */
[----:B------:R-:W-:Y:S04]  /*9f330*/  STL.64 [R1+0xda0], R248 ;  /* 0x000da0f801007387 */ /* 0x000fe80000100a00 */
[----:B------:R-:W-:Y:S01]  /*9f340*/  STL.64 [R1+0xda8], R250 ;  /* 0x000da8fa01007387 */ /* 0x000fe20000100a00 */
[C---:B---3--:R-:W-:Y:S08]  /*9f350*/  HMMA.1688.F32.TF32 R16, R236.reuse, R110, R16 ;  /* 0x0000006eec10723c */ /* 0x048ff00000081010 */
[C---:B-----5:R-:W-:Y:S08]  /*9f360*/  HMMA.1688.F32.TF32 R244, R236.reuse, R106, R12 ;  /* 0x0000006aecf4723c */ /* 0x060ff0000008100c */
[C---:B--2---:R-:W-:Y:S08]  /*9f370*/  HMMA.1688.F32.TF32 R12, R236.reuse, R114, R20 ;  /* 0x00000072ec0c723c */ /* 0x044ff00000081014 */
[C---:B------:R-:W-:Y:S07]  /*9f380*/  HMMA.1688.F32.TF32 R20, R236.reuse, R118, R24 ;  /* 0x00000076ec14723c */ /* 0x040fee0000081018 */
        /* <DEDUP_REMOVED lines=10> */
[----:B-1----:R-:W-:Y:S08]  /*9f430*/  HMMA.1688.F32.TF32 R20, R236, R130, R36 ;  /* 0x00000082ec14723c */ /* 0x002ff00000081024 */
[C---:B------:R-:W-:Y:S08]  /*9f440*/  HMMA.1688.F32.TF32 R236, R240.reuse, R78, R8 ;  /* 0x0000004ef0ec723c */ /* 0x040ff00000081008 */
[C---:B------:R-:W-:Y:S01]  /*9f450*/  HMMA.1688.F32.TF32 R8, R240.reuse, R86, R152 ;  /* 0x00000056f008723c */ /* 0x040fe20000081098 */
[----:B------:R-:W-:Y:S04]  /*9f460*/  STL.64 [R1+0xd50], R16 ;  /* 0x000d501001007387 */ /* 0x000fe80000100a00 */
[----:B------:R1:W-:Y:S04]  /*9f470*/  STL.64 [R1+0xd58], R18 ;  /* 0x000d581201007387 */ /* 0x0003e80000100a00 */
[----:B------:R-:W-:Y:S04]  /*9f480*/  STL.64 [R1+0xd40], R12 ;  /* 0x000d400c01007387 */ /* 0x000fe80000100a00 */
[----:B------:R2:W-:Y:S01]  /*9f490*/  STL.64 [R1+0xd48], R14 ;  /* 0x000d480e01007387 */ /* 0x0005e20000100a00 */
[C---:B-1----:R-:W-:Y:S08]  /*9f4a0*/  HMMA.1688.F32.TF32 R16, R240.reuse, R70, R40 ;  /* 0x00000046f010723c */ /* 0x042ff00000081028 */
[----:B--2---:R-:W-:Y:S02]  /*9f4b0*/  HMMA.1688.F32.TF32 R12, R240, R74, R44 ;  /* 0x0000004af00c723c */ /* 0x004fe4000008102c */
[----:B------:R-:W-:Y:S01]  /*9f4c0*/  MOV R155, R8 ;  /* 0x00000008009b7202 */ /* 0x000fe20000000f00 */
[----:B------:R-:W-:Y:S01]  /*9f4d0*/  IMAD.MOV.U32 R154, RZ, RZ, R9 ;  /* 0x000000ffff9a7224 */ /* 0x000fe200078e0009 */
[----:B------:R-:W-:Y:S01]  /*9f4e0*/  MOV R152, R11 ;  /* 0x0000000b00987202 */ /* 0x000fe20000000f00 */
[----:B------:R-:W-:-:S03]  /*9f4f0*/  IMAD.MOV.U32 R153, RZ, RZ, R10 ;  /* 0x000000ffff997224 */ /* 0x000fc600078e000a */
[----:B------:R-:W-:Y:S01]  /*9f500*/  HMMA.1688.F32.TF32 R8, R240, R90, R148 ;  /* 0x0000005af008723c */ /* 0x000fe20000081094 */
[----:B------:R-:W-:Y:S04]  /*9f510*/  STL.64 [R1+0xc40], R20 ;  /* 0x000c401401007387 */ /* 0x000fe80000100a00 */
[----:B------:R-:W-:Y:S04]  /*9f520*/  STL.64 [R1+0xc48], R22 ;  /* 0x000c481601007387 */ /* 0x000fe80000100a00 */
[----:B------:R-:W-:Y:S04]  /*9f530*/  STL.64 [R1+0xc20], R16 ;  /* 0x000c201001007387 */ /* 0x000fe80000100a00 */
[----:B------:R-:W-:Y:S04]  /*9f540*/  STL.64 [R1+0xc28], R18 ;  /* 0x000c281201007387 */ /* 0x000fe80000100a00 */
[----:B------:R1:W-:Y:S04]  /*9f550*/  STL [R1+0x3e94], R236 ;  /* 0x003e94ec01007387 */ /* 0x0003e80000100800 */
[----:B------:R-:W-:Y:S04]  /*9f560*/  STL.64 [R1+0xb20], R12 ;  /* 0x000b200c01007387 */ /* 0x000fe80000100a00 */
[----:B------:R-:W-:Y:S04]  /*9f570*/  STL.64 [R1+0xb28], R14 ;  /* 0x000b280e01007387 */ /* 0x000fe80000100a00 */
[----:B------:R2:W-:Y:S01]  /*9f580*/  STL [R1+0x3e90], R237 ;  /* 0x003e90ed01007387 */ /* 0x0005e20000100800 */
[----:B-1----:R-:W-:-:S03]  /*9f590*/  IMAD.MOV.U32 R236, RZ, RZ, R8 ;  /* 0x000000ffffec7224 */ /* 0x002fc600078e0008 */
[----:B------:R1:W-:Y:S04]  /*9f5a0*/  STL [R1+0x3e8c], R238 ;  /* 0x003e8cee01007387 */ /* 0x0003e80000100800 */
[----:B------:R3:W-:Y:S01]  /*9f5b0*/  STL [R1+0x3e88], R239 ;  /* 0x003e88ef01007387 */ /* 0x0007e20000100800 */
[----:B--2---:R-:W-:Y:S01]  /*9f5c0*/  IMAD.MOV.U32 R237, RZ, RZ, R9 ;  /* 0x000000ffffed7224 */ /* 0x004fe200078e0009 */
[----:B-1----:R-:W-:Y:S01]  /*9f5d0*/  MOV R238, R10 ;  /* 0x0000000a00ee7202 */ /* 0x002fe20000000f00 */
[----:B---3--:R-:W-:Y:S02]  /*9f5e0*/  IMAD.MOV.U32 R239, RZ, RZ, R11 ;  /* 0x000000ffffef7224 */ /* 0x008fe400078e000b */
[C---:B------:R-:W-:Y:S08]  /*9f5f0*/  HMMA.1688.F32.TF32 R8, R240.reuse, R94, R52 ;  /* 0x0000005ef008723c */ /* 0x040ff00000081034 */
[C---:B------:R-:W-:Y:S11]  /*9f600*/  HMMA.1688.F32.TF32 R12, R240.reuse, R82, R48 ;  /* 0x00000052f00c723c */ /* 0x040ff60000081030 */
[----:B------:R-:W-:Y:S05]  /*9f610*/  @!UPT UIADD3 URZ, URZ, URZ, URZ ;  /* 0x0000003f3f3ff290 */ /* 0x000fea000fffe03f */
[----:B------:R-:W-:Y:S01]  /*9f620*/  IMAD.MOV.U32 R151, RZ, RZ, R8 ;  /* 0x000000ffff977224 */ /* 0x000fe200078e0008 */
[----:B------:R-:W-:Y:S01]  /*9f630*/  MOV R150, R9 ;  /* 0x0000000900967202 */ /* 0x000fe20000000f00 */
[----:B------:R-:W-:Y:S02]  /*9f640*/  IMAD.MOV.U32 R149, RZ, RZ, R10 ;  /* 0x000000ffff957224 */ /* 0x000fe400078e000a */
[----:B------:R-:W-:Y:S02]  /*9f650*/  IMAD.MOV.U32 R148, RZ, RZ, R11 ;  /* 0x000000ffff947224 */ /* 0x000fe400078e000b */
[C---:B------:R-:W-:Y:S01]  /*9f660*/  HMMA.1688.F32.TF32 R8, R240.reuse, R98, R56 ;  /* 0x00000062f008723c */ /* 0x040fe20000081038 */
[----:B------:R-:W-:Y:S04]  /*9f670*/  STL.64 [R1+0xd30], R12 ;  /* 0x000d300c01007387 */ /* 0x000fe80000100a00 */
[----:B------:R1:W-:Y:S04]  /*9f680*/  STL.64 [R1+0xd38], R14 ;  /* 0x000d380e01007387 */ /* 0x0003e80000100a00 */
[----:B------:R2:W-:Y:S04]  /*9f690*/  STL [R1+0x3ea4], R155 ;  /* 0x003ea49b01007387 */ /* 0x0005e80000100800 */
[----:B------:R3:W-:Y:S04]  /*9f6a0*/  STL [R1+0x3ea0], R153 ;  /* 0x003ea09901007387 */ /* 0x0007e80000100800 */
[----:B------:R4:W-:Y:S01]  /*9f6b0*/  STL [R1+0x3e9c], R237 ;  /* 0x003e9ced01007387 */ /* 0x0009e20000100800 */
[----:B-1----:R-:W-:Y:S03]  /*9f6c0*/  HMMA.1688.F32.TF32 R12, R240, R102, R60 ;  /* 0x00000066f00c723c */ /* 0x002fe6000008103c */
[----:B------:R1:W-:Y:S03]  /*9f6d0*/  STL [R1+0x3e98], R236 ;  /* 0x003e98ec01007387 */ /* 0x0003e60000100800 */
[----:B--2---:R-:W-:Y:S01]  /*9f6e0*/  MOV R155, R8 ;  /* 0x00000008009b7202 */ /* 0x004fe20000000f00 */
[----:B---3--:R-:W-:-:S02]  /*9f6f0*/  IMAD.MOV.U32 R153, RZ, RZ, R9 ;  /* 0x000000ffff997224 */ /* 0x008fc400078e0009 */
[----:B----4-:R-:W-:Y:S01]  /*9f700*/  IMAD.MOV.U32 R237, RZ, RZ, R10 ;  /* 0x000000ffffed7224 */ /* 0x010fe200078e000a */
[----:B-1----:R-:W-:Y:S02]  /*9f710*/  MOV R236, R11 ;  /* 0x0000000b00ec7202 */ /* 0x002fe40000000f00 */
        /* <DEDUP_REMOVED lines=23> */
[----:B------:R-:W-:-:S02]  /*9f890*/  IMAD.MOV.U32 R246, RZ, RZ, R160 ;  /* 0x000000fffff67224 */ /* 0x000fc400078e00a0 */
[----:B------:R-:W-:Y:S01]  /*9f8a0*/  LDS R132, [R161+0x1c780] ;  /* 0x01c78000a1847984 */ /* 0x000fe20000000800 */
[----:B------:R-:W-:-:S03]  /*9f8b0*/  IMAD.MOV.U32 R247, RZ, RZ, R3 ;  /* 0x000000fffff77224 */ /* 0x000fc600078e0003 */
        /* <DEDUP_REMOVED lines=11> */
[C---:B---3--:R-:W-:Y:S03]  /*9f970*/  HMMA.1688.F32.TF32 R8, R232.reuse, R78, R156 ;  /* 0x0000004ee808723c */ /* 0x048fe6000008109c */
        /* <DEDUP_REMOVED lines=39> */
[----:B------:R-:W-:Y:S04]  /*9fbf0*/  STL.64 [R1+0x1168], R10 ;  /* 0x0011680a01007387 */ /* 0x000fe80000100a00 */
[----:B------:R-:W-:Y:S04]  /*9fc00*/  STL.64 [R1+0x1150], R4 ;  /* 0x0011500401007387 */ /* 0x000fe80000100a00 */
[----:B------:R2:W-:Y:S02]  /*9fc10*/  STL.64 [R1+0x1158], R6 ;  /* 0x0011580601007387 */ /* 0x0005e40000100a00 */
[C---:B--2---:R-:W-:Y:S08]  /*9fc20*/  HMMA.1688.F32.TF32 R4, R232.reuse, R122, R204 ;  /* 0x0000007ae804723c */ /* 0x044ff000000810cc */
[C---:B------:R-:W-:Y:S11]  /*9fc30*/  HMMA.1688.F32.TF32 R8, R232.reuse, R126, R208 ;  /* 0x0000007ee808723c */ /* 0x040ff600000810d0 */
[----:B------:R-:W-:Y:S04]  /*9fc40*/  @!UPT UIADD3 URZ, URZ, URZ, URZ ;  /* 0x0000003f3f3ff290 */ /* 0x000fe8000fffe03f */
[----:B------:R-:W-:Y:S04]  /*9fc50*/  STL.64 [R1+0x1140], R4 ;  /* 0x0011400401007387 */ /* 0x000fe80000100a00 */
[----:B------:R2:W-:Y:S04]  /*9fc60*/  STL.64 [R1+0x1148], R6 ;  /* 0x0011480601007387 */ /* 0x0005e80000100a00 */
[----:B------:R-:W3:Y:S01]  /*9fc70*/  LDL.LU R248, [R1+0x1680] ;  /* 0x0016800001f87983 */ /* 0x000ee20000300800 */
[----:B--2---:R-:W-:Y:S03]  /*9fc80*/  HMMA.1688.F32.TF32 R4, R232, R130, R212 ;  /* 0x00000082e804723c */ /* 0x004fe600000810d4 */
[----:B------:R-:W-:Y:S04]  /*9fc90*/  STL.64 [R1+0x1130], R8 ;  /* 0x0011300801007387 */ /* 0x000fe80000100a00 */
[----:B------:R-:W-:Y:S11]  /*9fca0*/  STL.64 [R1+0x1138], R10 ;  /* 0x0011380a01007387 */ /* 0x000ff60000100a00 */
[----:B------:R-:W-:Y:S05]  /*9fcb0*/  @!UPT UIADD3 URZ, URZ, URZ, URZ ;  /* 0x0000003f3f3ff290 */ /* 0x000fea000fffe03f */
[----:B------:R-:W-:Y:S04]  /*9fcc0*/  STL.64 [R1+0xc30], R4 ;  /* 0x000c300401007387 */ /* 0x000fe80000100a00 */
[----:B------:R-:W-:Y:S04]  /*9fcd0*/  STL.64 [R1+0xc38], R6 ;  /* 0x000c380601007387 */ /* 0x000fe80000100a00 */
[----:B------:R-:W3:Y:S04]  /*9fce0*/  LDL.LU R249, [R1+0x1684] ;  /* 0x0016840001f97983 */ /* 0x000ee80000300800 */
[----:B------:R-:W3:Y:S04]  /*9fcf0*/  LDL.LU R250, [R1+0x1688] ;  /* 0x0016880001fa7983 */ /* 0x000ee80000300800 */
[----:B------:R-:W3:Y:S04]  /*9fd00*/  LDL.LU R251, [R1+0x168c] ;  /* 0x00168c0001fb7983 */ /* 0x000ee80000300800 */
[----:B------:R-:W2:Y:S04]  /*9fd10*/  LDL.LU R244, [R1+0x1690] ;  /* 0x0016900001f47983 */ /* 0x000ea80000300800 */
[----:B------:R-:W2:Y:S04]  /*9fd20*/  LDL.LU R245, [R1+0x1694] ;  /* 0x0016940001f57983 */ /* 0x000ea80000300800 */
[----:B------:R-:W4:Y:S04]  /*9fd30*/  LDL.LU R160, [R1+0x3f60] ;  /* 0x003f600001a07983 */ /* 0x000f280000300800 */
[----:B------:R-:W5:Y:S04]  /*9fd40*/  LDL.LU R3, [R1+0x3f5c] ;  /* 0x003f5c0001037983 */ /* 0x000f680000300800 */
[----:B------:R-:W2:Y:S04]  /*9fd50*/  LDL.LU R152, [R1+0x16a0] ;  /* 0x0016a00001987983 */ /* 0x000ea80000300800 */
[----:B------:R-:W2:Y:S04]  /*9fd60*/  LDL.LU R153, [R1+0x16a4] ;  /* 0x0016a40001997983 */ /* 0x000ea80000300800 */
[----:B------:R-:W2:Y:S04]  /*9fd70*/  LDL.LU R154, [R1+0x16a8] ;  /* 0x0016a800019a7983 */ /* 0x000ea80000300800 */
[----:B------:R-:W2:Y:S04]  /*9fd80*/  LDL.LU R155, [R1+0x16ac] ;  /* 0x0016ac00019b7983 */ /* 0x000ea80000300800 */
[----:B------:R-:W2:Y:S04]  /*9fd90*/  LDL.LU R220, [R1+0x16b0] ;  /* 0x0016b00001dc7983 */ /* 0x000ea80000300800 */
[----:B------:R-:W2:Y:S01]  /*9fda0*/  LDL.LU R221, [R1+0x16b4] ;  /* 0x0016b40001dd7983 */ /* 0x000ea20000300800 */
[----:B----4-:R-:W-:Y:S01]  /*9fdb0*/  IMAD.MOV.U32 R223, RZ, RZ, R160 ;  /* 0x000000ffffdf7224 */ /* 0x010fe200078e00a0 */
[----:B-----5:R-:W-:-:S02]  /*9fdc0*/  MOV R222, R3 ;  /* 0x0000000300de7202 */ /* 0x020fc40000000f00 */
        /* <DEDUP_REMOVED lines=8> */
[----:B----4-:R-:W-:Y:S01]  /*9fe50*/  MOV R147, R3 ;  /* 0x0000000300937202 */ /* 0x010fe20000000f00 */
[----:B-----5:R-:W-:-:S02]  /*9fe60*/  IMAD.MOV.U32 R146, RZ, RZ, R160 ;  /* 0x000000ffff927224 */ /* 0x020fc400078e00a0 */
        /* <DEDUP_REMOVED lines=8> */
[----:B----4-:R-:W-:-:S02]  /*9fef0*/  IMAD.MOV.U32 R159, RZ, RZ, R160 ;  /* 0x000000ffff9f7224 */ /* 0x010fc400078e00a0 */
[----:B-----5:R-:W-:Y:S02]  /*9ff00*/  IMAD.MOV.U32 R158, RZ, RZ, R3 ;  /* 0x000000ffff9e7224 */ /* 0x020fe400078e0003 */
[----:B------:R-:W4:Y:S04]  /*9ff10*/  LDL.LU R3, [R1+0x3f48] ;  /* 0x003f480001037983 */ /* 0x000f280000300800 */
[----:B------:R-:W5:Y:S04]  /*9ff20*/  LDL.LU R160, [R1+0x3f44] ;  /* 0x003f440001a07983 */ /* 0x000f680000300800 */
[----:B------:R-:W2:Y:S04]  /*9ff30*/  LDL.LU R164, [R1+0x1700] ;  /* 0x0017000001a47983 */ /* 0x000ea80000300800 */
[----:B------:R-:W2:Y:S04]  /*9ff40*/  LDL.LU R165, [R1+0x1704] ;  /* 0x0017040001a57983 */ /* 0x000ea80000300800 */
[----:B------:R-:W2:Y:S04]  /*9ff50*/  LDL.LU R166, [R1+0x1708] ;  /* 0x0017080001a67983 */ /* 0x000ea80000300800 */
[----:B------:R-:W2:Y:S04]  /*9ff60*/  LDL.LU R167, [R1+0x170c] ;  /* 0x00170c0001a77983 */ /* 0x000ea80000300800 */
[----:B------:R-:W1:Y:S04]  /*9ff70*/  LDL.LU R148, [R1+0x1710] ;  /* 0x0017100001947983 */ /* 0x000e680000300800 */
[----:B------:R-:W1:Y:S01]  /*9ff80*/  LDL.LU R149, [R1+0x1714] ;  /* 0x0017140001957983 */ /* 0x000e620000300800 */
        /* <DEDUP_REMOVED lines=18> */
[----:B------:R-:W3:Y:S01]  /*a00b0*/  LDL.LU R176, [R1+0x1750] ;  /* 0x0017500001b07983 */ /* 0x000ee20000300800 */
[----:B-----5:R-:W-:-:S03]  /*a00c0*/  IMAD.MOV.U32 R177, RZ, RZ, R160 ;  /* 0x000000ffffb17224 */ /* 0x020fc600078e00a0 */
[----:B------:R-:W5:Y:S04]  /*a00d0*/  LDL.LU R160, [R1+0x3f30] ;  /* 0x003f300001a07983 */ /* 0x000f680000300800 */
[----:B------:R-:W3:Y:S01]  /*a00e0*/  LDL.LU R178, [R1+0x1758] ;  /* 0x0017580001b27983 */ /* 0x000ee20000300800 */
[----:B----4-:R-:W-:Y:S01]  /*a00f0*/  IMAD.MOV.U32 R179, RZ, RZ, R3 ;  /* 0x000000ffffb37224 */ /* 0x010fe200078e0003 */
[C---:B-1----:R-:W-:Y:S08]  /*a0100*/  HMMA.1688.F32.TF32 R148, R132.reuse, R86, R148 ;  /* 0x000000568494723c */ /* 0x042ff00000081094 */
[C---:B--2---:R-:W-:Y:S08]  /*a0110*/  HMMA.1688.F32.TF32 R164, R132.reuse, R90, R164 ;  /* 0x0000005a84a4723c */ /* 0x044ff000000810a4 */
[C---:B------:R-:W-:Y:S01]  /*a0120*/  HMMA.1688.F32.TF32 R152, R132.reuse, R114, R152 ;  /* 0x000000728498723c */ /* 0x040fe20000081098 */
[----:B-----5:R-:W1:Y:S04]  /*a0130*/  LDSM.16.M88.4 R64, [R160+0x140100] ;  /* 0x14010000a040783b */ /* 0x020e680000000200 */
[----:B------:R-:W2:Y:S04]  /*a0140*/  LDSM.16.M88.4 R60, [R160+0x142100] ;  /* 0x14210000a03c783b */ /* 0x000ea80000000200 */
[----:B------:R-:W4:Y:S04]  /*a0150*/  LDSM.16.M88.4 R56, [R160+0x144100] ;  /* 0x14410000a038783b */ /* 0x000f280000000200 */
[----:B------:R-:W5:Y:S04]  /*a0160*/  LDSM.16.M88.4 R52, [R160+0x146100] ;  /* 0x14610000a034783b */ /* 0x000f680000000200 */
[----:B------:R-:W4:Y:S04]  /*a0170*/  LDSM.16.M88.4 R48, [R160+0x148100] ;  /* 0x14810000a030783b */ /* 0x000f280000000200 */
[----:B------:R-:W5:Y:S04]  /*a0180*/  LDSM.16.M88.4 R44, [R160+0x14a100] ;  /* 0x14a10000a02c783b */ /* 0x000f680000000200 */
        /* <DEDUP_REMOVED lines=9> */
[----:B------:R-:W5:Y:S01]  /*a0220*/  LDSM.16.M88.4 R4, [R160+0x15e100] ;  /* 0x15e10000a004783b */ /* 0x000f620000000200 */
[C---:B---3--:R-:W-:Y:S08]  /*a0230*/  HMMA.1688.F32.TF32 R180, R132.reuse, R70, R176 ;  /* 0x0000004684b4723c */ /* 0x048ff000000810b0 */
[C---:B------:R-:W-:Y:S08]  /*a0240*/  HMMA.1688.F32.TF32 R176, R132.reuse, R74, R172 ;  /* 0x0000004a84b0723c */ /* 0x040ff000000810ac */
[C---:B------:R-:W-:Y:S08]  /*a0250*/  HMMA.1688.F32.TF32 R172, R132.reuse, R78, R168 ;  /* 0x0000004e84ac723c */ /* 0x040ff000000810a8 */
[----:B------:R-:W-:Y:S01]  /*a0260*/  HMMA.1688.F32.TF32 R168, R132, R82, R216 ;  /* 0x0000005284a8723c */ /* 0x000fe200000810d8 */
[----:B------:R-:W-:Y:S04]  /*a0270*/  LDS R74, [R161+0x22180] ;  /* 0x02218000a14a7984 */ /* 0x000fe80000000800 */
[----:B------:R-:W-:Y:S04]  /*a0280*/  LDS R75, [R189+0x22180] ;  /* 0x02218000bd4b7984 */ /* 0x000fe80000000800 */
[----:B-1----:R-:W-:Y:S01]  /*a0290*/  STL [R1+0x3d7c], R66 ;  /* 0x003d7c4201007387 */ /* 0x002fe20000100800 */
[----:B------:R-:W-:Y:S02]  /*a02a0*/  STL [R1+0x3d78], R67 ;  /* 0x003d784301007387 */ /* 0x000fe40000100800 */
[----:B--2---:R-:W-:Y:S02]  /*a02b0*/  STL [R1+0x3d84], R62 ;  /* 0x003d843e01007387 */ /* 0x004fe40000100800 */
[----:B------:R-:W-:Y:S01]  /*a02c0*/  STL [R1+0x3d80], R63 ;  /* 0x003d803f01007387 */ /* 0x000fe20000100800 */
[----:B----4-:R-:W-:Y:S01]  /*a02d0*/  STL [R1+0x3d8c], R58 ;  /* 0x003d8c3a01007387 */ /* 0x010fe20000100800 */
[----:B------:R-:W-:Y:S02]  /*a02e0*/  STL [R1+0x3d88], R59 ;  /* 0x003d883b01007387 */ /* 0x000fe40000100800 */
[----:B-----5:R-:W-:Y:S02]  /*a02f0*/  STL [R1+0x3d94], R54 ;  /* 0x003d943601007387 */ /* 0x020fe40000100800 */
[----:B------:R-:W-:Y:S01]  /*a0300*/  STL [R1+0x3d90], R55 ;  /* 0x003d903701007387 */ /* 0x000fe20000100800 */
[----:B------:R-:W-:Y:S01]  /*a0310*/  STL [R1+0x3d9c], R50 ;  /* 0x003d9c3201007387 */ /* 0x000fe20000100800 */
[----:B------:R-:W-:Y:S02]  /*a0320*/  STL [R1+0x3d98], R51 ;  /* 0x003d983301007387 */ /* 0x000fe40000100800 */
[----:B------:R-:W-:Y:S02]  /*a0330*/  STL [R1+0x3da4], R46 ;  /* 0x003da42e01007387 */ /* 0x000fe40000100800 */
        /* <DEDUP_REMOVED lines=22> */
[----:B------:R-:W-:Y:S02]  /*a04a0*/  STL.64 [R1+0xc10], R180 ;  /* 0x000c10b401007387 */ /* 0x000fe40000100a00 */
[----:B------:R-:W-:Y:S02]  /*a04b0*/  STL.64 [R1+0xc18], R182 ;  /* 0x000c18b601007387 */ /* 0x000fe40000100a00 */
[----:B------:R-:W-:Y:S01]  /*a04c0*/  STL.64 [R1+0xc00], R176 ;  /* 0x000c00b001007387 */ /* 0x000fe20000100a00 */
[----:B------:R-:W-:Y:S01]  /*a04d0*/  STL.64 [R1+0xc08], R178 ;  /* 0x000c08b201007387 */ /* 0x000fe20000100a00 */
[----:B------:R-:W-:Y:S02]  /*a04e0*/  STL.64 [R1+0xbe0], R168 ;  /* 0x000be0a801007387 */ /* 0x000fe40000100a00 */
[----:B------:R-:W-:Y:S02]  /*a04f0*/  STL.64 [R1+0xbf0], R172 ;  /* 0x000bf0ac01007387 */ /* 0x000fe40000100a00 */
[----:B------:R-:W-:Y:S01]  /*a0500*/  STL.64 [R1+0xbf8], R174 ;  /* 0x000bf8ae01007387 */ /* 0x000fe20000100a00 */
[----:B------:R1:W-:Y:S01]  /*a0510*/  STL [R1+0xbe8], R170 ;  /* 0x000be8aa01007387 */ /* 0x0003e20000100800 */
[----:B------:R-:W2:Y:S02]  /*a0520*/  LDL.LU R216, [R1+0x1670] ;  /* 0x0016700001d87983 */ /* 0x000ea40000300800 */
[----:B------:R3:W-:Y:S02]  /*a0530*/  STL.64 [R1+0xbd0], R148 ;  /* 0x000bd09401007387 */ /* 0x0007e40000100a00 */
[----:B------:R4:W-:Y:S01]  /*a0540*/  STL.64 [R1+0xbd8], R150 ;  /* 0x000bd89601007387 */ /* 0x0009e20000100a00 */
[----:B------:R-:W2:Y:S01]  /*a0550*/  LDL.LU R217, [R1+0x1674] ;  /* 0x0016740001d97983 */ /* 0x000ea20000300800 */
[----:B------:R-:W2:Y:S02]  /*a0560*/  LDL.LU R218, [R1+0x1678] ;  /* 0x0016780001da7983 */ /* 0x000ea40000300800 */
[----:B------:R-:W2:Y:S01]  /*a0570*/  LDL.LU R219, [R1+0x167c] ;  /* 0x00167c0001db7983 */ /* 0x000ea20000300800 */
[----:B------:R-:W-:-:S02]  /*a0580*/  MOV R3, R171 ;  /* 0x000000ab00037202 */ /* 0x000fc40000000f00 */
[C---:B-1----:R-:W-:Y:S08]  /*a0590*/  HMMA.1688.F32.TF32 R168, R132.reuse, R94, R156 ;  /* 0x0000005e84a8723c */ /* 0x042ff0000008109c */
[C---:B------:R-:W-:Y:S01]  /*a05a0*/  HMMA.1688.F32.TF32 R156, R132.reuse, R98, R228 ;  /* 0x00000062849c723c */ /* 0x040fe200000810e4 */
[----:B---3--:R-:W3:Y:S01]  /*a05b0*/  LDL.LU R148, [R1+0x410] ;  /* 0x0004100001947983 */ /* 0x008ee20000300800 */
[----:B------:R-:W3:Y:S02]  /*a05c0*/  LDL.LU R149, [R1+0x414] ;  /* 0x0004140001957983 */ /* 0x000ee40000300800 */
[----:B----4-:R-:W3:Y:S02]  /*a05d0*/  LDL.LU R150, [R1+0x418] ;  /* 0x0004180001967983 */ /* 0x010ee40000300800 */
[----:B------:R-:W3:Y:S01]  /*a05e0*/  LDL.LU R151, [R1+0x41c] ;  /* 0x00041c0001977983 */ /* 0x000ee20000300800 */
[----:B------:R-:W-:Y:S01]  /*a05f0*/  STL.64 [R1+0xbc0], R164 ;  /* 0x000bc0a401007387 */ /* 0x000fe20000100a00 */
[----:B------:R1:W-:Y:S02]  /*a0600*/  STL.64 [R1+0xbc8], R166 ;  /* 0x000bc8a601007387 */ /* 0x0003e40000100a00 */
[C---:B-1----:R-:W-:Y:S08]  /*a0610*/  HMMA.1688.F32.TF32 R164, R132.reuse, R102, R144 ;  /* 0x0000006684a4723c */ /* 0x042ff00000081090 */
[C---:B------:R-:W-:Y:S01]  /*a0620*/  HMMA.1688.F32.TF32 R144, R132.reuse, R106, R240 ;  /* 0x0000006a8490723c */ /* 0x040fe200000810f0 */
[----:B------:R-:W-:Y:S01]  /*a0630*/  STL.64 [R1+0xbb0], R168 ;  /* 0x000bb0a801007387 */ /* 0x000fe20000100a00 */
[----:B------:R-:W-:Y:S03]  /*a0640*/  STL.64 [R1+0xbb8], R170 ;  /* 0x000bb8aa01007387 */ /* 0x000fe60000100a00 */
[----:B------:R-:W-:Y:S02]  /*a0650*/  STL.64 [R1+0xba0], R156 ;  /* 0x000ba09c01007387 */ /* 0x000fe40000100a00 */
[----:B------:R1:W-:Y:S02]  /*a0660*/  STL.64 [R1+0xba8], R158 ;  /* 0x000ba89e01007387 */ /* 0x0003e40000100a00 */
[C---:B-1----:R-:W-:Y:S06]  /*a0670*/  HMMA.1688.F32.TF32 R156, R132.reuse, R110, R220 ;  /* 0x0000006e849c723c */ /* 0x042fec00000810dc */
[----:B------:R-:W-:Y:S01]  /*a0680*/  STL.64 [R1+0xb90], R164 ;  /* 0x000b90a401007387 */ /* 0x000fe20000100a00 */
[----:B------:R-:W-:Y:S07]  /*a0690*/  STL.64 [R1+0xb98], R166 ;  /* 0x000b98a601007387 */ /* 0x000fee0000100a00 */
[----:B------:R-:W-:Y:S02]  /*a06a0*/  STL.64 [R1+0xb80], R144 ;  /* 0x000b809001007387 */ /* 0x000fe40000100a00 */
[----:B------:R1:W-:Y:S02]  /*a06b0*/  STL.64 [R1+0xb88], R146 ;  /* 0x000b889201007387 */ /* 0x0003e40000100a00 */
[C---:B-1----:R-:W-:Y:S05]  /*a06c0*/  HMMA.1688.F32.TF32 R144, R132.reuse, R118, R244 ;  /* 0x000000768490723c */ /* 0x042fea00000810f4 */
[----:B------:R-:W-:Y:S01]  /*a06d0*/  STL.64 [R1+0xb70], R156 ;  /* 0x000b709c01007387 */ /* 0x000fe20000100a00 */
[----:B------:R-:W-:Y:S02]  /*a06e0*/  STL.64 [R1+0xb78], R158 ;  /* 0x000b789e01007387 */ /* 0x000fe40000100a00 */
[----:B------:R-:W4:Y:S02]  /*a06f0*/  LDL.LU R244, [R1+0x400] ;  /* 0x0004000001f47983 */ /* 0x000f240000300800 */
[----:B------:R1:W-:Y:S01]  /*a0700*/  STL.64 [R1+0xb60], R152 ;  /* 0x000b609801007387 */ /* 0x0003e20000100a00 */
[----:B------:R5:W-:Y:S11]  /*a0710*/  STL.64 [R1+0xb68], R154 ;  /* 0x000b689a01007387 */ /* 0x000bf60000100a00 */
[----:B------:R-:W-:Y:S01]  /*a0720*/  @!UPT UIADD3 URZ, URZ, URZ, URZ ;  /* 0x0000003f3f3ff290 */ /* 0x000fe2000fffe03f */
[----:B------:R-:W-:Y:S01]  /*a0730*/  STL.64 [R1+0xb50], R144 ;  /* 0x000b509001007387 */ /* 0x000fe20000100a00 */
[----:B------:R5:W-:Y:S02]  /*a0740*/  STL.64 [R1+0xb58], R146 ;  /* 0x000b589201007387 */ /* 0x000be40000100a00 */
[----:B------:R-:W4:Y:S02]  /*a0750*/  LDL.LU R245, [R1+0x404] ;  /* 0x0004040001f57983 */ /* 0x000f240000300800 */
[----:B------:R-:W4:Y:S01]  /*a0760*/  LDL.LU R246, [R1+0x408] ;  /* 0x0004080001f67983 */ /* 0x000f220000300800 */
[----:B------:R-:W4:Y:S01]  /*a0770*/  LDL.LU R247, [R1+0x40c] ;  /* 0x00040c0001f77983 */ /* 0x000f220000300800 */
[----:B-1----:R-:W4:Y:S02]  /*a0780*/  LDL.LU R152, [R1+0x3f0] ;  /* 0x0003f00001987983 */ /* 0x002f240000300800 */
[----:B------:R-:W4:Y:S02]  /*a0790*/  LDL.LU R153, [R1+0x3f4] ;  /* 0x0003f40001997983 */ /* 0x000f240000300800 */
[----:B-----5:R-:W5:Y:S01]  /*a07a0*/  LDL.LU R154, [R1+0x3f8] ;  /* 0x0003f800019a7983 */ /* 0x020f620000300800 */
[----:B------:R-:W5:Y:S01]  /*a07b0*/  LDL.LU R155, [R1+0x3fc] ;  /* 0x0003fc00019b7983 */ /* 0x000f620000300800 */
[C---:B------:R-:W-:Y:S03]  /*a07c0*/  HMMA.1688.F32.TF32 R144, R132.reuse, R122, R248 ;  /* 0x0000007a8490723c */ /* 0x040fe600000810f8 */
[----:B------:R-:W5:Y:S01]  /*a07d0*/  LDL.LU R248, [R1+0x3e0] ;  /* 0x0003e00001f87983 */ /* 0x000f620000300800 */
[----:B------:R-:W5:Y:S02]  /*a07e0*/  LDL.LU R249, [R1+0x3e4] ;  /* 0x0003e40001f97983 */ /* 0x000f640000300800 */
[----:B------:R-:W5:Y:S02]  /*a07f0*/  LDL.LU R250, [R1+0x3e8] ;  /* 0x0003e80001fa7983 */ /* 0x000f640000300800 */
[----:B------:R-:W5:Y:S11]  /*a0800*/  LDL.LU R251, [R1+0x3ec] ;  /* 0x0003ec0001fb7983 */ /* 0x000f760000300800 */
[----:B------:R-:W-:Y:S05]  /*a0810*/  @!UPT UIADD3 URZ, URZ, URZ, URZ ;  /* 0x0000003f3f3ff290 */ /* 0x000fea000fffe03f */
[----:B------:R-:W-:Y:S01]  /*a0820*/  IMAD.MOV.U32 R11, RZ, RZ, R147 ;  /* 0x000000ffff0b7224 */ /* 0x000fe200078e0093 */
[----:B------:R-:W-:Y:S01]  /*a0830*/  MOV R10, R146 ;  /* 0x00000092000a7202 */ /* 0x000fe20000000f00 */
[----:B------:R-:W-:Y:S02]  /*a0840*/  IMAD.MOV.U32 R7, RZ, RZ, R145 ;  /* 0x000000ffff077224 */ /* 0x000fe400078e0091 */
[----:B------:R-:W-:Y:S01]  /*a0850*/  IMAD.MOV.U32 R6, RZ, RZ, R144 ;  /* 0x000000ffff067224 */ /* 0x000fe200078e0090 */
[----:B------:R-:W-:Y:S01]  /*a0860*/  STL [R1+0x3e04], R11 ;  /* 0x003e040b01007387 */ /* 0x000fe20000100800 */
[----:B------:R-:W-:Y:S02]  /*a0870*/  STL [R1+0x3e00], R10 ;  /* 0x003e000a01007387 */ /* 0x000fe40000100800 */
[----:B------:R-:W-:Y:S02]  /*a0880*/  STL [R1+0x3dfc], R7 ;  /* 0x003dfc0701007387 */ /* 0x000fe40000100800 */
[----:B------:R1:W-:Y:S01]  /*a0890*/  STL [R1+0x3df8], R6 ;  /* 0x003df80601007387 */ /* 0x0003e20000100800 */
[C---:B--2---:R-:W-:Y:S08]  /*a08a0*/  HMMA.1688.F32.TF32 R156, R132.reuse, R126, R216 ;  /* 0x0000007e849c723c */ /* 0x044ff000000810d8 */
[----:B---3--:R-:W-:Y:S11]  /*a08b0*/  HMMA.1688.F32.TF32 R144, R132, R130, R148 ;  /* 0x000000828490723c */ /* 0x008ff60000081094 */
[----:B------:R-:W-:Y:S04]  /*a08c0*/  @!UPT UIADD3 URZ, URZ, URZ, URZ ;  /* 0x0000003f3f3ff290 */ /* 0x000fe8000fffe03f */
[----:B------:R-:W-:Y:S01]  /*a08d0*/  STL.64 [R1+0xb30], R156 ;  /* 0x000b309c01007387 */ /* 0x000fe20000100a00 */
[----:B------:R-:W-:Y:S02]  /*a08e0*/  STL.64 [R1+0xb38], R158 ;  /* 0x000b389e01007387 */ /* 0x000fe40000100a00 */
[----:B------:R-:W2:Y:S02]  /*a08f0*/  LDL.LU R148, [R1+0x3d0] ;  /* 0x0003d00001947983 */ /* 0x000ea40000300800 */
[----:B------:R-:W2:Y:S01]  /*a0900*/  LDL.LU R149, [R1+0x3d4] ;  /* 0x0003d40001957983 */ /* 0x000ea20000300800 */
[----:B------:R-:W2:Y:S01]  /*a0910*/  LDL.LU R150, [R1+0x3d8] ;  /* 0x0003d80001967983 */ /* 0x000ea20000300800 */
[----:B------:R-:W2:Y:S02]  /*a0920*/  LDL.LU R151, [R1+0x3dc] ;  /* 0x0003dc0001977983 */ /* 0x000ea40000300800 */
[----:B-1----:R-:W-:Y:S02]  /*a0930*/  IMAD.MOV.U32 R6, RZ, RZ, R147 ;  /* 0x000000ffff067224 */ /* 0x002fe400078e0093 */
[----:B------:R-:W-:-:S02]  /*a0940*/  IMAD.MOV.U32 R7, RZ, RZ, R146 ;  /* 0x000000ffff077224 */ /* 0x000fc400078e0092 */
[----:B------:R-:W-:Y:S01]  /*a0950*/  IMAD.MOV.U32 R11, RZ, RZ, R144 ;  /* 0x000000ffff0b7224 */ /* 0x000fe200078e0090 */
[----:B------:R-:W-:Y:S01]  /*a0960*/  MOV R10, R145 ;  /* 0x00000091000a7202 */ /* 0x000fe20000000f00 */
[----:B------:R-:W-:Y:S01]  /*a0970*/  STL [R1+0x3e14], R6 ;  /* 0x003e140601007387 */ /* 0x000fe20000100800 */
[----:B------:R-:W-:Y:S02]  /*a0980*/  STL [R1+0x3e10], R7 ;  /* 0x003e100701007387 */ /* 0x000fe40000100800 */
[----:B------:R-:W-:Y:S02]  /*a0990*/  STL [R1+0x3e0c], R11 ;  /* 0x003e0c0b01007387 */ /* 0x000fe40000100800 */
[----:B------:R-:W-:Y:S01]  /*a09a0*/  STL [R1+0x3e08], R10 ;  /* 0x003e080a01007387 */ /* 0x000fe20000100800 */
[C---:B----4-:R-:W-:Y:S01]  /*a09b0*/  HMMA.1688.F32.TF32 R132, R136.reuse, R64, R244 ;  /* 0x000000408884723c */ /* 0x050fe200000810f4 */
[----:B------:R-:W3:Y:S11]  /*a09c0*/  LDL.LU R244, [R1+0x3c0] ;  /* 0x0003c00001f47983 */ /* 0x000ef60000300800 */
[----:B------:R-:W-:Y:S11]  /*a09d0*/  @!UPT UIADD3 URZ, URZ, URZ, URZ ;  /* 0x0000003f3f3ff290 */ /* 0x000ff6000fffe03f */
[----:B------:R-:W-:Y:S01]  /*a09e0*/  STL.64 [R1+0xb00], R132 ;  /* 0x000b008401007387 */ /* 0x000fe20000100a00 */
[----:B------:R5:W-:Y:S02]  /*a09f0*/  STL.64 [R1+0xb08], R134 ;  /* 0x000b088601007387 */ /* 0x000be40000100a00 */
[----:B------:R-:W3:Y:S02]  /*a0a00*/  LDL.LU R245, [R1+0x3c4] ;  /* 0x0003c40001f57983 */ /* 0x000ee40000300800 */
[----:B------:R-:W3:Y:S01]  /*a0a10*/  LDL.LU R246, [R1+0x3c8] ;  /* 0x0003c80001f67983 */ /* 0x000ee20000300800 */
[----:B------:R-:W3:Y:S01]  /*a0a20*/  LDL.LU R247, [R1+0x3cc] ;  /* 0x0003cc0001f77983 */ /* 0x000ee20000300800 */
[C---:B-----5:R-:W-:Y:S11]  /*a0a30*/  HMMA.1688.F32.TF32 R132, R136.reuse, R60, R152 ;  /* 0x0000003c8884723c */ /* 0x060ff60000081098 */
[----:B------:R-:W-:Y:S11]  /*a0a40*/  @!UPT UIADD3 URZ, URZ, URZ, URZ ;  /* 0x0000003f3f3ff290 */ /* 0x000ff6000fffe03f */
[----:B------:R-:W-:Y:S02]  /*a0a50*/  @!UPT UIADD3 URZ, URZ, URZ, URZ ;  /* 0x0000003f3f3ff290 */ /* 0x000fe4000fffe03f */
[----:B------:R-:W-:Y:S01]  /*a0a60*/  MOV R19, R135 ;  /* 0x0000008700137202 */ /* 0x000fe20000000f00 */
[----:B------:R-:W-:Y:S02]  /*a0a70*/  IMAD.MOV.U32 R18, RZ, RZ, R134 ;  /* 0x000000ffff127224 */ /* 0x000fe400078e0086 */
[----:B------:R-:W-:Y:S01]  /*a0a80*/  IMAD.MOV.U32 R15, RZ, RZ, R133 ;  /* 0x000000ffff0f7224 */ /* 0x000fe200078e0085 */
[----:B------:R-:W-:Y:S01]  /*a0a90*/  MOV R14, R132 ;  /* 0x00000084000e7202 */ /* 0x000fe20000000f00 */
[----:B------:R-:W-:Y:S01]  /*a0aa0*/  STL [R1+0x3e24], R19 ;  /* 0x003e241301007387 */ /* 0x000fe20000100800 */
[----:B------:R-:W-:Y:S02]  /*a0ab0*/  STL [R1+0x3e20], R18 ;  /* 0x003e201201007387 */ /* 0x000fe40000100800 */
[----:B------:R-:W-:Y:S02]  /*a0ac0*/  STL [R1+0x3e1c], R15 ;  /* 0x003e1c0f01007387 */ /* 0x000fe40000100800 */
[----:B------:R1:W-:Y:S01]  /*a0ad0*/  STL [R1+0x3e18], R14 ;  /* 0x003e180e01007387 */ /* 0x0003e20000100800 */
[----:B------:R-:W-:Y:S01]  /*a0ae0*/  HMMA.1688.F32.TF32 R132, R136, R56, R248 ;  /* 0x000000388884723c */ /* 0x000fe200000810f8 */
[----:B------:R-:W4:Y:S01]  /*a0af0*/  LDL.LU R248, [R1+0x3b0] ;  /* 0x0003b00001f87983 */ /* 0x000f220000300800 */
[----:B------:R-:W4:Y:S02]  /*a0b00*/  LDL.LU R249, [R1+0x3b4] ;  /* 0x0003b40001f97983 */ /* 0x000f240000300800 */
[----:B------:R-:W4:Y:S02]  /*a0b10*/  LDL.LU R250, [R1+0x3b8] ;  /* 0x0003b80001fa7983 */ /* 0x000f240000300800 */
[----:B------:R-:W4:Y:S11]  /*a0b20*/  LDL.LU R251, [R1+0x3bc] ;  /* 0x0003bc0001fb7983 */ /* 0x000f360000300800 */
[----:B------:R-:W-:Y:S07]  /*a0b30*/  @!UPT UIADD3 URZ, URZ, URZ, URZ ;  /* 0x0000003f3f3ff290 */ /* 0x000fee000fffe03f */
[----:B------:R-:W-:Y:S02]  /*a0b40*/  IMAD.MOV.U32 R6, RZ, RZ, R132 ;  /* 0x000000ffff067224 */ /* 0x000fe400078e0084 */
[----:B------:R-:W-:Y:S01]  /*a0b50*/  IMAD.MOV.U32 R7, RZ, RZ, R133 ;  /* 0x000000ffff077224 */ /* 0x000fe200078e0085 */
[----:B------:R-:W-:Y:S01]  /*a0b60*/  MOV R11, R134 ;  /* 0x00000086000b7202 */ /* 0x000fe20000000f00 */
[----:B------:R-:W-:-:S05]  /*a0b70*/  IMAD.MOV.U32 R10, RZ, RZ, R135 ;  /* 0x000000ffff0a7224 */ /* 0x000fca00078e0087 */
[----:B------:R5:W-:Y:S01]  /*a0b80*/  STL [R1+0x3e34], R10 ;  /* 0x003e340a01007387 */ /* 0x000be20000100800 */
[----:B------:R1:W-:Y:S02]  /*a0b90*/  STL [R1+0x3e30], R11 ;  /* 0x003e300b01007387 */ /* 0x0003e40000100800 */
[----:B------:R1:W-:Y:S02]  /*a0ba0*/  STL [R1+0x3e2c], R6 ;  /* 0x003e2c0601007387 */ /* 0x0003e40000100800 */
[----:B------:R1:W-:Y:S01]  /*a0bb0*/  STL [R1+0x3e28], R7 ;  /* 0x003e280701007387 */ /* 0x0003e20000100800 */
[C---:B--2---:R-:W-:Y:S11]  /*a0bc0*/  HMMA.1688.F32.TF32 R132, R136.reuse, R52, R148 ;  /* 0x000000348884723c */ /* 0x044ff60000081094 */
[----:B------:R-:W-:Y:S11]  /*a0bd0*/  @!UPT UIADD3 URZ, URZ, URZ, URZ ;  /* 0x0000003f3f3ff290 */ /* 0x000ff6000fffe03f */
[----:B------:R-:W-:Y:S02]  /*a0be0*/  @!UPT UIADD3 URZ, URZ, URZ, URZ ;  /* 0x0000003f3f3ff290 */ /* 0x000fe4000fffe03f */
[----:B------:R-:W-:Y:S02]  /*a0bf0*/  IMAD.MOV.U32 R27, RZ, RZ, R135 ;  /* 0x000000ffff1b7224 */ /* 0x000fe400078e0087 */
[----:B------:R-:W-:Y:S01]  /*a0c00*/  IMAD.MOV.U32 R26, RZ, RZ, R134 ;  /* 0x000000ffff1a7224 */ /* 0x000fe200078e0086 */
[----:B------:R-:W-:Y:S01]  /*a0c10*/  MOV R23, R133 ;  /* 0x0000008500177202 */ /* 0x000fe20000000f00 */
[----:B------:R-:W-:Y:S01]  /*a0c20*/  IMAD.MOV.U32 R22, RZ, RZ, R132 ;  /* 0x000000ffff167224 */ /* 0x000fe200078e0084 */
[----:B------:R2:W-:Y:S02]  /*a0c30*/  STL [R1+0x3e44], R27 ;  /* 0x003e441b01007387 */ /* 0x0005e40000100800 */
[----:B------:R1:W-:Y:S02]  /*a0c40*/  STL [R1+0x3e40], R26 ;  /* 0x003e401a01007387 */ /* 0x0003e40000100800 */
[----:B------:R1:W-:Y:S02]  /*a0c50*/  STL [R1+0x3e3c], R23 ;  /* 0x003e3c1701007387 */ /* 0x0003e40000100800 */
[----:B------:R1:W-:Y:S01]  /*a0c60*/  STL [R1+0x3e38], R22 ;  /* 0x003e381601007387 */ /* 0x0003e20000100800 */
[----:B------:R-:W2:Y:S01]  /*a0c70*/  LDL.LU R220, [R1+0x3a0] ;  /* 0x0003a00001dc7983 */ /* 0x000ea20000300800 */
[----:B------:R-:W2:Y:S02]  /*a0c80*/  LDL.LU R221, [R1+0x3a4] ;  /* 0x0003a40001dd7983 */ /* 0x000ea40000300800 */
[----:B------:R-:W2:Y:S02]  /*a0c90*/  LDL.LU R222, [R1+0x3a8] ;  /* 0x0003a80001de7983 */ /* 0x000ea40000300800 */
[----:B------:R-:W2:Y:S01]  /*a0ca0*/  LDL.LU R223, [R1+0x3ac] ;  /* 0x0003ac0001df7983 */ /* 0x000ea20000300800 */
[----:B------:R-:W5:Y:S01]  /*a0cb0*/  LDL.LU R216, [R1+0x390] ;  /* 0x0003900001d87983 */ /* 0x000f620000300800 */
[----:B------:R-:W5:Y:S02]  /*a0cc0*/  LDL.LU R217, [R1+0x394] ;  /* 0x0003940001d97983 */ /* 0x000f640000300800 */
[----:B------:R-:W5:Y:S02]  /*a0cd0*/  LDL.LU R218, [R1+0x398] ;  /* 0x0003980001da7983 */ /* 0x000f640000300800 */
[----:B------:R-:W5:Y:S01]  /*a0ce0*/  LDL.LU R219, [R1+0x39c] ;  /* 0x00039c0001db7983 */ /* 0x000f620000300800 */
[C---:B---3--:R-:W-:Y:S11]  /*a0cf0*/  HMMA.1688.F32.TF32 R132, R136.reuse, R48, R244 ;  /* 0x000000308884723c */ /* 0x048ff600000810f4 */
[----:B------:R-:W-:Y:S11]  /*a0d00*/  @!UPT UIADD3 URZ, URZ, URZ, URZ ;  /* 0x0000003f3f3ff290 */ /* 0x000ff6000fffe03f */
[----:B------:R-:W-:Y:S02]  /*a0d10*/  @!UPT UIADD3 URZ, URZ, URZ, URZ ;  /* 0x0000003f3f3ff290 */ /* 0x000fe4000fffe03f */
[----:B-1----:R-:W-:Y:S01]  /*a0d20*/  MOV R14, R135 ;  /* 0x00000087000e7202 */ /* 0x002fe20000000f00 */
[----:B------:R-:W-:Y:S02]  /*a0d30*/  IMAD.MOV.U32 R15, RZ, RZ, R134 ;  /* 0x000000ffff0f7224 */ /* 0x000fe400078e0086 */
[----:B------:R-:W-:Y:S01]  /*a0d40*/  IMAD.MOV.U32 R18, RZ, RZ, R133 ;  /* 0x000000ffff127224 */ /* 0x000fe200078e0085 */
[----:B------:R-:W-:Y:S01]  /*a0d50*/  MOV R19, R132 ;  /* 0x0000008400137202 */ /* 0x000fe20000000f00 */
[----:B------:R1:W-:Y:S01]  /*a0d60*/  STL [R1+0x3e54], R14 ;  /* 0x003e540e01007387 */ /* 0x0003e20000100800 */
[----:B------:R3:W-:Y:S02]  /*a0d70*/  STL [R1+0x3e50], R15 ;  /* 0x003e500f01007387 */ /* 0x0007e40000100800 */
[----:B------:R1:W-:Y:S02]  /*a0d80*/  STL [R1+0x3e4c], R18 ;  /* 0x003e4c1201007387 */ /* 0x0003e40000100800 */
[----:B------:R1:W-:Y:S01]  /*a0d90*/  STL [R1+0x3e48], R19 ;  /* 0x003e481301007387 */ /* 0x0003e20000100800 */
[----:B----4-:R-:W-:Y:S01]  /*a0da0*/  HMMA.1688.F32.TF32 R132, R136, R44, R248 ;  /* 0x0000002c8884723c */ /* 0x010fe200000810f8 */
[----:B------:R-:W4:Y:S01]  /*a0db0*/  LDL.LU R248, [R1+0x350] ;  /* 0x0003500001f87983 */ /* 0x000f220000300800 */
[----:B------:R-:W4:Y:S02]  /*a0dc0*/  LDL.LU R249, [R1+0x354] ;  /* 0x0003540001f97983 */ /* 0x000f240000300800 */
[----:B------:R-:W4:Y:S02]  /*a0dd0*/  LDL.LU R250, [R1+0x358] ;  /* 0x0003580001fa7983 */ /* 0x000f240000300800 */
[----:B------:R-:W4:Y:S01]  /*a0de0*/  LDL.LU R251, [R1+0x35c] ;  /* 0x00035c0001fb7983 */ /* 0x000f220000300800 */
[----:B------:R-:W3:Y:S01]  /*a0df0*/  LDL.LU R152, [R1+0x380] ;  /* 0x0003800001987983 */ /* 0x000ee20000300800 */
[----:B------:R-:W3:Y:S02]  /*a0e00*/  LDL.LU R153, [R1+0x384] ;  /* 0x0003840001997983 */ /* 0x000ee40000300800 */
[----:B------:R-:W3:Y:S02]  /*a0e10*/  LDL.LU R154, [R1+0x388] ;  /* 0x00038800019a7983 */ /* 0x000ee40000300800 */
[----:B------:R-:W3:Y:S01]  /*a0e20*/  LDL.LU R155, [R1+0x38c] ;  /* 0x00038c00019b7983 */ /* 0x000ee20000300800 */
[----:B------:R-:W4:Y:S01]  /*a0e30*/  LDL.LU R148, [R1+0x370] ;  /* 0x0003700001947983 */ /* 0x000f220000300800 */
[----:B------:R-:W4:Y:S02]  /*a0e40*/  LDL.LU R149, [R1+0x374] ;  /* 0x0003740001957983 */ /* 0x000f240000300800 */
[----:B------:R-:W4:Y:S02]  /*a0e50*/  LDL.LU R150, [R1+0x378] ;  /* 0x0003780001967983 */ /* 0x000f240000300800 */
[----:B------:R-:W4:Y:S01]  /*a0e60*/  LDL.LU R151, [R1+0x37c] ;  /* 0x00037c0001977983 */ /* 0x000f220000300800 */
[----:B------:R-:W4:Y:S01]  /*a0e70*/  LDL.LU R244, [R1+0x360] ;  /* 0x0003600001f47983 */ /* 0x000f220000300800 */
[----:B------:R-:W4:Y:S02]  /*a0e80*/  LDL.LU R245, [R1+0x364] ;  /* 0x0003640001f57983 */ /* 0x000f240000300800 */
[----:B------:R-:W4:Y:S02]  /*a0e90*/  LDL.LU R246, [R1+0x368] ;  /* 0x0003680001f67983 */ /* 0x000f240000300800 */
[----:B------:R-:W4:Y:S02]  /*a0ea0*/  LDL.LU R247, [R1+0x36c] ;  /* 0x00036c0001f77983 */ /* 0x000f240000300800 */
[----:B------:R-:W-:-:S02]  /*a0eb0*/  IMAD.MOV.U32 R30, RZ, RZ, R132 ;  /* 0x000000ffff1e7224 */ /* 0x000fc400078e0084 */
        /* <DEDUP_REMOVED lines=10> */
[----:B-----5:R-:W-:Y:S01]  /*a0f60*/  IMAD.MOV.U32 R10, RZ, RZ, R132 ;  /* 0x000000ffff0a7224 */ /* 0x020fe200078e0084 */
[----:B------:R-:W-:Y:S01]  /*a0f70*/  MOV R11, R133 ;  /* 0x00000085000b7202 */ /* 0x000fe20000000f00 */
[----:B------:R-:W-:Y:S02]  /*a0f80*/  IMAD.MOV.U32 R6, RZ, RZ, R134 ;  /* 0x000000ffff067224 */ /* 0x000fe400078e0086 */
[----:B------:R-:W-:Y:S02]  /*a0f90*/  IMAD.MOV.U32 R7, RZ, RZ, R135 ;  /* 0x000000ffff077224 */ /* 0x000fe400078e0087 */
[C---:B------:R-:W-:Y:S11]  /*a0fa0*/  HMMA.1688.F32.TF32 R132, R136.reuse, R36, R216 ;  /* 0x000000248884723c */ /* 0x040ff600000810d8 */
[----:B------:R-:W-:Y:S11]  /*a0fb0*/  @!UPT UIADD3 URZ, URZ, URZ, URZ ;  /* 0x0000003f3f3ff290 */ /* 0x000ff6000fffe03f */
[----:B------:R-:W-:Y:S02]  /*a0fc0*/  @!UPT UIADD3 URZ, URZ, URZ, URZ ;  /* 0x0000003f3f3ff290 */ /* 0x000fe4000fffe03f */
[----:B------:R-:W-:Y:S01]  /*a0fd0*/  MOV R27, R132 ;  /* 0x00000084001b7202 */ /* 0x000fe20000000f00 */
[----:B------:R-:W-:Y:S02]  /*a0fe0*/  IMAD.MOV.U32 R26, RZ, RZ, R133 ;  /* 0x000000ffff1a7224 */ /* 0x000fe400078e0085 */
[----:B------:R-:W-:Y:S01]  /*a0ff0*/  IMAD.MOV.U32 R23, RZ, RZ, R134 ;  /* 0x000000ffff177224 */ /* 0x000fe200078e0086 */
[----:B------:R-:W-:Y:S01]  /*a1000*/  MOV R22, R135 ;  /* 0x0000008700167202 */ /* 0x000fe20000000f00 */
[----:B------:R2:W-:Y:S01]  /*a1010*/  STL [R1+0x3e74], R7 ;  /* 0x003e740701007387 */ /* 0x0005e20000100800 */
[----:B------:R5:W-:Y:S02]  /*a1020*/  STL [R1+0x3e70], R6 ;  /* 0x003e700601007387 */ /* 0x000be40000100800 */
[----:B------:R1:W-:Y:S02]  /*a1030*/  STL [R1+0x3e6c], R11 ;  /* 0x003e6c0b01007387 */ /* 0x0003e40000100800 */
[----:B------:R1:W-:Y:S01]  /*a1040*/  STL [R1+0x3e68], R10 ;  /* 0x003e680a01007387 */ /* 0x0003e20000100800 */
[C---:B---3--:R-:W-:Y:S01]  /*a1050*/  HMMA.1688.F32.TF32 R132, R136.reuse, R32, R152 ;  /* 0x000000208884723c */ /* 0x048fe20000081098 */
[----:B------:R3:W-:Y:S11]  /*a1060*/  STL [R1+0x3e84], R22 ;  /* 0x003e841601007387 */ /* 0x0007f60000100800 */
[----:B------:R-:W-:Y:S11]  /*a1070*/  @!UPT UIADD3 URZ, URZ, URZ, URZ ;  /* 0x0000003f3f3ff290 */ /* 0x000ff6000fffe03f */
[----:B------:R-:W-:Y:S01]  /*a1080*/  @!UPT UIADD3 URZ, URZ, URZ, URZ ;  /* 0x0000003f3f3ff290 */ /* 0x000fe2000fffe03f */
[----:B-1----:R-:W-:Y:S02]  /*a1090*/  IMAD.MOV.U32 R14, RZ, RZ, R132 ;  /* 0x000000ffff0e7224 */ /* 0x002fe400078e0084 */
[----:B------:R-:W-:Y:S01]  /*a10a0*/  IMAD.MOV.U32 R15, RZ, RZ, R133 ;  /* 0x000000ffff0f7224 */ /* 0x000fe200078e0085 */
[----:B------:R-:W-:Y:S01]  /*a10b0*/  MOV R18, R134 ;  /* 0x0000008600127202 */ /* 0x000fe20000000f00 */
[----:B------:R-:W-:Y:S02]  /*a10c0*/  IMAD.MOV.U32 R19, RZ, RZ, R135 ;  /* 0x000000ffff137224 */ /* 0x000fe400078e0087 */
[C---:B----4-:R-:W-:Y:S01]  /*a10d0*/  HMMA.1688.F32.TF32 R132, R136.reuse, R28, R148 ;  /* 0x0000001c8884723c */ /* 0x050fe20000081094 */
[----:B------:R1:W-:Y:S01]  /*a10e0*/  STL [R1+0x3e80], R23 ;  /* 0x003e801701007387 */ /* 0x0003e20000100800 */
[----:B------:R4:W-:Y:S02]  /*a10f0*/  STL [R1+0x3e7c], R26 ;  /* 0x003e7c1a01007387 */ /* 0x0009e40000100800 */
[----:B------:R1:W-:Y:S11]  /*a1100*/  STL [R1+0x3e78], R27 ;  /* 0x003e781b01007387 */ /* 0x0003f60000100800 */
[----:B------:R-:W-:Y:S09]  /*a1110*/  @!UPT UIADD3 URZ, URZ, URZ, URZ ;  /* 0x0000003f3f3ff290 */ /* 0x000ff2000fffe03f */
[----:B------:R-:W-:Y:S01]  /*a1120*/  IMAD.MOV.U32 R38, RZ, RZ, R132 ;  /* 0x000000ffff267224 */ /* 0x000fe200078e0084 */
[----:B------:R-:W-:Y:S01]  /*a1130*/  MOV R39, R133 ;  /* 0x0000008500277202 */ /* 0x000fe20000000f00 */
[----:B------:R-:W-:Y:S02]  /*a1140*/  IMAD.MOV.U32 R42, RZ, RZ, R134 ;  /* 0x000000ffff2a7224 */ /* 0x000fe400078e0086 */
[----:B------:R-:W-:Y:S02]  /*a1150*/  IMAD.MOV.U32 R43, RZ, RZ, R135 ;  /* 0x000000ffff2b7224 */ /* 0x000fe400078e0087 */
[----:B------:R-:W-:Y:S01]  /*a1160*/  HMMA.1688.F32.TF32 R132, R136, R24, R244 ;  /* 0x000000188884723c */ /* 0x000fe200000810f4 */
[----:B------:R-:W2:Y:S01]  /*a1170*/  LDL.LU R244, [R1+0x2b0] ;  /* 0x0002b00001f47983 */ /* 0x000ea20000300800 */
[----:B------:R-:W2:Y:S02]  /*a1180*/  LDL.LU R245, [R1+0x2b4] ;  /* 0x0002b40001f57983 */ /* 0x000ea40000300800 */
[----:B------:R-:W2:Y:S02]  /*a1190*/  LDL.LU R246, [R1+0x2b8] ;  /* 0x0002b80001f67983 */ /* 0x000ea40000300800 */
[----:B------:R-:W2:Y:S01]  /*a11a0*/  LDL.LU R247, [R1+0x2bc] ;  /* 0x0002bc0001f77983 */ /* 0x000ea20000300800 */
        /* <DEDUP_REMOVED lines=8> */
[----:B------:R-:W3:Y:S01]  /*a1230*/  LDL.LU R156, [R1+0x330] ;  /* 0x00033000019c7983 */ /* 0x000ee20000300800 */
[----:B------:R-:W3:Y:S02]  /*a1240*/  LDL.LU R157, [R1+0x334] ;  /* 0x00033400019d7983 */ /* 0x000ee40000300800 */
[----:B------:R-:W3:Y:S02]  /*a1250*/  LDL.LU R158, [R1+0x338] ;  /* 0x00033800019e7983 */ /* 0x000ee40000300800 */
[----:B------:R-:W3:Y:S01]  /*a1260*/  LDL.LU R159, [R1+0x33c] ;  /* 0x00033c00019f7983 */ /* 0x000ee20000300800 */
        /* <DEDUP_REMOVED lines=24> */
[----:B------:R-:W-:Y:S01]  /*a13f0*/  MOV R46, R132 ;  /* 0x00000084002e7202 */ /* 0x000fe20000000f00 */
[----:B------:R-:W-:-:S02]  /*a1400*/  IMAD.MOV.U32 R47, RZ, RZ, R133 ;  /* 0x000000ffff2f7224 */ /* 0x000fc400078e0085 */
[----:B------:R-:W-:Y:S01]  /*a1410*/  IMAD.MOV.U32 R50, RZ, RZ, R134 ;  /* 0x000000ffff327224 */ /* 0x000fe200078e0086 */
[----:B------:R-:W-:Y:S02]  /*a1420*/  MOV R51, R135 ;  /* 0x0000008700337202 */ /* 0x000fe40000000f00 */
[C---:B------:R-:W-:Y:S01]  /*a1430*/  HMMA.1688.F32.TF32 R132, R136.reuse, R20, R248 ;  /* 0x000000148884723c */ /* 0x040fe200000810f8 */
[----:B------:R-:W4:Y:S01]  /*a1440*/  LDL.LU R248, [R1+0x2a0] ;  /* 0x0002a00001f87983 */ /* 0x000f220000300800 */
[----:B------:R-:W4:Y:S05]  /*a1450*/  LDL.LU R249, [R1+0x2a4] ;  /* 0x0002a40001f97983 */ /* 0x000f2a0000300800 */
[----:B------:R-:W-:Y:S01]  /*a1460*/  IMAD.MOV.U32 R250, RZ, RZ, R77 ;  /* 0x000000fffffa7224 */ /* 0x000fe200078e004d */
[----:B------:R-:W-:Y:S11]  /*a1470*/  MOV R251, R76 ;  /* 0x0000004c00fb7202 */ /* 0x000ff60000000f00 */
[----:B------:R-:W-:Y:S05]  /*a1480*/  @!UPT UIADD3 URZ, URZ, URZ, URZ ;  /* 0x0000003f3f3ff290 */ /* 0x000fea000fffe03f */
[----:B------:R-:W-:Y:S02]  /*a1490*/  IMAD.MOV.U32 R35, RZ, RZ, R132 ;  /* 0x000000ffff237224 */ /* 0x000fe400078e0084 */
[----:B------:R-:W-:Y:S01]  /*a14a0*/  IMAD.MOV.U32 R34, RZ, RZ, R133 ;  /* 0x000000ffff227224 */ /* 0x000fe200078e0085 */
[----:B------:R-:W-:Y:S01]  /*a14b0*/  MOV R31, R134 ;  /* 0x00000086001f7202 */ /* 0x000fe20000000f00 */
[----:B------:R-:W-:Y:S01]  /*a14c0*/  IMAD.MOV.U32 R30, RZ, RZ, R135 ;  /* 0x000000ffff1e7224 */ /* 0x000fe200078e0087 */
[C---:B--2---:R-:W-:Y:S11]  /*a14d0*/  HMMA.1688.F32.TF32 R76, R136.reuse, R16, R164 ;  /* 0x00000010884c723c */ /* 0x044ff600000810a4 */
[----:B------:R-:W-:Y:S11]  /*a14e0*/  @!UPT UIADD3 URZ, URZ, URZ, URZ ;  /* 0x0000003f3f3ff290 */ /* 0x000ff6000fffe03f */
[----:B------:R-:W-:Y:S02]  /*a14f0*/  @!UPT UIADD3 URZ, URZ, URZ, URZ ;  /* 0x0000003f3f3ff290 */ /* 0x000fe4000fffe03f */
[----:B------:R-:W-:Y:S02]  /*a1500*/  IMAD.MOV.U32 R54, RZ, RZ, R76 ;  /* 0x000000ffff367224 */ /* 0x000fe400078e004c */
[----:B------:R-:W-:Y:S01]  /*a1510*/  IMAD.MOV.U32 R55, RZ, RZ, R77 ;  /* 0x000000ffff377224 */ /* 0x000fe200078e004d */
[----:B------:R-:W-:Y:S01]  /*a1520*/  MOV R58, R78 ;  /* 0x0000004e003a7202 */ /* 0x000fe20000000f00 */
[----:B------:R-:W-:Y:S02]  /*a1530*/  IMAD.MOV.U32 R59, RZ, RZ, R79 ;  /* 0x000000ffff3b7224 */ /* 0x000fe400078e004f */
[C---:B---3--:R-:W-:Y:S11]  /*a1540*/  HMMA.1688.F32.TF32 R76, R136.reuse, R12, R156 ;  /* 0x0000000c884c723c */ /* 0x048ff6000008109c */
[----:B------:R-:W-:Y:S11]  /*a1550*/  @!UPT UIADD3 URZ, URZ, URZ, URZ ;  /* 0x0000003f3f3ff290 */ /* 0x000ff6000fffe03f */
[----:B------:R-:W-:Y:S02]  /*a1560*/  @!UPT UIADD3 URZ, URZ, URZ, URZ ;  /* 0x0000003f3f3ff290 */ /* 0x000fe4000fffe03f */
[----:B------:R-:W-:Y:S01]  /*a1570*/  IMAD.MOV.U32 R7, RZ, RZ, R76 ;  /* 0x000000ffff077224 */ /* 0x000fe200078e004c */
[----:B-----5:R-:W-:Y:S01]  /*a1580*/  MOV R6, R77 ;  /* 0x0000004d00067202 */ /* 0x020fe20000000f00 */
[----:B------:R-:W-:Y:S02]  /*a1590*/  IMAD.MOV.U32 R11, RZ, RZ, R78 ;  /* 0x000000ffff0b7224 */ /* 0x000fe400078e004e */
[----:B------:R-:W-:Y:S02]  /*a15a0*/  IMAD.MOV.U32 R10, RZ, RZ, R79 ;  /* 0x000000ffff0a7224 */ /* 0x000fe400078e004f */
[C---:B------:R-:W-:Y:S11]  /*a15b0*/  HMMA.1688.F32.TF32 R76, R136.reuse, R8, R228 ;  /* 0x00000008884c723c */ /* 0x040ff600000810e4 */
[----:B------:R-:W-:Y:S11]  /*a15c0*/  @!UPT UIADD3 URZ, URZ, URZ, URZ ;  /* 0x0000003f3f3ff290 */ /* 0x000ff6000fffe03f */
[----:B------:R-:W-:Y:S02]  /*a15d0*/  @!UPT UIADD3 URZ, URZ, URZ, URZ ;  /* 0x0000003f3f3ff290 */ /* 0x000fe4000fffe03f */
[----:B------:R-:W-:Y:S01]  /*a15e0*/  MOV R22, R76 ;  /* 0x0000004c00167202 */ /* 0x000fe20000000f00 */
[----:B-1----:R-:W-:Y:S02]  /*a15f0*/  IMAD.MOV.U32 R23, RZ, RZ, R77 ;  /* 0x000000ffff177224 */ /* 0x002fe400078e004d */
[----:B----4-:R-:W-:Y:S01]  /*a1600*/  IMAD.MOV.U32 R26, RZ, RZ, R78 ;  /* 0x000000ffff1a7224 */ /* 0x010fe200078e004e */
[----:B------:R-:W-:Y:S02]  /*a1610*/  MOV R27, R79 ;  /* 0x0000004f001b7202 */ /* 0x000fe40000000f00 */
[----:B------:R-:W-:Y:S08]  /*a1620*/  HMMA.1688.F32.TF32 R76, R136, R4, R144 ;  /* 0x00000004884c723c */ /* 0x000ff00000081090 */
[C---:B------:R-:W-:Y:S08]  /*a1630*/  HMMA.1688.F32.TF32 R136, R140.reuse, R60, R220 ;  /* 0x0000003c8c88723c */ /* 0x040ff000000810dc */
[----:B------:R-:W-:Y:S08]  /*a1640*/  HMMA.1688.F32.TF32 R132, R140, R56, R216 ;  /* 0x000000388c84723c */ /* 0x000ff000000810d8 */
[----:B------:R-:W-:-:S02]  /*a1650*/  IMAD.MOV.U32 R62, RZ, RZ, R76 ;  /* 0x000000ffff3e7224 */ /* 0x000fc400078e004c */
[----:B------:R-:W-:Y:S01]  /*a1660*/  IMAD.MOV.U32 R63, RZ, RZ, R77 ;  /* 0x000000ffff3f7224 */ /* 0x000fe200078e004d */
[----:B------:R-:W-:Y:S01]  /*a1670*/  MOV R66, R78 ;  /* 0x0000004e00427202 */ /* 0x000fe20000000f00 */
[----:B------:R-:W-:Y:S02]  /*a1680*/  IMAD.MOV.U32 R67, RZ, RZ, R79 ;  /* 0x000000ffff437224 */ /* 0x000fe400078e004f */
[C---:B------:R-:W-:Y:S11]  /*a1690*/  HMMA.1688.F32.TF32 R76, R140.reuse, R64, R240 ;  /* 0x000000408c4c723c */ /* 0x040ff600000810f0 */
[----:B------:R-:W-:Y:S11]  /*a16a0*/  @!UPT UIADD3 URZ, URZ, URZ, URZ ;  /* 0x0000003f3f3ff290 */ /* 0x000ff6000fffe03f */
[----:B------:R-:W-:Y:S01]  /*a16b0*/  @!UPT UIADD3 URZ, URZ, URZ, URZ ;  /* 0x0000003f3f3ff290 */ /* 0x000fe2000fffe03f */
[----:B------:R-:W-:Y:S01]  /*a16c0*/  STL.64 [R1+0xa00], R76 ;  /* 0x000a004c01007387 */ /* 0x000fe20000100a00 */
[----:B------:R-:W-:Y:S02]  /*a16d0*/  STL.64 [R1+0xa08], R78 ;  /* 0x000a084e01007387 */ /* 0x000fe40000100a00 */
[----:B------:R-:W-:Y:S02]  /*a16e0*/  STL.64 [R1+0x9f0], R136 ;  /* 0x0009f08801007387 */ /* 0x000fe40000100a00 */
[----:B------:R-:W-:Y:S01]  /*a16f0*/  STL.64 [R1+0x9f8], R138 ;  /* 0x0009f88a01007387 */ /* 0x000fe20000100a00 */
[----:B------:R-:W-:Y:S01]  /*a1700*/  STL.64 [R1+0x9e0], R132 ;  /* 0x0009e08401007387 */ /* 0x000fe20000100a00 */
[----:B------:R1:W-:Y:S01]  /*a1710*/  STL.64 [R1+0x9e8], R134 ;  /* 0x0009e88601007387 */ /* 0x0003e20000100a00 */
[C---:B------:R-:W-:Y:S02]  /*a1720*/  HMMA.1688.F32.TF32 R144, R140.reuse, R48, R148 ;  /* 0x000000308c90723c */ /* 0x040fe40000081094 */
[----:B------:R-:W-:Y:S04]  /*a1730*/  LDS R76, [R161+0x20100] ;  /* 0x02010000a14c7984 */ /* 0x000fe80000000800 */
[----:B------:R-:W-:Y:S04]  /*a1740*/  LDS R78, [R161+0x22100] ;  /* 0x02210000a14e7984 */ /* 0x000fe80000000800 */
[----:B------:R-:W-:Y:S04]  /*a1750*/  LDS R77, [R189+0x20100] ;  /* 0x02010000bd4d7984 */ /* 0x000fe80000000800 */
[----:B------:R-:W2:Y:S01]  /*a1760*/  LDS R79, [R189+0x22100] ;  /* 0x02210000bd4f7984 */ /* 0x000ea20000000800 */
[C---:B-1----:R-:W-:Y:S08]  /*a1770*/  HMMA.1688.F32.TF32 R132, R140.reuse, R52, R152 ;  /* 0x000000348c84723c */ /* 0x042ff00000081098 */
[C---:B------:R-:W-:Y:S11]  /*a1780*/  HMMA.1688.F32.TF32 R136, R140.reuse, R44, R244 ;  /* 0x0000002c8c88723c */ /* 0x040ff600000810f4 */
[----:B------:R-:W-:Y:S04]  /*a1790*/  @!UPT UIADD3 URZ, URZ, URZ, URZ ;  /* 0x0000003f3f3ff290 */ /* 0x000fe8000fffe03f */
[----:B------:R-:W-:Y:S01]  /*a17a0*/  STL.64 [R1+0x9d0], R132 ;  /* 0x0009d08401007387 */ /* 0x000fe20000100a00 */
[----:B------:R1:W-:Y:S02]  /*a17b0*/  STL.64 [R1+0x9d8], R134 ;  /* 0x0009d88601007387 */ /* 0x0003e40000100a00 */
[----:B-1----:R-:W-:Y:S01]  /*a17c0*/  HMMA.1688.F32.TF32 R132, R140, R40, R248 ;  /* 0x000000288c84723c */ /* 0x002fe200000810f8 */
[----:B------:R1:W-:Y:S01]  /*a17d0*/  STL.64 [R1+0x9c0], R144 ;  /* 0x0009c09001007387 */ /* 0x0003e20000100a00 */
[----:B------:R3:W-:Y:S02]  /*a17e0*/  STL.64 [R1+0x9c8], R146 ;  /* 0x0009c89201007387 */ /* 0x0007e40000100a00 */
[----:B------:R-:W4:Y:S02]  /*a17f0*/  LDL.LU R244, [R1+0x6f0] ;  /* 0x0006f00001f47983 */ /* 0x000f240000300800 */
[----:B------:R-:W-:Y:S01]  /*a1800*/  STL.64 [R1+0x9b0], R136 ;  /* 0x0009b08801007387 */ /* 0x000fe20000100a00 */
[----:B------:R-:W-:Y:S11]  /*a1810*/  STL.64 [R1+0x9b8], R138 ;  /* 0x0009b88a01007387 */ /* 0x000ff60000100a00 */
[----:B------:R-:W-:Y:S05]  /*a1820*/  @!UPT UIADD3 URZ, URZ, URZ, URZ ;  /* 0x0000003f3f3ff290 */ /* 0x000fea000fffe03f */
[----:B------:R-:W-:Y:S01]  /*a1830*/  STL.64 [R1+0x9a0], R132 ;  /* 0x0009a08401007387 */ /* 0x000fe20000100a00 */
[----:B------:R5:W-:Y:S02]  /*a1840*/  STL.64 [R1+0x9a8], R134 ;  /* 0x0009a88601007387 */ /* 0x000be40000100a00 */
[----:B------:R-:W4:Y:S02]  /*a1850*/  LDL.LU R245, [R1+0x6f4] ;  /* 0x0006f40001f57983 */ /* 0x000f240000300800 */
[----:B------:R-:W4:Y:S01]  /*a1860*/  LDL.LU R246, [R1+0x6f8] ;  /* 0x0006f80001f67983 */ /* 0x000f220000300800 */
[----:B------:R-:W4:Y:S01]  /*a1870*/  LDL.LU R247, [R1+0x6fc] ;  /* 0x0006fc0001f77983 */ /* 0x000f220000300800 */
        /* <DEDUP_REMOVED lines=16> */
[----:B-1----:R-:W2:Y:S02]  /*a1980*/  LDL.LU R144, [R1+0x760] ;  /* 0x0007600001907983 */ /* 0x002ea40000300800 */
[----:B------:R-:W2:Y:S02]  /*a1990*/  LDL.LU R145, [R1+0x764] ;  /* 0x0007640001917983 */ /* 0x000ea40000300800 */
[----:B---3--:R-:W3:Y:S01]  /*a19a0*/  LDL.LU R146, [R1+0x768] ;  /* 0x0007680001927983 */ /* 0x008ee20000300800 */
[----:B------:R-:W3:Y:S01]  /*a19b0*/  LDL.LU R147, [R1+0x76c] ;  /* 0x00076c0001937983 */ /* 0x000ee20000300800 */
        /* <DEDUP_REMOVED lines=32> */
[----:B------:R-:W5:Y:S02]  /*a1bc0*/  LDL.LU R212, [R1+0x290] ;  /* 0x0002900001d47983 */ /* 0x000f640000300800 */
[----:B------:R-:W5:Y:S02]  /*a1bd0*/  LDL.LU R213, [R1+0x294] ;  /* 0x0002940001d57983 */ /* 0x000f640000300800 */
[----:B------:R-:W5:Y:S01]  /*a1be0*/  LDL.LU R214, [R1+0x298] ;  /* 0x0002980001d67983 */ /* 0x000f620000300800 */
[----:B------:R-:W5:Y:S01]  /*a1bf0*/  LDL.LU R215, [R1+0x29c] ;  /* 0x00029c0001d77983 */ /* 0x000f620000300800 */
[----:B------:R-:W2:Y:S02]  /*a1c00*/  LDL.LU R204, [R1+0x860] ;  /* 0x0008600001cc7983 */ /* 0x000ea40000300800 */
        /* <DEDUP_REMOVED lines=27> */
[----:B------:R-:W-:-:S02]  /*a1dc0*/  IMAD.MOV.U32 R250, RZ, RZ, R69 ;  /* 0x000000fffffa7224 */ /* 0x000fc400078e0045 */
[----:B------:R-:W-:Y:S02]  /*a1dd0*/  IMAD.MOV.U32 R251, RZ, RZ, R68 ;  /* 0x000000fffffb7224 */ /* 0x000fe400078e0044 */
[----:B------:R-:W-:Y:S01]  /*a1de0*/  IMAD.MOV.U32 R248, RZ, RZ, R73 ;  /* 0x000000fffff87224 */ /* 0x000fe200078e0049 */
[----:B------:R-:W-:Y:S01]  /*a1df0*/  MOV R249, R72 ;  /* 0x0000004800f97202 */ /* 0x000fe20000000f00 */
[----:B------:R-:W-:Y:S04]  /*a1e00*/  LDS R73, [R189+0x20180] ;  /* 0x02018000bd497984 */ /* 0x000fe80000000800 */
[----:B------:R-:W1:Y:S01]  /*a1e10*/  LDS R72, [R161+0x20180] ;  /* 0x02018000a1487984 */ /* 0x000e620000000800 */
[C---:B-----5:R-:W-:Y:S08]  /*a1e20*/  HMMA.1688.F32.TF32 R132, R140.reuse, R36, R212 ;  /* 0x000000248c84723c */ /* 0x060ff000000810d4 */
[C---:B--2---:R-:W-:Y:S11]  /*a1e30*/  HMMA.1688.F32.TF32 R68, R140.reuse, R32, R208 ;  /* 0x000000208c44723c */ /* 0x044ff600000810d0 */
[----:B------:R-:W-:Y:S04]  /*a1e40*/  @!UPT UIADD3 URZ, URZ, URZ, URZ ;  /* 0x0000003f3f3ff290 */ /* 0x000fe8000fffe03f */
[----:B------:R-:W-:Y:S01]  /*a1e50*/  STL.64 [R1+0x990], R132 ;  /* 0x0009908401007387 */ /* 0x000fe20000100a00 */
[----:B------:R3:W-:Y:S02]  /*a1e60*/  STL.64 [R1+0x998], R134 ;  /* 0x0009988601007387 */ /* 0x0007e40000100a00 */
[C---:B---3--:R-:W-:Y:S05]  /*a1e70*/  HMMA.1688.F32.TF32 R132, R140.reuse, R28, R204 ;  /* 0x0000001c8c84723c */ /* 0x048fea00000810cc */
[----:B------:R-:W-:Y:S01]  /*a1e80*/  STL.64 [R1+0x980], R68 ;  /* 0x0009804401007387 */ /* 0x000fe20000100a00 */
[----:B------:R2:W-:Y:S02]  /*a1e90*/  STL.64 [R1+0x988], R70 ;  /* 0x0009884601007387 */ /* 0x0005e40000100a00 */
[C---:B------:R-:W-:Y:S08]  /*a1ea0*/  HMMA.1688.F32.TF32 R136, R140.reuse, R20, R200 ;  /* 0x000000148c88723c */ /* 0x040ff000000810c8 */
[C---:B--2---:R-:W-:Y:S07]  /*a1eb0*/  HMMA.1688.F32.TF32 R68, R140.reuse, R24, R224 ;  /* 0x000000188c44723c */ /* 0x044fee00000810e0 */
[----:B------:R-:W-:Y:S01]  /*a1ec0*/  STL.64 [R1+0x970], R132 ;  /* 0x0009708401007387 */ /* 0x000fe20000100a00 */
[----:B------:R2:W-:Y:S02]  /*a1ed0*/  STL.64 [R1+0x978], R134 ;  /* 0x0009788601007387 */ /* 0x0005e40000100a00 */
[C---:B--2---:R-:W-:Y:S11]  /*a1ee0*/  HMMA.1688.F32.TF32 R132, R140.reuse, R16, R196 ;  /* 0x000000108c84723c */ /* 0x044ff600000810c4 */
[----:B------:R-:W-:Y:S02]  /*a1ef0*/  @!UPT UIADD3 URZ, URZ, URZ, URZ ;  /* 0x0000003f3f3ff290 */ /* 0x000fe4000fffe03f */
[----:B------:R-:W-:Y:S01]  /*a1f00*/  STL.64 [R1+0x960], R68 ;  /* 0x0009604401007387 */ /* 0x000fe20000100a00 */
[----:B------:R2:W-:Y:S02]  /*a1f10*/  STL.64 [R1+0x968], R70 ;  /* 0x0009684601007387 */ /* 0x0005e40000100a00 */
[----:B------:R-:W-:Y:S02]  /*a1f20*/  STL.64 [R1+0x950], R136 ;  /* 0x0009508801007387 */ /* 0x000fe40000100a00 */
[----:B------:R3:W-:Y:S01]  /*a1f30*/  STL.64 [R1+0x958], R138 ;  /* 0x0009588a01007387 */ /* 0x0007e20000100a00 */
[C---:B--2---:R-:W-:Y:S08]  /*a1f40*/  HMMA.1688.F32.TF32 R68, R140.reuse, R12, R192 ;  /* 0x0000000c8c44723c */ /* 0x044ff000000810c0 */
[C---:B---3--:R-:W-:Y:S01]  /*a1f50*/  HMMA.1688.F32.TF32 R136, R140.reuse, R8, R184 ;  /* 0x000000088c88723c */ /* 0x048fe200000810b8 */
[----:B------:R-:W-:Y:S01]  /*a1f60*/  STL.64 [R1+0x940], R132 ;  /* 0x0009408401007387 */ /* 0x000fe20000100a00 */
[----:B------:R2:W-:Y:S06]  /*a1f70*/  STL.64 [R1+0x948], R134 ;  /* 0x0009488601007387 */ /* 0x0005ec0000100a00 */
[----:B--2---:R-:W-:Y:S07]  /*a1f80*/  HMMA.1688.F32.TF32 R132, R140, R4, R180 ;  /* 0x000000048c84723c */ /* 0x004fee00000810b4 */
[----:B------:R-:W-:Y:S01]  /*a1f90*/  STL.64 [R1+0x930], R68 ;  /* 0x0009304401007387 */ /* 0x000fe20000100a00 */
[----:B------:R-:W-:Y:S07]  /*a1fa0*/  STL.64 [R1+0x938], R70 ;  /* 0x0009384601007387 */ /* 0x000fee0000100a00 */
[----:B------:R-:W-:Y:S02]  /*a1fb0*/  STL.64 [R1+0x920], R136 ;  /* 0x0009208801007387 */ /* 0x000fe40000100a00 */
[----:B------:R2:W-:Y:S01]  /*a1fc0*/  STL.64 [R1+0x928], R138 ;  /* 0x0009288a01007387 */ /* 0x0005e20000100a00 */
[C---:B------:R-:W-:Y:S01]  /*a1fd0*/  HMMA.1688.F32.TF32 R140, R76.reuse, R56, R168 ;  /* 0x000000384c8c723c */ /* 0x040fe200000810a8 */
[----:B------:R-:W-:Y:S04]  /*a1fe0*/  LDS R68, [R161+0x20200] ;  /* 0x02020000a1447984 */ /* 0x000fe80000000800 */
[----:B------:R-:W-:Y:S04]  /*a1ff0*/  LDS R70, [R161+0x22200] ;  /* 0x02220000a1467984 */ /* 0x000fe80000000800 */
[----:B------:R-:W-:Y:S04]  /*a2000*/  LDS R69, [R189+0x20200] ;  /* 0x02020000bd457984 */ /* 0x000fe80000000800 */
[----:B------:R-:W3:Y:S01]  /*a2010*/  LDS R71, [R189+0x22200] ;  /* 0x02220000bd477984 */ /* 0x000ee20000000800 */
[C---:B--2---:R-:W-:Y:S03]  /*a2020*/  HMMA.1688.F32.TF32 R136, R76.reuse, R64, R176 ;  /* 0x000000404c88723c */ /* 0x044fe600000810b0 */
[----:B------:R-:W-:Y:S01]  /*a2030*/  STL.64 [R1+0x910], R132 ;  /* 0x0009108401007387 */ /* 0x000fe20000100a00 */
[----:B------:R2:W-:Y:S04]  /*a2040*/  STL.64 [R1+0x918], R134 ;  /* 0x0009188601007387 */ /* 0x0005e80000100a00 */
[C---:B--2---:R-:W-:Y:S11]  /*a2050*/  HMMA.1688.F32.TF32 R132, R76.reuse, R60, R172 ;  /* 0x0000003c4c84723c */ /* 0x044ff600000810ac */
[----:B------:R-:W-:Y:S04]  /*a2060*/  @!UPT UIADD3 URZ, URZ, URZ, URZ ;  /* 0x0000003f3f3ff290 */ /* 0x000fe8000fffe03f */
[----:B------:R-:W-:Y:S01]  /*a2070*/  STL.64 [R1+0x900], R136 ;  /* 0x0009008801007387 */ /* 0x000fe20000100a00 */
[----:B------:R2:W-:Y:S02]  /*a2080*/  STL.64 [R1+0x908], R138 ;  /* 0x0009088a01007387 */ /* 0x0005e40000100a00 */
[C---:B--2---:R-:W-:Y:S05]  /*a2090*/  HMMA.1688.F32.TF32 R136, R76.reuse, R52, R164 ;  /* 0x000000344c88723c */ /* 0x044fea00000810a4 */
[----:B------:R-:W-:Y:S01]  /*a20a0*/  STL.64 [R1+0x8f0], R132 ;  /* 0x0008f08401007387 */ /* 0x000fe20000100a00 */
[----:B------:R2:W-:Y:S02]  /*a20b0*/  STL.64 [R1+0x8f8], R134 ;  /* 0x0008f88601007387 */ /* 0x0005e40000100a00 */
[C---:B--2---:R-:W-:Y:S01]  /*a20c0*/  HMMA.1688.F32.TF32 R132, R76.reuse, R48, R156 ;  /* 0x000000304c84723c */ /* 0x044fe2000008109c */
[----:B------:R-:W-:Y:S01]  /*a20d0*/  STL.64 [R1+0x8e0], R140 ;  /* 0x0008e08c01007387 */ /* 0x000fe20000100a00 */
[----:B------:R2:W-:Y:S11]  /*a20e0*/  STL.64 [R1+0x8e8], R142 ;  /* 0x0008e88e01007387 */ /* 0x0005f60000100a00 */
[----:B------:R-:W-:Y:S02]  /*a20f0*/  @!UPT UIADD3 URZ, URZ, URZ, URZ ;  /* 0x0000003f3f3ff290 */ /* 0x000fe4000fffe03f */
[----:B------:R-:W-:Y:S02]  /*a2100*/  STL.64 [R1+0x8d0], R136 ;  /* 0x0008d08801007387 */ /* 0x000fe40000100a00 */
[----:B------:R5:W-:Y:S01]  /*a2110*/  STL.64 [R1+0x8d8], R138 ;  /* 0x0008d88a01007387 */ /* 0x000be20000100a00 */
[C---:B--2---:R-:W-:Y:S08]  /*a2120*/  HMMA.1688.F32.TF32 R140, R76.reuse, R44, R228 ;  /* 0x0000002c4c8c723c */ /* 0x044ff000000810e4 */
[C---:B-----5:R-:W-:Y:S01]  /*a2130*/  HMMA.1688.F32.TF32 R136, R76.reuse, R40, R144 ;  /* 0x000000284c88723c */ /* 0x060fe20000081090 */
[----:B------:R-:W-:Y:S01]  /*a2140*/  STL.64 [R1+0x8c0], R132 ;  /* 0x0008c08401007387 */ /* 0x000fe20000100a00 */
[----:B------:R2:W-:Y:S06]  /*a2150*/  STL.64 [R1+0x8c8], R134 ;  /* 0x0008c88601007387 */ /* 0x0005ec0000100a00 */
[C---:B--2---:R-:W-:Y:S07]  /*a2160*/  HMMA.1688.F32.TF32 R132, R76.reuse, R36, R240 ;  /* 0x000000244c84723c */ /* 0x044fee00000810f0 */
[----:B------:R-:W-:Y:S01]  /*a2170*/  STL.64 [R1+0x8b0], R140 ;  /* 0x0008b08c01007387 */ /* 0x000fe20000100a00 */
[----:B------:R2:W-:Y:S07]  /*a2180*/  STL.64 [R1+0x8b8], R142 ;  /* 0x0008b88e01007387 */ /* 0x0005ee0000100a00 */
        /* <DEDUP_REMOVED lines=12> */
[C---:B----4-:R-:W-:Y:S01]  /*a2250*/  HMMA.1688.F32.TF32 R136, R76.reuse, R16, R244 ;  /* 0x000000104c88723c */ /* 0x050fe200000810f4 */
[----:B------:R-:W-:Y:S01]  /*a2260*/  STL.64 [R1+0x860], R132 ;  /* 0x0008608401007387 */ /* 0x000fe20000100a00 */
[----:B------:R2:W-:Y:S06]  /*a2270*/  STL.64 [R1+0x868], R134 ;  /* 0x0008688601007387 */ /* 0x0005ec0000100a00 */
[C---:B--2---:R-:W-:Y:S07]  /*a2280*/  HMMA.1688.F32.TF32 R132, R76.reuse, R12, R248 ;  /* 0x0000000c4c84723c */ /* 0x044fee00000810f8 */
[----:B------:R-:W-:Y:S01]  /*a2290*/  STL.64 [R1+0x850], R140 ;  /* 0x0008508c01007387 */ /* 0x000fe20000100a00 */
[----:B------:R-:W-:Y:S02]  /*a22a0*/  STL.64 [R1+0x858], R142 ;  /* 0x0008588e01007387 */ /* 0x000fe40000100a00 */
[----:B------:R-:W2:Y:S05]  /*a22b0*/  LDL.LU R244, [R1+0xd0] ;  /* 0x0000d00001f47983 */ /* 0x000eaa0000300800 */
[----:B------:R-:W-:Y:S01]  /*a22c0*/  STL.64 [R1+0x840], R136 ;  /* 0x0008408801007387 */ /* 0x000fe20000100a00 */
[----:B------:R-:W-:Y:S07]  /*a22d0*/  STL.64 [R1+0x848], R138 ;  /* 0x0008488a01007387 */ /* 0x000fee0000100a00 */
[----:B------:R4:W-:Y:S01]  /*a22e0*/  STL.64 [R1+0x830], R132 ;  /* 0x0008308401007387 */ /* 0x0009e20000100a00 */
[----:B------:R5:W-:Y:S02]  /*a22f0*/  STL.64 [R1+0x838], R134 ;  /* 0x0008388601007387 */ /* 0x000be40000100a00 */
        /* <DEDUP_REMOVED lines=63> */
[----:B----4-:R-:W4:Y:S02]  /*a26f0*/  LDL.LU R132, [R1+0x240] ;  /* 0x0002400001847983 */ /* 0x010f240000300800 */
[----:B------:R-:W4:Y:S02]  /*a2700*/  LDL.LU R133, [R1+0x244] ;  /* 0x0002440001857983 */ /* 0x000f240000300800 */
[----:B-----5:R-:W4:Y:S01]  /*a2710*/  LDL.LU R134, [R1+0x248] ;  /* 0x0002480001867983 */ /* 0x020f220000300800 */
[----:B------:R-:W4:Y:S01]  /*a2720*/  LDL.LU R135, [R1+0x24c] ;  /* 0x00024c0001877983 */ /* 0x000f220000300800 */
[----:B------:R-:W5:Y:S02]  /*a2730*/  LDL.LU R140, [R1+0x260] ;  /* 0x00026000018c7983 */ /* 0x000f640000300800 */
[----:B------:R-:W5:Y:S02]  /*a2740*/  LDL.LU R141, [R1+0x264] ;  /* 0x00026400018d7983 */ /* 0x000f640000300800 */
[----:B------:R-:W5:Y:S01]  /*a2750*/  LDL.LU R142, [R1+0x268] ;  /* 0x00026800018e7983 */ /* 0x000f620000300800 */
[----:B------:R-:W5:Y:S01]  /*a2760*/  LDL.LU R143, [R1+0x26c] ;  /* 0x00026c00018f7983 */ /* 0x000f620000300800 */
[----:B------:R-:W2:Y:S02]  /*a2770*/  LDL.LU R152, [R1+0x6a0] ;  /* 0x0006a00001987983 */ /* 0x000ea40000300800 */
[----:B------:R-:W2:Y:S02]  /*a2780*/  LDL.LU R153, [R1+0x6a4] ;  /* 0x0006a40001997983 */ /* 0x000ea40000300800 */
[----:B------:R-:W2:Y:S01]  /*a2790*/  LDL.LU R154, [R1+0x6a8] ;  /* 0x0006a800019a7983 */ /* 0x000ea20000300800 */
[----:B------:R-:W2:Y:S01]  /*a27a0*/  LDL.LU R155, [R1+0x6ac] ;  /* 0x0006ac00019b7983 */ /* 0x000ea20000300800 */
[----:B------:R-:W1:Y:S02]  /*a27b0*/  LDL.LU R136, [R1+0x250] ;  /* 0x0002500001887983 */ /* 0x000e640000300800 */
[----:B------:R-:W1:Y:S02]  /*a27c0*/  LDL.LU R137, [R1+0x254] ;  /* 0x0002540001897983 */ /* 0x000e640000300800 */
[----:B------:R-:W1:Y:S01]  /*a27d0*/  LDL.LU R138, [R1+0x258] ;  /* 0x00025800018a7983 */ /* 0x000e620000300800 */
[----:B------:R-:W1:Y:S01]  /*a27e0*/  LDL.LU R139, [R1+0x25c] ;  /* 0x00025c00018b7983 */ /* 0x000e620000300800 */
        /* <DEDUP_REMOVED lines=28> */
[C---:B-----5:R-:W-:Y:S08]  /*a29b0*/  HMMA.1688.F32.TF32 R140, R76.reuse, R4, R140 ;  /* 0x000000044c8c723c */ /* 0x060ff0000008108c */
[----:B--2---:R-:W-:Y:S08]  /*a29c0*/  HMMA.1688.F32.TF32 R152, R76, R8, R152 ;  /* 0x000000084c98723c */ /* 0x004ff00000081098 */
[C---:B-1----:R-:W-:Y:S08]  /*a29d0*/  HMMA.1688.F32.TF32 R136, R72.reuse, R64, R136 ;  /* 0x000000404888723c */ /* 0x042ff00000081088 */
[C---:B----4-:R-:W-:Y:S08]  /*a29e0*/  HMMA.1688.F32.TF32 R76, R72.reuse, R60, R132 ;  /* 0x0000003c484c723c */ /* 0x050ff00000081084 */
[C---:B------:R-:W-:Y:S01]  /*a29f0*/  HMMA.1688.F32.TF32 R132, R72.reuse, R56, R232 ;  /* 0x000000384884723c */ /* 0x040fe200000810e8 */
[----:B------:R-:W-:Y:S01]  /*a2a00*/  STL.64 [R1+0x820], R152 ;  /* 0x0008209801007387 */ /* 0x000fe20000100a00 */
[----:B------:R1:W-:Y:S03]  /*a2a10*/  STL.64 [R1+0x828], R154 ;  /* 0x0008289a01007387 */ /* 0x0003e60000100a00 */
[----:B-1----:R-:W2:Y:S01]  /*a2a20*/  LDL.LU.64 R154, [R1+0x3f28] ;  /* 0x003f2800019a7983 */ /* 0x002ea20000300a00 */
[----:B------:R-:W4:Y:S02]  /*a2a30*/  LDL.LU.64 R152, [R1+0x3f20] ;  /* 0x003f200001987983 */ /* 0x000f240000300a00 */
[----:B------:R-:W-:Y:S02]  /*a2a40*/  STL.64 [R1+0x810], R140 ;  /* 0x0008108c01007387 */ /* 0x000fe40000100a00 */
[----:B------:R-:W-:Y:S01]  /*a2a50*/  STL.64 [R1+0x818], R142 ;  /* 0x0008188e01007387 */ /* 0x000fe20000100a00 */
[----:B------:R-:W-:Y:S01]  /*a2a60*/  STL.64 [R1+0x800], R136 ;  /* 0x0008008801007387 */ /* 0x000fe20000100a00 */
[----:B------:R1:W-:Y:S03]  /*a2a70*/  STL.64 [R1+0x808], R138 ;  /* 0x0008088a01007387 */ /* 0x0003e60000100a00 */
[----:B------:R-:W-:Y:S02]  /*a2a80*/  STL.64 [R1+0x7f0], R76 ;  /* 0x0007f04c01007387 */ /* 0x000fe40000100a00 */
[----:B------:R3:W-:Y:S06]  /*a2a90*/  STL.64 [R1+0x7f8], R78 ;  /* 0x0007f84e01007387 */ /* 0x0007ec0000100a00 */
[----:B------:R-:W-:Y:S01]  /*a2aa0*/  STL.64 [R1+0x7e0], R132 ;  /* 0x0007e08401007387 */ /* 0x000fe20000100a00 */
[----:B------:R5:W-:Y:S01]  /*a2ab0*/  STL.64 [R1+0x7e8], R134 ;  /* 0x0007e88601007387 */ /* 0x000be20000100a00 */
[C---:B-1----:R-:W-:Y:S08]  /*a2ac0*/  HMMA.1688.F32.TF32 R136, R72.reuse, R52, R212 ;  /* 0x000000344888723c */ /* 0x042ff000000810d4 */
[C---:B---3--:R-:W-:Y:S08]  /*a2ad0*/  HMMA.1688.F32.TF32 R76, R72.reuse, R48, R208 ;  /* 0x00000030484c723c */ /* 0x048ff000000810d0 */
[C---:B-----5:R-:W-:Y:S07]  /*a2ae0*/  HMMA.1688.F32.TF32 R132, R72.reuse, R44, R204 ;  /* 0x0000002c4884723c */ /* 0x060fee00000810cc */
[----:B------:R-:W-:Y:S01]  /*a2af0*/  STL.64 [R1+0x7d0], R136 ;  /* 0x0007d08801007387 */ /* 0x000fe20000100a00 */
[----:B------:R1:W-:Y:S07]  /*a2b00*/  STL.64 [R1+0x7d8], R138 ;  /* 0x0007d88a01007387 */ /* 0x0003ee0000100a00 */
        /* <DEDUP_REMOVED lines=24> */
[C---:B-----5:R-:W-:Y:S08]  /*a2c90*/  HMMA.1688.F32.TF32 R132, R72.reuse, R8, R168 ;  /* 0x000000084884723c */ /* 0x060ff000000810a8 */
[----:B------:R-:W-:Y:S01]  /*a2ca0*/  HMMA.1688.F32.TF32 R72, R72, R4, R164 ;  /* 0x000000044848723c */ /* 0x000fe200000810a4 */
[----:B------:R-:W-:Y:S01]  /*a2cb0*/  STL.64 [R1+0x740], R136 ;  /* 0x0007408801007387 */ /* 0x000fe20000100a00 */
[----:B------:R-:W-:Y:S05]  /*a2cc0*/  STL.64 [R1+0x748], R138 ;  /* 0x0007488a01007387 */ /* 0x000fea0000100a00 */
[----:B------:R-:W-:Y:S02]  /*a2cd0*/  STL.64 [R1+0x730], R76 ;  /* 0x0007304c01007387 */ /* 0x000fe40000100a00 */
[----:B------:R1:W-:Y:S06]  /*a2ce0*/  STL.64 [R1+0x738], R78 ;  /* 0x0007384e01007387 */ /* 0x0003ec0000100a00 */
[----:B------:R-:W-:Y:S01]  /*a2cf0*/  STL.64 [R1+0x720], R132 ;  /* 0x0007208401007387 */ /* 0x000fe20000100a00 */
[----:B------:R3:W-:Y:S07]  /*a2d00*/  STL.64 [R1+0x728], R134 ;  /* 0x0007288601007387 */ /* 0x0007ee0000100a00 */
[----:B------:R-:W-:Y:S02]  /*a2d10*/  STL.64 [R1+0x710], R72 ;  /* 0x0007104801007387 */ /* 0x000fe40000100a00 */
[----:B------:R5:W-:Y:S01]  /*a2d20*/  STL.64 [R1+0x718], R74 ;  /* 0x0007184a01007387 */ /* 0x000be20000100a00 */
[C---:B-1----:R-:W-:Y:S08]  /*a2d30*/  HMMA.1688.F32.TF32 R76, R68.reuse, R64, R156 ;  /* 0x00000040444c723c */ /* 0x042ff0000008109c */
[C---:B---3--:R-:W-:Y:S08]  /*a2d40*/  HMMA.1688.F32.TF32 R132, R68.reuse, R60, R228 ;  /* 0x0000003c4484723c */ /* 0x048ff000000810e4 */
[C---:B-----5:R-:W-:Y:S07]  /*a2d50*/  HMMA.1688.F32.TF32 R72, R68.reuse, R56, R144 ;  /* 0x000000384448723c */ /* 0x060fee0000081090 */
[----:B------:R-:W-:Y:S01]  /*a2d60*/  STL.64 [R1+0x700], R76 ;  /* 0x0007004c01007387 */ /* 0x000fe20000100a00 */
[----:B------:R-:W-:Y:S07]  /*a2d70*/  STL.64 [R1+0x708], R78 ;  /* 0x0007084e01007387 */ /* 0x000fee0000100a00 */
[----:B------:R-:W-:Y:S02]  /*a2d80*/  STL.64 [R1+0x6f0], R132 ;  /* 0x0006f08401007387 */ /* 0x000fe40000100a00 */
[----:B------:R-:W-:Y:S06]  /*a2d90*/  STL.64 [R1+0x6f8], R134 ;  /* 0x0006f88601007387 */ /* 0x000fec0000100a00 */
[----:B------:R-:W-:Y:S01]  /*a2da0*/  STL.64 [R1+0x6e0], R72 ;  /* 0x0006e04801007387 */ /* 0x000fe20000100a00 */
[----:B------:R1:W-:Y:S01]  /*a2db0*/  STL.64 [R1+0x6e8], R74 ;  /* 0x0006e84a01007387 */ /* 0x0003e20000100a00 */
[C---:B------:R-:W-:Y:S02]  /*a2dc0*/  HMMA.1688.F32.TF32 R136, R68.reuse, R40, R148 ;  /* 0x000000284488723c */ /* 0x040fe40000081094 */
[----:B------:R-:W-:Y:S04]  /*a2dd0*/  LDS R76, [R161+0x20280] ;  /* 0x02028000a14c7984 */ /* 0x000fe80000000800 */
[----:B------:R-:W-:Y:S04]  /*a2de0*/  LDS R78, [R161+0x22280] ;  /* 0x02228000a14e7984 */ /* 0x000fe80000000800 */
[----:B------:R-:W-:Y:S04]  /*a2df0*/  LDS R77, [R189+0x20280] ;  /* 0x02028000bd4d7984 */ /* 0x000fe80000000800 */
[----:B------:R-:W-:Y:S01]  /*a2e00*/  LDS R79, [R189+0x22280] ;  /* 0x02228000bd4f7984 */ /* 0x000fe20000000800 */
[C---:B-1----:R-:W-:Y:S08]  /*a2e10*/  HMMA.1688.F32.TF32 R72, R68.reuse, R52, R240 ;  /* 0x000000344448723c */ /* 0x042ff000000810f0 */
[C---:B------:R-:W-:Y:S11]  /*a2e20*/  HMMA.1688.F32.TF32 R132, R68.reuse, R48, R220 ;  /* 0x000000304484723c */ /* 0x040ff600000810dc */
[----:B------:R-:W-:Y:S04]  /*a2e30*/  @!UPT UIADD3 URZ, URZ, URZ, URZ ;  /* 0x0000003f3f3ff290 */ /* 0x000fe8000fffe03f */
[----:B------:R-:W-:Y:S01]  /*a2e40*/  STL.64 [R1+0x6d0], R72 ;  /* 0x0006d04801007387 */ /* 0x000fe20000100a00 */
[----:B------:R1:W-:Y:S02]  /*a2e50*/  STL.64 [R1+0x6d8], R74 ;  /* 0x0006d84a01007387 */ /* 0x0003e40000100a00 */
[C---:B-1----:R-:W-:Y:S05]  /*a2e60*/  HMMA.1688.F32.TF32 R72, R68.reuse, R44, R216 ;  /* 0x0000002c4448723c */ /* 0x042fea00000810d8 */
[----:B------:R-:W-:Y:S01]  /*a2e70*/  STL.64 [R1+0x6c0], R132 ;  /* 0x0006c08401007387 */ /* 0x000fe20000100a00 */
[----:B------:R1:W-:Y:S02]  /*a2e80*/  STL.64 [R1+0x6c8], R134 ;  /* 0x0006c88601007387 */ /* 0x0003e40000100a00 */
[C---:B-1----:R-:W-:Y:S11]  /*a2e90*/  HMMA.1688.F32.TF32 R132, R68.reuse, R36, R244 ;  /* 0x000000244484723c */ /* 0x042ff600000810f4 */
[----:B------:R-:W-:Y:S04]  /*a2ea0*/  @!UPT UIADD3 URZ, URZ, URZ, URZ ;  /* 0x0000003f3f3ff290 */ /* 0x000fe8000fffe03f */
[----:B------:R-:W-:Y:S01]  /*a2eb0*/  STL.64 [R1+0x6b0], R72 ;  /* 0x0006b04801007387 */ /* 0x000fe20000100a00 */
[----:B------:R1:W-:Y:S02]  /*a2ec0*/  STL.64 [R1+0x6b8], R74 ;  /* 0x0006b84a01007387 */ /* 0x0003e40000100a00 */
[C---:B-1----:R-:W-:Y:S01]  /*a2ed0*/  HMMA.1688.F32.TF32 R72, R68.reuse, R32, R248 ;  /* 0x000000204448723c */ /* 0x042fe200000810f8 */
[----:B------:R-:W-:Y:S01]  /*a2ee0*/  STL.64 [R1+0x6a0], R136 ;  /* 0x0006a08801007387 */ /* 0x000fe20000100a00 */
[----:B------:R-:W-:Y:S02]  /*a2ef0*/  STL.64 [R1+0x6a8], R138 ;  /* 0x0006a88a01007387 */ /* 0x000fe40000100a00 */
[----:B------:R-:W3:Y:S02]  /*a2f00*/  LDL.LU R248, [R1+0x10e0] ;  /* 0x0010e00001f87983 */ /* 0x000ee40000300800 */
[----:B------:R1:W-:Y:S01]  /*a2f10*/  STL.64 [R1+0x1a0], R132 ;  /* 0x0001a08401007387 */ /* 0x0003e20000100a00 */
[----:B------:R5:W-:Y:S11]  /*a2f20*/  STL.64 [R1+0x1a8], R134 ;  /* 0x0001a88601007387 */ /* 0x000bf60000100a00 */
[----:B------:R-:W-:Y:S05]  /*a2f30*/  @!UPT UIADD3 URZ, URZ, URZ, URZ ;  /* 0x0000003f3f3ff290 */ /* 0x000fea000fffe03f */
[----:B------:R-:W-:Y:S01]  /*a2f40*/  STL.64 [R1+0x190], R72 ;  /* 0x0001904801007387 */ /* 0x000fe20000100a00 */
[----:B------:R-:W-:Y:S02]  /*a2f50*/  STL.64 [R1+0x198], R74 ;  /* 0x0001984a01007387 */ /* 0x000fe40000100a00 */
[----:B------:R-:W3:Y:S02]  /*a2f60*/  LDL.LU R249, [R1+0x10e4] ;  /* 0x0010e40001f97983 */ /* 0x000ee40000300800 */
[----:B------:R-:W3:Y:S01]  /*a2f70*/  LDL.LU R250, [R1+0x10e8] ;  /* 0x0010e80001fa7983 */ /* 0x000ee20000300800 */
        /* <DEDUP_REMOVED lines=63> */
[----:B-----5:R-:W2:Y:S01]  /*a3370*/  LDL.LU R134, [R1+0x1638] ;  /* 0x0016380001867983 */ /* 0x020ea20000300800 */
[----:B------:R-:W2:Y:S01]  /*a3380*/  LDL.LU R135, [R1+0x163c] ;  /* 0x00163c0001877983 */ /* 0x000ea20000300800 */
[----:B------:R-:W5:Y:S02]  /*a3390*/  LDL.LU R140, [R1+0x1650] ;  /* 0x00165000018c7983 */ /* 0x000f640000300800 */
[----:B------:R-:W5:Y:S02]  /*a33a0*/  LDL.LU R141, [R1+0x1654] ;  /* 0x00165400018d7983 */ /* 0x000f640000300800 */
[----:B------:R-:W5:Y:S01]  /*a33b0*/  LDL.LU R142, [R1+0x1658] ;  /* 0x00165800018e7983 */ /* 0x000f620000300800 */
[----:B------:R-:W5:Y:S01]  /*a33c0*/  LDL.LU R143, [R1+0x165c] ;  /* 0x00165c00018f7983 */ /* 0x000f620000300800 */
[----:B------:R-:W5:Y:S02]  /*a33d0*/  LDL.LU R148, [R1+0x1660] ;  /* 0x0016600001947983 */ /* 0x000f640000300800 */
[----:B------:R-:W5:Y:S02]  /*a33e0*/  LDL.LU R149, [R1+0x1664] ;  /* 0x0016640001957983 */ /* 0x000f640000300800 */
[----:B------:R-:W5:Y:S01]  /*a33f0*/  LDL.LU R150, [R1+0x1668] ;  /* 0x0016680001967983 */ /* 0x000f620000300800 */
[----:B------:R-:W5:Y:S01]  /*a3400*/  LDL.LU R151, [R1+0x166c] ;  /* 0x00166c0001977983 */ /* 0x000f620000300800 */
[----:B------:R-:W3:Y:S02]  /*a3410*/  LDL.LU R136, [R1+0x1640] ;  /* 0x0016400001887983 */ /* 0x000ee40000300800 */
[----:B------:R-:W3:Y:S02]  /*a3420*/  LDL.LU R137, [R1+0x1644] ;  /* 0x0016440001897983 */ /* 0x000ee40000300800 */
[----:B------:R-:W3:Y:S01]  /*a3430*/  LDL.LU R138, [R1+0x1648] ;  /* 0x00164800018a7983 */ /* 0x000ee20000300800 */
[----:B------:R-:W3:Y:S01]  /*a3440*/  LDL.LU R139, [R1+0x164c] ;  /* 0x00164c00018b7983 */ /* 0x000ee20000300800 */
[----:B------:R-:W4:Y:S02]  /*a3450*/  LDL.LU R208, [R1+0x1120] ;  /* 0x0011200001d07983 */ /* 0x000f240000300800 */
[----:B------:R-:W4:Y:S02]  /*a3460*/  LDL.LU R209, [R1+0x1124] ;  /* 0x0011240001d17983 */ /* 0x000f240000300800 */
[----:B------:R-:W4:Y:S01]  /*a3470*/  LDL.LU R210, [R1+0x1128] ;  /* 0x0011280001d27983 */ /* 0x000f220000300800 */
[----:B------:R-:W4:Y:S01]  /*a3480*/  LDL.LU R211, [R1+0x112c] ;  /* 0x00112c0001d37983 */ /* 0x000f220000300800 */
        /* <DEDUP_REMOVED lines=19> */
[----:B------:R-:W4:Y:S04]  /*a35c0*/  LDL.LU R223, [R1+0x111c] ;  /* 0x00111c0001df7983 */ /* 0x000f280000300800 */
[----:B------:R-:W-:Y:S04]  /*a35d0*/  LDS R72, [R161+0x20300] ;  /* 0x02030000a1487984 */ /* 0x000fe80000000800 */
[----:B------:R-:W-:Y:S04]  /*a35e0*/  LDS R74, [R161+0x22300] ;  /* 0x02230000a14a7984 */ /* 0x000fe80000000800 */
[----:B------:R-:W-:Y:S04]  /*a35f0*/  LDS R73, [R189+0x20300] ;  /* 0x02030000bd497984 */ /* 0x000fe80000000800 */
[----:B------:R-:W1:Y:S01]  /*a3600*/  LDS R75, [R189+0x22300] ;  /* 0x02230000bd4b7984 */ /* 0x000e620000000800 */
[C---:B--2---:R-:W-:Y:S08]  /*a3610*/  HMMA.1688.F32.TF32 R132, R68.reuse, R16, R132 ;  /* 0x000000104484723c */ /* 0x044ff00000081084 */
[C---:B-----5:R-:W-:Y:S08]  /*a3620*/  HMMA.1688.F32.TF32 R140, R68.reuse, R24, R140 ;  /* 0x00000018448c723c */ /* 0x060ff0000008108c */
[C---:B------:R-:W-:Y:S08]  /*a3630*/  HMMA.1688.F32.TF32 R148, R68.reuse, R28, R148 ;  /* 0x0000001c4494723c */ /* 0x040ff00000081094 */
[C---:B---3--:R-:W-:Y:S11]  /*a3640*/  HMMA.1688.F32.TF32 R136, R68.reuse, R20, R136 ;  /* 0x000000144488723c */ /* 0x048ff60000081088 */
[----:B------:R-:W-:Y:S04]  /*a3650*/  @!UPT UIADD3 URZ, URZ, URZ, URZ ;  /* 0x0000003f3f3ff290 */ /* 0x000fe8000fffe03f */
[----:B------:R-:W-:Y:S01]  /*a3660*/  STL.64 [R1+0x180], R148 ;  /* 0x0001809401007387 */ /* 0x000fe20000100a00 */
[----:B------:R2:W-:Y:S03]  /*a3670*/  STL.64 [R1+0x188], R150 ;  /* 0x0001889601007387 */ /* 0x0005e60000100a00 */
[----:B--2---:R-:W2:Y:S01]  /*a3680*/  LDL.LU.64 R150, [R1+0x3f18] ;  /* 0x003f180001967983 */ /* 0x004ea20000300a00 */
[----:B------:R-:W3:Y:S02]  /*a3690*/  LDL.LU.64 R148, [R1+0x3f10] ;  /* 0x003f100001947983 */ /* 0x000ee40000300a00 */
[----:B------:R-:W-:Y:S02]  /*a36a0*/  STL.64 [R1+0x170], R140 ;  /* 0x0001708c01007387 */ /* 0x000fe40000100a00 */
[----:B------:R5:W-:Y:S01]  /*a36b0*/  STL.64 [R1+0x178], R142 ;  /* 0x0001788e01007387 */ /* 0x000be20000100a00 */
[----:B------:R-:W-:Y:S01]  /*a36c0*/  STL.64 [R1+0x160], R136 ;  /* 0x0001608801007387 */ /* 0x000fe20000100a00 */
[----:B------:R1:W-:Y:S02]  /*a36d0*/  STL.64 [R1+0x168], R138 ;  /* 0x0001688a01007387 */ /* 0x0003e40000100a00 */
[----:B------:R-:W-:Y:S02]  /*a36e0*/  STL.64 [R1+0x150], R132 ;  /* 0x0001508401007387 */ /* 0x000fe40000100a00 */
[----:B------:R4:W-:Y:S01]  /*a36f0*/  STL.64 [R1+0x158], R134 ;  /* 0x0001588601007387 */ /* 0x0009e20000100a00 */
[C---:B-----5:R-:W-:Y:S08]  /*a3700*/  HMMA.1688.F32.TF32 R140, R68.reuse, R12, R232 ;  /* 0x0000000c448c723c */ /* 0x060ff000000810e8 */
[C---:B-1----:R-:W-:Y:S08]  /*a3710*/  HMMA.1688.F32.TF32 R136, R68.reuse, R8, R212 ;  /* 0x000000084488723c */ /* 0x042ff000000810d4 */
[----:B----4-:R-:W-:Y:S08]  /*a3720*/  HMMA.1688.F32.TF32 R132, R68, R4, R208 ;  /* 0x000000044484723c */ /* 0x010ff000000810d0 */
[----:B------:R-:W-:Y:S01]  /*a3730*/  HMMA.1688.F32.TF32 R248, R72, R56, R248 ;  /* 0x0000003848f8723c */ /* 0x000fe200000810f8 */
[----:B------:R-:W-:Y:S04]  /*a3740*/  LDS R68, [R161+0x20380] ;  /* 0x02038000a1447984 */ /* 0x000fe80000000800 */
[----:B------:R-:W-:Y:S04]  /*a3750*/  LDS R70, [R161+0x22380] ;  /* 0x02238000a1467984 */ /* 0x000fe80000000800 */
[----:B------:R-:W-:Y:S04]  /*a3760*/  LDS R69, [R189+0x20380] ;  /* 0x02038000bd457984 */ /* 0x000fe80000000800 */
[----:B------:R-:W1:Y:S04]  /*a3770*/  LDS R71, [R189+0x22380] ;  /* 0x02238000bd477984 */ /* 0x000e680000000800 */
[----:B------:R-:W-:Y:S01]  /*a3780*/  STL.64 [R1+0x140], R140 ;  /* 0x0001408c01007387 */ /* 0x000fe20000100a00 */
[----:B------:R-:W-:Y:S02]  /*a3790*/  STL.64 [R1+0x148], R142 ;  /* 0x0001488e01007387 */ /* 0x000fe40000100a00 */
[----:B------:R-:W-:Y:S02]  /*a37a0*/  STL.64 [R1+0x130], R136 ;  /* 0x0001308801007387 */ /* 0x000fe40000100a00 */
[----:B------:R4:W-:Y:S01]  /*a37b0*/  STL.64 [R1+0x138], R138 ;  /* 0x0001388a01007387 */ /* 0x0009e20000100a00 */
[----:B------:R-:W-:Y:S01]  /*a37c0*/  STL.64 [R1+0x120], R132 ;  /* 0x0001208401007387 */ /* 0x000fe20000100a00 */
[----:B------:R5:W-:Y:S01]  /*a37d0*/  STL.64 [R1+0x128], R134 ;  /* 0x0001288601007387 */ /* 0x000be20000100a00 */
[C---:B----4-:R-:W-:Y:S08]  /*a37e0*/  HMMA.1688.F32.TF32 R136, R76.reuse, R64, R204 ;  /* 0x000000404c88723c */ /* 0x050ff000000810cc */
[C---:B-----5:R-:W-:Y:S08]  /*a37f0*/  HMMA.1688.F32.TF32 R132, R76.reuse, R60, R224 ;  /* 0x0000003c4c84723c */ /* 0x060ff000000810e0 */
[C---:B------:R-:W-:Y:S07]  /*a3800*/  HMMA.1688.F32.TF32 R140, R76.reuse, R56, R200 ;  /* 0x000000384c8c723c */ /* 0x040fee00000810c8 */
[----:B------:R-:W-:Y:S01]  /*a3810*/  STL.64 [R1+0x110], R136 ;  /* 0x0001108801007387 */ /* 0x000fe20000100a00 */
[----:B------:R4:W-:Y:S07]  /*a3820*/  STL.64 [R1+0x118], R138 ;  /* 0x0001188a01007387 */ /* 0x0009ee0000100a00 */
[----:B------:R-:W-:Y:S02]  /*a3830*/  STL.64 [R1+0x100], R132 ;  /* 0x0001008401007387 */ /* 0x000fe40000100a00 */
[----:B------:R5:W-:Y:S01]  /*a3840*/  STL.64 [R1+0x108], R134 ;  /* 0x0001088601007387 */ /* 0x000be20000100a00 */
[C---:B----4-:R-:W-:Y:S08]  /*a3850*/  HMMA.1688.F32.TF32 R136, R76.reuse, R52, R196 ;  /* 0x000000344c88723c */ /* 0x050ff000000810c4 */
[C---:B-----5:R-:W-:Y:S01]  /*a3860*/  HMMA.1688.F32.TF32 R132, R76.reuse, R48, R192 ;  /* 0x000000304c84723c */ /* 0x060fe200000810c0 */
[----:B------:R-:W-:Y:S01]  /*a3870*/  STL.64 [R1+0xf0], R140 ;  /* 0x0000f08c01007387 */ /* 0x000fe20000100a00 */
[----:B------:R4:W-:Y:S06]  /*a3880*/  STL.64 [R1+0xf8], R142 ;  /* 0x0000f88e01007387 */ /* 0x0009ec0000100a00 */
[C---:B----4-:R-:W-:Y:S07]  /*a3890*/  HMMA.1688.F32.TF32 R140, R76.reuse, R44, R184 ;  /* 0x0000002c4c8c723c */ /* 0x050fee00000810b8 */
        /* <DEDUP_REMOVED lines=31> */
[----:B----4-:R-:W-:Y:S08]  /*a3a90*/  HMMA.1688.F32.TF32 R136, R76, R4, R220 ;  /* 0x000000044c88723c */ /* 0x010ff000000810dc */
[C---:B-----5:R-:W-:Y:S08]  /*a3aa0*/  HMMA.1688.F32.TF32 R132, R72.reuse, R64, R216 ;  /* 0x000000404884723c */ /* 0x060ff000000810d8 */
[C---:B------:R-:W-:Y:S01]  /*a3ab0*/  HMMA.1688.F32.TF32 R76, R72.reuse, R60, R244 ;  /* 0x0000003c484c723c */ /* 0x040fe200000810f4 */
[----:B------:R-:W-:Y:S01]  /*a3ac0*/  STL.64 [R1+0x30], R140 ;  /* 0x0000308c01007387 */ /* 0x000fe20000100a00 */
[----:B------:R-:W-:Y:S05]  /*a3ad0*/  STL.64 [R1+0x38], R142 ;  /* 0x0000388e01007387 */ /* 0x000fea0000100a00 */
[----:B------:R-:W-:Y:S01]  /*a3ae0*/  STL.64 [R1+0x20], R136 ;  /* 0x0000208801007387 */ /* 0x000fe20000100a00 */
[----:B------:R-:W-:Y:S07]  /*a3af0*/  STL.64 [R1+0x28], R138 ;  /* 0x0000288a01007387 */ /* 0x000fee0000100a00 */
[----:B------:R-:W-:Y:S02]  /*a3b00*/  STL.64 [R1+0x10], R132 ;  /* 0x0000108401007387 */ /* 0x000fe40000100a00 */
[----:B------:R-:W-:Y:S01]  /*a3b10*/  STL.64 [R1+0x18], R134 ;  /* 0x0000188601007387 */ /* 0x000fe20000100a00 */
[----:B------:R-:W4:Y:S05]  /*a3b20*/  LDL.LU R244, [R1+0x1080] ;  /* 0x0010800001f47983 */ /* 0x000f2a0000300800 */
[----:B------:R-:W-:Y:S02]  /*a3b30*/  STL.64 [R1], R76 ;  /* 0x0000004c01007387 */ /* 0x000fe40000100a00 */
[----:B------:R5:W-:Y:S02]  /*a3b40*/  STL.64 [R1+0x8], R78 ;  /* 0x0000084e01007387 */ /* 0x000be40000100a00 */
[----:B------:R-:W4:Y:S01]  /*a3b50*/  LDL.LU R245, [R1+0x1084] ;  /* 0x0010840001f57983 */ /* 0x000f220000300800 */
[----:B------:R-:W4:Y:S01]  /*a3b60*/  LDL.LU R246, [R1+0x1088] ;  /* 0x0010880001f67983 */ /* 0x000f220000300800 */
[----:B------:R-:W4:Y:S02]  /*a3b70*/  LDL.LU R247, [R1+0x108c] ;  /* 0x00108c0001f77983 */ /* 0x000f240000300800 */
        /* <DEDUP_REMOVED lines=8> */
[----:B------:R-:W5:Y:S02]  /*a3c00*/  LDL.LU R176, [R1+0x10c0] ;  /* 0x0010c00001b07983 */ /* 0x000f640000300800 */
[----:B------:R-:W5:Y:S01]  /*a3c10*/  LDL.LU R177, [R1+0x10c4] ;  /* 0x0010c40001b17983 */ /* 0x000f620000300800 */
[----:B------:R-:W5:Y:S01]  /*a3c20*/  LDL.LU R178, [R1+0x10c8] ;  /* 0x0010c80001b27983 */ /* 0x000f620000300800 */
[----:B------:R-:W5:Y:S02]  /*a3c30*/  LDL.LU R179, [R1+0x10cc] ;  /* 0x0010cc0001b37983 */ /* 0x000f640000300800 */
        /* <DEDUP_REMOVED lines=32> */
[----:B------:R-:W-:Y:S02]  /*a3e40*/  STL [R1+0x3d24], R248 ;  /* 0x003d24f801007387 */ /* 0x000fe40000100800 */
[----:B------:R-:W-:Y:S01]  /*a3e50*/  STL [R1+0x3d20], R249 ;  /* 0x003d20f901007387 */ /* 0x000fe20000100800 */
[----:B------:R-:W-:Y:S01]  /*a3e60*/  STL [R1+0x3d1c], R250 ;  /* 0x003d1cfa01007387 */ /* 0x000fe20000100800 */
[----:B------:R-:W-:Y:S01]  /*a3e70*/  STL [R1+0x3d18], R251 ;  /* 0x003d18fb01007387 */ /* 0x000fe20000100800 */
[C---:B-----5:R-:W-:Y:S08]  /*a3e80*/  HMMA.1688.F32.TF32 R76, R72.reuse, R48, R176 ;  /* 0x00000030484c723c */ /* 0x060ff000000810b0 */
[C---:B--2---:R-:W-:Y:S08]  /*a3e90*/  HMMA.1688.F32.TF32 R132, R72.reuse, R52, R180 ;  /* 0x000000344884723c */ /* 0x044ff000000810b4 */
[C---:B------:R-:W-:Y:S08]  /*a3ea0*/  HMMA.1688.F32.TF32 R136, R72.reuse, R44, R172 ;  /* 0x0000002c4888723c */ /* 0x040ff000000810ac */
[C---:B----4-:R-:W-:Y:S07]  /*a3eb0*/  HMMA.1688.F32.TF32 R244, R72.reuse, R32, R244 ;  /* 0x0000002048f4723c */ /* 0x050fee00000810f4 */
[----:B------:R-:W-:Y:S01]  /*a3ec0*/  STL.64 [R1+0x1f0], R132 ;  /* 0x0001f08401007387 */ /* 0x000fe20000100a00 */
[----:B------:R2:W-:Y:S02]  /*a3ed0*/  STL.64 [R1+0x1f8], R134 ;  /* 0x0001f88601007387 */ /* 0x0005e40000100a00 */
[----:B------:R-:W-:Y:S02]  /*a3ee0*/  STL.64 [R1+0x1e0], R76 ;  /* 0x0001e04c01007387 */ /* 0x000fe40000100a00 */
[----:B------:R4:W-:Y:S01]  /*a3ef0*/  STL.64 [R1+0x1e8], R78 ;  /* 0x0001e84e01007387 */ /* 0x0009e20000100a00 */
[C---:B--2---:R-:W-:Y:S08]  /*a3f00*/  HMMA.1688.F32.TF32 R132, R72.reuse, R40, R168 ;  /* 0x000000284884723c */ /* 0x044ff000000810a8 */
[C---:B----4-:R-:W-:Y:S01]  /*a3f10*/  HMMA.1688.F32.TF32 R76, R72.reuse, R36, R164 ;  /* 0x00000024484c723c */ /* 0x050fe200000810a4 */
[----:B------:R-:W-:Y:S01]  /*a3f20*/  STL.64 [R1+0x1d0], R136 ;  /* 0x0001d08801007387 */ /* 0x000fe20000100a00 */
[----:B------:R-:W-:Y:S11]  /*a3f30*/  STL.64 [R1+0x1d8], R138 ;  /* 0x0001d88a01007387 */ /* 0x000ff60000100a00 */
[----:B------:R-:W-:Y:S02]  /*a3f40*/  @!UPT UIADD3 URZ, URZ, URZ, URZ ;  /* 0x0000003f3f3ff290 */ /* 0x000fe4000fffe03f */
[----:B------:R-:W-:Y:S01]  /*a3f50*/  STL.64 [R1+0x1c0], R132 ;  /* 0x0001c08401007387 */ /* 0x000fe20000100a00 */
[----:B------:R-:W-:Y:S02]  /*a3f60*/  STL.64 [R1+0x1c8], R134 ;  /* 0x0001c88601007387 */ /* 0x000fe40000100a00 */
[----:B------:R-:W-:Y:S05]  /*a3f70*/  STL [R1+0x3d34], R244 ;  /* 0x003d34f401007387 */ /* 0x000fea0000100800 */
[----:B------:R-:W-:Y:S01]  /*a3f80*/  STL.64 [R1+0x1b0], R76 ;  /* 0x0001b04c01007387 */ /* 0x000fe20000100a00 */
[----:B------:R3:W-:Y:S02]  /*a3f90*/  STL.64 [R1+0x1b8], R78 ;  /* 0x0001b84e01007387 */ /* 0x0007e40000100a00 */
[C---:B---3--:R-:W-:Y:S02]  /*a3fa0*/  HMMA.1688.F32.TF32 R76, R72.reuse, R24, R228 ;  /* 0x00000018484c723c */ /* 0x048fe400000810e4 */
[----:B------:R2:W-:Y:S01]  /*a3fb0*/  STL [R1+0x3d30], R245 ;  /* 0x003d30f501007387 */ /* 0x0005e20000100800 */
[----:B------:R3:W-:Y:S02]  /*a3fc0*/  STL [R1+0x3d2c], R246 ;  /* 0x003d2cf601007387 */ /* 0x0007e40000100800 */
[----:B------:R4:W-:Y:S03]  /*a3fd0*/  STL [R1+0x3d28], R247 ;  /* 0x003d28f701007387 */ /* 0x0009e60000100800 */
[C---:B------:R-:W-:Y:S11]  /*a3fe0*/  HMMA.1688.F32.TF32 R132, R72.reuse, R28, R156 ;  /* 0x0000001c4884723c */ /* 0x040ff6000008109c */
[----:B------:R-:W-:Y:S05]  /*a3ff0*/  @!UPT UIADD3 URZ, URZ, URZ, URZ ;  /* 0x0000003f3f3ff290 */ /* 0x000fea000fffe03f */
[----:B------:R-:W-:Y:S01]  /*a4000*/  MOV R244, R76 ;  /* 0x0000004c00f47202 */ /* 0x000fe20000000f00 */
[----:B--2---:R-:W-:Y:S02]  /*a4010*/  IMAD.MOV.U32 R245, RZ, RZ, R77 ;  /* 0x000000fffff57224 */ /* 0x004fe400078e004d */
[----:B---3--:R-:W-:Y:S01]  /*a4020*/  IMAD.MOV.U32 R246, RZ, RZ, R78 ;  /* 0x000000fffff67224 */ /* 0x008fe200078e004e */
[----:B----4-:R-:W-:Y:S02]  /*a4030*/  MOV R247, R79 ;  /* 0x0000004f00f77202 */ /* 0x010fe40000000f00 */
[C---:B------:R-:W-:Y:S08]  /*a4040*/  HMMA.1688.F32.TF32 R76, R72.reuse, R20, R144 ;  /* 0x00000014484c723c */ /* 0x040ff00000081090 */
[C---:B------:R-:W-:Y:S01]  /*a4050*/  HMMA.1688.F32.TF32 R136, R72.reuse, R16, R240 ;  /* 0x000000104888723c */ /* 0x040fe200000810f0 */
[----:B------:R-:W-:Y:S01]  /*a4060*/  STL.64 [R1+0x450], R132 ;  /* 0x0004508401007387 */ /* 0x000fe20000100a00 */
[----:B------:R2:W-:Y:S06]  /*a4070*/  STL.64 [R1+0x458], R134 ;  /* 0x0004588601007387 */ /* 0x0005ec0000100a00 */
[----:B--2---:R-:W-:Y:S08]  /*a4080*/  HMMA.1688.F32.TF32 R132, R72, R12, R220 ;  /* 0x0000000c4884723c */ /* 0x004ff000000810dc */
[----:B------:R-:W-:-:S02]  /*a4090*/  IMAD.MOV.U32 R248, RZ, RZ, R76 ;  /* 0x000000fffff87224 */ /* 0x000fc400078e004c */
[----:B------:R-:W-:Y:S01]  /*a40a0*/  IMAD.MOV.U32 R249, RZ, RZ, R77 ;  /* 0x000000fffff97224 */ /* 0x000fe200078e004d */
[----:B------:R-:W-:Y:S01]  /*a40b0*/  MOV R250, R78 ;  /* 0x0000004e00fa7202 */ /* 0x000fe20000000f00 */
[----:B------:R-:W-:Y:S02]  /*a40c0*/  IMAD.MOV.U32 R251, RZ, RZ, R79 ;  /* 0x000000fffffb7224 */ /* 0x000fe400078e004f */
[C---:B------:R-:W-:Y:S01]  /*a40d0*/  HMMA.1688.F32.TF32 R76, R72.reuse, R8, R216 ;  /* 0x00000008484c723c */ /* 0x040fe200000810d8 */
[----:B------:R-:W-:Y:S01]  /*a40e0*/  STL.64 [R1+0x3d40], R246 ;  /* 0x003d40f601007387 */ /* 0x000fe20000100a00 */
[----:B------:R-:W-:Y:S02]  /*a40f0*/  STL.64 [R1+0x3d38], R244 ;  /* 0x003d38f401007387 */ /* 0x000fe40000100a00 */
[----:B------:R-:W-:Y:S02]  /*a4100*/  STL.64 [R1+0x3d50], R250 ;  /* 0x003d50fa01007387 */ /* 0x000fe40000100a00 */
[----:B------:R-:W-:Y:S01]  /*a4110*/  STL.64 [R1+0x3d48], R248 ;  /* 0x003d48f801007387 */ /* 0x000fe20000100a00 */
[----:B------:R-:W-:Y:S01]  /*a4120*/  STL.64 [R1+0x230], R136 ;  /* 0x0002308801007387 */ /* 0x000fe20000100a00 */
[----:B------:R-:W-:Y:S02]  /*a4130*/  STL.64 [R1+0x238], R138 ;  /* 0x0002388a01007387 */ /* 0x000fe40000100a00 */
[----:B------:R-:W2:Y:S01]  /*a4140*/  LDL.LU R144, [R1+0x14e0] ;  /* 0x0014e00001907983 */ /* 0x000ea20000300800 */
[----:B------:R-:W-:Y:S01]  /*a4150*/  STL.64 [R1+0x220], R132 ;  /* 0x0002208401007387 */ /* 0x000fe20000100a00 */
[----:B------:R-:W-:Y:S11]  /*a4160*/  STL.64 [R1+0x228], R134 ;  /* 0x0002288601007387 */ /* 0x000ff60000100a00 */
[----:B------:R-:W-:Y:S01]  /*a4170*/  STL.64 [R1+0x210], R76 ;  /* 0x0002104c01007387 */ /* 0x000fe20000100a00 */
[----:B------:R3:W-:Y:S02]  /*a4180*/  STL.64 [R1+0x218], R78 ;  /* 0x0002184e01007387 */ /* 0x0007e40000100a00 */
[----:B------:R-:W2:Y:S02]  /*a4190*/  LDL.LU R145, [R1+0x14e4] ;  /* 0x0014e40001917983 */ /* 0x000ea40000300800 */
[----:B------:R-:W2:Y:S01]  /*a41a0*/  LDL.LU R146, [R1+0x14e8] ;  /* 0x0014e80001927983 */ /* 0x000ea20000300800 */
[----:B------:R-:W2:Y:S01]  /*a41b0*/  LDL.LU R147, [R1+0x14ec] ;  /* 0x0014ec0001937983 */ /* 0x000ea20000300800 */
[----:B------:R-:W4:Y:S02]  /*a41c0*/  LDL.LU R228, [R1+0x14f0] ;  /* 0x0014f00001e47983 */ /* 0x000f240000300800 */
[----:B------:R-:W4:Y:S02]  /*a41d0*/  LDL.LU R229, [R1+0x14f4] ;  /* 0x0014f40001e57983 */ /* 0x000f240000300800 */
[----:B------:R-:W4:Y:S01]  /*a41e0*/  LDL.LU R230, [R1+0x14f8] ;  /* 0x0014f80001e67983 */ /* 0x000f220000300800 */
        /* <DEDUP_REMOVED lines=51> */
[----:B------:R-:W4:Y:S01]  /*a4520*/  LDL.LU R242, [R1+0x14d8] ;  /* 0x0014d80001f27983 */ /* 0x000f220000300800 */
[----:B------:R-:W4:Y:S01]  /*a4530*/  LDL.LU R243, [R1+0x14dc] ;  /* 0x0014dc0001f37983 */ /* 0x000f220000300800 */
[----:B---3--:R-:W-:Y:S08]  /*a4540*/  HMMA.1688.F32.TF32 R76, R72, R4, R220 ;  /* 0x00000004484c723c */ /* 0x008ff000000810dc */
[C---:B-1----:R-:W-:Y:S01]  /*a4550*/  HMMA.1688.F32.TF32 R72, R68.reuse, R64, R216 ;  /* 0x000000404448723c */ /* 0x042fe200000810d8 */
[----:B------:R-:W3:Y:S11]  /*a4560*/  LDL.LU R220, [R1+0x14c0] ;  /* 0x0014c00001dc7983 */ /* 0x000ef60000300800 */
[----:B------:R-:W-:Y:S03]  /*a4570*/  @!UPT UIADD3 URZ, URZ, URZ, URZ ;  /* 0x0000003f3f3ff290 */ /* 0x000fe6000fffe03f */
[----:B------:R-:W-:Y:S01]  /*a4580*/  STL.64 [R1+0x200], R76 ;  /* 0x0002004c01007387 */ /* 0x000fe20000100a00 */
[----:B------:R-:W-:Y:S07]  /*a4590*/  STL.64 [R1+0x208], R78 ;  /* 0x0002084e01007387 */ /* 0x000fee0000100a00 */
[----:B------:R-:W-:Y:S02]  /*a45a0*/  STL.64 [R1+0x690], R72 ;  /* 0x0006904801007387 */ /* 0x000fe40000100a00 */
[----:B------:R1:W-:Y:S01]  /*a45b0*/  STL.64 [R1+0x698], R74 ;  /* 0x0006984a01007387 */ /* 0x0003e20000100a00 */
[----:B------:R-:W3:Y:S01]  /*a45c0*/  LDL.LU R221, [R1+0x14c4] ;  /* 0x0014c40001dd7983 */ /* 0x000ee20000300800 */
[----:B------:R-:W3:Y:S02]  /*a45d0*/  LDL.LU R222, [R1+0x14c8] ;  /* 0x0014c80001de7983 */ /* 0x000ee40000300800 */
[----:B------:R-:W3:Y:S01]  /*a45e0*/  LDL.LU R223, [R1+0x14cc] ;  /* 0x0014cc0001df7983 */ /* 0x000ee20000300800 */
[C---:B--2---:R-:W-:Y:S08]  /*a45f0*/  HMMA.1688.F32.TF32 R132, R68.reuse, R60, R200 ;  /* 0x0000003c4484723c */ /* 0x044ff000000810c8 */
[C---:B------:R-:W-:Y:S08]  /*a4600*/  HMMA.1688.F32.TF32 R136, R68.reuse, R48, R184 ;  /* 0x000000304488723c */ /* 0x040ff000000810b8 */
[C---:B-1----:R-:W-:Y:S08]  /*a4610*/  HMMA.1688.F32.TF32 R72, R68.reuse, R56, R196 ;  /* 0x000000384448723c */ /* 0x042ff000000810c4 */
[----:B----4-:R-:W-:Y:S01]  /*a4620*/  HMMA.1688.F32.TF32 R140, R68, R20, R228 ;  /* 0x00000014448c723c */ /* 0x010fe200000810e4 */
[----:B------:R-:W-:-:S02]  /*a4630*/  IMAD.MOV.U32 R219, RZ, RZ, R163 ;  /* 0x000000ffffdb7224 */ /* 0x000fc400078e00a3 */
[----:B------:R-:W-:Y:S01]  /*a4640*/  IMAD.MOV.U32 R218, RZ, RZ, R190 ;  /* 0x000000ffffda7224 */ /* 0x000fe200078e00be */
[----:B------:R-:W-:Y:S01]  /*a4650*/  MOV R217, R191 ;  /* 0x000000bf00d97202 */ /* 0x000fe20000000f00 */
[----:B------:R-:W-:Y:S01]  /*a4660*/  IMAD.MOV.U32 R216, RZ, RZ, R252 ;  /* 0x000000ffffd87224 */ /* 0x000fe200078e00fc */
[----:B------:R-:W-:Y:S04]  /*a4670*/  LDS R76, [R161+0x20400] ;  /* 0x02040000a14c7984 */ /* 0x000fe80000000800 */
[----:B------:R-:W-:Y:S04]  /*a4680*/  LDS R78, [R161+0x22400] ;  /* 0x02240000a14e7984 */ /* 0x000fe80000000800 */
[----:B------:R-:W-:Y:S04]  /*a4690*/  LDS R77, [R189+0x20400] ;  /* 0x02040000bd4d7984 */ /* 0x000fe80000000800 */
[----:B------:R-:W1:Y:S04]  /*a46a0*/  LDS R79, [R189+0x22400] ;  /* 0x02240000bd4f7984 */ /* 0x000e680000000800 */
[----:B------:R-:W-:Y:S01]  /*a46b0*/  STL.64 [R1+0x680], R132 ;  /* 0x0006808401007387 */ /* 0x000fe20000100a00 */
[----:B------:R-:W-:Y:S02]  /*a46c0*/  STL.64 [R1+0x688], R134 ;  /* 0x0006888601007387 */ /* 0x000fe40000100a00 */
[----:B------:R-:W-:Y:S02]  /*a46d0*/  STL.64 [R1+0x670], R72 ;  /* 0x0006704801007387 */ /* 0x000fe40000100a00 */
[----:B------:R2:W-:Y:S02]  /*a46e0*/  STL.64 [R1+0x678], R74 ;  /* 0x0006784a01007387 */ /* 0x0005e40000100a00 */
[C---:B--2---:R-:W-:Y:S08]  /*a46f0*/  HMMA.1688.F32.TF32 R72, R68.reuse, R52, R192 ;  /* 0x000000344448723c */ /* 0x044ff000000810c0 */
[C---:B------:R-:W-:Y:S11]  /*a4700*/  HMMA.1688.F32.TF32 R132, R68.reuse, R44, R180 ;  /* 0x0000002c4484723c */ /* 0x040ff600000810b4 */
[----:B------:R-:W-:Y:S04]  /*a4710*/  @!UPT UIADD3 URZ, URZ, URZ, URZ ;  /* 0x0000003f3f3ff290 */ /* 0x000fe8000fffe03f */
[----:B------:R-:W-:Y:S01]  /*a4720*/  STL.64 [R1+0x660], R72 ;  /* 0x0006604801007387 */ /* 0x000fe20000100a00 */
[----:B------:R2:W-:Y:S02]  /*a4730*/  STL.64 [R1+0x668], R74 ;  /* 0x0006684a01007387 */ /* 0x0005e40000100a00 */
[----:B------:R-:W-:Y:S02]  /*a4740*/  STL.64 [R1+0x650], R136 ;  /* 0x0006508801007387 */ /* 0x000fe40000100a00 */
[----:B------:R4:W-:Y:S01]  /*a4750*/  STL.64 [R1+0x658], R138 ;  /* 0x0006588a01007387 */ /* 0x0009e20000100a00 */
[C---:B--2---:R-:W-:Y:S08]  /*a4760*/  HMMA.1688.F32.TF32 R72, R68.reuse, R40, R176 ;  /* 0x000000284448723c */ /* 0x044ff000000810b0 */
[C---:B----4-:R-:W-:Y:S01]  /*a4770*/  HMMA.1688.F32.TF32 R136, R68.reuse, R36, R172 ;  /* 0x000000244488723c */ /* 0x050fe200000810ac */
[----:B------:R-:W-:Y:S01]  /*a4780*/  STL.64 [R1+0x640], R132 ;  /* 0x0006408401007387 */ /* 0x000fe20000100a00 */
[----:B------:R5:W-:Y:S06]  /*a4790*/  STL.64 [R1+0x648], R134 ;  /* 0x0006488601007387 */ /* 0x000bec0000100a00 */
[C---:B-----5:R-:W-:Y:S07]  /*a47a0*/  HMMA.1688.F32.TF32 R132, R68.reuse, R32, R168 ;  /* 0x000000204484723c */ /* 0x060fee00000810a8 */
[----:B------:R-:W-:Y:S01]  /*a47b0*/  STL.64 [R1+0x630], R72 ;  /* 0x0006304801007387 */ /* 0x000fe20000100a00 */
[----:B------:R-:W-:Y:S07]  /*a47c0*/  STL.64 [R1+0x638], R74 ;  /* 0x0006384a01007387 */ /* 0x000fee0000100a00 */
[----:B------:R-:W-:Y:S02]  /*a47d0*/  STL.64 [R1+0x620], R136 ;  /* 0x0006208801007387 */ /* 0x000fe40000100a00 */
[----:B------:R2:W-:Y:S01]  /*a47e0*/  STL.64 [R1+0x628], R138 ;  /* 0x0006288a01007387 */ /* 0x0005e20000100a00 */
[----:B------:R-:W-:Y:S04]  /*a47f0*/  LDS R72, [R161+0x20480] ;  /* 0x02048000a1487984 */ /* 0x000fe80000000800 */
[----:B------:R-:W-:Y:S04]  /*a4800*/  LDS R74, [R161+0x22480] ;  /* 0x02248000a14a7984 */ /* 0x000fe80000000800 */
[----:B------:R-:W-:Y:S04]  /*a4810*/  LDS R73, [R189+0x20480] ;  /* 0x02048000bd497984 */ /* 0x000fe80000000800 */
[----:B------:R-:W4:Y:S01]  /*a4820*/  LDS R75, [R189+0x22480] ;  /* 0x02248000bd4b7984 */ /* 0x000f220000000800 */
        /* <DEDUP_REMOVED lines=10> */
[----:B------:R-:W-:Y:S02]  /*a48d0*/  STL.64 [R1+0x5e0], R140 ;  /* 0x0005e08c01007387 */ /* 0x000fe40000100a00 */
[----:B------:R-:W-:Y:S01]  /*a48e0*/  STL.64 [R1+0x5e8], R142 ;  /* 0x0005e88e01007387 */ /* 0x000fe20000100a00 */
[----:B--2---:R-:W-:Y:S11]  /*a48f0*/  HMMA.1688.F32.TF32 R132, R68, R12, R240 ;  /* 0x0000000c4484723c */ /* 0x004ff600000810f0 */
[----:B------:R-:W-:Y:S01]  /*a4900*/  @!UPT UIADD3 URZ, URZ, URZ, URZ ;  /* 0x0000003f3f3ff290 */ /* 0x000fe2000fffe03f */
[----:B------:R-:W-:Y:S01]  /*a4910*/  STL.64 [R1+0x5d0], R136 ;  /* 0x0005d08801007387 */ /* 0x000fe20000100a00 */
[----:B------:R3:W-:Y:S11]  /*a4920*/  STL.64 [R1+0x5d8], R138 ;  /* 0x0005d88a01007387 */ /* 0x0007f60000100a00 */
[----:B------:R-:W-:Y:S01]  /*a4930*/  MOV R163, R135 ;  /* 0x0000008700a37202 */ /* 0x000fe20000000f00 */
[----:B------:R-:W-:-:S02]  /*a4940*/  IMAD.MOV.U32 R190, RZ, RZ, R134 ;  /* 0x000000ffffbe7224 */ /* 0x000fc400078e0086 */
[----:B------:R-:W-:Y:S01]  /*a4950*/  IMAD.MOV.U32 R191, RZ, RZ, R133 ;  /* 0x000000ffffbf7224 */ /* 0x000fe200078e0085 */
[----:B------:R-:W-:Y:S01]  /*a4960*/  MOV R252, R132 ;  /* 0x0000008400fc7202 */ /* 0x000fe20000000f00 */
[----:B------:R2:W-:Y:S01]  /*a4970*/  STL [R1+0x3d14], R163 ;  /* 0x003d14a301007387 */ /* 0x0005e20000100800 */
[----:B------:R5:W-:Y:S02]  /*a4980*/  STL [R1+0x3d10], R190 ;  /* 0x003d10be01007387 */ /* 0x000be40000100800 */
[----:B------:R1:W-:Y:S02]  /*a4990*/  STL [R1+0x3d0c], R191 ;  /* 0x003d0cbf01007387 */ /* 0x0003e40000100800 */
[----:B------:R1:W-:Y:S01]  /*a49a0*/  STL [R1+0x3d08], R252 ;  /* 0x003d08fc01007387 */ /* 0x0003e20000100800 */
[C---:B------:R-:W-:Y:S07]  /*a49b0*/  HMMA.1688.F32.TF32 R132, R68.reuse, R4, R216 ;  /* 0x000000044484723c */ /* 0x040fee00000810d8 */
[----:B------:R-:W-:Y:S01]  /*a49c0*/  IMAD.MOV.U32 R217, RZ, RZ, R0 ;  /* 0x000000ffffd97224 */ /* 0x000fe200078e0000 */
[----:B------:R-:W-:Y:S01]  /*a49d0*/  MOV R218, R2 ;  /* 0x0000000200da7202 */ /* 0x000fe20000000f00 */
[----:B------:R-:W-:Y:S01]  /*a49e0*/  IMAD.MOV.U32 R219, RZ, RZ, R162 ;  /* 0x000000ffffdb7224 */ /* 0x000fe200078e00a2 */
[----:B---3--:R-:W-:Y:S11]  /*a49f0*/  HMMA.1688.F32.TF32 R136, R68, R8, R220 ;  /* 0x000000084488723c */ /* 0x008ff600000810dc */
[----:B------:R-:W-:Y:S03]  /*a4a00*/  @!UPT UIADD3 URZ, URZ, URZ, URZ ;  /* 0x0000003f3f3ff290 */ /* 0x000fe6000fffe03f */
[----:B--2---:R-:W-:Y:S02]  /*a4a10*/  IMAD.MOV.U32 R163, RZ, RZ, R132 ;  /* 0x000000ffffa37224 */ /* 0x004fe400078e0084 */
[----:B-----5:R-:W-:Y:S01]  /*a4a20*/  IMAD.MOV.U32 R190, RZ, RZ, R133 ;  /* 0x000000ffffbe7224 */ /* 0x020fe200078e0085 */
[----:B-1----:R-:W-:Y:S01]  /*a4a30*/  MOV R191, R134 ;  /* 0x0000008600bf7202 */ /* 0x002fe20000000f00 */
[----:B------:R-:W-:Y:S01]  /*a4a40*/  IMAD.MOV.U32 R252, RZ, RZ, R135 ;  /* 0x000000fffffc7224 */ /* 0x000fe200078e0087 */
[----:B------:R-:W-:Y:S04]  /*a4a50*/  LDS R68, [R161+0x20500] ;  /* 0x02050000a1447984 */ /* 0x000fe80000000800 */
[----:B------:R-:W-:Y:S04]  /*a4a60*/  LDS R70, [R161+0x22500] ;  /* 0x02250000a1467984 */ /* 0x000fe80000000800 */
[----:B------:R-:W-:Y:S04]  /*a4a70*/  LDS R69, [R189+0x20500] ;  /* 0x02050000bd457984 */ /* 0x000fe80000000800 */
[----:B------:R-:W1:Y:S04]  /*a4a80*/  LDS R71, [R189+0x22500] ;  /* 0x02250000bd477984 */ /* 0x000e680000000800 */
[----:B------:R2:W-:Y:S01]  /*a4a90*/  STL.64 [R1+0x5b0], R136 ;  /* 0x0005b08801007387 */ /* 0x0005e20000100a00 */
[----:B------:R3:W-:Y:S02]  /*a4aa0*/  STL.64 [R1+0x5b8], R138 ;  /* 0x0005b88a01007387 */ /* 0x0007e40000100a00 */
[----:B------:R-:W5:Y:S02]  /*a4ab0*/  LDL.LU R216, [R1+0xf10] ;  /* 0x000f100001d87983 */ /* 0x000f640000300800 */
[----:B------:R-:W4:Y:S01]  /*a4ac0*/  LDL.LU R0, [R1+0x3f08] ;  /* 0x003f080001007983 */ /* 0x000f220000300800 */
[----:B------:R-:W5:Y:S01]  /*a4ad0*/  LDL.LU R2, [R1+0x3f04] ;  /* 0x003f040001027983 */ /* 0x000f620000300800 */
        /* <DEDUP_REMOVED lines=69> */
[----:B--2---:R-:W2:Y:S02]  /*a4f30*/  LDL.LU R136, [R1+0x1480] ;  /* 0x0014800001887983 */ /* 0x004ea40000300800 */
[----:B------:R-:W2:Y:S01]  /*a4f40*/  LDL.LU R137, [R1+0x1484] ;  /* 0x0014840001897983 */ /* 0x000ea20000300800 */
[----:B---3--:R-:W2:Y:S01]  /*a4f50*/  LDL.LU R138, [R1+0x1488] ;  /* 0x00148800018a7983 */ /* 0x008ea20000300800 */
[----:B------:R-:W2:Y:S02]  /*a4f60*/  LDL.LU R139, [R1+0x148c] ;  /* 0x00148c00018b7983 */ /* 0x000ea40000300800 */
[----:B------:R-:W3:Y:S02]  /*a4f70*/  LDL.LU R140, [R1+0x1490] ;  /* 0x00149000018c7983 */ /* 0x000ee40000300800 */
[----:B------:R-:W3:Y:S01]  /*a4f80*/  LDL.LU R141, [R1+0x1494] ;  /* 0x00149400018d7983 */ /* 0x000ee20000300800 */
[----:B------:R-:W3:Y:S01]  /*a4f90*/  LDL.LU R142, [R1+0x1498] ;  /* 0x00149800018e7983 */ /* 0x000ee20000300800 */
[----:B------:R-:W3:Y:S02]  /*a4fa0*/  LDL.LU R143, [R1+0x149c] ;  /* 0x00149c00018f7983 */ /* 0x000ee40000300800 */
        /* <DEDUP_REMOVED lines=17> */
[----:B----4-:R-:W-:Y:S01]  /*a50c0*/  IMAD.MOV.U32 R243, RZ, RZ, R0 ;  /* 0x000000fffff37224 */ /* 0x010fe200078e0000 */
[----:B-----5:R-:W-:Y:S01]  /*a50d0*/  MOV R242, R2 ;  /* 0x0000000200f27202 */ /* 0x020fe20000000f00 */
[----:B------:R-:W-:Y:S01]  /*a50e0*/  IMAD.MOV.U32 R241, RZ, RZ, R162 ;  /* 0x000000fffff17224 */ /* 0x000fe200078e00a2 */
[C---:B------:R-:W-:Y:S08]  /*a50f0*/  HMMA.1688.F32.TF32 R244, R76.reuse, R60, R244 ;  /* 0x0000003c4cf4723c */ /* 0x040ff000000810f4 */
[C---:B------:R-:W-:Y:S11]  /*a5100*/  HMMA.1688.F32.TF32 R248, R76.reuse, R64, R248 ;  /* 0x000000404cf8723c */ /* 0x040ff600000810f8 */
[----:B------:R-:W-:Y:S05]  /*a5110*/  @!UPT UIADD3 URZ, URZ, URZ, URZ ;  /* 0x0000003f3f3ff290 */ /* 0x000fea000fffe03f */
[----:B------:R-:W-:Y:S01]  /*a5120*/  IMAD.MOV.U32 R162, RZ, RZ, R244 ;  /* 0x000000ffffa27224 */ /* 0x000fe200078e00f4 */
[----:B------:R-:W-:Y:S01]  /*a5130*/  MOV R160, R245 ;  /* 0x000000f500a07202 */ /* 0x000fe20000000f00 */
[----:B------:R-:W-:Y:S02]  /*a5140*/  IMAD.MOV.U32 R2, RZ, RZ, R246 ;  /* 0x000000ffff027224 */ /* 0x000fe400078e00f6 */
[----:B------:R-:W-:Y:S02]  /*a5150*/  IMAD.MOV.U32 R0, RZ, RZ, R247 ;  /* 0x000000ffff007224 */ /* 0x000fe400078e00f7 */
[C---:B---3--:R-:W-:Y:S08]  /*a5160*/  HMMA.1688.F32.TF32 R244, R76.reuse, R56, R140 ;  /* 0x000000384cf4723c */ /* 0x048ff0000008108c */
[C---:B--2---:R-:W-:Y:S08]  /*a5170*/  HMMA.1688.F32.TF32 R140, R76.reuse, R52, R136 ;  /* 0x000000344c8c723c */ /* 0x044ff00000081088 */
[C---:B------:R-:W-:Y:S08]  /*a5180*/  HMMA.1688.F32.TF32 R136, R76.reuse, R48, R132 ;  /* 0x000000304c88723c */ /* 0x040ff00000081084 */
[C---:B------:R-:W-:Y:S01]  /*a5190*/  HMMA.1688.F32.TF32 R132, R76.reuse, R44, R232 ;  /* 0x0000002c4c84723c */ /* 0x040fe200000810e8 */
[----:B------:R-:W-:Y:S01]  /*a51a0*/  STL.64 [R1+0x420], R248 ;  /* 0x000420f801007387 */ /* 0x000fe20000100a00 */
[----:B------:R-:W-:Y:S03]  /*a51b0*/  STL.64 [R1+0x428], R250 ;  /* 0x000428fa01007387 */ /* 0x000fe60000100a00 */
[----:B------:R-:W-:Y:S01]  /*a51c0*/  STL.64 [R1+0x400], R244 ;  /* 0x000400f401007387 */ /* 0x000fe20000100a00 */
[----:B------:R-:W-:Y:S02]  /*a51d0*/  STL.64 [R1+0x408], R246 ;  /* 0x000408f601007387 */ /* 0x000fe40000100a00 */
[----:B------:R-:W-:Y:S02]  /*a51e0*/  STL.64 [R1+0x3f0], R140 ;  /* 0x0003f08c01007387 */ /* 0x000fe40000100a00 */
[----:B------:R2:W-:Y:S05]  /*a51f0*/  STL.64 [R1+0x3f8], R142 ;  /* 0x0003f88e01007387 */ /* 0x0005ea0000100a00 */
[----:B------:R-:W-:Y:S01]  /*a5200*/  STL.64 [R1+0x3e0], R136 ;  /* 0x0003e08801007387 */ /* 0x000fe20000100a00 */
[----:B------:R3:W-:Y:S07]  /*a5210*/  STL.64 [R1+0x3e8], R138 ;  /* 0x0003e88a01007387 */ /* 0x0007ee0000100a00 */
[----:B------:R-:W-:Y:S02]  /*a5220*/  STL.64 [R1+0x3d0], R132 ;  /* 0x0003d08401007387 */ /* 0x000fe40000100a00 */
[----:B------:R4:W-:Y:S01]  /*a5230*/  STL.64 [R1+0x3d8], R134 ;  /* 0x0003d88601007387 */ /* 0x0009e20000100a00 */
[C---:B--2---:R-:W-:Y:S08]  /*a5240*/  HMMA.1688.F32.TF32 R140, R76.reuse, R40, R212 ;  /* 0x000000284c8c723c */ /* 0x044ff000000810d4 */
[C---:B---3--:R-:W-:Y:S08]  /*a5250*/  HMMA.1688.F32.TF32 R136, R76.reuse, R36, R208 ;  /* 0x000000244c88723c */ /* 0x048ff000000810d0 */
[C---:B----4-:R-:W-:Y:S07]  /*a5260*/  HMMA.1688.F32.TF32 R132, R76.reuse, R32, R204 ;  /* 0x000000204c84723c */ /* 0x050fee00000810cc */
[----:B------:R-:W-:Y:S01]  /*a5270*/  STL.64 [R1+0x3c0], R140 ;  /* 0x0003c08c01007387 */ /* 0x000fe20000100a00 */
[----:B------:R2:W-:Y:S07]  /*a5280*/  STL.64 [R1+0x3c8], R142 ;  /* 0x0003c88e01007387 */ /* 0x0005ee0000100a00 */
[----:B------:R-:W-:Y:S02]  /*a5290*/  STL.64 [R1+0x3b0], R136 ;  /* 0x0003b08801007387 */ /* 0x000fe40000100a00 */
[----:B------:R3:W-:Y:S06]  /*a52a0*/  STL.64 [R1+0x3b8], R138 ;  /* 0x0003b88a01007387 */ /* 0x0007ec0000100a00 */
[----:B------:R-:W-:Y:S01]  /*a52b0*/  STL.64 [R1+0x3a0], R132 ;  /* 0x0003a08401007387 */ /* 0x000fe20000100a00 */
        /* <DEDUP_REMOVED lines=12> */
[C---:B----4-:R-:W-:Y:S08]  /*a5380*/  HMMA.1688.F32.TF32 R132, R76.reuse, R8, R180 ;  /* 0x000000084c84723c */ /* 0x050ff000000810b4 */
        /* <DEDUP_REMOVED lines=29> */
[----:B----4-:R-:W-:Y:S01]  /*a5560*/  HMMA.1688.F32.TF32 R76, R72, R32, R216 ;  /* 0x00000020484c723c */ /* 0x010fe200000810d8 */
[----:B------:R-:W-:Y:S01]  /*a5570*/  MOV R242, R117 ;  /* 0x0000007500f27202 */ /* 0x000fe20000000f00 */
[----:B------:R-:W-:-:S05]  /*a5580*/  IMAD.MOV.U32 R243, RZ, RZ, R116 ;  /* 0x000000fffff37224 */ /* 0x000fca00078e0074 */
[----:B------:R-:W-:Y:S01]  /*a5590*/  STL.64 [R1+0x300], R136 ;  /* 0x0003008801007387 */ /* 0x000fe20000100a00 */
[----:B------:R-:W-:Y:S02]  /*a55a0*/  STL.64 [R1+0x308], R138 ;  /* 0x0003088a01007387 */ /* 0x000fe40000100a00 */
[----:B------:R-:W2:Y:S05]  /*a55b0*/  LDL.LU R220, [R1+0x1370] ;  /* 0x0013700001dc7983 */ /* 0x000eaa0000300800 */
[----:B------:R3:W-:Y:S01]  /*a55c0*/  STL.64 [R1+0x2f0], R132 ;  /* 0x0002f08401007387 */ /* 0x0007e20000100a00 */
[----:B------:R4:W-:Y:S07]  /*a55d0*/  STL.64 [R1+0x2f8], R134 ;  /* 0x0002f88601007387 */ /* 0x0009ee0000100a00 */
[----:B------:R-:W-:Y:S02]  /*a55e0*/  STL.64 [R1+0x2e0], R76 ;  /* 0x0002e04c01007387 */ /* 0x000fe40000100a00 */
[----:B------:R5:W-:Y:S02]  /*a55f0*/  STL.64 [R1+0x2e8], R78 ;  /* 0x0002e84e01007387 */ /* 0x000be40000100a00 */
[----:B------:R-:W2:Y:S01]  /*a5600*/  LDL.LU R221, [R1+0x1374] ;  /* 0x0013740001dd7983 */ /* 0x000ea20000300800 */
[----:B------:R-:W2:Y:S01]  /*a5610*/  LDL.LU R222, [R1+0x1378] ;  /* 0x0013780001de7983 */ /* 0x000ea20000300800 */
[----:B------:R-:W2:Y:S02]  /*a5620*/  LDL.LU R223, [R1+0x137c] ;  /* 0x00137c0001df7983 */ /* 0x000ea40000300800 */
[----:B------:R-:W2:Y:S02]  /*a5630*/  LDL.LU R240, [R1+0x1380] ;  /* 0x0013800001f07983 */ /* 0x000ea40000300800 */
[----:B------:R-:W2:Y:S01]  /*a5640*/  LDL.LU R241, [R1+0x1384] ;  /* 0x0013840001f17983 */ /* 0x000ea20000300800 */
[----:B------:R-:W2:Y:S01]  /*a5650*/  LDL.LU R117, [R1+0x3efc] ;  /* 0x003efc0001757983 */ /* 0x000ea20000300800 */
[----:B------:R-:W3:Y:S02]  /*a5660*/  LDL.LU R116, [R1+0x3ef8] ;  /* 0x003ef80001747983 */ /* 0x000ee40000300800 */
[----:B------:R-:W4:Y:S02]  /*a5670*/  LDL.LU R144, [R1+0x1390] ;  /* 0x0013900001907983 */ /* 0x000f240000300800 */
[----:B------:R-:W4:Y:S01]  /*a5680*/  LDL.LU R145, [R1+0x1394] ;  /* 0x0013940001917983 */ /* 0x000f220000300800 */
[----:B------:R-:W4:Y:S01]  /*a5690*/  LDL.LU R146, [R1+0x1398] ;  /* 0x0013980001927983 */ /* 0x000f220000300800 */
[----:B------:R-:W4:Y:S02]  /*a56a0*/  LDL.LU R147, [R1+0x139c] ;  /* 0x00139c0001937983 */ /* 0x000f240000300800 */
[----:B--2---:R-:W-:Y:S01]  /*a56b0*/  IMAD.MOV.U32 R156, RZ, RZ, R117 ;  /* 0x000000ffff9c7224 */ /* 0x004fe200078e0075 */
[----:B---3--:R-:W-:Y:S01]  /*a56c0*/  MOV R157, R116 ;  /* 0x00000074009d7202 */ /* 0x008fe20000000f00 */
[----:B------:R-:W2:Y:S01]  /*a56d0*/  LDL.LU R117, [R1+0x3ef4] ;  /* 0x003ef40001757983 */ /* 0x000ea20000300800 */
[----:B------:R-:W3:Y:S02]  /*a56e0*/  LDL.LU R116, [R1+0x3ef0] ;  /* 0x003ef00001747983 */ /* 0x000ee40000300800 */
[----:B------:R-:W4:Y:S02]  /*a56f0*/  LDL.LU R158, [R1+0x13b8] ;  /* 0x0013b800019e7983 */ /* 0x000f240000300800 */
[----:B------:R-:W4:Y:S01]  /*a5700*/  LDL.LU R159, [R1+0x13bc] ;  /* 0x0013bc00019f7983 */ /* 0x000f220000300800 */
[----:B------:R-:W4:Y:S01]  /*a5710*/  LDL.LU R168, [R1+0xe50] ;  /* 0x000e500001a87983 */ /* 0x000f220000300800 */
[----:B------:R-:W4:Y:S02]  /*a5720*/  LDL.LU R169, [R1+0xe54] ;  /* 0x000e540001a97983 */ /* 0x000f240000300800 */
[----:B--2---:R-:W-:-:S02]  /*a5730*/  IMAD.MOV.U32 R170, RZ, RZ, R117 ;  /* 0x000000ffffaa7224 */ /* 0x004fc400078e0075 */
[----:B---3--:R-:W-:Y:S01]  /*a5740*/  IMAD.MOV.U32 R171, RZ, RZ, R116 ;  /* 0x000000ffffab7224 */ /* 0x008fe200078e0074 */
[----:B------:R-:W2:Y:S01]  /*a5750*/  LDL.LU R117, [R1+0x3eec] ;  /* 0x003eec0001757983 */ /* 0x000ea20000300800 */
[----:B------:R-:W3:Y:S02]  /*a5760*/  LDL.LU R116, [R1+0x3ee8] ;  /* 0x003ee80001747983 */ /* 0x000ee40000300800 */
[----:B------:R-:W4:Y:S02]  /*a5770*/  LDL.LU R176, [R1+0xe70] ;  /* 0x000e700001b07983 */ /* 0x000f240000300800 */
[----:B------:R-:W4:Y:S01]  /*a5780*/  LDL.LU R177, [R1+0xe74] ;  /* 0x000e740001b17983 */ /* 0x000f220000300800 */
[----:B------:R-:W4:Y:S01]  /*a5790*/  LDL.LU R178, [R1+0xe78] ;  /* 0x000e780001b27983 */ /* 0x000f220000300800 */
[----:B------:R-:W4:Y:S01]  /*a57a0*/  LDL.LU R179, [R1+0xe7c] ;  /* 0x000e7c0001b37983 */ /* 0x000f220000300800 */
[----:B--2---:R-:W-:Y:S01]  /*a57b0*/  MOV R180, R117 ;  /* 0x0000007500b47202 */ /* 0x004fe20000000f00 */
[----:B---3--:R-:W-:Y:S01]  /*a57c0*/  IMAD.MOV.U32 R181, RZ, RZ, R116 ;  /* 0x000000ffffb57224 */ /* 0x008fe200078e0074 */
        /* <DEDUP_REMOVED lines=14> */
[----:B------:R-:W1:Y:S02]  /*a58b0*/  LDL.LU R224, [R1+0xc70] ;  /* 0x000c700001e07983 */ /* 0x000e640000300800 */
[----:B------:R-:W1:Y:S02]  /*a58c0*/  LDL.LU R225, [R1+0xc74] ;  /* 0x000c740001e17983 */ /* 0x000e640000300800 */
[----:B--2---:R-:W-:-:S02]  /*a58d0*/  IMAD.MOV.U32 R227, RZ, RZ, R117 ;  /* 0x000000ffffe37224 */ /* 0x004fc400078e0075 */
[----:B---3--:R-:W-:Y:S02]  /*a58e0*/  IMAD.MOV.U32 R226, RZ, RZ, R116 ;  /* 0x000000ffffe27224 */ /* 0x008fe400078e0074 */
[----:B------:R-:W2:Y:S01]  /*a58f0*/  LDL.LU R116, [R1+0x3ed4] ;  /* 0x003ed40001747983 */ /* 0x000ea20000300800 */
[----:B------:R-:W3:Y:S02]  /*a5900*/  LDL.LU R117, [R1+0x3ed0] ;  /* 0x003ed00001757983 */ /* 0x000ee40000300800 */
[----:B------:R-:W4:Y:S02]  /*a5910*/  LDL.LU R208, [R1+0xeb0] ;  /* 0x000eb00001d07983 */ /* 0x000f240000300800 */
[----:B------:R-:W4:Y:S01]  /*a5920*/  LDL.LU R209, [R1+0xeb4] ;  /* 0x000eb40001d17983 */ /* 0x000f220000300800 */
[----:B------:R-:W4:Y:S01]  /*a5930*/  LDL.LU R210, [R1+0xeb8] ;  /* 0x000eb80001d27983 */ /* 0x000f220000300800 */
[----:B------:R-:W4:Y:S02]  /*a5940*/  LDL.LU R211, [R1+0xebc] ;  /* 0x000ebc0001d37983 */ /* 0x000f240000300800 */
[----:B------:R-:W4:Y:S02]  /*a5950*/  LDL.LU R212, [R1+0xec0] ;  /* 0x000ec00001d47983 */ /* 0x000f240000300800 */
[----:B------:R-:W4:Y:S02]  /*a5960*/  LDL.LU R213, [R1+0xec4] ;  /* 0x000ec40001d57983 */ /* 0x000f240000300800 */
[----:B--2---:R-:W-:Y:S01]  /*a5970*/  IMAD.MOV.U32 R215, RZ, RZ, R116 ;  /* 0x000000ffffd77224 */ /* 0x004fe200078e0074 */
[----:B---3--:R-:W-:-:S02]  /*a5980*/  MOV R214, R117 ;  /* 0x0000007500d67202 */ /* 0x008fc40000000f00 */
[----:B------:R-:W5:Y:S01]  /*a5990*/  LDL.LU R117, [R1+0x3ecc] ;  /* 0x003ecc0001757983 */ /* 0x000f620000300800 */
[----:B------:R-:W5:Y:S02]  /*a59a0*/  LDL.LU R116, [R1+0x3ec8] ;  /* 0x003ec80001747983 */ /* 0x000f640000300800 */
[----:B------:R-:W2:Y:S02]  /*a59b0*/  LDL.LU R232, [R1+0xed0] ;  /* 0x000ed00001e87983 */ /* 0x000ea40000300800 */
[----:B------:R-:W2:Y:S01]  /*a59c0*/  LDL.LU R233, [R1+0xed4] ;  /* 0x000ed40001e97983 */ /* 0x000ea20000300800 */
[----:B------:R-:W2:Y:S01]  /*a59d0*/  LDL.LU R234, [R1+0xed8] ;  /* 0x000ed80001ea7983 */ /* 0x000ea20000300800 */
[----:B------:R-:W2:Y:S02]  /*a59e0*/  LDL.LU R235, [R1+0xedc] ;  /* 0x000edc0001eb7983 */ /* 0x000ea40000300800 */
[----:B------:R-:W3:Y:S02]  /*a59f0*/  LDL.LU R132, [R1+0xef0] ;  /* 0x000ef00001847983 */ /* 0x000ee40000300800 */
[----:B------:R-:W3:Y:S01]  /*a5a00*/  LDL.LU R133, [R1+0xef4] ;  /* 0x000ef40001857983 */ /* 0x000ee20000300800 */
[----:B----4-:R-:W3:Y:S01]  /*a5a10*/  LDL.LU R134, [R1+0xef8] ;  /* 0x000ef80001867983 */ /* 0x010ee20000300800 */
[----:B------:R-:W3:Y:S02]  /*a5a20*/  LDL.LU R135, [R1+0xefc] ;  /* 0x000efc0001877983 */ /* 0x000ee40000300800 */
[----:B------:R-:W4:Y:S02]  /*a5a30*/  LDL.LU R136, [R1+0xf00] ;  /* 0x000f000001887983 */ /* 0x000f240000300800 */
[----:B------:R-:W4:Y:S01]  /*a5a40*/  LDL.LU R137, [R1+0xf04] ;  /* 0x000f040001897983 */ /* 0x000f220000300800 */
[----:B------:R-:W4:Y:S01]  /*a5a50*/  LDL.LU R138, [R1+0xf08] ;  /* 0x000f0800018a7983 */ /* 0x000f220000300800 */
[----:B------:R-:W4:Y:S02]  /*a5a60*/  LDL.LU R139, [R1+0xf0c] ;  /* 0x000f0c00018b7983 */ /* 0x000f240000300800 */
[----:B------:R-:W5:Y:S02]  /*a5a70*/  LDL.LU R118, [R1+0xee8] ;  /* 0x000ee80001767983 */ /* 0x000f640000300800 */
[----:B------:R-:W5:Y:S01]  /*a5a80*/  LDL.LU R119, [R1+0xeec] ;  /* 0x000eec0001777983 */ /* 0x000f620000300800 */
        /* <DEDUP_REMOVED lines=28> */
[C---:B----4-:R-:W-:Y:S08]  /*a5c50*/  HMMA.1688.F32.TF32 R140, R72.reuse, R28, R136 ;  /* 0x0000001c488c723c */ /* 0x050ff00000081088 */
[C---:B---3--:R-:W-:Y:S08]  /*a5c60*/  HMMA.1688.F32.TF32 R136, R72.reuse, R24, R132 ;  /* 0x000000184888723c */ /* 0x048ff00000081084 */
[C---:B-----5:R-:W-:Y:S08]  /*a5c70*/  HMMA.1688.F32.TF32 R76, R72.reuse, R20, R116 ;  /* 0x00000014484c723c */ /* 0x060ff00000081074 */
[C---:B--2---:R-:W-:Y:S08]  /*a5c80*/  HMMA.1688.F32.TF32 R132, R72.reuse, R16, R232 ;  /* 0x000000104884723c */ /* 0x044ff000000810e8 */
[C---:B------:R-:W-:Y:S01]  /*a5c90*/  HMMA.1688.F32.TF32 R116, R72.reuse, R12, R212 ;  /* 0x0000000c4874723c */ /* 0x040fe200000810d4 */
[----:B------:R-:W-:Y:S04]  /*a5ca0*/  LDS R232, [R161+0x20700] ;  /* 0x02070000a1e87984 */ /* 0x000fe80000000800 */
[----:B------:R-:W-:Y:S04]  /*a5cb0*/  LDS R234, [R161+0x22700] ;  /* 0x02270000a1ea7984 */ /* 0x000fe80000000800 */
[----:B------:R-:W-:Y:S04]  /*a5cc0*/  LDS R233, [R189+0x20700] ;  /* 0x02070000bde97984 */ /* 0x000fe80000000800 */
[----:B------:R-:W-:Y:S04]  /*a5cd0*/  LDS R235, [R189+0x22700] ;  /* 0x02270000bdeb7984 */ /* 0x000fe80000000800 */
[----:B------:R-:W-:Y:S01]  /*a5ce0*/  STL.64 [R1+0x5a0], R140 ;  /* 0x0005a08c01007387 */ /* 0x000fe20000100a00 */
[----:B------:R-:W-:Y:S02]  /*a5cf0*/  STL.64 [R1+0x5a8], R142 ;  /* 0x0005a88e01007387 */ /* 0x000fe40000100a00 */
[----:B------:R-:W-:Y:S02]  /*a5d00*/  STL.64 [R1+0x590], R136 ;  /* 0x0005908801007387 */ /* 0x000fe40000100a00 */
[----:B------:R-:W-:Y:S01]  /*a5d10*/  STL.64 [R1+0x598], R138 ;  /* 0x0005988a01007387 */ /* 0x000fe20000100a00 */
[----:B------:R-:W-:Y:S01]  /*a5d20*/  STL.64 [R1+0x580], R76 ;  /* 0x0005804c01007387 */ /* 0x000fe20000100a00 */
[----:B------:R2:W-:Y:S02]  /*a5d30*/  STL.64 [R1+0x588], R78 ;  /* 0x0005884e01007387 */ /* 0x0005e40000100a00 */
[C---:B--2---:R-:W-:Y:S08]  /*a5d40*/  HMMA.1688.F32.TF32 R76, R72.reuse, R8, R208 ;  /* 0x00000008484c723c */ /* 0x044ff000000810d0 */
[----:B------:R-:W-:Y:S01]  /*a5d50*/  HMMA.1688.F32.TF32 R72, R72, R4, R204 ;  /* 0x000000044848723c */ /* 0x000fe200000810cc */
[----:B------:R-:W-:Y:S01]  /*a5d60*/  STL.64 [R1+0x570], R132 ;  /* 0x0005708401007387 */ /* 0x000fe20000100a00 */
[----:B------:R-:W-:Y:S02]  /*a5d70*/  STL.64 [R1+0x578], R134 ;  /* 0x0005788601007387 */ /* 0x000fe40000100a00 */
[----:B------:R-:W-:Y:S02]  /*a5d80*/  STL.64 [R1+0x560], R116 ;  /* 0x0005607401007387 */ /* 0x000fe40000100a00 */
[----:B------:R1:W-:Y:S02]  /*a5d90*/  STL.64 [R1+0x568], R118 ;  /* 0x0005687601007387 */ /* 0x0003e40000100a00 */
[C---:B-1----:R-:W-:Y:S07]  /*a5da0*/  HMMA.1688.F32.TF32 R116, R68.reuse, R64, R224 ;  /* 0x000000404474723c */ /* 0x042fee00000810e0 */
[----:B------:R-:W-:Y:S01]  /*a5db0*/  STL.64 [R1+0x550], R76 ;  /* 0x0005504c01007387 */ /* 0x000fe20000100a00 */
[----:B------:R1:W-:Y:S07]  /*a5dc0*/  STL.64 [R1+0x558], R78 ;  /* 0x0005584e01007387 */ /* 0x0003ee0000100a00 */
[----:B------:R-:W-:Y:S02]  /*a5dd0*/  STL.64 [R1+0x2d0], R72 ;  /* 0x0002d04801007387 */ /* 0x000fe40000100a00 */
[----:B------:R2:W-:Y:S01]  /*a5de0*/  STL.64 [R1+0x2d8], R74 ;  /* 0x0002d84a01007387 */ /* 0x0005e20000100a00 */
[C---:B-1----:R-:W-:Y:S08]  /*a5df0*/  HMMA.1688.F32.TF32 R76, R68.reuse, R60, R200 ;  /* 0x0000003c444c723c */ /* 0x042ff000000810c8 */
[C---:B--2---:R-:W-:Y:S01]  /*a5e00*/  HMMA.1688.F32.TF32 R72, R68.reuse, R56, R196 ;  /* 0x000000384448723c */ /* 0x044fe200000810c4 */
[----:B------:R-:W-:Y:S01]  /*a5e10*/  STL.64 [R1+0x540], R116 ;  /* 0x0005407401007387 */ /* 0x000fe20000100a00 */
[----:B------:R-:W-:Y:S06]  /*a5e20*/  STL.64 [R1+0x548], R118 ;  /* 0x0005487601007387 */ /* 0x000fec0000100a00 */
[C---:B------:R-:W-:Y:S01]  /*a5e30*/  HMMA.1688.F32.TF32 R132, R68.reuse, R40, R176 ;  /* 0x000000284484723c */ /* 0x040fe200000810b0 */
[----:B------:R-:W-:Y:S01]  /*a5e40*/  LDS R116, [R161+0x20580] ;  /* 0x02058000a1747984 */ /* 0x000fe20000000800 */
        /* <DEDUP_REMOVED lines=8> */
[C---:B------:R-:W-:Y:S01]  /*a5ed0*/  HMMA.1688.F32.TF32 R76, R68.reuse, R48, R184 ;  /* 0x00000030444c723c */ /* 0x040fe200000810b8 */
[----:B------:R-:W-:Y:S04]  /*a5ee0*/  LDS R184, [R161+0x20600] ;  /* 0x02060000a1b87984 */ /* 0x000fe80000000800 */
[----:B------:R-:W-:Y:S04]  /*a5ef0*/  LDS R186, [R161+0x22600] ;  /* 0x02260000a1ba7984 */ /* 0x000fe80000000800 */
[----:B------:R-:W-:Y:S04]  /*a5f00*/  LDS R185, [R189+0x20600] ;  /* 0x02060000bdb97984 */ /* 0x000fe80000000800 */
[----:B------:R-:W2:Y:S04]  /*a5f10*/  LDS R187, [R189+0x22600] ;  /* 0x02260000bdbb7984 */ /* 0x000ea80000000800 */
[----:B------:R-:W-:Y:S01]  /*a5f20*/  STL.64 [R1+0x510], R72 ;  /* 0x0005104801007387 */ /* 0x000fe20000100a00 */
[----:B------:R3:W-:Y:S02]  /*a5f30*/  STL.64 [R1+0x518], R74 ;  /* 0x0005184a01007387 */ /* 0x0007e40000100a00 */
[C---:B---3--:R-:W-:Y:S03]  /*a5f40*/  HMMA.1688.F32.TF32 R72, R68.reuse, R44, R180 ;  /* 0x0000002c4448723c */ /* 0x048fe600000810b4 */
[----:B------:R-:W-:Y:S01]  /*a5f50*/  STL.64 [R1+0x500], R76 ;  /* 0x0005004c01007387 */ /* 0x000fe20000100a00 */
[----:B------:R3:W-:Y:S04]  /*a5f60*/  STL.64 [R1+0x508], R78 ;  /* 0x0005084e01007387 */ /* 0x0007e80000100a00 */
[C---:B---3--:R-:W-:Y:S11]  /*a5f70*/  HMMA.1688.F32.TF32 R76, R68.reuse, R36, R172 ;  /* 0x00000024444c723c */ /* 0x048ff600000810ac */
[----:B------:R-:W-:Y:S04]  /*a5f80*/  @!UPT UIADD3 URZ, URZ, URZ, URZ ;  /* 0x0000003f3f3ff290 */ /* 0x000fe8000fffe03f */
[----:B------:R-:W-:Y:S01]  /*a5f90*/  STL.64 [R1+0x4f0], R72 ;  /* 0x0004f04801007387 */ /* 0x000fe20000100a00 */
[----:B------:R3:W-:Y:S02]  /*a5fa0*/  STL.64 [R1+0x4f8], R74 ;  /* 0x0004f84a01007387 */ /* 0x0007e40000100a00 */
[C---:B---3--:R-:W-:Y:S01]  /*a5fb0*/  HMMA.1688.F32.TF32 R72, R68.reuse, R32, R168 ;  /* 0x000000204448723c */ /* 0x048fe200000810a8 */
[----:B------:R-:W-:Y:S01]  /*a5fc0*/  STL.64 [R1+0x4e0], R132 ;  /* 0x0004e08401007387 */ /* 0x000fe20000100a00 */
[----:B------:R-:W-:Y:S03]  /*a5fd0*/  STL.64 [R1+0x4e8], R134 ;  /* 0x0004e88601007387 */ /* 0x000fe60000100a00 */
[----:B------:R-:W-:Y:S02]  /*a5fe0*/  STL.64 [R1+0x4d0], R76 ;  /* 0x0004d04c01007387 */ /* 0x000fe40000100a00 */
[----:B------:R-:W-:Y:S11]  /*a5ff0*/  STL.64 [R1+0x4d8], R78 ;  /* 0x0004d84e01007387 */ /* 0x000ff60000100a00 */
[----:B------:R-:W-:Y:S05]  /*a6000*/  @!UPT UIADD3 URZ, URZ, URZ, URZ ;  /* 0x0000003f3f3ff290 */ /* 0x000fea000fffe03f */
[----:B------:R-:W-:Y:S01]  /*a6010*/  STL.64 [R1+0x4c0], R72 ;  /* 0x0004c04801007387 */ /* 0x000fe20000100a00 */
[----:B------:R3:W-:Y:S02]  /*a6020*/  STL.64 [R1+0x4c8], R74 ;  /* 0x0004c84a01007387 */ /* 0x0007e40000100a00 */
[C---:B---3--:R-:W-:Y:S08]  /*a6030*/  HMMA.1688.F32.TF32 R72, R68.reuse, R28, R164 ;  /* 0x0000001c4448723c */ /* 0x048ff000000810a4 */
[C---:B------:R-:W-:Y:S11]  /*a6040*/  HMMA.1688.F32.TF32 R76, R68.reuse, R24, R156 ;  /* 0x00000018444c723c */ /* 0x040ff6000008109c */
[----:B------:R-:W-:Y:S04]  /*a6050*/  @!UPT UIADD3 URZ, URZ, URZ, URZ ;  /* 0x0000003f3f3ff290 */ /* 0x000fe8000fffe03f */
[----:B------:R-:W-:Y:S01]  /*a6060*/  STL.64 [R1+0x4b0], R72 ;  /* 0x0004b04801007387 */ /* 0x000fe20000100a00 */
[----:B------:R3:W-:Y:S02]  /*a6070*/  STL.64 [R1+0x4b8], R74 ;  /* 0x0004b84a01007387 */ /* 0x0007e40000100a00 */
[C---:B---3--:R-:W-:Y:S08]  /*a6080*/  HMMA.1688.F32.TF32 R72, R68.reuse, R20, R228 ;  /* 0x000000144448723c */ /* 0x048ff000000810e4 */
[C---:B------:R-:W-:Y:S01]  /*a6090*/  HMMA.1688.F32.TF32 R132, R68.reuse, R16, R144 ;  /* 0x000000104484723c */ /* 0x040fe20000081090 */
[----:B------:R-:W-:Y:S01]  /*a60a0*/  STL.64 [R1+0x4a0], R76 ;  /* 0x0004a04c01007387 */ /* 0x000fe20000100a00 */
[----:B------:R3:W-:Y:S06]  /*a60b0*/  STL.64 [R1+0x4a8], R78 ;  /* 0x0004a84e01007387 */ /* 0x0007ec0000100a00 */
[----:B---3--:R-:W-:Y:S01]  /*a60c0*/  HMMA.1688.F32.TF32 R76, R68, R12, R240 ;  /* 0x0000000c444c723c */ /* 0x008fe200000810f0 */
[----:B------:R-:W-:-:S02]  /*a60d0*/  IMAD.MOV.U32 R231, RZ, RZ, R96 ;  /* 0x000000ffffe77224 */ /* 0x000fc400078e0060 */
[----:B------:R-:W-:Y:S01]  /*a60e0*/  IMAD.MOV.U32 R144, RZ, RZ, R93 ;  /* 0x000000ffff907224 */ /* 0x000fe200078e005d */
[----:B------:R-:W-:Y:S01]  /*a60f0*/  MOV R145, R92 ;  /* 0x0000005c00917202 */ /* 0x000fe20000000f00 */
[----:B------:R-:W-:Y:S02]  /*a6100*/  IMAD.MOV.U32 R146, RZ, RZ, R89 ;  /* 0x000000ffff927224 */ /* 0x000fe400078e0059 */
[----:B------:R-:W-:Y:S02]  /*a6110*/  IMAD.MOV.U32 R147, RZ, RZ, R88 ;  /* 0x000000ffff937224 */ /* 0x000fe400078e0058 */
[----:B------:R-:W-:Y:S01]  /*a6120*/  IMAD.MOV.U32 R207, RZ, RZ, R152 ;  /* 0x000000ffffcf7224 */ /* 0x000fe200078e0098 */
[----:B------:R-:W-:Y:S01]  /*a6130*/  MOV R205, R154 ;  /* 0x0000009a00cd7202 */ /* 0x000fe20000000f00 */
[----:B------:R-:W-:Y:S01]  /*a6140*/  STL.64 [R1+0x490], R72 ;  /* 0x0004904801007387 */ /* 0x000fe20000100a00 */
[----:B------:R3:W-:Y:S03]  /*a6150*/  STL.64 [R1+0x498], R74 ;  /* 0x0004984a01007387 */ /* 0x0007e60000100a00 */
[----:B------:R-:W-:Y:S04]  /*a6160*/  LDS R240, [R161+0x20680] ;  /* 0x02068000a1f07984 */ /* 0x000fe80000000800 */
[----:B------:R-:W-:Y:S04]  /*a6170*/  LDS R242, [R161+0x22680] ;  /* 0x02268000a1f27984 */ /* 0x000fe80000000800 */
[----:B------:R-:W-:Y:S04]  /*a6180*/  LDS R241, [R189+0x20680] ;  /* 0x02068000bdf17984 */ /* 0x000fe80000000800 */
[----:B------:R-:W4:Y:S01]  /*a6190*/  LDS R243, [R189+0x22680] ;  /* 0x02268000bdf37984 */ /* 0x000f220000000800 */
[C---:B---3--:R-:W-:Y:S08]  /*a61a0*/  HMMA.1688.F32.TF32 R72, R68.reuse, R8, R220 ;  /* 0x000000084448723c */ /* 0x048ff000000810dc */
[----:B------:R-:W-:Y:S01]  /*a61b0*/  HMMA.1688.F32.TF32 R68, R68, R4, R216 ;  /* 0x000000044444723c */ /* 0x000fe200000810d8 */
[----:B------:R-:W-:Y:S01]  /*a61c0*/  STL.64 [R1+0x480], R132 ;  /* 0x0004808401007387 */ /* 0x000fe20000100a00 */
[----:B------:R-:W-:Y:S02]  /*a61d0*/  STL.64 [R1+0x488], R134 ;  /* 0x0004888601007387 */ /* 0x000fe40000100a00 */
[----:B------:R-:W-:Y:S02]  /*a61e0*/  STL.64 [R1+0x470], R76 ;  /* 0x0004704c01007387 */ /* 0x000fe40000100a00 */
[----:B------:R-:W-:Y:S02]  /*a61f0*/  STL.64 [R1+0x478], R78 ;  /* 0x0004784e01007387 */ /* 0x000fe40000100a00 */
[----:B------:R-:W-:Y:S01]  /*a6200*/  IMAD.MOV.U32 R220, RZ, RZ, R97 ;  /* 0x000000ffffdc7224 */ /* 0x000fe200078e0061 */
[----:B------:R-:W-:Y:S01]  /*a6210*/  MOV R221, R100 ;  /* 0x0000006400dd7202 */ /* 0x000fe20000000f00 */
[----:B------:R-:W-:-:S02]  /*a6220*/  IMAD.MOV.U32 R222, RZ, RZ, R101 ;  /* 0x000000ffffde7224 */ /* 0x000fc400078e0065 */
[----:B------:R-:W-:-:S03]  /*a6230*/  IMAD.MOV.U32 R223, RZ, RZ, R188 ;  /* 0x000000ffffdf7224 */ /* 0x000fc600078e00bc */
[----:B------:R-:W-:Y:S01]  /*a6240*/  STL.64 [R1+0x460], R72 ;  /* 0x0004604801007387 */ /* 0x000fe20000100a00 */
[----:B------:R-:W-:Y:S02]  /*a6250*/  STL.64 [R1+0x468], R74 ;  /* 0x0004684a01007387 */ /* 0x000fe40000100a00 */
[----:B------:R-:W3:Y:S05]  /*a6260*/  LDL.LU R97, [R1+0x3ec4] ;  /* 0x003ec40001617983 */ /* 0x000eea0000300800 */
[----:B------:R-:W-:Y:S01]  /*a6270*/  STL.64 [R1+0x2c0], R68 ;  /* 0x0002c04401007387 */ /* 0x000fe20000100a00 */
[----:B------:R5:W-:Y:S01]  /*a6280*/  STL.64 [R1+0x2c8], R70 ;  /* 0x0002c84601007387 */ /* 0x000be20000100a00 */
        /* <DEDUP_REMOVED lines=15> */
[----:B------:R-:W2:Y:S01]  /*a6380*/  LDL.LU R196, [R1+0x1360] ;  /* 0x0013600001c47983 */ /* 0x000ea20000300800 */
[----:B------:R-:W2:Y:S02]  /*a6390*/  LDL.LU R197, [R1+0x1364] ;  /* 0x0013640001c57983 */ /* 0x000ea40000300800 */
[----:B------:R-:W2:Y:S02]  /*a63a0*/  LDL.LU R198, [R1+0x1368] ;  /* 0x0013680001c67983 */ /* 0x000ea40000300800 */
[----:B------:R-:W2:Y:S01]  /*a63b0*/  LDL.LU R199, [R1+0x136c] ;  /* 0x00136c0001c77983 */ /* 0x000ea20000300800 */
[----:B------:R-:W3:Y:S01]  /*a63c0*/  LDL.LU R180, [R1+0x1340] ;  /* 0x0013400001b47983 */ /* 0x000ee20000300800 */
[----:B------:R-:W3:Y:S02]  /*a63d0*/  LDL.LU R181, [R1+0x1344] ;  /* 0x0013440001b57983 */ /* 0x000ee40000300800 */
        /* <DEDUP_REMOVED lines=13> */
[----:B------:R-:W-:Y:S01]  /*a64b0*/  IMAD.MOV.U32 R218, RZ, RZ, R81 ;  /* 0x000000ffffda7224 */ /* 0x000fe200078e0051 */
[----:B------:R-:W-:-:S02]  /*a64c0*/  MOV R219, R80 ;  /* 0x0000005000db7202 */ /* 0x000fc40000000f00 */
[----:B------:R-:W-:Y:S01]  /*a64d0*/  MOV R216, R85 ;  /* 0x0000005500d87202 */ /* 0x000fe20000000f00 */
[----:B------:R-:W-:Y:S01]  /*a64e0*/  IMAD.MOV.U32 R217, RZ, RZ, R84 ;  /* 0x000000ffffd97224 */ /* 0x000fe200078e0054 */
[C---:B-1----:R-:W-:Y:S08]  /*a64f0*/  HMMA.1688.F32.TF32 R224, R116.reuse, R28, R144 ;  /* 0x0000001c74e0723c */ /* 0x042ff00000081090 */
[C---:B-----5:R-:W-:Y:S08]  /*a6500*/  HMMA.1688.F32.TF32 R68, R116.reuse, R60, R192 ;  /* 0x0000003c7444723c */ /* 0x060ff000000810c0 */
[----:B--2---:R-:W-:Y:S01]  /*a6510*/  HMMA.1688.F32.TF32 R72, R116, R64, R196 ;  /* 0x000000407448723c */ /* 0x004fe200000810c4 */
[----:B------:R-:W-:-:S07]  /*a6520*/  MOV R159, R188 ;  /* 0x000000bc009f7202 */ /* 0x000fce0000000f00 */
[----:B------:R-:W-:Y:S01]  /*a6530*/  HMMA.1688.F32.TF32 R76, R116, R52, R176 ;  /* 0x00000034744c723c */ /* 0x000fe200000810b0 */
[----:B------:R-:W-:Y:S02]  /*a6540*/  IMAD.MOV.U32 R228, RZ, RZ, R101 ;  /* 0x000000ffffe47224 */ /* 0x000fe400078e0065 */
[----:B------:R-:W-:Y:S01]  /*a6550*/  IMAD.MOV.U32 R229, RZ, RZ, R100 ;  /* 0x000000ffffe57224 */ /* 0x000fe200078e0064 */
[----:B---3--:R-:W-:-:S04]  /*a6560*/  MOV R230, R97 ;  /* 0x0000006100e67202 */ /* 0x008fc80000000f00 */
[C---:B------:R-:W-:Y:S08]  /*a6570*/  HMMA.1688.F32.TF32 R88, R116.reuse, R40, R164 ;  /* 0x000000287458723c */ /* 0x040ff000000810a4 */
[C---:B----4-:R-:W-:Y:S01]  /*a6580*/  HMMA.1688.F32.TF32 R80, R116.reuse, R48, R172 ;  /* 0x000000307450723c */ /* 0x050fe200000810ac */
[----:B------:R-:W-:Y:S01]  /*a6590*/  STL.64 [R1+0x2a0], R68 ;  /* 0x0002a04401007387 */ /* 0x000fe20000100a00 */
[----:B------:R-:W-:Y:S02]  /*a65a0*/  STL.64 [R1+0x2b0], R72 ;  /* 0x0002b04801007387 */ /* 0x000fe40000100a00 */
[----:B------:R-:W-:Y:S02]  /*a65b0*/  STL.64 [R1+0x2b8], R74 ;  /* 0x0002b84a01007387 */ /* 0x000fe40000100a00 */
[----:B------:R1:W-:Y:S02]  /*a65c0*/  STL [R1+0x2a8], R70 ;  /* 0x0002a84601007387 */ /* 0x0003e40000100800 */
[----:B------:R-:W-:Y:S01]  /*a65d0*/  IMAD.MOV.U32 R188, RZ, RZ, R71 ;  /* 0x000000ffffbc7224 */ /* 0x000fe200078e0047 */
[C---:B------:R-:W-:Y:S08]  /*a65e0*/  HMMA.1688.F32.TF32 R84, R116.reuse, R44, R168 ;  /* 0x0000002c7454723c */ /* 0x040ff000000810a8 */
[C---:B-1----:R-:W-:Y:S08]  /*a65f0*/  HMMA.1688.F32.TF32 R68, R116.reuse, R56, R180 ;  /* 0x000000387444723c */ /* 0x042ff000000810b4 */
[C---:B------:R-:W-:Y:S08]  /*a6600*/  HMMA.1688.F32.TF32 R92, R116.reuse, R36, R156 ;  /* 0x00000024745c723c */ /* 0x040ff0000008109c */
[C---:B------:R-:W-:Y:S08]  /*a6610*/  HMMA.1688.F32.TF32 R96, R116.reuse, R32, R228 ;  /* 0x000000207460723c */ /* 0x040ff000000810e4 */
[----:B------:R-:W-:Y:S01]  /*a6620*/  HMMA.1688.F32.TF32 R228, R116, R24, R220 ;  /* 0x0000001874e4723c */ /* 0x000fe200000810dc */
[----:B------:R-:W-:Y:S04]  /*a6630*/  STL.64 [R1+0x3ba0], R78 ;  /* 0x003ba04e01007387 */ /* 0x000fe80000100a00 */
[----:B------:R1:W-:Y:S01]  /*a6640*/  STL.64 [R1+0x290], R68 ;  /* 0x0002904401007387 */ /* 0x0003e20000100a00 */
[----:B------:R2:W-:Y:S02]  /*a6650*/  STL.64 [R1+0x298], R70 ;  /* 0x0002984601007387 */ /* 0x0005e40000100a00 */
[----:B------:R-:W-:Y:S02]  /*a6660*/  STL.64 [R1+0x3b98], R76 ;  /* 0x003b984c01007387 */ /* 0x000fe40000100a00 */
[----:B------:R-:W-:Y:S01]  /*a6670*/  STL.64 [R1+0x3bb0], R82 ;  /* 0x003bb05201007387 */ /* 0x000fe20000100a00 */
[----:B------:R-:W-:Y:S01]  /*a6680*/  STL.64 [R1+0x3ba8], R80 ;  /* 0x003ba85001007387 */ /* 0x000fe20000100a00 */
[----:B------:R-:W-:Y:S02]  /*a6690*/  STL.64 [R1+0x3bc0], R86 ;  /* 0x003bc05601007387 */ /* 0x000fe40000100a00 */
[----:B------:R3:W-:Y:S02]  /*a66a0*/  STL.64 [R1+0x3bb8], R84 ;  /* 0x003bb85401007387 */ /* 0x0007e40000100a00 */
[----:B------:R-:W-:Y:S01]  /*a66b0*/  STL.64 [R1+0x3bd0], R90 ;  /* 0x003bd05a01007387 */ /* 0x000fe20000100a00 */
[----:B------:R4:W-:Y:S01]  /*a66c0*/  STL.64 [R1+0x3bc8], R88 ;  /* 0x003bc85801007387 */ /* 0x0009e20000100a00 */
[----:B------:R-:W-:Y:S02]  /*a66d0*/  STL.64 [R1+0x3be0], R94 ;  /* 0x003be05e01007387 */ /* 0x000fe40000100a00 */
[----:B------:R-:W-:Y:S02]  /*a66e0*/  STL.64 [R1+0x3bd8], R92 ;  /* 0x003bd85c01007387 */ /* 0x000fe40000100a00 */
[----:B------:R-:W-:Y:S01]  /*a66f0*/  STL.64 [R1+0x3bf0], R98 ;  /* 0x003bf06201007387 */ /* 0x000fe20000100a00 */
[----:B------:R-:W-:Y:S01]  /*a6700*/  STL.64 [R1+0x3be8], R96 ;  /* 0x003be86001007387 */ /* 0x000fe20000100a00 */
[----:B------:R-:W-:Y:S02]  /*a6710*/  STL.64 [R1+0x3c00], R226 ;  /* 0x003c00e201007387 */ /* 0x000fe40000100a00 */
[----:B------:R-:W-:Y:S02]  /*a6720*/  STL.64 [R1+0x3bf8], R224 ;  /* 0x003bf8e001007387 */ /* 0x000fe40000100a00 */
[----:B------:R-:W-:Y:S01]  /*a6730*/  STL.64 [R1+0x3c10], R230 ;  /* 0x003c10e601007387 */ /* 0x000fe20000100a00 */
[----:B------:R-:W-:Y:S01]  /*a6740*/  STL.64 [R1+0x3c08], R228 ;  /* 0x003c08e401007387 */ /* 0x000fe20000100a00 */
[----:B------:R-:W-:-:S02]  /*a6750*/  IMAD.MOV.U32 R220, RZ, RZ, R124 ;  /* 0x000000ffffdc7224 */ /* 0x000fc400078e007c */
[----:B------:R-:W5:Y:S01]  /*a6760*/  LDL.LU R124, [R1+0x3eb4] ;  /* 0x003eb400017c7983 */ /* 0x000f620000300800 */
[----:B------:R-:W-:Y:S01]  /*a6770*/  MOV R221, R125 ;  /* 0x0000007d00dd7202 */ /* 0x000fe20000000f00 */
[----:B------:R-:W-:Y:S01]  /*a6780*/  IMAD.MOV.U32 R222, RZ, RZ, R128 ;  /* 0x000000ffffde7224 */ /* 0x000fe200078e0080 */
[----:B------:R-:W2:Y:S01]  /*a6790*/  LDL.LU R125, [R1+0x3eb0] ;  /* 0x003eb000017d7983 */ /* 0x000ea20000300800 */
[----:B------:R-:W3:Y:S02]  /*a67a0*/  LDL.LU R128, [R1+0x3eac] ;  /* 0x003eac0001807983 */ /* 0x000ee40000300800 */
[----:B------:R-:W-:Y:S02]  /*a67b0*/  IMAD.MOV.U32 R223, RZ, RZ, R129 ;  /* 0x000000ffffdf7224 */ /* 0x000fe400078e0081 */
[----:B------:R-:W4:Y:S01]  /*a67c0*/  LDL.LU R129, [R1+0x3ea8] ;  /* 0x003ea80001817983 */ /* 0x000f220000300800 */
[----:B------:R-:W4:Y:S02]  /*a67d0*/  LDL.LU R168, [R1+0xe10] ;  /* 0x000e100001a87983 */ /* 0x000f240000300800 */
[----:B------:R-:W4:Y:S02]  /*a67e0*/  LDL.LU R169, [R1+0xe14] ;  /* 0x000e140001a97983 */ /* 0x000f240000300800 */
[----:B------:R-:W4:Y:S01]  /*a67f0*/  LDL.LU R170, [R1+0xe18] ;  /* 0x000e180001aa7983 */ /* 0x000f220000300800 */
[----:B------:R-:W4:Y:S01]  /*a6800*/  LDL.LU R171, [R1+0xe1c] ;  /* 0x000e1c0001ab7983 */ /* 0x000f220000300800 */
[----:B------:R-:W4:Y:S02]  /*a6810*/  LDL.LU R192, [R1+0x1290] ;  /* 0x0012900001c07983 */ /* 0x000f240000300800 */
[----:B------:R-:W4:Y:S02]  /*a6820*/  LDL.LU R193, [R1+0x1294] ;  /* 0x0012940001c17983 */ /* 0x000f240000300800 */
[----:B------:R-:W4:Y:S01]  /*a6830*/  LDL R194, [R1+0x1298] ;  /* 0x0012980001c27983 */ /* 0x000f220000100800 */
[----:B------:R-:W4:Y:S01]  /*a6840*/  LDL R195, [R1+0x129c] ;  /* 0x00129c0001c37983 */ /* 0x000f220000100800 */
        /* <DEDUP_REMOVED lines=20> */
[----:B------:R-:W-:Y:S01]  /*a6990*/  HMMA.1688.F32.TF32 R100, R116, R20, R216 ;  /* 0x000000147464723c */ /* 0x000fe200000810d8 */
[----:B------:R-:W-:Y:S01]  /*a69a0*/  MOV R146, R113 ;  /* 0x0000007100927202 */ /* 0x000fe20000000f00 */
[----:B------:R-:W-:-:S05]  /*a69b0*/  IMAD.MOV.U32 R147, RZ, RZ, R112 ;  /* 0x000000ffff937224 */ /* 0x000fca00078e0070 */
[----:B------:R-:W-:Y:S02]  /*a69c0*/  IMAD.MOV.U32 R218, RZ, RZ, R105 ;  /* 0x000000ffffda7224 */ /* 0x000fe400078e0069 */
[----:B------:R-:W-:Y:S02]  /*a69d0*/  IMAD.MOV.U32 R219, RZ, RZ, R104 ;  /* 0x000000ffffdb7224 */ /* 0x000fe400078e0068 */
[----:B------:R-:W-:Y:S01]  /*a69e0*/  IMAD.MOV.U32 R216, RZ, RZ, R109 ;  /* 0x000000ffffd87224 */ /* 0x000fe200078e006d */
[----:B------:R-:W-:Y:S01]  /*a69f0*/  MOV R217, R108 ;  /* 0x0000006c00d97202 */ /* 0x000fe20000000f00 */
[----:B------:R-:W-:Y:S02]  /*a6a00*/  IMAD.MOV.U32 R144, RZ, RZ, R121 ;  /* 0x000000ffff907224 */ /* 0x000fe400078e0079 */
[----:B------:R-:W-:Y:S01]  /*a6a10*/  IMAD.MOV.U32 R145, RZ, RZ, R120 ;  /* 0x000000ffff917224 */ /* 0x000fe200078e0078 */
[C---:B------:R-:W-:Y:S08]  /*a6a20*/  HMMA.1688.F32.TF32 R140, R184.reuse, R44, R220 ;  /* 0x0000002cb88c723c */ /* 0x040ff000000810dc */
[C---:B------:R-:W-:Y:S01]  /*a6a30*/  HMMA.1688.F32.TF32 R136, R184.reuse, R48, R144 ;  /* 0x00000030b888723c */ /* 0x040fe20000081090 */
[----:B------:R-:W-:Y:S01]  /*a6a40*/  STL.64 [R1+0x3c20], R102 ;  /* 0x003c206601007387 */ /* 0x000fe20000100a00 */
[----:B------:R-:W-:Y:S06]  /*a6a50*/  STL.64 [R1+0x3c18], R100 ;  /* 0x003c186401007387 */ /* 0x000fec0000100a00 */
[----:B------:R-:W-:Y:S07]  /*a6a60*/  HMMA.1688.F32.TF32 R144, R184, R40, R216 ;  /* 0x00000028b890723c */ /* 0x000fee00000810d8 */
[----:B------:R-:W-:Y:S01]  /*a6a70*/  MOV R216, R155 ;  /* 0x0000009b00d87202 */ /* 0x000fe20000000f00 */
[----:B------:R-:W-:Y:S01]  /*a6a80*/  IMAD.MOV.U32 R217, RZ, RZ, R153 ;  /* 0x000000ffffd97224 */ /* 0x000fe200078e0099 */
[----:B-----5:R-:W-:Y:S01]  /*a6a90*/  MOV R159, R124 ;  /* 0x0000007c009f7202 */ /* 0x020fe20000000f00 */
[----:B--2---:R-:W-:-:S02]  /*a6aa0*/  IMAD.MOV.U32 R158, RZ, RZ, R125 ;  /* 0x000000ffff9e7224 */ /* 0x004fc400078e007d */
[----:B---3--:R-:W-:Y:S01]  /*a6ab0*/  IMAD.MOV.U32 R157, RZ, RZ, R128 ;  /* 0x000000ffff9d7224 */ /* 0x008fe200078e0080 */
[----:B----4-:R-:W-:Y:S01]  /*a6ac0*/  MOV R156, R129 ;  /* 0x00000081009c7202 */ /* 0x010fe20000000f00 */
[C---:B------:R-:W-:Y:S08]  /*a6ad0*/  HMMA.1688.F32.TF32 R108, R116.reuse, R12, R192 ;  /* 0x0000000c746c723c */ /* 0x040ff000000810c0 */
[C---:B------:R-:W-:Y:S08]  /*a6ae0*/  HMMA.1688.F32.TF32 R104, R116.reuse, R16, R196 ;  /* 0x000000107468723c */ /* 0x040ff000000810c4 */
[----:B------:R-:W-:Y:S08]  /*a6af0*/  HMMA.1688.F32.TF32 R112, R116, R8, R180 ;  /* 0x000000087470723c */ /* 0x000ff000000810b4 */
[C---:B------:R-:W-:Y:S08]  /*a6b00*/  HMMA.1688.F32.TF32 R124, R184.reuse, R60, R168 ;  /* 0x0000003cb87c723c */ /* 0x040ff000000810a8 */
[----:B------:R-:W-:Y:S08]  /*a6b10*/  HMMA.1688.F32.TF32 R132, R184, R52, R156 ;  /* 0x00000034b884723c */ /* 0x000ff0000008109c */
[----:B------:R-:W-:Y:S08]  /*a6b20*/  HMMA.1688.F32.TF32 R116, R116, R4, R176 ;  /* 0x000000047474723c */ /* 0x000ff000000810b0 */
[C---:B------:R-:W-:Y:S08]  /*a6b30*/  HMMA.1688.F32.TF32 R120, R184.reuse, R64, R172 ;  /* 0x00000040b878723c */ /* 0x040ff000000810ac */
[----:B------:R-:W-:Y:S01]  /*a6b40*/  HMMA.1688.F32.TF32 R128, R184, R56, R164 ;  /* 0x00000038b880723c */ /* 0x000fe200000810a4 */
[----:B------:R-:W-:Y:S01]  /*a6b50*/  STL.64 [R1+0x3c30], R106 ;  /* 0x003c306a01007387 */ /* 0x000fe20000100a00 */
[----:B------:R-:W-:Y:S02]  /*a6b60*/  STL.64 [R1+0x3c28], R104 ;  /* 0x003c286801007387 */ /* 0x000fe40000100a00 */
[----:B------:R-:W-:Y:S02]  /*a6b70*/  STL.64 [R1+0x3c40], R110 ;  /* 0x003c406e01007387 */ /* 0x000fe40000100a00 */
[----:B------:R-:W-:Y:S01]  /*a6b80*/  STL.64 [R1+0x3c38], R108 ;  /* 0x003c386c01007387 */ /* 0x000fe20000100a00 */
[----:B------:R-:W-:Y:S01]  /*a6b90*/  STL.64 [R1+0x3c50], R114 ;  /* 0x003c507201007387 */ /* 0x000fe20000100a00 */
[----:B------:R-:W-:Y:S03]  /*a6ba0*/  STL.64 [R1+0x3c48], R112 ;  /* 0x003c487001007387 */ /* 0x000fe60000100a00 */
[----:B------:R-:W-:Y:S01]  /*a6bb0*/  STL.64 [R1+0x3c60], R118 ;  /* 0x003c607601007387 */ /* 0x000fe20000100a00 */
[----:B------:R-:W-:Y:S03]  /*a6bc0*/  STL.64 [R1+0x3c58], R116 ;  /* 0x003c587401007387 */ /* 0x000fe60000100a00 */
[----:B------:R-:W-:Y:S02]  /*a6bd0*/  STL.64 [R1+0x3c70], R122 ;  /* 0x003c707a01007387 */ /* 0x000fe40000100a00 */
[----:B------:R-:W-:Y:S01]  /*a6be0*/  STL.64 [R1+0x3c68], R120 ;  /* 0x003c687801007387 */ /* 0x000fe20000100a00 */
[----:B------:R-:W-:Y:S01]  /*a6bf0*/  STL.64 [R1+0x3c80], R126 ;  /* 0x003c807e01007387 */ /* 0x000fe20000100a00 */
[----:B------:R-:W-:Y:S04]  /*a6c00*/  STL.64 [R1+0x3c78], R124 ;  /* 0x003c787c01007387 */ /* 0x000fe80000100a00 */
[----:B------:R-:W-:Y:S02]  /*a6c10*/  STL.64 [R1+0x3c90], R130 ;  /* 0x003c908201007387 */ /* 0x000fe40000100a00 */
[----:B------:R-:W-:Y:S01]  /*a6c20*/  STL.64 [R1+0x3c88], R128 ;  /* 0x003c888001007387 */ /* 0x000fe20000100a00 */
[----:B------:R-:W-:Y:S01]  /*a6c30*/  STL.64 [R1+0x3ca0], R134 ;  /* 0x003ca08601007387 */ /* 0x000fe20000100a00 */
[----:B------:R-:W-:Y:S02]  /*a6c40*/  STL.64 [R1+0x3c98], R132 ;  /* 0x003c988401007387 */ /* 0x000fe40000100a00 */
[----:B------:R-:W-:Y:S02]  /*a6c50*/  STL.64 [R1+0x3cb0], R138 ;  /* 0x003cb08a01007387 */ /* 0x000fe40000100a00 */
[----:B------:R-:W-:Y:S01]  /*a6c60*/  STL.64 [R1+0x3ca8], R136 ;  /* 0x003ca88801007387 */ /* 0x000fe20000100a00 */
[----:B------:R-:W-:Y:S01]  /*a6c70*/  STL.64 [R1+0x3cc0], R142 ;  /* 0x003cc08e01007387 */ /* 0x000fe20000100a00 */
[----:B------:R-:W-:Y:S02]  /*a6c80*/  STL.64 [R1+0x3cb8], R140 ;  /* 0x003cb88c01007387 */ /* 0x000fe40000100a00 */
[----:B------:R-:W2:Y:S02]  /*a6c90*/  LDL.LU R155, [R1+0x3ea4] ;  /* 0x003ea400019b7983 */ /* 0x000ea40000300800 */
[----:B------:R-:W3:Y:S02]  /*a6ca0*/  LDL.LU R153, [R1+0x3ea0] ;  /* 0x003ea00001997983 */ /* 0x000ee40000300800 */
[----:B------:R-:W-:Y:S01]  /*a6cb0*/  IMAD.MOV.U32 R218, RZ, RZ, R237 ;  /* 0x000000ffffda7224 */ /* 0x000fe200078e00ed */
[----:B------:R-:W-:Y:S01]  /*a6cc0*/  MOV R219, R236 ;  /* 0x000000ec00db7202 */ /* 0x000fe20000000f00 */
[----:B------:R-:W4:Y:S01]  /*a6cd0*/  LDL.LU R237, [R1+0x3e9c] ;  /* 0x003e9c0001ed7983 */ /* 0x000f220000300800 */
[----:B------:R-:W5:Y:S02]  /*a6ce0*/  LDL.LU R236, [R1+0x3e98] ;  /* 0x003e980001ec7983 */ /* 0x000f640000300800 */
        /* <DEDUP_REMOVED lines=18> */
[----:B------:R-:W-:Y:S01]  /*a6e10*/  MOV R222, R149 ;  /* 0x0000009500de7202 */ /* 0x000fe20000000f00 */
[----:B------:R-:W-:-:S02]  /*a6e20*/  IMAD.MOV.U32 R221, RZ, RZ, R150 ;  /* 0x000000ffffdd7224 */ /* 0x000fc400078e0096 */
[----:B------:R-:W-:Y:S02]  /*a6e30*/  IMAD.MOV.U32 R220, RZ, RZ, R151 ;  /* 0x000000ffffdc7224 */ /* 0x000fe400078e0097 */
[----:B---3--:R-:W-:Y:S02]  /*a6e40*/  IMAD.MOV.U32 R206, RZ, RZ, R153 ;  /* 0x000000ffffce7224 */ /* 0x008fe400078e0099 */
[----:B--2---:R-:W-:Y:S01]  /*a6e50*/  IMAD.MOV.U32 R204, RZ, RZ, R155 ;  /* 0x000000ffffcc7224 */ /* 0x004fe200078e009b */
[----:B------:R-:W2:Y:S01]  /*a6e60*/  LDL.LU R153, [R1+0xda4] ;  /* 0x000da40001997983 */ /* 0x000ea20000300800 */
[----:B------:R-:W2:Y:S02]  /*a6e70*/  LDL.LU R154, [R1+0xda8] ;  /* 0x000da800019a7983 */ /* 0x000ea40000300800 */
[----:B------:R-:W2:Y:S02]  /*a6e80*/  LDL.LU R155, [R1+0xdac] ;  /* 0x000dac00019b7983 */ /* 0x000ea40000300800 */
        /* <DEDUP_REMOVED lines=27> */
[----:B------:R-:W3:Y:S01]  /*a7040*/  LDL.LU R203, [R1+0xd3c] ;  /* 0x000d3c0001cb7983 */ /* 0x000ee20000300800 */
[----:B-----5:R-:W-:Y:S01]  /*a7050*/  MOV R208, R236 ;  /* 0x000000ec00d07202 */ /* 0x020fe20000000f00 */
[----:B----4-:R-:W-:Y:S01]  /*a7060*/  IMAD.MOV.U32 R209, RZ, RZ, R237 ;  /* 0x000000ffffd17224 */ /* 0x010fe200078e00ed */
[----:B------:R-:W4:Y:S01]  /*a7070*/  LDL.LU R236, [R1+0x3e94] ;  /* 0x003e940001ec7983 */ /* 0x000f220000300800 */
[----:B------:R-:W4:Y:S02]  /*a7080*/  LDL.LU R237, [R1+0x3e90] ;  /* 0x003e900001ed7983 */ /* 0x000f240000300800 */
[----:B------:R-:W-:Y:S01]  /*a7090*/  IMAD.MOV.U32 R210, RZ, RZ, R238 ;  /* 0x000000ffffd27224 */ /* 0x000fe200078e00ee */
[----:B------:R-:W-:Y:S01]  /*a70a0*/  MOV R211, R239 ;  /* 0x000000ef00d37202 */ /* 0x000fe20000000f00 */
[----:B------:R-:W4:Y:S01]  /*a70b0*/  LDL.LU R238, [R1+0x3e8c] ;  /* 0x003e8c0001ee7983 */ /* 0x000f220000300800 */
[----:B------:R-:W4:Y:S02]  /*a70c0*/  LDL.LU R239, [R1+0x3e88] ;  /* 0x003e880001ef7983 */ /* 0x000f240000300800 */
[----:B------:R-:W-:Y:S02]  /*a70d0*/  STL.64 [R1+0x3cd0], R146 ;  /* 0x003cd09201007387 */ /* 0x000fe40000100a00 */
[----:B------:R-:W-:Y:S01]  /*a70e0*/  STL.64 [R1+0x3cc8], R144 ;  /* 0x003cc89001007387 */ /* 0x000fe20000100a00 */
[C---:B------:R-:W-:Y:S08]  /*a70f0*/  HMMA.1688.F32.TF32 R172, R184.reuse, R16, R172 ;  /* 0x00000010b8ac723c */ /* 0x040ff000000810ac */
[C---:B------:R-:W-:Y:S08]  /*a7100*/  HMMA.1688.F32.TF32 R180, R184.reuse, R8, R180 ;  /* 0x00000008b8b4723c */ /* 0x040ff000000810b4 */
[C---:B--2---:R-:W-:Y:S08]  /*a7110*/  HMMA.1688.F32.TF32 R152, R184.reuse, R32, R152 ;  /* 0x00000020b898723c */ /* 0x044ff00000081098 */
[C---:B---3--:R-:W-:Y:S08]  /*a7120*/  HMMA.1688.F32.TF32 R148, R184.reuse, R36, R148 ;  /* 0x00000024b894723c */ /* 0x048ff00000081094 */
[C---:B------:R-:W-:Y:S08]  /*a7130*/  HMMA.1688.F32.TF32 R156, R184.reuse, R28, R156 ;  /* 0x0000001cb89c723c */ /* 0x040ff0000008109c */
[C---:B------:R-:W-:Y:S08]  /*a7140*/  HMMA.1688.F32.TF32 R164, R184.reuse, R24, R164 ;  /* 0x00000018b8a4723c */ /* 0x040ff000000810a4 */
[C---:B------:R-:W-:Y:S08]  /*a7150*/  HMMA.1688.F32.TF32 R168, R184.reuse, R20, R168 ;  /* 0x00000014b8a8723c */ /* 0x040ff000000810a8 */
[C---:B------:R-:W-:Y:S08]  /*a7160*/  HMMA.1688.F32.TF32 R176, R184.reuse, R12, R176 ;  /* 0x0000000cb8b0723c */ /* 0x040ff000000810b0 */
[----:B------:R-:W-:Y:S01]  /*a7170*/  HMMA.1688.F32.TF32 R184, R184, R4, R212 ;  /* 0x00000004b8b8723c */ /* 0x000fe200000810d4 */
[----:B------:R-:W-:Y:S01]  /*a7180*/  STL.64 [R1+0x3ce0], R150 ;  /* 0x003ce09601007387 */ /* 0x000fe20000100a00 */
[----:B------:R-:W-:Y:S02]  /*a7190*/  STL.64 [R1+0x3cd8], R148 ;  /* 0x003cd89401007387 */ /* 0x000fe40000100a00 */
[----:B------:R-:W-:Y:S02]  /*a71a0*/  STL.64 [R1+0x3cf0], R154 ;  /* 0x003cf09a01007387 */ /* 0x000fe40000100a00 */
[----:B------:R-:W-:Y:S01]  /*a71b0*/  STL.64 [R1+0x3ce8], R152 ;  /* 0x003ce89801007387 */ /* 0x000fe20000100a00 */
[----:B------:R-:W-:Y:S01]  /*a71c0*/  STL.64 [R1+0x3d00], R158 ;  /* 0x003d009e01007387 */ /* 0x000fe20000100a00 */
[----:B------:R-:W-:Y:S01]  /*a71d0*/  STL.64 [R1+0x3cf8], R156 ;  /* 0x003cf89c01007387 */ /* 0x000fe20000100a00 */
[C---:B------:R-:W-:Y:S02]  /*a71e0*/  HMMA.1688.F32.TF32 R212, R240.reuse, R40, R220 ;  /* 0x00000028f0d4723c */ /* 0x040fe400000810dc */
[----:B------:R-:W-:Y:S01]  /*a71f0*/  STL.64 [R1+0x3d60], R166 ;  /* 0x003d60a601007387 */ /* 0x000fe20000100a00 */
[----:B------:R-:W-:Y:S02]  /*a7200*/  STL.64 [R1+0x3d58], R164 ;  /* 0x003d58a401007387 */ /* 0x000fe40000100a00 */
[----:B------:R-:W-:Y:S02]  /*a7210*/  STL.64 [R1+0x3d70], R170 ;  /* 0x003d70aa01007387 */ /* 0x000fe40000100a00 */
[----:B------:R-:W-:Y:S01]  /*a7220*/  STL.64 [R1+0x3d68], R168 ;  /* 0x003d68a801007387 */ /* 0x000fe20000100a00 */
        /* <DEDUP_REMOVED lines=8> */
[----:B-1----:R-:W5:Y:S01]  /*a72b0*/  LDL.LU R68, [R1+0x1270] ;  /* 0x0012700001447983 */ /* 0x002f620000300800 */
[----:B------:R-:W5:Y:S02]  /*a72c0*/  LDL.LU R69, [R1+0x1274] ;  /* 0x0012740001457983 */ /* 0x000f640000300800 */
[----:B------:R-:W5:Y:S02]  /*a72d0*/  LDL.LU R70, [R1+0x1278] ;  /* 0x0012780001467983 */ /* 0x000f640000300800 */
[----:B------:R-:W5:Y:S01]  /*a72e0*/  LDL.LU R71, [R1+0x127c] ;  /* 0x00127c0001477983 */ /* 0x000f620000300800 */
[----:B------:R-:W3:Y:S01]  /*a72f0*/  LDL.LU R84, [R1+0x1250] ;  /* 0x0012500001547983 */ /* 0x000ee20000300800 */
[----:B------:R-:W3:Y:S02]  /*a7300*/  LDL.LU R85, [R1+0x1254] ;  /* 0x0012540001557983 */ /* 0x000ee40000300800 */
[----:B------:R-:W3:Y:S02]  /*a7310*/  LDL.LU R86, [R1+0x1258] ;  /* 0x0012580001567983 */ /* 0x000ee40000300800 */
[----:B------:R-:W3:Y:S01]  /*a7320*/  LDL.LU R87, [R1+0x125c] ;  /* 0x00125c0001577983 */ /* 0x000ee20000300800 */
[----:B------:R-:W3:Y:S01]  /*a7330*/  LDL.LU R88, [R1+0x1260] ;  /* 0x0012600001587983 */ /* 0x000ee20000300800 */
[----:B------:R-:W3:Y:S02]  /*a7340*/  LDL.LU R89, [R1+0x1264] ;  /* 0x0012640001597983 */ /* 0x000ee40000300800 */
[----:B------:R-:W3:Y:S02]  /*a7350*/  LDL R90, [R1+0x1268] ;  /* 0x00126800015a7983 */ /* 0x000ee40000100800 */
[----:B------:R-:W3:Y:S01]  /*a7360*/  LDL R91, [R1+0x126c] ;  /* 0x00126c00015b7983 */ /* 0x000ee20000100800 */
        /* <DEDUP_REMOVED lines=12> */
[C---:B------:R-:W-:Y:S11]  /*a7430*/  HMMA.1688.F32.TF32 R216, R240.reuse, R36, R216 ;  /* 0x00000024f0d8723c */ /* 0x040ff600000810d8 */
[----:B------:R-:W-:Y:S11]  /*a7440*/  @!UPT UIADD3 URZ, URZ, URZ, URZ ;  /* 0x0000003f3f3ff290 */ /* 0x000ff6000fffe03f */
[----:B------:R-:W-:Y:S01]  /*a7450*/  @!UPT UIADD3 URZ, URZ, URZ, URZ ;  /* 0x0000003f3f3ff290 */ /* 0x000fe2000fffe03f */
[----:B------:R-:W-:Y:S01]  /*a7460*/  STL [R1+0x3b8c], R216 ;  /* 0x003b8cd801007387 */ /* 0x000fe20000100800 */
[----:B------:R-:W-:Y:S02]  /*a7470*/  STL [R1+0x3b88], R217 ;  /* 0x003b88d901007387 */ /* 0x000fe40000100800 */
[----:B------:R-:W-:Y:S02]  /*a7480*/  STL [R1+0x3b84], R218 ;  /* 0x003b84da01007387 */ /* 0x000fe40000100800 */
[----:B------:R-:W-:Y:S01]  /*a7490*/  STL [R1+0x3b80], R219 ;  /* 0x003b80db01007387 */ /* 0x000fe20000100800 */
[C---:B--2---:R-:W-:Y:S08]  /*a74a0*/  HMMA.1688.F32.TF32 R220, R240.reuse, R32, R220 ;  /* 0x00000020f0dc723c */ /* 0x044ff000000810dc */
[C---:B-----5:R-:W-:Y:S11]  /*a74b0*/  HMMA.1688.F32.TF32 R68, R240.reuse, R28, R68 ;  /* 0x0000001cf044723c */ /* 0x060ff60000081044 */
[----:B------:R-:W-:Y:S04]  /*a74c0*/  @!UPT UIADD3 URZ, URZ, URZ, URZ ;  /* 0x0000003f3f3ff290 */ /* 0x000fe8000fffe03f */
[----:B------:R-:W-:Y:S01]  /*a74d0*/  STL [R1+0x3b7c], R220 ;  /* 0x003b7cdc01007387 */ /* 0x000fe20000100800 */
[----:B------:R-:W-:Y:S02]  /*a74e0*/  STL [R1+0x3b78], R221 ;  /* 0x003b78dd01007387 */ /* 0x000fe40000100800 */
[----:B------:R-:W-:Y:S02]  /*a74f0*/  STL [R1+0x3b74], R222 ;  /* 0x003b74de01007387 */ /* 0x000fe40000100800 */
[----:B------:R-:W-:Y:S03]  /*a7500*/  STL [R1+0x3b70], R223 ;  /* 0x003b70df01007387 */ /* 0x000fe60000100800 */
[----:B------:R-:W-:Y:S01]  /*a7510*/  STL [R1+0x3b6c], R68 ;  /* 0x003b6c4401007387 */ /* 0x000fe20000100800 */
[----:B------:R-:W-:Y:S02]  /*a7520*/  STL [R1+0x3b68], R69 ;  /* 0x003b684501007387 */ /* 0x000fe40000100800 */
[----:B------:R-:W-:Y:S02]  /*a7530*/  STL [R1+0x3b64], R70 ;  /* 0x003b644601007387 */ /* 0x000fe40000100800 */
[----:B------:R3:W-:Y:S02]  /*a7540*/  STL [R1+0x3b60], R71 ;  /* 0x003b604701007387 */ /* 0x0007e40000100800 */
[C---:B---3--:R-:W-:Y:S08]  /*a7550*/  HMMA.1688.F32.TF32 R68, R240.reuse, R20, R84 ;  /* 0x00000014f044723c */ /* 0x048ff00000081054 */
[C---:B------:R-:W-:Y:S08]  /*a7560*/  HMMA.1688.F32.TF32 R88, R240.reuse, R24, R88 ;  /* 0x00000018f058723c */ /* 0x040ff00000081058 */
[----:B------:R-:W-:Y:S08]  /*a7570*/  HMMA.1688.F32.TF32 R80, R240, R16, R80 ;  /* 0x00000010f050723c */ /* 0x000ff00000081050 */
[----:B------:R-:W-:-:S02]  /*a7580*/  IMAD.MOV.U32 R216, RZ, RZ, R68 ;  /* 0x000000ffffd87224 */ /* 0x000fc400078e0044 */
[----:B------:R-:W-:Y:S01]  /*a7590*/  IMAD.MOV.U32 R217, RZ, RZ, R69 ;  /* 0x000000ffffd97224 */ /* 0x000fe200078e0045 */
[----:B------:R-:W-:Y:S01]  /*a75a0*/  MOV R218, R70 ;  /* 0x0000004600da7202 */ /* 0x000fe20000000f00 */
[----:B------:R-:W-:Y:S02]  /*a75b0*/  IMAD.MOV.U32 R219, RZ, RZ, R71 ;  /* 0x000000ffffdb7224 */ /* 0x000fe400078e0047 */
[C---:B------:R-:W-:Y:S01]  /*a75c0*/  HMMA.1688.F32.TF32 R68, R240.reuse, R12, R76 ;  /* 0x0000000cf044723c */ /* 0x040fe2000008104c */
[----:B------:R-:W-:Y:S01]  /*a75d0*/  STL.64 [R1+0xb20], R88 ;  /* 0x000b205801007387 */ /* 0x000fe20000100a00 */
[----:B------:R-:W-:Y:S02]  /*a75e0*/  STL.64 [R1+0xb28], R90 ;  /* 0x000b285a01007387 */ /* 0x000fe40000100a00 */
[----:B------:R1:W-:Y:S02]  /*a75f0*/  STL [R1+0x3b94], R218 ;  /* 0x003b94da01007387 */ /* 0x0003e40000100800 */
[----:B------:R2:W-:Y:S03]  /*a7600*/  STL [R1+0x3b90], R219 ;  /* 0x003b90db01007387 */ /* 0x0005e60000100800 */
[----:B------:R-:W-:Y:S01]  /*a7610*/  STL.64 [R1+0xc40], R80 ;  /* 0x000c405001007387 */ /* 0x000fe20000100a00 */
[----:B------:R-:W-:Y:S01]  /*a7620*/  STL.64 [R1+0xc48], R82 ;  /* 0x000c485201007387 */ /* 0x000fe20000100a00 */
[C---:B------:R-:W-:Y:S11]  /*a7630*/  HMMA.1688.F32.TF32 R76, R240.reuse, R8, R248 ;  /* 0x00000008f04c723c */ /* 0x040ff600000810f8 */
[----:B------:R-:W-:Y:S01]  /*a7640*/  @!UPT UIADD3 URZ, URZ, URZ, URZ ;  /* 0x0000003f3f3ff290 */ /* 0x000fe2000fffe03f */
[----:B------:R3:W-:Y:S01]  /*a7650*/  STL.64 [R1+0xc58], R70 ;  /* 0x000c584601007387 */ /* 0x0007e20000100a00 */
[----:B-1----:R-:W-:Y:S01]  /*a7660*/  IMAD.MOV.U32 R218, RZ, RZ, R68 ;  /* 0x000000ffffda7224 */ /* 0x002fe200078e0044 */
[----:B--2---:R-:W-:Y:S02]  /*a7670*/  MOV R219, R69 ;  /* 0x0000004500db7202 */ /* 0x004fe40000000f00 */
[----:B---3--:R-:W-:Y:S11]  /*a7680*/  HMMA.1688.F32.TF32 R68, R240, R4, R244 ;  /* 0x00000004f044723c */ /* 0x008ff600000810f4 */
[----:B------:R-:W-:Y:S11]  /*a7690*/  @!UPT UIADD3 URZ, URZ, URZ, URZ ;  /* 0x0000003f3f3ff290 */ /* 0x000ff6000fffe03f */
[----:B------:R-:W-:Y:S01]  /*a76a0*/  @!UPT UIADD3 URZ, URZ, URZ, URZ ;  /* 0x0000003f3f3ff290 */ /* 0x000fe2000fffe03f */
[----:B------:R-:W-:Y:S01]  /*a76b0*/  STL.64 [R1+0xc60], R68 ;  /* 0x000c604401007387 */ /* 0x000fe20000100a00 */
[----:B------:R1:W-:Y:S02]  /*a76c0*/  STL.64 [R1+0xc70], R76 ;  /* 0x000c704c01007387 */ /* 0x0003e40000100a00 */
[----:B------:R2:W-:Y:S02]  /*a76d0*/  STL.64 [R1+0xc78], R78 ;  /* 0x000c784e01007387 */ /* 0x0005e40000100a00 */
[----:B------:R3:W-:Y:S01]  /*a76e0*/  STL [R1+0xc68], R70 ;  /* 0x000c684601007387 */ /* 0x0007e20000100800 */
[----:B------:R-:W5:Y:S01]  /*a76f0*/  LDL.LU R248, [R1+0xbf0] ;  /* 0x000bf00001f87983 */ /* 0x000f620000300800 */
[----:B------:R-:W5:Y:S02]  /*a7700*/  LDL.LU R249, [R1+0xbf4] ;  /* 0x000bf40001f97983 */ /* 0x000f640000300800 */
[----:B------:R-:W5:Y:S02]  /*a7710*/  LDL.LU R250, [R1+0xbf8] ;  /* 0x000bf80001fa7983 */ /* 0x000f640000300800 */
[----:B------:R-:W5:Y:S01]  /*a7720*/  LDL.LU R251, [R1+0xbfc] ;  /* 0x000bfc0001fb7983 */ /* 0x000f620000300800 */
[----:B-1----:R-:W3:Y:S01]  /*a7730*/  LDL.LU R76, [R1+0xc00] ;  /* 0x000c0000014c7983 */ /* 0x002ee20000300800 */
[----:B------:R-:W3:Y:S02]  /*a7740*/  LDL.LU R77, [R1+0xc04] ;  /* 0x000c0400014d7983 */ /* 0x000ee40000300800 */
[----:B--2---:R-:W2:Y:S02]  /*a7750*/  LDL.LU R78, [R1+0xc08] ;  /* 0x000c0800014e7983 */ /* 0x004ea40000300800 */
        /* <DEDUP_REMOVED lines=41> */
[----:B------:R-:W2:Y:S01]  /*a79f0*/  LDL.LU R128, [R1+0x1200] ;  /* 0x0012000001807983 */ /* 0x000ea20000300800 */
[----:B------:R-:W2:Y:S02]  /*a7a00*/  LDL.LU R129, [R1+0x1204] ;  /* 0x0012040001817983 */ /* 0x000ea40000300800 */
[----:B------:R-:W2:Y:S02]  /*a7a10*/  LDL.LU R130, [R1+0x1208] ;  /* 0x0012080001827983 */ /* 0x000ea40000300800 */
[----:B------:R-:W2:Y:S01]  /*a7a20*/  LDL.LU R131, [R1+0x120c] ;  /* 0x00120c0001837983 */ /* 0x000ea20000300800 */
        /* <DEDUP_REMOVED lines=16> */
[----:B------:R-:W-:Y:S01]  /*a7b30*/  IMAD.MOV.U32 R220, RZ, RZ, R71 ;  /* 0x000000ffffdc7224 */ /* 0x000fe200078e0047 */
        /* <DEDUP_REMOVED lines=8> */
[C---:B---3--:R-:W-:Y:S08]  /*a7bc0*/  HMMA.1688.F32.TF32 R68, R232.reuse, R64, R132 ;  /* 0x00000040e844723c */ /* 0x048ff00000081084 */
[----:B--2---:R-:W-:Y:S11]  /*a7bd0*/  HMMA.1688.F32.TF32 R128, R232, R60, R128 ;  /* 0x0000003ce880723c */ /* 0x004ff60000081080 */
[----:B------:R-:W-:Y:S04]  /*a7be0*/  @!UPT UIADD3 URZ, URZ, URZ, URZ ;  /* 0x0000003f3f3ff290 */ /* 0x000fe8000fffe03f */
[----:B------:R1:W-:Y:S01]  /*a7bf0*/  STL [R1+0xc8c], R71 ;  /* 0x000c8c4701007387 */ /* 0x0003e20000100800 */
[----:B------:R-:W-:Y:S01]  /*a7c00*/  IMAD.MOV.U32 R221, RZ, RZ, R68 ;  /* 0x000000ffffdd7224 */ /* 0x000fe200078e0044 */
[----:B------:R-:W-:Y:S01]  /*a7c10*/  MOV R222, R69 ;  /* 0x0000004500de7202 */ /* 0x000fe20000000f00 */
[----:B------:R-:W-:-:S06]  /*a7c20*/  IMAD.MOV.U32 R223, RZ, RZ, R70 ;  /* 0x000000ffffdf7224 */ /* 0x000fcc00078e0046 */
[----:B------:R-:W-:Y:S01]  /*a7c30*/  IMAD.MOV.U32 R68, RZ, RZ, R128 ;  /* 0x000000ffff447224 */ /* 0x000fe200078e0080 */
[----:B------:R-:W-:Y:S01]  /*a7c40*/  MOV R69, R129 ;  /* 0x0000008100457202 */ /* 0x000fe20000000f00 */
[----:B------:R-:W-:Y:S02]  /*a7c50*/  IMAD.MOV.U32 R70, RZ, RZ, R130 ;  /* 0x000000ffff467224 */ /* 0x000fe400078e0082 */
[----:B-1----:R-:W-:Y:S02]  /*a7c60*/  IMAD.MOV.U32 R71, RZ, RZ, R131 ;  /* 0x000000ffff477224 */ /* 0x002fe400078e0083 */
[C---:B----4-:R-:W-:Y:S08]  /*a7c70*/  HMMA.1688.F32.TF32 R128, R232.reuse, R56, R124 ;  /* 0x00000038e880723c */ /* 0x050ff0000008107c */
        /* <DEDUP_REMOVED lines=9> */
[----:B------:R-:W-:Y:S02]  /*a7d10*/  STL.64 [R1+0xcc8], R122 ;  /* 0x000cc87a01007387 */ /* 0x000fe40000100a00 */
[----:B------:R-:W2:Y:S05]  /*a7d20*/  LDL.LU R244, [R1+0xbe0] ;  /* 0x000be00001f47983 */ /* 0x000eaa0000300800 */
[----:B------:R-:W-:Y:S01]  /*a7d30*/  STL.64 [R1+0xcd0], R116 ;  /* 0x000cd07401007387 */ /* 0x000fe20000100a00 */
[----:B------:R-:W-:Y:S07]  /*a7d40*/  STL.64 [R1+0xcd8], R118 ;  /* 0x000cd87601007387 */ /* 0x000fee0000100a00 */
[----:B------:R-:W-:Y:S02]  /*a7d50*/  STL.64 [R1+0xce0], R112 ;  /* 0x000ce07001007387 */ /* 0x000fe40000100a00 */
[----:B------:R-:W-:Y:S02]  /*a7d60*/  STL.64 [R1+0xce8], R114 ;  /* 0x000ce87201007387 */ /* 0x000fe40000100a00 */
[----:B------:R-:W2:Y:S01]  /*a7d70*/  LDL.LU R245, [R1+0xbe4] ;  /* 0x000be40001f57983 */ /* 0x000ea20000300800 */
[----:B------:R-:W2:Y:S01]  /*a7d80*/  LDL.LU R246, [R1+0xbe8] ;  /* 0x000be80001f67983 */ /* 0x000ea20000300800 */
[C---:B------:R-:W-:Y:S08]  /*a7d90*/  HMMA.1688.F32.TF32 R72, R240.reuse, R64, R196 ;  /* 0x00000040f048723c */ /* 0x040ff000000810c4 */
[----:B------:R-:W-:Y:S01]  /*a7da0*/  HMMA.1688.F32.TF32 R196, R240, R56, R236 ;  /* 0x00000038f0c4723c */ /* 0x000fe200000810ec */
[----:B------:R-:W-:Y:S01]  /*a7db0*/  LDS R236, [R161+0x20780] ;  /* 0x02078000a1ec7984 */ /* 0x000fe20000000800 */
[----:B------:R-:W-:Y:S04]  /*a7dc0*/  LDS R238, [R161+0x22780] ;  /* 0x02278000a1ee7984 */ /* 0x000fe80000000800 */
[----:B------:R-:W-:Y:S04]  /*a7dd0*/  LDS R237, [R189+0x20780] ;  /* 0x02078000bded7984 */ /* 0x000fe80000000800 */
[----:B------:R-:W1:Y:S01]  /*a7de0*/  LDS R239, [R189+0x22780] ;  /* 0x02278000bdef7984 */ /* 0x000e620000000800 */
[C---:B------:R-:W-:Y:S08]  /*a7df0*/  HMMA.1688.F32.TF32 R108, R232.reuse, R36, R108 ;  /* 0x00000024e86c723c */ /* 0x040ff0000008106c */
[C---:B------:R-:W-:Y:S08]  /*a7e00*/  HMMA.1688.F32.TF32 R104, R232.reuse, R32, R104 ;  /* 0x00000020e868723c */ /* 0x040ff00000081068 */
[C---:B------:R-:W-:Y:S07]  /*a7e10*/  HMMA.1688.F32.TF32 R100, R232.reuse, R28, R100 ;  /* 0x0000001ce864723c */ /* 0x040fee0000081064 */
[----:B------:R-:W-:Y:S01]  /*a7e20*/  STL.64 [R1+0xcf0], R108 ;  /* 0x000cf06c01007387 */ /* 0x000fe20000100a00 */
[----:B------:R3:W-:Y:S07]  /*a7e30*/  STL.64 [R1+0xcf8], R110 ;  /* 0x000cf86e01007387 */ /* 0x0007ee0000100a00 */
[----:B------:R-:W-:Y:S02]  /*a7e40*/  STL.64 [R1+0xd00], R104 ;  /* 0x000d006801007387 */ /* 0x000fe40000100a00 */
[----:B------:R4:W-:Y:S06]  /*a7e50*/  STL.64 [R1+0xd08], R106 ;  /* 0x000d086a01007387 */ /* 0x0009ec0000100a00 */
[----:B------:R-:W-:Y:S01]  /*a7e60*/  STL.64 [R1+0xd10], R100 ;  /* 0x000d106401007387 */ /* 0x000fe20000100a00 */
[----:B------:R1:W-:Y:S01]  /*a7e70*/  STL.64 [R1+0xd18], R102 ;  /* 0x000d186601007387 */ /* 0x0003e20000100a00 */
[C---:B---3--:R-:W-:Y:S08]  /*a7e80*/  HMMA.1688.F32.TF32 R108, R232.reuse, R24, R228 ;  /* 0x00000018e86c723c */ /* 0x048ff000000810e4 */
[C---:B----4-:R-:W-:Y:S08]  /*a7e90*/  HMMA.1688.F32.TF32 R104, R232.reuse, R20, R224 ;  /* 0x00000014e868723c */ /* 0x050ff000000810e0 */
[C---:B-1----:R-:W-:Y:S08]  /*a7ea0*/  HMMA.1688.F32.TF32 R100, R232.reuse, R16, R96 ;  /* 0x00000010e864723c */ /* 0x042ff00000081060 */
[C---:B------:R-:W-:Y:S08]  /*a7eb0*/  HMMA.1688.F32.TF32 R96, R232.reuse, R12, R92 ;  /* 0x0000000ce860723c */ /* 0x040ff0000008105c */
[C---:B------:R-:W-:Y:S08]  /*a7ec0*/  HMMA.1688.F32.TF32 R92, R232.reuse, R8, R88 ;  /* 0x00000008e85c723c */ /* 0x040ff00000081058 */
[----:B------:R-:W-:Y:S08]  /*a7ed0*/  HMMA.1688.F32.TF32 R88, R232, R4, R84 ;  /* 0x00000004e858723c */ /* 0x000ff00000081054 */
[C---:B------:R-:W-:Y:S08]  /*a7ee0*/  HMMA.1688.F32.TF32 R84, R236.reuse, R64, R80 ;  /* 0x00000040ec54723c */ /* 0x040ff00000081050 */
[C---:B------:R-:W-:Y:S08]  /*a7ef0*/  HMMA.1688.F32.TF32 R80, R236.reuse, R60, R76 ;  /* 0x0000003cec50723c */ /* 0x040ff0000008104c */
[----:B-----5:R-:W-:Y:S01]  /*a7f00*/  HMMA.1688.F32.TF32 R76, R236, R56, R248 ;  /* 0x00000038ec4c723c */ /* 0x020fe200000810f8 */
[----:B------:R-:W-:-:S07]  /*a7f10*/  MOV R247, R3 ;  /* 0x0000000300f77202 */ /* 0x000fce0000000f00 */
[C---:B------:R-:W-:Y:S08]  /*a7f20*/  HMMA.1688.F32.TF32 R192, R240.reuse, R60, R192 ;  /* 0x0000003cf0c0723c */ /* 0x040ff000000810c0 */
[C---:B------:R-:W-:Y:S08]  /*a7f30*/  HMMA.1688.F32.TF32 R208, R240.reuse, R44, R208 ;  /* 0x0000002cf0d0723c */ /* 0x040ff000000810d0 */
[C---:B------:R-:W-:Y:S08]  /*a7f40*/  HMMA.1688.F32.TF32 R200, R240.reuse, R52, R200 ;  /* 0x00000034f0c8723c */ /* 0x040ff000000810c8 */
[----:B------:R-:W-:Y:S01]  /*a7f50*/  HMMA.1688.F32.TF32 R204, R240, R48, R204 ;  /* 0x00000030f0cc723c */ /* 0x000fe200000810cc */
[----:B------:R-:W-:Y:S04]  /*a7f60*/  LDS R240, [R161+0x24000] ;  /* 0x02400000a1f07984 */ /* 0x000fe80000000800 */
[----:B------:R-:W-:Y:S04]  /*a7f70*/  LDS R242, [R161+0x26000] ;  /* 0x02600000a1f27984 */ /* 0x000fe80000000800 */
[----:B------:R-:W-:Y:S04]  /*a7f80*/  LDS R241, [R189+0x24000] ;  /* 0x02400000bdf17984 */ /* 0x000fe80000000800 */
[----:B------:R-:W1:Y:S04]  /*a7f90*/  LDS R243, [R189+0x26000] ;  /* 0x02600000bdf37984 */ /* 0x000e680000000800 */
        /* <DEDUP_REMOVED lines=15> */
[----:B------:R3:W-:Y:S01]  /*a8090*/  STL.64 [R1+0xd90], R84 ;  /* 0x000d905401007387 */ /* 0x0007e20000100a00 */
[----:B------:R4:W-:Y:S02]  /*a80a0*/  STL.64 [R1+0xd98], R86 ;  /* 0x000d985601007387 */ /* 0x0009e40000100a00 */
[----:B------:R5:W-:Y:S02]  /*a80b0*/  STL.64 [R1+0xd80], R80 ;  /* 0x000d805001007387 */ /* 0x000be40000100a00 */
[----:B------:R1:W-:Y:S02]  /*a80c0*/  STL.64 [R1+0xd88], R82 ;  /* 0x000d885201007387 */ /* 0x0003e40000100a00 */
[----:B------:R-:W-:-:S02]  /*a80d0*/  IMAD.MOV.U32 R3, RZ, RZ, R77 ;  /* 0x000000ffff037224 */ /* 0x000fc400078e004d */
[----:B------:R-:W-:Y:S01]  /*a80e0*/  IMAD.MOV.U32 R65, RZ, RZ, R78 ;  /* 0x000000ffff417224 */ /* 0x000fe200078e004e */
[----:B------:R2:W-:Y:S01]  /*a80f0*/  STL [R1+0xbf0], R76 ;  /* 0x000bf04c01007387 */ /* 0x0005e20000100800 */
[----:B------:R-:W-:-:S03]  /*a8100*/  MOV R64, R79 ;  /* 0x0000004f00407202 */ /* 0x000fc60000000f00 */
[----:B------:R-:W-:Y:S04]  /*a8110*/  LDS R235, [R189+0x26100] ;  /* 0x02610000bdeb7984 */ /* 0x000fe80000000800 */
[----:B---3--:R-:W3:Y:S01]  /*a8120*/  LDL.LU R84, [R1+0xbb0] ;  /* 0x000bb00001547983 */ /* 0x008ee20000300800 */
[----:B------:R-:W3:Y:S02]  /*a8130*/  LDL.LU R85, [R1+0xbb4] ;  /* 0x000bb40001557983 */ /* 0x000ee40000300800 */
[----:B----4-:R-:W3:Y:S02]  /*a8140*/  LDL.LU R86, [R1+0xbb8] ;  /* 0x000bb80001567983 */ /* 0x010ee40000300800 */
[----:B------:R-:W3:Y:S01]  /*a8150*/  LDL.LU R87, [R1+0xbbc] ;  /* 0x000bbc0001577983 */ /* 0x000ee20000300800 */
        /* <DEDUP_REMOVED lines=8> */
[----:B------:R-:W-:Y:S01]  /*a81e0*/  STL [R1+0x3b4c], R64 ;  /* 0x003b4c4001007387 */ /* 0x000fe20000100800 */
[----:B------:R-:W-:Y:S02]  /*a81f0*/  STL [R1+0x3b48], R65 ;  /* 0x003b484101007387 */ /* 0x000fe40000100800 */
[----:B------:R-:W-:Y:S02]  /*a8200*/  STL [R1+0x3b44], R3 ;  /* 0x003b440301007387 */ /* 0x000fe40000100800 */
[----:B-----5:R-:W5:Y:S01]  /*a8210*/  LDL.LU R80, [R1+0xba0] ;  /* 0x000ba00001507983 */ /* 0x020f620000300800 */
[----:B------:R-:W5:Y:S01]  /*a8220*/  LDL.LU R81, [R1+0xba4] ;  /* 0x000ba40001517983 */ /* 0x000f620000300800 */
[----:B-1----:R-:W5:Y:S02]  /*a8230*/  LDL.LU R82, [R1+0xba8] ;  /* 0x000ba80001527983 */ /* 0x002f640000300800 */
[----:B------:R-:W5:Y:S01]  /*a8240*/  LDL.LU R83, [R1+0xbac] ;  /* 0x000bac0001537983 */ /* 0x000f620000300800 */
[C---:B--2---:R-:W-:Y:S11]  /*a8250*/  HMMA.1688.F32.TF32 R76, R236.reuse, R52, R244 ;  /* 0x00000034ec4c723c */ /* 0x044ff600000810f4 */
[----:B------:R-:W-:Y:S11]  /*a8260*/  @!UPT UIADD3 URZ, URZ, URZ, URZ ;  /* 0x0000003f3f3ff290 */ /* 0x000ff6000fffe03f */
[----:B------:R-:W-:Y:S02]  /*a8270*/  @!UPT UIADD3 URZ, URZ, URZ, URZ ;  /* 0x0000003f3f3ff290 */ /* 0x000fe4000fffe03f */
[----:B------:R-:W-:Y:S02]  /*a8280*/  IMAD.MOV.U32 R61, RZ, RZ, R76 ;  /* 0x000000ffff3d7224 */ /* 0x000fe400078e004c */
[----:B------:R-:W-:Y:S01]  /*a8290*/  IMAD.MOV.U32 R60, RZ, RZ, R77 ;  /* 0x000000ffff3c7224 */ /* 0x000fe200078e004d */
[----:B------:R-:W2:Y:S01]  /*a82a0*/  LDL.LU R76, [R1+0xb90] ;  /* 0x000b9000014c7983 */ /* 0x000ea20000300800 */
[----:B------:R-:W-:Y:S01]  /*a82b0*/  MOV R57, R78 ;  /* 0x0000004e00397202 */ /* 0x000fe20000000f00 */
[----:B------:R-:W2:Y:S02]  /*a82c0*/  LDL.LU R77, [R1+0xb94] ;  /* 0x000b9400014d7983 */ /* 0x000ea40000300800 */
[----:B------:R-:W-:Y:S01]  /*a82d0*/  IMAD.MOV.U32 R56, RZ, RZ, R79 ;  /* 0x000000ffff387224 */ /* 0x000fe200078e004f */
        /* <DEDUP_REMOVED lines=10> */
[----:B------:R1:W-:Y:S02]  /*a8380*/  STL [R1+0x3b5c], R56 ;  /* 0x003b5c3801007387 */ /* 0x0003e40000100800 */
[----:B------:R1:W-:Y:S01]  /*a8390*/  STL [R1+0x3b58], R57 ;  /* 0x003b583901007387 */ /* 0x0003e20000100800 */
[----:B------:R-:W-:Y:S01]  /*a83a0*/  STL [R1+0x3b54], R60 ;  /* 0x003b543c01007387 */ /* 0x000fe20000100800 */
[----:B------:R-:W-:Y:S01]  /*a83b0*/  STL [R1+0x3b50], R61 ;  /* 0x003b503d01007387 */ /* 0x000fe20000100800 */
[C---:B----4-:R-:W-:Y:S11]  /*a83c0*/  HMMA.1688.F32.TF32 R92, R236.reuse, R48, R92 ;  /* 0x00000030ec5c723c */ /* 0x050ff6000008105c */
[----:B------:R-:W-:Y:S11]  /*a83d0*/  @!UPT UIADD3 URZ, URZ, URZ, URZ ;  /* 0x0000003f3f3ff290 */ /* 0x000ff6000fffe03f */
[----:B------:R-:W-:Y:S01]  /*a83e0*/  @!UPT UIADD3 URZ, URZ, URZ, URZ ;  /* 0x0000003f3f3ff290 */ /* 0x000fe2000fffe03f */
[----:B------:R-:W-:Y:S01]  /*a83f0*/  STL [R1+0xbd0], R92 ;  /* 0x000bd05c01007387 */ /* 0x000fe20000100800 */
[C---:B--2---:R-:W-:Y:S11]  /*a8400*/  HMMA.1688.F32.TF32 R76, R236.reuse, R32, R76 ;  /* 0x00000020ec4c723c */ /* 0x044ff6000008104c */
[----:B------:R-:W-:Y:S11]  /*a8410*/  @!UPT UIADD3 URZ, URZ, URZ, URZ ;  /* 0x0000003f3f3ff290 */ /* 0x000ff6000fffe03f */
[----:B------:R-:W-:Y:S02]  /*a8420*/  @!UPT UIADD3 URZ, URZ, URZ, URZ ;  /* 0x0000003f3f3ff290 */ /* 0x000fe4000fffe03f */
[----:B-1----:R-:W-:Y:S01]  /*a8430*/  IMAD.MOV.U32 R56, RZ, RZ, R76 ;  /* 0x000000ffff387224 */ /* 0x002fe200078e004c */
[----:B------:R-:W-:Y:S01]  /*a8440*/  MOV R57, R77 ;  /* 0x0000004d00397202 */ /* 0x000fe20000000f00 */
[----:B------:R-:W-:Y:S02]  /*a8450*/  IMAD.MOV.U32 R33, RZ, RZ, R78 ;  /* 0x000000ffff217224 */ /* 0x000fe400078e004e */
[----:B------:R-:W-:Y:S02]  /*a8460*/  IMAD.MOV.U32 R32, RZ, RZ, R79 ;  /* 0x000000ffff207224 */ /* 0x000fe400078e004f */
[C---:B---3--:R-:W-:Y:S11]  /*a8470*/  HMMA.1688.F32.TF32 R76, R236.reuse, R28, R248 ;  /* 0x0000001cec4c723c */ /* 0x048ff600000810f8 */
[----:B------:R-:W-:Y:S11]  /*a8480*/  @!UPT UIADD3 URZ, URZ, URZ, URZ ;  /* 0x0000003f3f3ff290 */ /* 0x000ff6000fffe03f */
[----:B------:R-:W-:Y:S01]  /*a8490*/  @!UPT UIADD3 URZ, URZ, URZ, URZ ;  /* 0x0000003f3f3ff290 */ /* 0x000fe2000fffe03f */
[----:B------:R1:W-:Y:S01]  /*a84a0*/  STL.64 [R1+0xb80], R76 ;  /* 0x000b804c01007387 */ /* 0x0003e20000100a00 */
[----:B------:R-:W-:Y:S01]  /*a84b0*/  MOV R29, R78 ;  /* 0x0000004e001d7202 */ /* 0x000fe20000000f00 */
[----:B------:R-:W-:Y:S02]  /*a84c0*/  IMAD.MOV.U32 R28, RZ, RZ, R79 ;  /* 0x000000ffff1c7224 */ /* 0x000fe400078e004f */
[C---:B-1----:R-:W-:Y:S01]  /*a84d0*/  HMMA.1688.F32.TF32 R76, R236.reuse, R24, R244 ;  /* 0x00000018ec4c723c */ /* 0x042fe200000810f4 */
[----:B------:R-:W-:Y:S02]  /*a84e0*/  IMAD.MOV.U32 R248, RZ, RZ, R22 ;  /* 0x000000fffff87224 */ /* 0x000fe400078e0016 */
[----:B------:R-:W2:Y:S01]  /*a84f0*/  LDL.LU R22, [R1+0x3e84] ;  /* 0x003e840001167983 */ /* 0x000ea20000300800 */
[----:B------:R-:W-:Y:S01]  /*a8500*/  MOV R249, R23 ;  /* 0x0000001700f97202 */ /* 0x000fe20000000f00 */
[----:B------:R-:W-:Y:S02]  /*a8510*/  IMAD.MOV.U32 R250, RZ, RZ, R26 ;  /* 0x000000fffffa7224 */ /* 0x000fe400078e001a */
[----:B------:R-:W-:Y:S11]  /*a8520*/  IMAD.MOV.U32 R251, RZ, RZ, R27 ;  /* 0x000000fffffb7224 */ /* 0x000ff600078e001b */
[----:B------:R-:W-:Y:S05]  /*a8530*/  @!UPT UIADD3 URZ, URZ, URZ, URZ ;  /* 0x0000003f3f3ff290 */ /* 0x000fea000fffe03f */
[----:B------:R1:W-:Y:S01]  /*a8540*/  STL.64 [R1+0x15c0], R76 ;  /* 0x0015c04c01007387 */ /* 0x0003e20000100a00 */
[----:B------:R3:W-:Y:S02]  /*a8550*/  STL.64 [R1+0x15c8], R78 ;  /* 0x0015c84e01007387 */ /* 0x0007e40000100a00 */
[----:B------:R-:W4:Y:S02]  /*a8560*/  LDL.LU R23, [R1+0x3e80] ;  /* 0x003e800001177983 */ /* 0x000f240000300800 */
[----:B------:R-:W5:Y:S01]  /*a8570*/  LDL.LU R26, [R1+0x3e7c] ;  /* 0x003e7c00011a7983 */ /* 0x000f620000300800 */
[----:B------:R-:W5:Y:S01]  /*a8580*/  LDL.LU R27, [R1+0x3e78] ;  /* 0x003e7800011b7983 */ /* 0x000f620000300800 */
[----:B-1----:R-:W-:Y:S01]  /*a8590*/  MOV R76, R7 ;  /* 0x00000007004c7202 */ /* 0x002fe20000000f00 */
[----:B------:R-:W-:Y:S02]  /*a85a0*/  IMAD.MOV.U32 R77, RZ, RZ, R6 ;  /* 0x000000ffff4d7224 */ /* 0x000fe400078e0006 */
[----:B------:R-:W5:Y:S01]  /*a85b0*/  LDL.LU R7, [R1+0x3e74] ;  /* 0x003e740001077983 */ /* 0x000f620000300800 */
[----:B------:R-:W5:Y:S02]  /*a85c0*/  LDL.LU R6, [R1+0x3e70] ;  /* 0x003e700001067983 */ /* 0x000f640000300800 */
[----:B---3--:R-:W-:Y:S01]  /*a85d0*/  IMAD.MOV.U32 R78, RZ, RZ, R11 ;  /* 0x000000ffff4e7224 */ /* 0x008fe200078e000b */
[----:B------:R-:W-:Y:S01]  /*a85e0*/  MOV R79, R10 ;  /* 0x0000000a004f7202 */ /* 0x000fe20000000f00 */
[----:B------:R-:W3:Y:S01]  /*a85f0*/  LDL.LU R11, [R1+0x3e6c] ;  /* 0x003e6c00010b7983 */ /* 0x000ee20000300800 */
[----:B------:R-:W3:Y:S01]  /*a8600*/  LDL.LU R10, [R1+0x3e68] ;  /* 0x003e6800010a7983 */ /* 0x000ee20000300800 */
[C---:B------:R-:W-:Y:S08]  /*a8610*/  HMMA.1688.F32.TF32 R84, R236.reuse, R40, R84 ;  /* 0x00000028ec54723c */ /* 0x040ff00000081054 */
[----:B------:R-:W-:Y:S01]  /*a8620*/  HMMA.1688.F32.TF32 R88, R236, R44, R88 ;  /* 0x0000002cec58723c */ /* 0x000fe20000081058 */
[----:B------:R-:W-:Y:S01]  /*a8630*/  IMAD.MOV.U32 R96, RZ, RZ, R14 ;  /* 0x000000ffff607224 */ /* 0x000fe200078e000e */
[----:B------:R-:W-:Y:S01]  /*a8640*/  MOV R97, R15 ;  /* 0x0000000f00617202 */ /* 0x000fe20000000f00 */
[----:B------:R-:W-:-:S02]  /*a8650*/  IMAD.MOV.U32 R98, RZ, RZ, R18 ;  /* 0x000000ffff627224 */ /* 0x000fc400078e0012 */
[----:B------:R-:W-:-:S11]  /*a8660*/  IMAD.MOV.U32 R99, RZ, RZ, R19 ;  /* 0x000000ffff637224 */ /* 0x000fd600078e0013 */
[----:B------:R-:W-:Y:S01]  /*a8670*/  MOV R45, R84 ;  /* 0x00000054002d7202 */ /* 0x000fe20000000f00 */
[----:B------:R-:W-:Y:S02]  /*a8680*/  IMAD.MOV.U32 R44, RZ, RZ, R85 ;  /* 0x000000ffff2c7224 */ /* 0x000fe400078e0055 */
[----:B------:R-:W-:Y:S02]  /*a8690*/  IMAD.MOV.U32 R84, RZ, RZ, R35 ;  /* 0x000000ffff547224 */ /* 0x000fe400078e0023 */
[----:B------:R-:W-:Y:S01]  /*a86a0*/  IMAD.MOV.U32 R41, RZ, RZ, R86 ;  /* 0x000000ffff297224 */ /* 0x000fe200078e0056 */
[----:B------:R-:W3:Y:S01]  /*a86b0*/  LDL.LU R35, [R1+0x3e64] ;  /* 0x003e640001237983 */ /* 0x000ee20000300800 */
[----:B------:R-:W-:Y:S01]  /*a86c0*/  IMAD.MOV.U32 R85, RZ, RZ, R34 ;  /* 0x000000ffff557224 */ /* 0x000fe200078e0022 */
[----:B------:R-:W-:Y:S01]  /*a86d0*/  MOV R40, R87 ;  /* 0x0000005700287202 */ /* 0x000fe20000000f00 */
[----:B------:R-:W3:Y:S01]  /*a86e0*/  LDL.LU R34, [R1+0x3e60] ;  /* 0x003e600001227983 */ /* 0x000ee20000300800 */
[----:B------:R-:W-:Y:S01]  /*a86f0*/  MOV R86, R31 ;  /* 0x0000001f00567202 */ /* 0x000fe20000000f00 */
[----:B------:R-:W-:Y:S01]  /*a8700*/  IMAD.MOV.U32 R87, RZ, RZ, R30 ;  /* 0x000000ffff577224 */ /* 0x000fe200078e001e */
[----:B------:R-:W3:Y:S01]  /*a8710*/  LDL.LU R31, [R1+0x3e5c] ;  /* 0x003e5c00011f7983 */ /* 0x000ee20000300800 */
[----:B------:R-:W3:Y:S02]  /*a8720*/  LDL.LU R30, [R1+0x3e58] ;  /* 0x003e5800011e7983 */ /* 0x000ee40000300800 */
[----:B------:R-:W3:Y:S02]  /*a8730*/  LDL.LU R14, [R1+0x3e54] ;  /* 0x003e5400010e7983 */ /* 0x000ee40000300800 */
[----:B------:R-:W3:Y:S01]  /*a8740*/  LDL.LU R15, [R1+0x3e50] ;  /* 0x003e5000010f7983 */ /* 0x000ee20000300800 */
[----:B------:R-:W3:Y:S01]  /*a8750*/  LDL.LU R18, [R1+0x3e4c] ;  /* 0x003e4c0001127983 */ /* 0x000ee20000300800 */
[----:B------:R-:W3:Y:S01]  /*a8760*/  LDL.LU R19, [R1+0x3e48] ;  /* 0x003e480001137983 */ /* 0x000ee20000300800 */
[----:B--2---:R-:W-:Y:S01]  /*a8770*/  MOV R227, R22 ;  /* 0x0000001600e37202 */ /* 0x004fe20000000f00 */
[----:B----4-:R-:W-:-:S02]  /*a8780*/  IMAD.MOV.U32 R226, RZ, RZ, R23 ;  /* 0x000000ffffe27224 */ /* 0x010fc400078e0017 */
[----:B-----5:R-:W-:Y:S01]  /*a8790*/  IMAD.MOV.U32 R225, RZ, RZ, R26 ;  /* 0x000000ffffe17224 */ /* 0x020fe200078e001a */
[----:B------:R-:W-:Y:S02]  /*a87a0*/  MOV R224, R27 ;  /* 0x0000001b00e07202 */ /* 0x000fe40000000f00 */
[----:B------:R-:W2:Y:S01]  /*a87b0*/  LDL.LU R27, [R1+0x3e44] ;  /* 0x003e4400011b7983 */ /* 0x000ea20000300800 */
[----:B------:R-:W4:Y:S02]  /*a87c0*/  LDL.LU R26, [R1+0x3e40] ;  /* 0x003e4000011a7983 */ /* 0x000f240000300800 */
[----:B------:R-:W5:Y:S02]  /*a87d0*/  LDL.LU R23, [R1+0x3e3c] ;  /* 0x003e3c0001177983 */ /* 0x000f640000300800 */
[----:B------:R-:W2:Y:S02]  /*a87e0*/  LDL.LU R22, [R1+0x3e38] ;  /* 0x003e380001167983 */ /* 0x000ea40000300800 */
[----:B------:R-:W-:Y:S01]  /*a87f0*/  IMAD.MOV.U32 R231, RZ, RZ, R7 ;  /* 0x000000ffffe77224 */ /* 0x000fe200078e0007 */
[----:B------:R-:W-:Y:S01]  /*a8800*/  MOV R230, R6 ;  /* 0x0000000600e67202 */ /* 0x000fe20000000f00 */
[----:B---3--:R-:W-:-:S02]  /*a8810*/  IMAD.MOV.U32 R229, RZ, RZ, R11 ;  /* 0x000000ffffe57224 */ /* 0x008fc400078e000b */
[----:B------:R-:W-:Y:S02]  /*a8820*/  IMAD.MOV.U32 R228, RZ, RZ, R10 ;  /* 0x000000ffffe47224 */ /* 0x000fe400078e000a */
[----:B------:R-:W3:Y:S01]  /*a8830*/  LDL.LU R10, [R1+0x3e34] ;  /* 0x003e3400010a7983 */ /* 0x000ee20000300800 */
[----:B------:R-:W2:Y:S02]  /*a8840*/  LDL.LU R11, [R1+0x3e30] ;  /* 0x003e3000010b7983 */ /* 0x000ea40000300800 */
[----:B------:R-:W2:Y:S02]  /*a8850*/  LDL.LU R6, [R1+0x3e2c] ;  /* 0x003e2c0001067983 */ /* 0x000ea40000300800 */
[----:B------:R-:W3:Y:S02]  /*a8860*/  LDL.LU R7, [R1+0x3e28] ;  /* 0x003e280001077983 */ /* 0x000ee40000300800 */
[----:B------:R-:W-:Y:S02]  /*a8870*/  IMAD.MOV.U32 R107, RZ, RZ, R14 ;  /* 0x000000ffff6b7224 */ /* 0x000fe400078e000e */
[----:B------:R-:W-:Y:S01]  /*a8880*/  IMAD.MOV.U32 R106, RZ, RZ, R15 ;  /* 0x000000ffff6a7224 */ /* 0x000fe200078e000f */
[----:B------:R-:W-:Y:S01]  /*a8890*/  MOV R105, R18 ;  /* 0x0000001200697202 */ /* 0x000fe20000000f00 */
[----:B------:R-:W-:-:S02]  /*a88a0*/  IMAD.MOV.U32 R104, RZ, RZ, R19 ;  /* 0x000000ffff687224 */ /* 0x000fc400078e0013 */
[----:B------:R-:W4:Y:S01]  /*a88b0*/  LDL.LU R19, [R1+0x3e24] ;  /* 0x003e240001137983 */ /* 0x000f220000300800 */
[----:B------:R-:W4:Y:S02]  /*a88c0*/  LDL.LU R18, [R1+0x3e20] ;  /* 0x003e200001127983 */ /* 0x000f240000300800 */
[----:B------:R-:W4:Y:S02]  /*a88d0*/  LDL.LU R15, [R1+0x3e1c] ;  /* 0x003e1c00010f7983 */ /* 0x000f240000300800 */
[----:B------:R-:W4:Y:S01]  /*a88e0*/  LDL.LU R14, [R1+0x3e18] ;  /* 0x003e1800010e7983 */ /* 0x000f220000300800 */
[----:B--2---:R-:W-:Y:S01]  /*a88f0*/  MOV R112, R6 ;  /* 0x0000000600707202 */ /* 0x004fe20000000f00 */
[----:B---3--:R-:W-:Y:S01]  /*a8900*/  IMAD.MOV.U32 R113, RZ, RZ, R7 ;  /* 0x000000ffff717224 */ /* 0x008fe200078e0007 */
[----:B------:R-:W2:Y:S01]  /*a8910*/  LDL.LU R6, [R1+0x3e14] ;  /* 0x003e140001067983 */ /* 0x000ea20000300800 */
[----:B------:R-:W3:Y:S02]  /*a8920*/  LDL.LU R7, [R1+0x3e10] ;  /* 0x003e100001077983 */ /* 0x000ee40000300800 */
[----:B------:R-:W-:Y:S01]  /*a8930*/  IMAD.MOV.U32 R114, RZ, RZ, R11 ;  /* 0x000000ffff727224 */ /* 0x000fe200078e000b */
[----:B------:R-:W-:Y:S01]  /*a8940*/  MOV R115, R10 ;  /* 0x0000000a00737202 */ /* 0x000fe20000000f00 */
[----:B------:R-:W4:Y:S01]  /*a8950*/  LDL.LU R11, [R1+0x3e0c] ;  /* 0x003e0c00010b7983 */ /* 0x000f220000300800 */
[----:B------:R-:W5:Y:S02]  /*a8960*/  LDL.LU R10, [R1+0x3e08] ;  /* 0x003e0800010a7983 */ /* 0x000f640000300800 */
[----:B------:R-:W5:Y:S02]  /*a8970*/  LDL.LU R120, [R1+0xb00] ;  /* 0x000b000001787983 */ /* 0x000f640000300800 */
[----:B------:R-:W5:Y:S01]  /*a8980*/  LDL.LU R121, [R1+0xb04] ;  /* 0x000b040001797983 */ /* 0x000f620000300800 */
[----:B------:R-:W5:Y:S01]  /*a8990*/  LDL.LU R122, [R1+0xb08] ;  /* 0x000b0800017a7983 */ /* 0x000f620000300800 */
[----:B------:R-:W5:Y:S02]  /*a89a0*/  LDL.LU R123, [R1+0xb0c] ;  /* 0x000b0c00017b7983 */ /* 0x000f640000300800 */
[----:B--2---:R-:W-:Y:S01]  /*a89b0*/  IMAD.MOV.U32 R127, RZ, RZ, R6 ;  /* 0x000000ffff7f7224 */ /* 0x004fe200078e0006 */
[----:B---3--:R-:W-:Y:S01]  /*a89c0*/  MOV R126, R7 ;  /* 0x00000007007e7202 */ /* 0x008fe20000000f00 */
[----:B----4-:R-:W-:-:S02]  /*a89d0*/  IMAD.MOV.U32 R124, RZ, RZ, R11 ;  /* 0x000000ffff7c7224 */ /* 0x010fc400078e000b */
[----:B-----5:R-:W-:Y:S01]  /*a89e0*/  IMAD.MOV.U32 R125, RZ, RZ, R10 ;  /* 0x000000ffff7d7224 */ /* 0x020fe200078e000a */
[----:B------:R-:W2:Y:S01]  /*a89f0*/  LDL.LU R11, [R1+0x3e04] ;  /* 0x003e0400010b7983 */ /* 0x000ea20000300800 */
[----:B------:R-:W3:Y:S02]  /*a8a00*/  LDL.LU R10, [R1+0x3e00] ;  /* 0x003e0000010a7983 */ /* 0x000ee40000300800 */
[----:B------:R-:W4:Y:S02]  /*a8a10*/  LDL.LU R7, [R1+0x3dfc] ;  /* 0x003dfc0001077983 */ /* 0x000f240000300800 */
        /* <DEDUP_REMOVED lines=10> */
[----:B------:R-:W5:Y:S01]  /*a8ac0*/  LDL.LU R141, [R1+0xb64] ;  /* 0x000b6400018d7983 */ /* 0x000f620000300800 */
[----:B------:R-:W-:Y:S01]  /*a8ad0*/  HMMA.1688.F32.TF32 R80, R236, R36, R80 ;  /* 0x00000024ec50723c */ /* 0x000fe20000081050 */
[----:B------:R-:W5:Y:S01]  /*a8ae0*/  LDL.LU R142, [R1+0xb68] ;  /* 0x000b6800018e7983 */ /* 0x000f620000300800 */
        /* <DEDUP_REMOVED lines=12> */
[----:B------:R-:W-:Y:S02]  /*a8bb0*/  IMAD.MOV.U32 R103, RZ, RZ, R35 ;  /* 0x000000ffff677224 */ /* 0x000fe400078e0023 */
[----:B------:R-:W-:Y:S01]  /*a8bc0*/  IMAD.MOV.U32 R64, RZ, RZ, R93 ;  /* 0x000000ffff407224 */ /* 0x000fe200078e005d */
[----:B------:R-:W-:Y:S02]  /*a8bd0*/  MOV R92, R38 ;  /* 0x00000026005c7202 */ /* 0x000fe40000000f00 */
[----:B------:R-:W-:Y:S01]  /*a8be0*/  MOV R65, R94 ;  /* 0x0000005e00417202 */ /* 0x000fe20000000f00 */
[----:B------:R-:W-:Y:S02]  /*a8bf0*/  IMAD.MOV.U32 R93, RZ, RZ, R39 ;  /* 0x000000ffff5d7224 */ /* 0x000fe400078e0027 */
[----:B------:R-:W-:Y:S02]  /*a8c00*/  IMAD.MOV.U32 R3, RZ, RZ, R95 ;  /* 0x000000ffff037224 */ /* 0x000fe400078e005f */
[----:B------:R-:W-:-:S02]  /*a8c10*/  IMAD.MOV.U32 R94, RZ, RZ, R42 ;  /* 0x000000ffff5e7224 */ /* 0x000fc400078e002a */
[----:B------:R-:W-:Y:S01]  /*a8c20*/  IMAD.MOV.U32 R53, RZ, RZ, R88 ;  /* 0x000000ffff357224 */ /* 0x000fe200078e0058 */
[----:B------:R-:W-:Y:S02]  /*a8c30*/  MOV R95, R43 ;  /* 0x0000002b005f7202 */ /* 0x000fe40000000f00 */
[----:B------:R-:W-:Y:S01]  /*a8c40*/  MOV R52, R89 ;  /* 0x0000005900347202 */ /* 0x000fe20000000f00 */
[----:B------:R-:W-:Y:S02]  /*a8c50*/  IMAD.MOV.U32 R88, RZ, RZ, R46 ;  /* 0x000000ffff587224 */ /* 0x000fe400078e002e */
[----:B------:R-:W-:Y:S02]  /*a8c60*/  IMAD.MOV.U32 R49, RZ, RZ, R90 ;  /* 0x000000ffff317224 */ /* 0x000fe400078e005a */
[----:B------:R-:W-:Y:S02]  /*a8c70*/  IMAD.MOV.U32 R89, RZ, RZ, R47 ;  /* 0x000000ffff597224 */ /* 0x000fe400078e002f */
[----:B------:R-:W-:Y:S01]  /*a8c80*/  IMAD.MOV.U32 R48, RZ, RZ, R91 ;  /* 0x000000ffff307224 */ /* 0x000fe200078e005b */
[----:B------:R-:W-:Y:S01]  /*a8c90*/  MOV R90, R50 ;  /* 0x00000032005a7202 */ /* 0x000fe20000000f00 */
[----:B------:R-:W-:-:S02]  /*a8ca0*/  IMAD.MOV.U32 R60, RZ, RZ, R80 ;  /* 0x000000ffff3c7224 */ /* 0x000fc400078e0050 */
[----:B------:R-:W-:Y:S02]  /*a8cb0*/  IMAD.MOV.U32 R91, RZ, RZ, R51 ;  /* 0x000000ffff5b7224 */ /* 0x000fe400078e0033 */
[----:B------:R-:W-:Y:S02]  /*a8cc0*/  IMAD.MOV.U32 R61, RZ, RZ, R81 ;  /* 0x000000ffff3d7224 */ /* 0x000fe400078e0051 */
[----:B------:R-:W-:Y:S01]  /*a8cd0*/  IMAD.MOV.U32 R80, RZ, RZ, R54 ;  /* 0x000000ffff507224 */ /* 0x000fe200078e0036 */
[----:B------:R-:W-:Y:S02]  /*a8ce0*/  MOV R37, R82 ;  /* 0x0000005200257202 */ /* 0x000fe40000000f00 */
[----:B------:R-:W-:Y:S01]  /*a8cf0*/  MOV R81, R55 ;  /* 0x0000003700517202 */ /* 0x000fe20000000f00 */
[----:B------:R-:W-:Y:S02]  /*a8d00*/  IMAD.MOV.U32 R36, RZ, RZ, R83 ;  /* 0x000000ffff247224 */ /* 0x000fe400078e0053 */
[----:B------:R-:W-:-:S02]  /*a8d10*/  IMAD.MOV.U32 R82, RZ, RZ, R58 ;  /* 0x000000ffff527224 */ /* 0x000fc400078e003a */
[----:B------:R-:W-:Y:S01]  /*a8d20*/  IMAD.MOV.U32 R83, RZ, RZ, R59 ;  /* 0x000000ffff537224 */ /* 0x000fe200078e003b */
[----:B------:R-:W-:Y:S01]  /*a8d30*/  MOV R244, R62 ;  /* 0x0000003e00f47202 */ /* 0x000fe20000000f00 */
[----:B------:R-:W-:Y:S02]  /*a8d40*/  IMAD.MOV.U32 R245, RZ, RZ, R63 ;  /* 0x000000fffff57224 */ /* 0x000fe400078e003f */
[----:B------:R-:W-:Y:S01]  /*a8d50*/  IMAD.MOV.U32 R246, RZ, RZ, R66 ;  /* 0x000000fffff67224 */ /* 0x000fe200078e0042 */
[----:B------:R-:W-:Y:S01]  /*a8d60*/  MOV R247, R67 ;  /* 0x0000004300f77202 */ /* 0x000fe20000000f00 */
[----:B--2---:R-:W-:Y:S02]  /*a8d70*/  IMAD.MOV.U32 R135, RZ, RZ, R11 ;  /* 0x000000ffff877224 */ /* 0x004fe400078e000b */
[----:B---3--:R-:W-:Y:S01]  /*a8d80*/  IMAD.MOV.U32 R134, RZ, RZ, R10 ;  /* 0x000000ffff867224 */ /* 0x008fe200078e000a */
[----:B----4-:R-:W-:Y:S01]  /*a8d90*/  MOV R133, R7 ;  /* 0x0000000700857202 */ /* 0x010fe20000000f00 */
[----:B-----5:R-:W-:-:S02]  /*a8da0*/  IMAD.MOV.U32 R132, RZ, RZ, R6 ;  /* 0x000000ffff847224 */ /* 0x020fc400078e0006 */
[----:B------:R-:W2:Y:S01]  /*a8db0*/  LDL.LU R6, [R1+0x3df4] ;  /* 0x003df40001067983 */ /* 0x000ea20000300800 */
[----:B------:R-:W2:Y:S02]  /*a8dc0*/  LDL.LU R7, [R1+0x3df0] ;  /* 0x003df00001077983 */ /* 0x000ea40000300800 */
[----:B------:R-:W3:Y:S02]  /*a8dd0*/  LDL.LU R10, [R1+0x3dec] ;  /* 0x003dec00010a7983 */ /* 0x000ee40000300800 */
[----:B------:R-:W3:Y:S01]  /*a8de0*/  LDL.LU R11, [R1+0x3de8] ;  /* 0x003de800010b7983 */ /* 0x000ee20000300800 */
        /* <DEDUP_REMOVED lines=46> */
[----:B------:R-:W-:Y:S01]  /*a90d0*/  STL.64 [R1+0x1228], R126 ;  /* 0x0012287e01007387 */ /* 0x000fe20000100a00 */
[C---:B--2---:R-:W-:Y:S08]  /*a90e0*/  HMMA.1688.F32.TF32 R108, R240.reuse, R54, R108 ;  /* 0x00000036f06c723c */ /* 0x044ff0000008106c */
[C---:B---3--:R-:W-:Y:S08]  /*a90f0*/  HMMA.1688.F32.TF32 R120, R240.reuse, R66, R120 ;  /* 0x00000042f078723c */ /* 0x048ff00000081078 */
[C---:B------:R-:W-:Y:S08]  /*a9100*/  HMMA.1688.F32.TF32 R116, R240.reuse, R62, R116 ;  /* 0x0000003ef074723c */ /* 0x040ff00000081074 */
[C---:B------:R-:W-:Y:S08]  /*a9110*/  HMMA.1688.F32.TF32 R112, R240.reuse, R58, R112 ;  /* 0x0000003af070723c */ /* 0x040ff00000081070 */
[C---:B------:R-:W-:Y:S08]  /*a9120*/  HMMA.1688.F32.TF32 R96, R240.reuse, R34, R96 ;  /* 0x00000022f060723c */ /* 0x040ff00000081060 */
[C---:B------:R-:W-:Y:S08]  /*a9130*/  HMMA.1688.F32.TF32 R92, R240.reuse, R30, R92 ;  /* 0x0000001ef05c723c */ /* 0x040ff0000008105c */
[C---:B------:R-:W-:Y:S01]  /*a9140*/  HMMA.1688.F32.TF32 R88, R240.reuse, R26, R88 ;  /* 0x0000001af058723c */ /* 0x040fe20000081058 */
[----:B------:R-:W-:Y:S01]  /*a9150*/  STL.64 [R1+0x1210], R120 ;  /* 0x0012107801007387 */ /* 0x000fe20000100a00 */
[----:B------:R-:W-:Y:S02]  /*a9160*/  STL.64 [R1+0x1218], R122 ;  /* 0x0012187a01007387 */ /* 0x000fe40000100a00 */
[----:B------:R-:W-:Y:S02]  /*a9170*/  STL.64 [R1+0x1200], R116 ;  /* 0x0012007401007387 */ /* 0x000fe40000100a00 */
[----:B------:R-:W-:Y:S01]  /*a9180*/  STL.64 [R1+0x1208], R118 ;  /* 0x0012087601007387 */ /* 0x000fe20000100a00 */
[----:B------:R-:W-:Y:S01]  /*a9190*/  STL.64 [R1+0x11f0], R112 ;  /* 0x0011f07001007387 */ /* 0x000fe20000100a00 */
[----:B------:R2:W-:Y:S02]  /*a91a0*/  STL.64 [R1+0x11f8], R114 ;  /* 0x0011f87201007387 */ /* 0x0005e40000100a00 */
[----:B------:R-:W-:Y:S02]  /*a91b0*/  STL.64 [R1+0x11e0], R108 ;  /* 0x0011e06c01007387 */ /* 0x000fe40000100a00 */
[----:B------:R3:W-:Y:S01]  /*a91c0*/  STL.64 [R1+0x11e8], R110 ;  /* 0x0011e86e01007387 */ /* 0x0007e20000100a00 */
[C---:B--2---:R-:W-:Y:S08]  /*a91d0*/  HMMA.1688.F32.TF32 R112, R240.reuse, R50, R104 ;  /* 0x00000032f070723c */ /* 0x044ff00000081068 */
[C---:B---3--:R-:W-:Y:S08]  /*a91e0*/  HMMA.1688.F32.TF32 R108, R240.reuse, R46, R100 ;  /* 0x0000002ef06c723c */ /* 0x048ff00000081064 */
        /* <DEDUP_REMOVED lines=8> */
[----:B------:R-:W-:Y:S07]  /*a9270*/  STL.64 [R1+0x11b8], R106 ;  /* 0x0011b86a01007387 */ /* 0x000fee0000100a00 */
[----:B------:R-:W-:Y:S02]  /*a9280*/  STL.64 [R1+0x11a0], R100 ;  /* 0x0011a06401007387 */ /* 0x000fe40000100a00 */
[----:B------:R-:W-:Y:S01]  /*a9290*/  STL.64 [R1+0x11a8], R102 ;  /* 0x0011a86601007387 */ /* 0x000fe20000100a00 */
[----:B------:R-:W-:Y:S01]  /*a92a0*/  STL.64 [R1+0x1570], R96 ;  /* 0x0015706001007387 */ /* 0x000fe20000100a00 */
[----:B------:R-:W-:Y:S02]  /*a92b0*/  STL.64 [R1+0x1578], R98 ;  /* 0x0015786201007387 */ /* 0x000fe40000100a00 */
[----:B------:R-:W-:Y:S02]  /*a92c0*/  STL.64 [R1+0x1560], R92 ;  /* 0x0015605c01007387 */ /* 0x000fe40000100a00 */
[----:B------:R-:W-:Y:S01]  /*a92d0*/  STL.64 [R1+0x1568], R94 ;  /* 0x0015685e01007387 */ /* 0x000fe20000100a00 */
[----:B------:R-:W-:Y:S01]  /*a92e0*/  STL.64 [R1+0x1550], R88 ;  /* 0x0015505801007387 */ /* 0x000fe20000100a00 */
[----:B------:R5:W-:Y:S02]  /*a92f0*/  STL.64 [R1+0x1558], R90 ;  /* 0x0015585a01007387 */ /* 0x000be40000100a00 */
[----:B------:R-:W-:-:S02]  /*a9300*/  IMAD.MOV.U32 R5, RZ, RZ, R86 ;  /* 0x000000ffff057224 */ /* 0x000fc400078e0056 */
[----:B------:R4:W-:Y:S02]  /*a9310*/  STL.64 [R1+0x1540], R84 ;  /* 0x0015405401007387 */ /* 0x0009e40000100a00 */
[----:B------:R-:W-:Y:S01]  /*a9320*/  IMAD.MOV.U32 R4, RZ, RZ, R87 ;  /* 0x000000ffff047224 */ /* 0x000fe200078e0057 */
[C---:B-----5:R-:W-:Y:S08]  /*a9330*/  HMMA.1688.F32.TF32 R88, R240.reuse, R18, R80 ;  /* 0x00000012f058723c */ /* 0x060ff00000081050 */
[C---:B----4-:R-:W-:Y:S08]  /*a9340*/  HMMA.1688.F32.TF32 R84, R240.reuse, R14, R76 ;  /* 0x0000000ef054723c */ /* 0x050ff0000008104c */
[C---:B------:R-:W-:Y:S08]  /*a9350*/  HMMA.1688.F32.TF32 R80, R240.reuse, R10, R248 ;  /* 0x0000000af050723c */ /* 0x040ff000000810f8 */
[----:B------:R-:W-:Y:S01]  /*a9360*/  HMMA.1688.F32.TF32 R76, R240, R6, R244 ;  /* 0x00000006f04c723c */ /* 0x000fe200000810f4 */
[----:B------:R-:W-:Y:S04]  /*a9370*/  LDS R240, [R161+0x24180] ;  /* 0x02418000a1f07984 */ /* 0x000fe80000000800 */
[----:B------:R-:W-:Y:S04]  /*a9380*/  LDS R242, [R161+0x26180] ;  /* 0x02618000a1f27984 */ /* 0x000fe80000000800 */
[----:B------:R-:W-:Y:S04]  /*a9390*/  LDS R241, [R189+0x24180] ;  /* 0x02418000bdf17984 */ /* 0x000fe80000000800 */
[----:B------:R-:W2:Y:S04]  /*a93a0*/  LDS R243, [R189+0x26180] ;  /* 0x02618000bdf37984 */ /* 0x000ea80000000800 */
[----:B------:R-:W-:Y:S01]  /*a93b0*/  STL.64 [R1+0x1530], R88 ;  /* 0x0015305801007387 */ /* 0x000fe20000100a00 */
[----:B------:R-:W-:Y:S02]  /*a93c0*/  STL.64 [R1+0x1538], R90 ;  /* 0x0015385a01007387 */ /* 0x000fe40000100a00 */
[----:B------:R-:W-:Y:S02]  /*a93d0*/  STL.64 [R1+0x1520], R84 ;  /* 0x0015205401007387 */ /* 0x000fe40000100a00 */
[----:B------:R-:W-:Y:S01]  /*a93e0*/  STL.64 [R1+0x1528], R86 ;  /* 0x0015285601007387 */ /* 0x000fe20000100a00 */
[----:B------:R-:W3:Y:S01]  /*a93f0*/  LDL.LU R244, [R1+0x860] ;  /* 0x0008600001f47983 */ /* 0x000ee20000300800 */
[----:B------:R4:W-:Y:S02]  /*a9400*/  STL.64 [R1+0x1510], R80 ;  /* 0x0015105001007387 */ /* 0x0009e40000100a00 */
[----:B------:R5:W-:Y:S02]  /*a9410*/  STL.64 [R1+0x1518], R82 ;  /* 0x0015185201007387 */ /* 0x000be40000100a00 */
[----:B------:R1:W-:Y:S01]  /*a9420*/  STL.64 [R1+0x1190], R76 ;  /* 0x0011904c01007387 */ /* 0x0003e20000100a00 */
[----:B------:R1:W-:Y:S01]  /*a9430*/  STL.64 [R1+0x1198], R78 ;  /* 0x0011984e01007387 */ /* 0x0003e20000100a00 */
[----:B------:R-:W3:Y:S02]  /*a9440*/  LDL.LU R245, [R1+0x864] ;  /* 0x0008640001f57983 */ /* 0x000ee40000300800 */
[----:B------:R-:W3:Y:S02]  /*a9450*/  LDL.LU R246, [R1+0x868] ;  /* 0x0008680001f67983 */ /* 0x000ee40000300800 */
[----:B------:R-:W3:Y:S01]  /*a9460*/  LDL.LU R247, [R1+0x86c] ;  /* 0x00086c0001f77983 */ /* 0x000ee20000300800 */
[----:B------:R-:W2:Y:S01]  /*a9470*/  LDL.LU R248, [R1+0x870] ;  /* 0x0008700001f87983 */ /* 0x000ea20000300800 */
[----:B------:R-:W2:Y:S02]  /*a9480*/  LDL.LU R249, [R1+0x874] ;  /* 0x0008740001f97983 */ /* 0x000ea40000300800 */
[----:B------:R-:W2:Y:S02]  /*a9490*/  LDL.LU R250, [R1+0x878] ;  /* 0x0008780001fa7983 */ /* 0x000ea40000300800 */
[----:B------:R-:W2:Y:S01]  /*a94a0*/  LDL.LU R251, [R1+0x87c] ;  /* 0x00087c0001fb7983 */ /* 0x000ea20000300800 */
[----:B----4-:R-:W4:Y:S01]  /*a94b0*/  LDL.LU R80, [R1+0x890] ;  /* 0x0008900001507983 */ /* 0x010f220000300800 */
[----:B------:R-:W4:Y:S02]  /*a94c0*/  LDL.LU R81, [R1+0x894] ;  /* 0x0008940001517983 */ /* 0x000f240000300800 */
[----:B-----5:R-:W4:Y:S02]  /*a94d0*/  LDL.LU R82, [R1+0x898] ;  /* 0x0008980001527983 */ /* 0x020f240000300800 */
[----:B------:R-:W4:Y:S01]  /*a94e0*/  LDL.LU R83, [R1+0x89c] ;  /* 0x00089c0001537983 */ /* 0x000f220000300800 */
        /* <DEDUP_REMOVED lines=92> */
[----:B-1----:R-:W5:Y:S01]  /*a9ab0*/  LDL.LU R76, [R1+0x880] ;  /* 0x00088000014c7983 */ /* 0x002f620000300800 */
[----:B------:R-:W5:Y:S02]  /*a9ac0*/  LDL.LU R77, [R1+0x884] ;  /* 0x00088400014d7983 */ /* 0x000f640000300800 */
[----:B------:R-:W5:Y:S02]  /*a9ad0*/  LDL.LU R78, [R1+0x888] ;  /* 0x00088800014e7983 */ /* 0x000f640000300800 */
[----:B------:R-:W5:Y:S01]  /*a9ae0*/  LDL.LU R79, [R1+0x88c] ;  /* 0x00088c00014f7983 */ /* 0x000f620000300800 */
[C---:B--2---:R-:W-:Y:S08]  /*a9af0*/  HMMA.1688.F32.TF32 R128, R236.reuse, R30, R128 ;  /* 0x0000001eec80723c */ /* 0x044ff00000081080 */
[C---:B---3--:R-:W-:Y:S08]  /*a9b00*/  HMMA.1688.F32.TF32 R132, R236.reuse, R34, R132 ;  /* 0x00000022ec84723c */ /* 0x048ff00000081084 */
[C---:B------:R-:W-:Y:S08]  /*a9b10*/  HMMA.1688.F32.TF32 R136, R236.reuse, R38, R136 ;  /* 0x00000026ec88723c */ /* 0x040ff00000081088 */
[C---:B----4-:R-:W-:Y:S08]  /*a9b20*/  HMMA.1688.F32.TF32 R144, R236.reuse, R46, R144 ;  /* 0x0000002eec90723c */ /* 0x050ff00000081090 */
[C---:B-----5:R-:W-:Y:S08]  /*a9b30*/  HMMA.1688.F32.TF32 R148, R236.reuse, R50, R148 ;  /* 0x00000032ec94723c */ /* 0x060ff00000081094 */
[C---:B------:R-:W-:Y:S08]  /*a9b40*/  HMMA.1688.F32.TF32 R152, R236.reuse, R54, R152 ;  /* 0x00000036ec98723c */ /* 0x040ff00000081098 */
[C---:B------:R-:W-:Y:S08]  /*a9b50*/  HMMA.1688.F32.TF32 R164, R236.reuse, R62, R164 ;  /* 0x0000003eeca4723c */ /* 0x040ff000000810a4 */
[C---:B------:R-:W-:Y:S08]  /*a9b60*/  HMMA.1688.F32.TF32 R168, R236.reuse, R66, R168 ;  /* 0x00000042eca8723c */ /* 0x040ff000000810a8 */
[C---:B------:R-:W-:Y:S08]  /*a9b70*/  HMMA.1688.F32.TF32 R156, R236.reuse, R58, R156 ;  /* 0x0000003aec9c723c */ /* 0x040ff0000008109c */
[C---:B------:R-:W-:Y:S08]  /*a9b80*/  HMMA.1688.F32.TF32 R140, R236.reuse, R42, R140 ;  /* 0x0000002aec8c723c */ /* 0x040ff0000008108c */
[----:B------:R-:W-:Y:S01]  /*a9b90*/  HMMA.1688.F32.TF32 R124, R236, R26, R124 ;  /* 0x0000001aec7c723c */ /* 0x000fe2000008107c */
[----:B------:R-:W-:Y:S01]  /*a9ba0*/  STL.64 [R1+0x1180], R168 ;  /* 0x001180a801007387 */ /* 0x000fe20000100a00 */
[----:B------:R1:W-:Y:S03]  /*a9bb0*/  STL.64 [R1+0x1188], R170 ;  /* 0x001188aa01007387 */ /* 0x0003e60000100a00 */
[----:B-1----:R-:W2:Y:S01]  /*a9bc0*/  LDL.LU.64 R170, [R1+0x3d70] ;  /* 0x003d700001aa7983 */ /* 0x002ea20000300a00 */
[----:B------:R-:W2:Y:S02]  /*a9bd0*/  LDL.LU.64 R168, [R1+0x3d68] ;  /* 0x003d680001a87983 */ /* 0x000ea40000300a00 */
[----:B------:R-:W-:Y:S02]  /*a9be0*/  STL.64 [R1+0x1170], R164 ;  /* 0x001170a401007387 */ /* 0x000fe40000100a00 */
[----:B------:R1:W-:Y:S02]  /*a9bf0*/  STL.64 [R1+0x1178], R166 ;  /* 0x001178a601007387 */ /* 0x0003e40000100a00 */
[----:B-1----:R-:W3:Y:S01]  /*a9c00*/  LDL.LU.64 R166, [R1+0x3d60] ;  /* 0x003d600001a67983 */ /* 0x002ee20000300a00 */
[----:B------:R-:W3:Y:S02]  /*a9c10*/  LDL.LU.64 R164, [R1+0x3d58] ;  /* 0x003d580001a47983 */ /* 0x000ee40000300a00 */
        /* <DEDUP_REMOVED lines=16> */
[----:B------:R-:W-:Y:S01]  /*a9d20*/  MOV R9, R126 ;  /* 0x0000007e00097202 */ /* 0x000fe20000000f00 */
[----:B------:R1:W-:Y:S02]  /*a9d30*/  STL.64 [R1+0x14e0], R124 ;  /* 0x0014e07c01007387 */ /* 0x0003e40000100a00 */
[----:B------:R-:W-:-:S02]  /*a9d40*/  IMAD.MOV.U32 R8, RZ, RZ, R127 ;  /* 0x000000ffff087224 */ /* 0x000fc400078e007f */
[C---:B-1----:R-:W-:Y:S08]  /*a9d50*/  HMMA.1688.F32.TF32 R124, R236.reuse, R22, R120 ;  /* 0x00000016ec7c723c */ /* 0x042ff00000081078 */
[C---:B------:R-:W-:Y:S08]  /*a9d60*/  HMMA.1688.F32.TF32 R120, R236.reuse, R18, R116 ;  /* 0x00000012ec78723c */ /* 0x040ff00000081074 */
[C---:B------:R-:W-:Y:S08]  /*a9d70*/  HMMA.1688.F32.TF32 R116, R236.reuse, R14, R112 ;  /* 0x0000000eec74723c */ /* 0x040ff00000081070 */
[C---:B------:R-:W-:Y:S08]  /*a9d80*/  HMMA.1688.F32.TF32 R112, R236.reuse, R10, R108 ;  /* 0x0000000aec70723c */ /* 0x040ff0000008106c */
[----:B------:R-:W-:Y:S08]  /*a9d90*/  HMMA.1688.F32.TF32 R108, R236, R6, R104 ;  /* 0x00000006ec6c723c */ /* 0x000ff00000081068 */
[C---:B------:R-:W-:Y:S08]  /*a9da0*/  HMMA.1688.F32.TF32 R104, R232.reuse, R66, R100 ;  /* 0x00000042e868723c */ /* 0x040ff00000081064 */
[C---:B------:R-:W-:Y:S01]  /*a9db0*/  HMMA.1688.F32.TF32 R100, R232.reuse, R62, R228 ;  /* 0x0000003ee864723c */ /* 0x040fe200000810e4 */
        /* <DEDUP_REMOVED lines=16> */
[----:B------:R-:W-:Y:S01]  /*a9ec0*/  STL.64 [R1+0x10e0], R100 ;  /* 0x0010e06401007387 */ /* 0x000fe20000100a00 */
[----:B------:R5:W-:Y:S01]  /*a9ed0*/  STL.64 [R1+0x10e8], R102 ;  /* 0x0010e86601007387 */ /* 0x000be20000100a00 */
        /* <DEDUP_REMOVED lines=23> */
[----:B------:R-:W4:Y:S02]  /*aa050*/  LDL.LU R248, [R1+0x720] ;  /* 0x0007200001f87983 */ /* 0x000f240000300800 */
[----:B------:R5:W-:Y:S01]  /*aa060*/  STL.64 [R1+0x1480], R80 ;  /* 0x0014805001007387 */ /* 0x000be20000100a00 */
[----:B------:R1:W-:Y:S01]  /*aa070*/  STL.64 [R1+0x1488], R82 ;  /* 0x0014885201007387 */ /* 0x0003e20000100a00 */
[----:B------:R1:W-:Y:S02]  /*aa080*/  STL.64 [R1+0x1470], R76 ;  /* 0x0014704c01007387 */ /* 0x0003e40000100a00 */
[----:B------:R1:W-:Y:S02]  /*aa090*/  STL.64 [R1+0x1478], R78 ;  /* 0x0014784e01007387 */ /* 0x0003e40000100a00 */
[----:B------:R-:W4:Y:S01]  /*aa0a0*/  LDL.LU R249, [R1+0x724] ;  /* 0x0007240001f97983 */ /* 0x000f220000300800 */
[----:B------:R-:W4:Y:S01]  /*aa0b0*/  LDL.LU R250, [R1+0x728] ;  /* 0x0007280001fa7983 */ /* 0x000f220000300800 */
[----:B------:R-:W4:Y:S03]  /*aa0c0*/  LDL.LU R251, [R1+0x72c] ;  /* 0x00072c0001fb7983 */ /* 0x000f260000300800 */
[----:B-----5:R-:W5:Y:S01]  /*aa0d0*/  LDL.LU R80, [R1+0x740] ;  /* 0x0007400001507983 */ /* 0x020f620000300800 */
[----:B------:R-:W5:Y:S02]  /*aa0e0*/  LDL.LU R81, [R1+0x744] ;  /* 0x0007440001517983 */ /* 0x000f640000300800 */
[----:B-1----:R-:W5:Y:S02]  /*aa0f0*/  LDL.LU R82, [R1+0x748] ;  /* 0x0007480001527983 */ /* 0x002f640000300800 */
        /* <DEDUP_REMOVED lines=77> */
[C---:B--2---:R-:W-:Y:S08]  /*aa5d0*/  HMMA.1688.F32.TF32 R112, R240.reuse, R58, R112 ;  /* 0x0000003af070723c */ /* 0x044ff00000081070 */
[----:B---3--:R-:W-:Y:S08]  /*aa5e0*/  HMMA.1688.F32.TF32 R120, R240, R66, R120 ;  /* 0x00000042f078723c */ /* 0x008ff00000081078 */
[C---:B------:R-:W-:Y:S08]  /*aa5f0*/  HMMA.1688.F32.TF32 R124, R232.reuse, R6, R124 ;  /* 0x00000006e87c723c */ /* 0x040ff0000008107c */
[C---:B----4-:R-:W-:Y:S08]  /*aa600*/  HMMA.1688.F32.TF32 R128, R232.reuse, R10, R128 ;  /* 0x0000000ae880723c */ /* 0x050ff00000081080 */
[C---:B-----5:R-:W-:Y:S08]  /*aa610*/  HMMA.1688.F32.TF32 R136, R232.reuse, R18, R136 ;  /* 0x00000012e888723c */ /* 0x060ff00000081088 */
[C---:B------:R-:W-:Y:S08]  /*aa620*/  HMMA.1688.F32.TF32 R140, R232.reuse, R22, R140 ;  /* 0x00000016e88c723c */ /* 0x040ff0000008108c */
[----:B------:R-:W-:Y:S08]  /*aa630*/  HMMA.1688.F32.TF32 R132, R232, R14, R132 ;  /* 0x0000000ee884723c */ /* 0x000ff00000081084 */
[C---:B------:R-:W-:Y:S08]  /*aa640*/  HMMA.1688.F32.TF32 R116, R240.reuse, R62, R116 ;  /* 0x0000003ef074723c */ /* 0x040ff00000081074 */
        /* <DEDUP_REMOVED lines=21> */
[----:B------:R2:W-:Y:S01]  /*aa7a0*/  STL.64 [R1+0x1048], R114 ;  /* 0x0010487201007387 */ /* 0x0005e20000100a00 */
[----:B------:R-:W-:Y:S01]  /*aa7b0*/  STL.64 [R1+0x1030], R108 ;  /* 0x0010306c01007387 */ /* 0x000fe20000100a00 */
[----:B------:R3:W-:Y:S01]  /*aa7c0*/  STL.64 [R1+0x1038], R110 ;  /* 0x0010386e01007387 */ /* 0x0007e20000100a00 */
[C---:B--2---:R-:W-:Y:S08]  /*aa7d0*/  HMMA.1688.F32.TF32 R112, R240.reuse, R50, R104 ;  /* 0x00000032f070723c */ /* 0x044ff00000081068 */
[C---:B---3--:R-:W-:Y:S08]  /*aa7e0*/  HMMA.1688.F32.TF32 R108, R240.reuse, R46, R100 ;  /* 0x0000002ef06c723c */ /* 0x048ff00000081064 */
[C---:B------:R-:W-:Y:S08]  /*aa7f0*/  HMMA.1688.F32.TF32 R104, R240.reuse, R42, R228 ;  /* 0x0000002af068723c */ /* 0x040ff000000810e4 */
[C---:B------:R-:W-:Y:S01]  /*aa800*/  HMMA.1688.F32.TF32 R100, R240.reuse, R38, R224 ;  /* 0x00000026f064723c */ /* 0x040fe200000810e0 */
[----:B------:R-:W-:Y:S01]  /*aa810*/  STL.64 [R1+0x1020], R112 ;  /* 0x0010207001007387 */ /* 0x000fe20000100a00 */
[----:B------:R-:W-:Y:S05]  /*aa820*/  STL.64 [R1+0x1028], R114 ;  /* 0x0010287201007387 */ /* 0x000fea0000100a00 */
[----:B------:R-:W-:Y:S02]  /*aa830*/  STL.64 [R1+0x1010], R108 ;  /* 0x0010106c01007387 */ /* 0x000fe40000100a00 */
[----:B------:R-:W-:Y:S06]  /*aa840*/  STL.64 [R1+0x1018], R110 ;  /* 0x0010186e01007387 */ /* 0x000fec0000100a00 */
[----:B------:R-:W-:Y:S01]  /*aa850*/  STL.64 [R1+0x1000], R104 ;  /* 0x0010006801007387 */ /* 0x000fe20000100a00 */
[----:B------:R-:W-:Y:S07]  /*aa860*/  STL.64 [R1+0x1008], R106 ;  /* 0x0010086a01007387 */ /* 0x000fee0000100a00 */
[----:B------:R-:W-:Y:S02]  /*aa870*/  STL.64 [R1+0xff0], R100 ;  /* 0x000ff06401007387 */ /* 0x000fe40000100a00 */
[----:B------:R-:W-:Y:S01]  /*aa880*/  STL.64 [R1+0xff8], R102 ;  /* 0x000ff86601007387 */ /* 0x000fe20000100a00 */
[----:B------:R-:W-:Y:S01]  /*aa890*/  STL.64 [R1+0x1420], R96 ;  /* 0x0014206001007387 */ /* 0x000fe20000100a00 */
[----:B------:R2:W-:Y:S02]  /*aa8a0*/  STL.64 [R1+0x1428], R98 ;  /* 0x0014286201007387 */ /* 0x0005e40000100a00 */
[C---:B--2---:R-:W-:Y:S08]  /*aa8b0*/  HMMA.1688.F32.TF32 R96, R240.reuse, R30, R92 ;  /* 0x0000001ef060723c */ /* 0x044ff0000008105c */
        /* <DEDUP_REMOVED lines=10> */
[----:B------:R-:W-:Y:S02]  /*aa960*/  STL.64 [R1+0x13f8], R90 ;  /* 0x0013f85a01007387 */ /* 0x000fe40000100a00 */
[----:B------:R-:W-:Y:S02]  /*aa970*/  STL.64 [R1+0x13e0], R84 ;  /* 0x0013e05401007387 */ /* 0x000fe40000100a00 */
[----:B------:R-:W-:Y:S03]  /*aa980*/  STL.64 [R1+0x13e8], R86 ;  /* 0x0013e85601007387 */ /* 0x000fe60000100a00 */
[----:B------:R-:W-:Y:S01]  /*aa990*/  STL.64 [R1+0x13d0], R80 ;  /* 0x0013d05001007387 */ /* 0x000fe20000100a00 */
[----:B------:R2:W-:Y:S02]  /*aa9a0*/  STL.64 [R1+0x13d8], R82 ;  /* 0x0013d85201007387 */ /* 0x0005e40000100a00 */
[----:B--2---:R-:W-:Y:S05]  /*aa9b0*/  HMMA.1688.F32.TF32 R80, R240, R6, R244 ;  /* 0x00000006f050723c */ /* 0x004fea00000810f4 */
[----:B------:R2:W-:Y:S01]  /*aa9c0*/  STL.64 [R1+0x13c0], R76 ;  /* 0x0013c04c01007387 */ /* 0x0005e20000100a00 */
[----:B------:R-:W-:Y:S01]  /*aa9d0*/  IMAD.MOV.U32 R25, RZ, RZ, R78 ;  /* 0x000000ffff197224 */ /* 0x000fe200078e004e */
[----:B------:R-:W-:-:S02]  /*aa9e0*/  MOV R24, R79 ;  /* 0x0000004f00187202 */ /* 0x000fc40000000f00 */
[----:B------:R-:W-:Y:S04]  /*aa9f0*/  LDS R240, [R161+0x24300] ;  /* 0x02430000a1f07984 */ /* 0x000fe80000000800 */
[----:B------:R-:W-:Y:S04]  /*aaa00*/  LDS R242, [R161+0x26300] ;  /* 0x02630000a1f27984 */ /* 0x000fe80000000800 */
[----:B------:R-:W-:Y:S04]  /*aaa10*/  LDS R241, [R189+0x24300] ;  /* 0x02430000bdf17984 */ /* 0x000fe80000000800 */
[----:B------:R-:W3:Y:S04]  /*aaa20*/  LDS R243, [R189+0x26300] ;  /* 0x02630000bdf37984 */ /* 0x000ee80000000800 */
[----:B--2---:R-:W2:Y:S04]  /*aaa30*/  LDL.LU R76, [R1+0x90] ;  /* 0x00009000014c7983 */ /* 0x004ea80000300800 */
[----:B------:R4:W-:Y:S01]  /*aaa40*/  STL.64 [R1+0xfe0], R80 ;  /* 0x000fe05001007387 */ /* 0x0009e20000100a00 */
[----:B------:R5:W-:Y:S02]  /*aaa50*/  STL.64 [R1+0xfe8], R82 ;  /* 0x000fe85201007387 */ /* 0x000be40000100a00 */
[----:B------:R-:W2:Y:S02]  /*aaa60*/  LDL.LU R77, [R1+0x94] ;  /* 0x00009400014d7983 */ /* 0x000ea40000300800 */
[----:B------:R-:W2:Y:S01]  /*aaa70*/  LDL.LU R78, [R1+0x98] ;  /* 0x00009800014e7983 */ /* 0x000ea20000300800 */
[----:B------:R-:W2:Y:S04]  /*aaa80*/  LDL.LU R79, [R1+0x9c] ;  /* 0x00009c00014f7983 */ /* 0x000ea80000300800 */
        /* <DEDUP_REMOVED lines=16> */
[----:B------:R-:W1:Y:S01]  /*aab90*/  LDL.LU R100, [R1+0x110] ;  /* 0x0001100001647983 */ /* 0x000e620000300800 */
[----:B------:R-:W1:Y:S02]  /*aaba0*/  LDL.LU R101, [R1+0x114] ;  /* 0x0001140001657983 */ /* 0x000e640000300800 */
[----:B------:R-:W1:Y:S02]  /*aabb0*/  LDL.LU R102, [R1+0x118] ;  /* 0x0001180001667983 */ /* 0x000e640000300800 */
[----:B------:R-:W1:Y:S01]  /*aabc0*/  LDL.LU R103, [R1+0x11c] ;  /* 0x00011c0001677983 */ /* 0x000e620000300800 */
        /* <DEDUP_REMOVED lines=76> */
[C---:B--2---:R-:W-:Y:S08]  /*ab090*/  HMMA.1688.F32.TF32 R244, R236.reuse, R62, R244 ;  /* 0x0000003eecf4723c */ /* 0x044ff000000810f4 */
[C---:B---3--:R-:W-:Y:S11]  /*ab0a0*/  HMMA.1688.F32.TF32 R248, R236.reuse, R66, R248 ;  /* 0x00000042ecf8723c */ /* 0x048ff600000810f8 */
[----:B------:R-:W-:Y:S11]  /*ab0b0*/  @!UPT UIADD3 URZ, URZ, URZ, URZ ;  /* 0x0000003f3f3ff290 */ /* 0x000ff6000fffe03f */
[----:B------:R-:W-:Y:S01]  /*ab0c0*/  @!UPT UIADD3 URZ, URZ, URZ, URZ ;  /* 0x0000003f3f3ff290 */ /* 0x000fe2000fffe03f */
[----:B------:R-:W-:Y:S01]  /*ab0d0*/  STL.64 [R1+0xfd0], R248 ;  /* 0x000fd0f801007387 */ /* 0x000fe20000100a00 */
[----:B------:R2:W-:Y:S03]  /*ab0e0*/  STL.64 [R1+0xfd8], R250 ;  /* 0x000fd8fa01007387 */ /* 0x0005e60000100a00 */
[----:B--2---:R-:W2:Y:S01]  /*ab0f0*/  LDL.LU.64 R250, [R1+0x3d50] ;  /* 0x003d500001fa7983 */ /* 0x004ea20000300a00 */
[----:B------:R-:W3:Y:S02]  /*ab100*/  LDL.LU.64 R248, [R1+0x3d48] ;  /* 0x003d480001f87983 */ /* 0x000ee40000300a00 */
[----:B------:R-:W-:Y:S02]  /*ab110*/  STL.64 [R1+0xfc0], R244 ;  /* 0x000fc0f401007387 */ /* 0x000fe40000100a00 */
[----:B------:R1:W-:Y:S02]  /*ab120*/  STL.64 [R1+0xfc8], R246 ;  /* 0x000fc8f601007387 */ /* 0x0003e40000100a00 */
[----:B-1----:R-:W2:Y:S01]  /*ab130*/  LDL.LU.64 R246, [R1+0x3d40] ;  /* 0x003d400001f67983 */ /* 0x002ea20000300a00 */
[----:B------:R-:W2:Y:S01]  /*ab140*/  LDL.LU.64 R244, [R1+0x3d38] ;  /* 0x003d380001f47983 */ /* 0x000ea20000300a00 */
[C---:B----4-:R-:W-:Y:S08]  /*ab150*/  HMMA.1688.F32.TF32 R156, R236.reuse, R58, R156 ;  /* 0x0000003aec9c723c */ /* 0x050ff0000008109c */
        /* <DEDUP_REMOVED lines=16> */
[C---:B-----5:R-:W-:Y:S08]  /*ab260*/  HMMA.1688.F32.TF32 R88, R232.reuse, R46, R88 ;  /* 0x0000002ee858723c */ /* 0x060ff00000081058 */
[C---:B------:R-:W-:Y:S08]  /*ab270*/  HMMA.1688.F32.TF32 R84, R232.reuse, R42, R84 ;  /* 0x0000002ae854723c */ /* 0x040ff00000081054 */
[C---:B------:R-:W-:Y:S08]  /*ab280*/  HMMA.1688.F32.TF32 R80, R232.reuse, R38, R80 ;  /* 0x00000026e850723c */ /* 0x040ff00000081050 */
[----:B------:R-:W-:Y:S01]  /*ab290*/  HMMA.1688.F32.TF32 R76, R232, R34, R76 ;  /* 0x00000022e84c723c */ /* 0x000fe2000008104c */
        /* <DEDUP_REMOVED lines=28> */
[----:B------:R1:W-:Y:S02]  /*ab460*/  STL.64 [R1+0xf58], R106 ;  /* 0x000f586a01007387 */ /* 0x0003e40000100a00 */
[----:B------:R-:W-:-:S02]  /*ab470*/  IMAD.MOV.U32 R21, RZ, RZ, R100 ;  /* 0x000000ffff157224 */ /* 0x000fc400078e0064 */
[----:B------:R-:W-:Y:S01]  /*ab480*/  IMAD.MOV.U32 R20, RZ, RZ, R101 ;  /* 0x000000ffff147224 */ /* 0x000fe200078e0065 */
[----:B------:R-:W-:Y:S01]  /*ab490*/  MOV R13, R102 ;  /* 0x00000066000d7202 */ /* 0x000fe20000000f00 */
[----:B------:R-:W-:Y:S01]  /*ab4a0*/  IMAD.MOV.U32 R12, RZ, RZ, R103 ;  /* 0x000000ffff0c7224 */ /* 0x000fe200078e0067 */
[----:B------:R-:W-:Y:S01]  /*ab4b0*/  LDS R238, [R161+0x26400] ;  /* 0x02640000a1ee7984 */ /* 0x000fe20000000800 */
[C---:B------:R-:W-:Y:S08]  /*ab4c0*/  HMMA.1688.F32.TF32 R100, R232.reuse, R58, R224 ;  /* 0x0000003ae864723c */ /* 0x040ff000000810e0 */
[----:B-1----:R-:W-:Y:S01]  /*ab4d0*/  HMMA.1688.F32.TF32 R104, R232, R62, R228 ;  /* 0x0000003ee868723c */ /* 0x002fe200000810e4 */
[----:B------:R-:W-:Y:S04]  /*ab4e0*/  LDS R237, [R189+0x24400] ;  /* 0x02440000bded7984 */ /* 0x000fe80000000800 */
[----:B------:R-:W-:Y:S11]  /*ab4f0*/  LDS R239, [R189+0x26400] ;  /* 0x02640000bdef7984 */ /* 0x000ff60000000800 */
[----:B------:R-:W-:Y:S07]  /*ab500*/  @!UPT UIADD3 URZ, URZ, URZ, URZ ;  /* 0x0000003f3f3ff290 */ /* 0x000fee000fffe03f */
[----:B------:R-:W-:Y:S01]  /*ab510*/  STL.64 [R1+0xf30], R104 ;  /* 0x000f306801007387 */ /* 0x000fe20000100a00 */
[----:B------:R-:W-:Y:S02]  /*ab520*/  STL.64 [R1+0xf38], R106 ;  /* 0x000f386a01007387 */ /* 0x000fe40000100a00 */
[----:B------:R-:W-:Y:S02]  /*ab530*/  STL.64 [R1+0xf20], R100 ;  /* 0x000f206401007387 */ /* 0x000fe40000100a00 */
[----:B------:R-:W-:Y:S01]  /*ab540*/  STL.64 [R1+0xf28], R102 ;  /* 0x000f286601007387 */ /* 0x000fe20000100a00 */
[----:B------:R-:W-:Y:S01]  /*ab550*/  STL.64 [R1+0xe0], R96 ;  /* 0x0000e06001007387 */ /* 0x000fe20000100a00 */
[----:B------:R-:W-:Y:S02]  /*ab560*/  STL.64 [R1+0xe8], R98 ;  /* 0x0000e86201007387 */ /* 0x000fe40000100a00 */
[----:B------:R1:W-:Y:S02]  /*ab570*/  STL.64 [R1+0xd0], R92 ;  /* 0x0000d05c01007387 */ /* 0x0003e40000100a00 */
[----:B------:R4:W-:Y:S01]  /*ab580*/  STL.64 [R1+0xd8], R94 ;  /* 0x0000d85e01007387 */ /* 0x0009e20000100a00 */
[----:B------:R5:W-:Y:S01]  /*ab590*/  STL.64 [R1+0xc0], R88 ;  /* 0x0000c05801007387 */ /* 0x000be20000100a00 */
[----:B------:R4:W-:Y:S02]  /*ab5a0*/  STL.64 [R1+0xc8], R90 ;  /* 0x0000c85a01007387 */ /* 0x0009e40000100a00 */
[----:B------:R-:W-:Y:S02]  /*ab5b0*/  STL.64 [R1+0xb0], R84 ;  /* 0x0000b05401007387 */ /* 0x000fe40000100a00 */
[----:B------:R-:W-:Y:S01]  /*ab5c0*/  STL.64 [R1+0xb8], R86 ;  /* 0x0000b85601007387 */ /* 0x000fe20000100a00 */
[----:B-1----:R-:W2:Y:S01]  /*ab5d0*/  LDL.LU R92, [R1+0x1c0] ;  /* 0x0001c000015c7983 */ /* 0x002ea20000300800 */
[----:B------:R-:W-:Y:S02]  /*ab5e0*/  STL.64 [R1+0xa0], R80 ;  /* 0x0000a05001007387 */ /* 0x000fe40000100a00 */
[----:B------:R-:W-:Y:S02]  /*ab5f0*/  STL.64 [R1+0xa8], R82 ;  /* 0x0000a85201007387 */ /* 0x000fe40000100a00 */
[----:B------:R3:W-:Y:S01]  /*ab600*/  STL.64 [R1+0x1340], R76 ;  /* 0x0013404c01007387 */ /* 0x0007e20000100a00 */
[----:B------:R2:W-:Y:S01]  /*ab610*/  STL.64 [R1+0x1348], R78 ;  /* 0x0013484e01007387 */ /* 0x0005e20000100a00 */
[----:B------:R-:W2:Y:S02]  /*ab620*/  LDL.LU R93, [R1+0x1c4] ;  /* 0x0001c400015d7983 */ /* 0x000ea40000300800 */
[----:B----4-:R-:W4:Y:S02]  /*ab630*/  LDL.LU R94, [R1+0x1c8] ;  /* 0x0001c800015e7983 */ /* 0x010f240000300800 */
[----:B------:R-:W4:Y:S01]  /*ab640*/  LDL.LU R95, [R1+0x1cc] ;  /* 0x0001cc00015f7983 */ /* 0x000f220000300800 */
[----:B------:R-:W4:Y:S01]  /*ab650*/  LDL.LU R96, [R1+0x1d0] ;  /* 0x0001d00001607983 */ /* 0x000f220000300800 */
[----:B------:R-:W4:Y:S02]  /*ab660*/  LDL.LU R97, [R1+0x1d4] ;  /* 0x0001d40001617983 */ /* 0x000f240000300800 */
[----:B------:R-:W4:Y:S02]  /*ab670*/  LDL.LU R98, [R1+0x1d8] ;  /* 0x0001d80001627983 */ /* 0x000f240000300800 */
[----:B------:R-:W4:Y:S01]  /*ab680*/  LDL.LU R99, [R1+0x1dc] ;  /* 0x0001dc0001637983 */ /* 0x000f220000300800 */
[----:B------:R-:W4:Y:S01]  /*ab690*/  LDL.LU R100, [R1] ;  /* 0x0000000001647983 */ /* 0x000f220000300800 */
        /* <DEDUP_REMOVED lines=43> */
[----:B-----5:R-:W5:Y:S01]  /*ab950*/  LDL.LU R88, [R1+0x1b0] ;  /* 0x0001b00001587983 */ /* 0x020f620000300800 */
[----:B------:R-:W5:Y:S02]  /*ab960*/  LDL.LU R89, [R1+0x1b4] ;  /* 0x0001b40001597983 */ /* 0x000f640000300800 */
[----:B------:R-:W5:Y:S02]  /*ab970*/  LDL.LU R90, [R1+0x1b8] ;  /* 0x0001b800015a7983 */ /* 0x000f640000300800 */
[----:B------:R-:W5:Y:S01]  /*ab980*/  LDL.LU R91, [R1+0x1bc] ;  /* 0x0001bc00015b7983 */ /* 0x000f620000300800 */
[----:B---3--:R-:W-:Y:S01]  /*ab990*/  MOV R76, R248 ;  /* 0x000000f8004c7202 */ /* 0x008fe20000000f00 */
[----:B------:R-:W-:-:S02]  /*ab9a0*/  IMAD.MOV.U32 R77, RZ, RZ, R249 ;  /* 0x000000ffff4d7224 */ /* 0x000fc400078e00f9 */
[----:B--2---:R-:W-:Y:S01]  /*ab9b0*/  IMAD.MOV.U32 R78, RZ, RZ, R250 ;  /* 0x000000ffff4e7224 */ /* 0x004fe200078e00fa */
[----:B------:R-:W-:Y:S01]  /*ab9c0*/  MOV R79, R251 ;  /* 0x000000fb004f7202 */ /* 0x000fe20000000f00 */
[----:B------:R-:W-:Y:S01]  /*ab9d0*/  IMAD.MOV.U32 R80, RZ, RZ, R244 ;  /* 0x000000ffff507224 */ /* 0x000fe200078e00f4 */
[----:B------:R-:W-:Y:S01]  /*ab9e0*/  MOV R81, R245 ;  /* 0x000000f500517202 */ /* 0x000fe20000000f00 */
[----:B------:R-:W2:Y:S01]  /*ab9f0*/  LDL.LU R244, [R1+0x3d34] ;  /* 0x003d340001f47983 */ /* 0x000ea20000300800 */
[----:B------:R-:W2:Y:S02]  /*aba00*/  LDL.LU R245, [R1+0x3d30] ;  /* 0x003d300001f57983 */ /* 0x000ea40000300800 */
[----:B------:R-:W-:Y:S02]  /*aba10*/  IMAD.MOV.U32 R82, RZ, RZ, R246 ;  /* 0x000000ffff527224 */ /* 0x000fe400078e00f6 */
[----:B------:R-:W-:Y:S01]  /*aba20*/  IMAD.MOV.U32 R83, RZ, RZ, R247 ;  /* 0x000000ffff537224 */ /* 0x000fe200078e00f7 */
[----:B------:R-:W2:Y:S01]  /*aba30*/  LDL.LU R246, [R1+0x3d2c] ;  /* 0x003d2c0001f67983 */ /* 0x000ea20000300800 */
        /* <DEDUP_REMOVED lines=8> */
[----:B------:R-:W2:Y:S01]  /*abac0*/  LDL.LU R251, [R1+0x3d18] ;  /* 0x003d180001fb7983 */ /* 0x000ea20000300800 */
[----:B------:R-:W-:Y:S08]  /*abad0*/  HMMA.1688.F32.TF32 R76, R240, R22, R76 ;  /* 0x00000016f04c723c */ /* 0x000ff0000008104c */
[C---:B----4-:R-:W-:Y:S08]  /*abae0*/  HMMA.1688.F32.TF32 R136, R232.reuse, R30, R132 ;  /* 0x0000001ee888723c */ /* 0x050ff00000081084 */
        /* <DEDUP_REMOVED lines=32> */
[C---:B----4-:R-:W-:Y:S08]  /*abcf0*/  HMMA.1688.F32.TF32 R104, R240.reuse, R54, R228 ;  /* 0x00000036f068723c */ /* 0x050ff000000810e4 */
[C---:B--2---:R-:W-:Y:S08]  /*abd00*/  HMMA.1688.F32.TF32 R100, R240.reuse, R58, R248 ;  /* 0x0000003af064723c */ /* 0x044ff000000810f8 */
[C---:B-----5:R-:W-:Y:S08]  /*abd10*/  HMMA.1688.F32.TF32 R248, R240.reuse, R38, R88 ;  /* 0x00000026f0f8723c */ /* 0x060ff00000081058 */
[C---:B------:R-:W-:Y:S07]  /*abd20*/  HMMA.1688.F32.TF32 R88, R240.reuse, R34, R244 ;  /* 0x00000022f058723c */ /* 0x040fee00000810f4 */
[----:B------:R-:W-:Y:S01]  /*abd30*/  STL.64 [R1+0x40], R100 ;  /* 0x0000406401007387 */ /* 0x000fe20000100a00 */
[----:B------:R2:W-:Y:S02]  /*abd40*/  STL.64 [R1+0x48], R102 ;  /* 0x0000486601007387 */ /* 0x0005e40000100a00 */
[C---:B--2---:R-:W-:Y:S01]  /*abd50*/  HMMA.1688.F32.TF32 R100, R240.reuse, R50, R224 ;  /* 0x00000032f064723c */ /* 0x044fe200000810e0 */
[----:B------:R-:W-:Y:S01]  /*abd60*/  STL.64 [R1+0x30], R104 ;  /* 0x0000306801007387 */ /* 0x000fe20000100a00 */
[----:B------:R-:W-:Y:S11]  /*abd70*/  STL.64 [R1+0x38], R106 ;  /* 0x0000386a01007387 */ /* 0x000ff60000100a00 */
[----:B------:R-:W-:Y:S10]  /*abd80*/  @!UPT UIADD3 URZ, URZ, URZ, URZ ;  /* 0x0000003f3f3ff290 */ /* 0x000ff4000fffe03f */
[----:B------:R-:W-:Y:S01]  /*abd90*/  STL.64 [R1+0x20], R100 ;  /* 0x0000206401007387 */ /* 0x000fe20000100a00 */
[----:B------:R-:W-:Y:S02]  /*abda0*/  STL.64 [R1+0x28], R102 ;  /* 0x0000286601007387 */ /* 0x000fe40000100a00 */
[----:B------:R-:W-:Y:S02]  /*abdb0*/  STL.64 [R1+0x10], R96 ;  /* 0x0000106001007387 */ /* 0x000fe40000100a00 */
[----:B------:R-:W-:Y:S01]  /*abdc0*/  STL.64 [R1+0x18], R98 ;  /* 0x0000186201007387 */ /* 0x000fe20000100a00 */
[----:B------:R-:W-:Y:S01]  /*abdd0*/  STL [R1+0x3b2c], R248 ;  /* 0x003b2cf801007387 */ /* 0x000fe20000100800 */
[----:B------:R-:W-:Y:S02]  /*abde0*/  STL.64 [R1], R92 ;  /* 0x0000005c01007387 */ /* 0x000fe40000100a00 */
[----:B------:R-:W-:Y:S02]  /*abdf0*/  STL.64 [R1+0x8], R94 ;  /* 0x0000085e01007387 */ /* 0x000fe40000100a00 */
[----:B------:R-:W-:Y:S01]  /*abe00*/  STL [R1+0x3b28], R249 ;  /* 0x003b28f901007387 */ /* 0x000fe20000100800 */
[----:B------:R-:W-:Y:S01]  /*abe10*/  STL [R1+0x3b24], R250 ;  /* 0x003b24fa01007387 */ /* 0x000fe20000100800 */
[----:B------:R-:W-:Y:S02]  /*abe20*/  STL [R1+0x3b20], R251 ;  /* 0x003b20fb01007387 */ /* 0x000fe40000100800 */
[----:B------:R-:W-:Y:S02]  /*abe30*/  STL.64 [R1+0x12f0], R88 ;  /* 0x0012f05801007387 */ /* 0x000fe40000100a00 */
[----:B------:R3:W-:Y:S02]  /*abe40*/  STL.64 [R1+0x12f8], R90 ;  /* 0x0012f85a01007387 */ /* 0x0007e40000100a00 */
[C---:B---3--:R-:W-:Y:S08]  /*abe50*/  HMMA.1688.F32.TF32 R88, R240.reuse, R30, R84 ;  /* 0x0000001ef058723c */ /* 0x048ff00000081054 */
[C---:B------:R-:W-:Y:S11]  /*abe60*/  HMMA.1688.F32.TF32 R84, R240.reuse, R26, R80 ;  /* 0x0000001af054723c */ /* 0x040ff60000081050 */
[----:B------:R-:W-:Y:S04]  /*abe70*/  @!UPT UIADD3 URZ, URZ, URZ, URZ ;  /* 0x0000003f3f3ff290 */ /* 0x000fe8000fffe03f */
[----:B------:R-:W-:Y:S01]  /*abe80*/  STL.64 [R1+0x12e0], R88 ;  /* 0x0012e05801007387 */ /* 0x000fe20000100a00 */
[----:B------:R-:W-:Y:S02]  /*abe90*/  STL.64 [R1+0x12e8], R90 ;  /* 0x0012e85a01007387 */ /* 0x000fe40000100a00 */
[----:B------:R-:W2:Y:S05]  /*abea0*/  LDL.LU R80, [R1+0x640] ;  /* 0x0006400001507983 */ /* 0x000eaa0000300800 */
[----:B------:R3:W-:Y:S01]  /*abeb0*/  STL.64 [R1+0x12d0], R84 ;  /* 0x0012d05401007387 */ /* 0x0007e20000100a00 */
[----:B------:R4:W-:Y:S01]  /*abec0*/  STL.64 [R1+0x12d8], R86 ;  /* 0x0012d85601007387 */ /* 0x0009e20000100a00 */
[----:B------:R5:W-:Y:S02]  /*abed0*/  STL.64 [R1+0x12c0], R76 ;  /* 0x0012c04c01007387 */ /* 0x000be40000100a00 */
[----:B------:R1:W-:Y:S02]  /*abee0*/  STL.64 [R1+0x12c8], R78 ;  /* 0x0012c84e01007387 */ /* 0x0003e40000100a00 */
        /* <DEDUP_REMOVED lines=19> */
[----:B---3--:R-:W3:Y:S02]  /*ac020*/  LDL.LU R84, [R1+0x650] ;  /* 0x0006500001547983 */ /* 0x008ee40000300800 */
[----:B------:R-:W3:Y:S01]  /*ac030*/  LDL.LU R85, [R1+0x654] ;  /* 0x0006540001557983 */ /* 0x000ee20000300800 */
[----:B----4-:R-:W3:Y:S01]  /*ac040*/  LDL.LU R86, [R1+0x658] ;  /* 0x0006580001567983 */ /* 0x010ee20000300800 */
[----:B------:R-:W3:Y:S02]  /*ac050*/  LDL.LU R87, [R1+0x65c] ;  /* 0x00065c0001577983 */ /* 0x000ee40000300800 */
[----:B------:R-:W4:Y:S02]  /*ac060*/  LDL.LU R88, [R1+0x660] ;  /* 0x0006600001587983 */ /* 0x000f240000300800 */
[----:B------:R-:W4:Y:S01]  /*ac070*/  LDL.LU R89, [R1+0x664] ;  /* 0x0006640001597983 */ /* 0x000f220000300800 */
[----:B------:R-:W4:Y:S01]  /*ac080*/  LDL.LU R90, [R1+0x668] ;  /* 0x00066800015a7983 */ /* 0x000f220000300800 */
[----:B------:R-:W4:Y:S02]  /*ac090*/  LDL.LU R91, [R1+0x66c] ;  /* 0x00066c00015b7983 */ /* 0x000f240000300800 */
        /* <DEDUP_REMOVED lines=12> */
[----:B-----5:R-:W5:Y:S02]  /*ac160*/  LDL.LU R76, [R1+0x630] ;  /* 0x00063000014c7983 */ /* 0x020f640000300800 */
[----:B------:R-:W5:Y:S01]  /*ac170*/  LDL.LU R77, [R1+0x634] ;  /* 0x00063400014d7983 */ /* 0x000f620000300800 */
[----:B-1----:R-:W5:Y:S01]  /*ac180*/  LDL.LU R78, [R1+0x638] ;  /* 0x00063800014e7983 */ /* 0x002f620000300800 */
[----:B------:R-:W5:Y:S01]  /*ac190*/  LDL.LU R79, [R1+0x63c] ;  /* 0x00063c00014f7983 */ /* 0x000f620000300800 */
[C---:B--2---:R-:W-:Y:S08]  /*ac1a0*/  HMMA.1688.F32.TF32 R244, R240.reuse, R18, R108 ;  /* 0x00000012f0f4723c */ /* 0x044ff0000008106c */
[C---:B------:R-:W-:Y:S08]  /*ac1b0*/  HMMA.1688.F32.TF32 R104, R240.reuse, R14, R104 ;  /* 0x0000000ef068723c */ /* 0x040ff00000081068 */
[----:B------:R-:W-:Y:S07]  /*ac1c0*/  HMMA.1688.F32.TF32 R100, R240, R10, R100 ;  /* 0x0000000af064723c */ /* 0x000fee0000081064 */
[----:B------:R-:W-:Y:S01]  /*ac1d0*/  STL [R1+0x3b1c], R244 ;  /* 0x003b1cf401007387 */ /* 0x000fe20000100800 */
[----:B------:R-:W-:Y:S02]  /*ac1e0*/  STL [R1+0x3b18], R245 ;  /* 0x003b18f501007387 */ /* 0x000fe40000100800 */
[----:B------:R-:W-:Y:S02]  /*ac1f0*/  STL [R1+0x3b14], R246 ;  /* 0x003b14f601007387 */ /* 0x000fe40000100800 */
[----:B------:R-:W-:Y:S03]  /*ac200*/  STL [R1+0x3b10], R247 ;  /* 0x003b10f701007387 */ /* 0x000fe60000100800 */
[----:B------:R-:W-:Y:S01]  /*ac210*/  STL.64 [R1+0x12b0], R104 ;  /* 0x0012b06801007387 */ /* 0x000fe20000100a00 */
[----:B------:R-:W-:Y:S08]  /*ac220*/  STL.64 [R1+0x12b8], R106 ;  /* 0x0012b86a01007387 */ /* 0x000ff00000100a00 */
[----:B------:R-:W-:-:S02]  /*ac230*/  IMAD.MOV.U32 R248, RZ, RZ, R102 ;  /* 0x000000fffff87224 */ /* 0x000fc400078e0066 */
[----:B------:R1:W-:Y:S02]  /*ac240*/  STL.64 [R1+0x12a0], R100 ;  /* 0x0012a06401007387 */ /* 0x0003e40000100a00 */
[----:B------:R-:W-:Y:S02]  /*ac250*/  IMAD.MOV.U32 R249, RZ, RZ, R103 ;  /* 0x000000fffff97224 */ /* 0x000fe400078e0067 */
[----:B-1----:R-:W-:Y:S08]  /*ac260*/  HMMA.1688.F32.TF32 R100, R240, R6, R228 ;  /* 0x00000006f064723c */ /* 0x002ff000000810e4 */
[----:B-----5:R-:W-:Y:S01]  /*ac270*/  HMMA.1688.F32.TF32 R76, R232, R42, R76 ;  /* 0x0000002ae84c723c */ /* 0x020fe2000008104c */
[----:B------:R-:W-:Y:S04]  /*ac280*/  LDS R240, [R161+0x24480] ;  /* 0x02448000a1f07984 */ /* 0x000fe80000000800 */
[----:B------:R-:W-:Y:S04]  /*ac290*/  LDS R242, [R161+0x26480] ;  /* 0x02648000a1f27984 */ /* 0x000fe80000000800 */
[----:B------:R-:W-:Y:S04]  /*ac2a0*/  LDS R241, [R189+0x24480] ;  /* 0x02448000bdf17984 */ /* 0x000fe80000000800 */
[----:B------:R-:W1:Y:S03]  /*ac2b0*/  LDS R243, [R189+0x26480] ;  /* 0x02648000bdf37984 */ /* 0x000e660000000800 */
[----:B------:R-:W-:Y:S01]  /*ac2c0*/  MOV R250, R100 ;  /* 0x0000006400fa7202 */ /* 0x000fe20000000f00 */
[----:B------:R-:W-:-:S02]  /*ac2d0*/  IMAD.MOV.U32 R251, RZ, RZ, R101 ;  /* 0x000000fffffb7224 */ /* 0x000fc400078e0065 */
[----:B------:R-:W-:Y:S01]  /*ac2e0*/  IMAD.MOV.U32 R244, RZ, RZ, R102 ;  /* 0x000000fffff47224 */ /* 0x000fe200078e0066 */
[----:B------:R-:W-:Y:S02]  /*ac2f0*/  MOV R245, R103 ;  /* 0x0000006700f57202 */ /* 0x000fe40000000f00 */
[C---:B---3--:R-:W-:Y:S01]  /*ac300*/  HMMA.1688.F32.TF32 R100, R232.reuse, R66, R224 ;  /* 0x00000042e864723c */ /* 0x048fe200000810e0 */
[----:B------:R-:W-:Y:S11]  /*ac310*/  STL.64 [R1+0x3b38], R250 ;  /* 0x003b38fa01007387 */ /* 0x000ff60000100a00 */
[----:B------:R-:W-:Y:S11]  /*ac320*/  @!UPT UIADD3 URZ, URZ, URZ, URZ ;  /* 0x0000003f3f3ff290 */ /* 0x000ff6000fffe03f */
[----:B------:R-:W-:Y:S01]  /*ac330*/  @!UPT UIADD3 URZ, URZ, URZ, URZ ;  /* 0x0000003f3f3ff290 */ /* 0x000fe2000fffe03f */
[----:B------:R-:W-:Y:S02]  /*ac340*/  IMAD.MOV.U32 R246, RZ, RZ, R100 ;  /* 0x000000fffff67224 */ /* 0x000fe400078e0064 */
[----:B------:R-:W-:Y:S01]  /*ac350*/  IMAD.MOV.U32 R247, RZ, RZ, R101 ;  /* 0x000000fffff77224 */ /* 0x000fe200078e0065 */
[----:B------:R-:W-:Y:S01]  /*ac360*/  MOV R17, R102 ;  /* 0x0000006600117202 */ /* 0x000fe20000000f00 */
[----:B------:R-:W-:Y:S02]  /*ac370*/  IMAD.MOV.U32 R16, RZ, RZ, R103 ;  /* 0x000000ffff107224 */ /* 0x000fe400078e0067 */
[C---:B------:R-:W-:Y:S08]  /*ac380*/  HMMA.1688.F32.TF32 R100, R232.reuse, R62, R96 ;  /* 0x0000003ee864723c */ /* 0x040ff00000081060 */
[C---:B------:R-:W-:Y:S08]  /*ac390*/  HMMA.1688.F32.TF32 R96, R232.reuse, R58, R92 ;  /* 0x0000003ae860723c */ /* 0x040ff0000008105c */
[C---:B----4-:R-:W-:Y:S08]  /*ac3a0*/  HMMA.1688.F32.TF32 R92, R232.reuse, R54, R88 ;  /* 0x00000036e85c723c */ /* 0x050ff00000081058 */
[C---:B------:R-:W-:Y:S08]  /*ac3b0*/  HMMA.1688.F32.TF32 R88, R232.reuse, R50, R84 ;  /* 0x00000032e858723c */ /* 0x040ff00000081054 */
[----:B------:R-:W-:Y:S01]  /*ac3c0*/  HMMA.1688.F32.TF32 R84, R232, R46, R80 ;  /* 0x0000002ee854723c */ /* 0x000fe20000081050 */
[----:B------:R-:W-:Y:S04]  /*ac3d0*/  STL.64 [R1+0x3b30], R248 ;  /* 0x003b30f801007387 */ /* 0x000fe80000100a00 */
[----:B------:R-:W-:Y:S01]  /*ac3e0*/  STL.64 [R1+0x830], R100 ;  /* 0x0008306401007387 */ /* 0x000fe20000100a00 */
[----:B------:R-:W-:Y:S02]  /*ac3f0*/  STL.64 [R1+0x838], R102 ;  /* 0x0008386601007387 */ /* 0x000fe40000100a00 */
[----:B------:R-:W-:Y:S02]  /*ac400*/  STL.64 [R1+0x8a0], R96 ;  /* 0x0008a06001007387 */ /* 0x000fe40000100a00 */
[----:B------:R-:W-:Y:S01]  /*ac410*/  STL.64 [R1+0x8a8], R98 ;  /* 0x0008a86201007387 */ /* 0x000fe20000100a00 */
[----:B------:R-:W-:Y:S01]  /*ac420*/  STL.64 [R1+0xa30], R92 ;  /* 0x000a305c01007387 */ /* 0x000fe20000100a00 */
[----:B------:R-:W-:Y:S03]  /*ac430*/  STL.64 [R1+0xa38], R94 ;  /* 0x000a385e01007387 */ /* 0x000fe60000100a00 */
[----:B------:R-:W-:Y:S02]  /*ac440*/  STL.64 [R1+0xef0], R88 ;  /* 0x000ef05801007387 */ /* 0x000fe40000100a00 */
[----:B------:R-:W-:Y:S01]  /*ac450*/  STL.64 [R1+0xef8], R90 ;  /* 0x000ef85a01007387 */ /* 0x000fe20000100a00 */
[----:B------:R-:W2:Y:S05]  /*ac460*/  LDL.LU R80, [R1+0x420] ;  /* 0x0004200001507983 */ /* 0x000eaa0000300800 */
[----:B------:R3:W-:Y:S02]  /*ac470*/  STL.64 [R1+0xee0], R84 ;  /* 0x000ee05401007387 */ /* 0x0007e40000100a00 */
[----:B------:R4:W-:Y:S02]  /*ac480*/  STL.64 [R1+0xee8], R86 ;  /* 0x000ee85601007387 */ /* 0x0009e40000100a00 */
[----:B------:R5:W-:Y:S01]  /*ac490*/  STL.64 [R1+0xb70], R76 ;  /* 0x000b704c01007387 */ /* 0x000be20000100a00 */
        /* <DEDUP_REMOVED lines=11> */
[----:B------:R-:W2:Y:S02]  /*ac550*/  LDL.LU R111, [R1+0x62c] ;  /* 0x00062c00016f7983 */ /* 0x000ea40000300800 */
[----:B---3--:R-:W-:Y:S01]  /*ac560*/  IMAD.MOV.U32 R84, RZ, RZ, R163 ;  /* 0x000000ffff547224 */ /* 0x008fe200078e00a3 */
[----:B------:R-:W-:Y:S01]  /*ac570*/  MOV R85, R190 ;  /* 0x000000be00557202 */ /* 0x000fe20000000f00 */
[----:B------:R-:W3:Y:S01]  /*ac580*/  LDL.LU R163, [R1+0x3d14] ;  /* 0x003d140001a37983 */ /* 0x000ee20000300800 */
[----:B------:R-:W3:Y:S02]  /*ac590*/  LDL.LU R190, [R1+0x3d10] ;  /* 0x003d100001be7983 */ /* 0x000ee40000300800 */
[----:B----4-:R-:W-:-:S02]  /*ac5a0*/  IMAD.MOV.U32 R86, RZ, RZ, R191 ;  /* 0x000000ffff567224 */ /* 0x010fc400078e00bf */
        /* <DEDUP_REMOVED lines=23> */
[----:B-----5:R-:W-:-:S02]  /*ac720*/  IMAD.MOV.U32 R76, RZ, RZ, R162 ;  /* 0x000000ffff4c7224 */ /* 0x020fc400078e00a2 */
[----:B------:R-:W-:Y:S01]  /*ac730*/  IMAD.MOV.U32 R77, RZ, RZ, R160 ;  /* 0x000000ffff4d7224 */ /* 0x000fe200078e00a0 */
[----:B-1----:R-:W-:Y:S01]  /*ac740*/  MOV R78, R2 ;  /* 0x00000002004e7202 */ /* 0x002fe20000000f00 */
[----:B------:R-:W-:Y:S01]  /*ac750*/  IMAD.MOV.U32 R79, RZ, RZ, R0 ;  /* 0x000000ffff4f7224 */ /* 0x000fe200078e0000 */
[----:B------:R-:W-:Y:S08]  /*ac760*/  HMMA.1688.F32.TF32 R84, R232, R6, R84 ;  /* 0x00000006e854723c */ /* 0x000ff00000081054 */
[----:B------:R-:W-:Y:S08]  /*ac770*/  HMMA.1688.F32.TF32 R76, R236, R62, R76 ;  /* 0x0000003eec4c723c */ /* 0x000ff0000008104c */
[C---:B--2---:R-:W-:Y:S08]  /*ac780*/  HMMA.1688.F32.TF32 R104, R232.reuse, R34, R104 ;  /* 0x00000022e868723c */ /* 0x044ff00000081068 */
[----:B------:R-:W-:Y:S01]  /*ac790*/  HMMA.1688.F32.TF32 R108, R232, R38, R108 ;  /* 0x00000026e86c723c */ /* 0x000fe2000008106c */
[----:B---3--:R-:W-:Y:S01]  /*ac7a0*/  MOV R95, R163 ;  /* 0x000000a3005f7202 */ /* 0x008fe20000000f00 */
[----:B------:R-:W-:-:S02]  /*ac7b0*/  IMAD.MOV.U32 R94, RZ, RZ, R190 ;  /* 0x000000ffff5e7224 */ /* 0x000fc400078e00be */
[----:B----4-:R-:W-:Y:S01]  /*ac7c0*/  IMAD.MOV.U32 R93, RZ, RZ, R191 ;  /* 0x000000ffff5d7224 */ /* 0x010fe200078e00bf */
[----:B------:R-:W-:-:S11]  /*ac7d0*/  MOV R92, R252 ;  /* 0x000000fc005c7202 */ /* 0x000fd60000000f00 */
[----:B------:R-:W-:Y:S01]  /*ac7e0*/  IMAD.MOV.U32 R252, RZ, RZ, R104 ;  /* 0x000000fffffc7224 */ /* 0x000fe200078e0068 */
[----:B------:R-:W-:Y:S01]  /*ac7f0*/  MOV R191, R105 ;  /* 0x0000006900bf7202 */ /* 0x000fe20000000f00 */
[----:B------:R-:W-:Y:S02]  /*ac800*/  IMAD.MOV.U32 R190, RZ, RZ, R106 ;  /* 0x000000ffffbe7224 */ /* 0x000fe400078e006a */
[----:B------:R-:W-:Y:S02]  /*ac810*/  IMAD.MOV.U32 R163, RZ, RZ, R107 ;  /* 0x000000ffffa37224 */ /* 0x000fe400078e006b */
[C---:B------:R-:W-:Y:S08]  /*ac820*/  HMMA.1688.F32.TF32 R104, R232.reuse, R30, R100 ;  /* 0x0000001ee868723c */ /* 0x040ff00000081064 */
[C---:B------:R-:W-:Y:S08]  /*ac830*/  HMMA.1688.F32.TF32 R100, R232.reuse, R26, R228 ;  /* 0x0000001ae864723c */ /* 0x040ff000000810e4 */
[C---:B------:R-:W-:Y:S08]  /*ac840*/  HMMA.1688.F32.TF32 R96, R232.reuse, R18, R96 ;  /* 0x00000012e860723c */ /* 0x040ff00000081060 */
[C---:B------:R-:W-:Y:S08]  /*ac850*/  HMMA.1688.F32.TF32 R92, R232.reuse, R14, R92 ;  /* 0x0000000ee85c723c */ /* 0x040ff0000008105c */
[----:B------:R-:W-:Y:S08]  /*ac860*/  HMMA.1688.F32.TF32 R88, R232, R10, R88 ;  /* 0x0000000ae858723c */ /* 0x000ff00000081058 */
[----:B------:R-:W-:Y:S01]  /*ac870*/  HMMA.1688.F32.TF32 R80, R236, R66, R80 ;  /* 0x00000042ec50723c */ /* 0x000fe20000081050 */
[----:B------:R-:W-:Y:S01]  /*ac880*/  STL.64 [R1+0xb60], R108 ;  /* 0x000b606c01007387 */ /* 0x000fe20000100a00 */
[----:B------:R-:W-:Y:S02]  /*ac890*/  STL.64 [R1+0xb68], R110 ;  /* 0x000b686e01007387 */ /* 0x000fe40000100a00 */
[----:B------:R-:W-:Y:S02]  /*ac8a0*/  STL [R1+0x3b04], R163 ;  /* 0x003b04a301007387 */ /* 0x000fe40000100800 */
[----:B------:R-:W-:Y:S01]  /*ac8b0*/  STL [R1+0x3b00], R190 ;  /* 0x003b00be01007387 */ /* 0x000fe20000100800 */
[----:B------:R1:W-:Y:S01]  /*ac8c0*/  STL [R1+0x3afc], R191 ;  /* 0x003afcbf01007387 */ /* 0x0003e20000100800 */
[----:B------:R2:W-:Y:S02]  /*ac8d0*/  STL [R1+0x3af8], R252 ;  /* 0x003af8fc01007387 */ /* 0x0005e40000100800 */
[----:B-1----:R-:W-:Y:S01]  /*ac8e0*/  IMAD.MOV.U32 R191, RZ, RZ, R102 ;  /* 0x000000ffffbf7224 */ /* 0x002fe200078e0066 */
[----:B--2---:R-:W-:Y:S01]  /*ac8f0*/  MOV R252, R103 ;  /* 0x0000006700fc7202 */ /* 0x004fe20000000f00 */
[----:B------:R-:W-:Y:S01]  /*ac900*/  STL.64 [R1+0x1280], R104 ;  /* 0x0012806801007387 */ /* 0x000fe20000100a00 */
[----:B------:R-:W-:Y:S02]  /*ac910*/  STL.64 [R1+0x1288], R106 ;  /* 0x0012886a01007387 */ /* 0x000fe40000100a00 */
[----:B------:R-:W-:Y:S01]  /*ac920*/  STL [R1+0x3b0c], R191 ;  /* 0x003b0cbf01007387 */ /* 0x000fe20000100800 */
[----:B------:R-:W-:Y:S01]  /*ac930*/  STL [R1+0x3b08], R252 ;  /* 0x003b08fc01007387 */ /* 0x000fe20000100800 */
[----:B------:R-:W-:Y:S01]  /*ac940*/  STL.64 [R1+0x1258], R98 ;  /* 0x0012586201007387 */ /* 0x000fe20000100a00 */
[----:B------:R-:W-:Y:S01]  /*ac950*/  MOV R163, R100 ;  /* 0x0000006400a37202 */ /* 0x000fe20000000f00 */
[----:B------:R-:W-:Y:S01]  /*ac960*/  IMAD.MOV.U32 R190, RZ, RZ, R101 ;  /* 0x000000ffffbe7224 */ /* 0x000fe200078e0065 */
[----:B------:R-:W-:Y:S01]  /*ac970*/  STL.64 [R1+0x1240], R92 ;  /* 0x0012405c01007387 */ /* 0x000fe20000100a00 */
[----:B------:R-:W-:Y:S01]  /*ac980*/  HMMA.1688.F32.TF32 R100, R232, R22, R224 ;  /* 0x00000016e864723c */ /* 0x000fe200000810e0 */
[----:B------:R-:W-:Y:S02]  /*ac990*/  STL.64 [R1+0x1248], R94 ;  /* 0x0012485e01007387 */ /* 0x000fe40000100a00 */
[----:B------:R-:W-:Y:S01]  /*ac9a0*/  STL.64 [R1+0x1230], R88 ;  /* 0x0012305801007387 */ /* 0x000fe20000100a00 */
[----:B------:R-:W-:Y:S01]  /*ac9b0*/  STL.64 [R1+0x1238], R90 ;  /* 0x0012385a01007387 */ /* 0x000fe20000100a00 */
[----:B------:R1:W-:Y:S02]  /*ac9c0*/  STL.64 [R1+0xb50], R84 ;  /* 0x000b505401007387 */ /* 0x0003e40000100a00 */
[----:B------:R2:W-:Y:S01]  /*ac9d0*/  STL.64 [R1+0xb58], R86 ;  /* 0x000b585601007387 */ /* 0x0005e20000100a00 */
[----:B-1----:R-:W3:Y:S01]  /*ac9e0*/  LDL.LU R84, [R1+0x2f0] ;  /* 0x0002f00001547983 */ /* 0x002ee20000300800 */
[----:B------:R-:W-:Y:S02]  /*ac9f0*/  STL.64 [R1+0xed0], R80 ;  /* 0x000ed05001007387 */ /* 0x000fe40000100a00 */
[----:B------:R-:W-:Y:S02]  /*aca00*/  STL.64 [R1+0xed8], R82 ;  /* 0x000ed85201007387 */ /* 0x000fe40000100a00 */
[----:B------:R1:W-:Y:S01]  /*aca10*/  STL.64 [R1+0xec0], R76 ;  /* 0x000ec04c01007387 */ /* 0x0003e20000100a00 */
[----:B------:R4:W-:Y:S01]  /*aca20*/  STL.64 [R1+0xec8], R78 ;  /* 0x000ec84e01007387 */ /* 0x0009e20000100a00 */
[----:B------:R-:W3:Y:S02]  /*aca30*/  LDL.LU R85, [R1+0x2f4] ;  /* 0x0002f40001557983 */ /* 0x000ee40000300800 */
[----:B--2---:R-:W3:Y:S02]  /*aca40*/  LDL.LU R86, [R1+0x2f8] ;  /* 0x0002f80001567983 */ /* 0x004ee40000300800 */
[----:B------:R-:W3:Y:S01]  /*aca50*/  LDL.LU R87, [R1+0x2fc] ;  /* 0x0002fc0001577983 */ /* 0x000ee20000300800 */
        /* <DEDUP_REMOVED lines=11> */
[----:B------:R-:W-:Y:S01]  /*acb10*/  IMAD.MOV.U32 R162, RZ, RZ, R100 ;  /* 0x000000ffffa27224 */ /* 0x000fe200078e0064 */
[----:B------:R-:W2:Y:S01]  /*acb20*/  LDL.LU R231, [R1+0x25c] ;  /* 0x00025c0001e77983 */ /* 0x000ea20000300800 */
[----:B------:R-:W-:-:S02]  /*acb30*/  IMAD.MOV.U32 R160, RZ, RZ, R101 ;  /* 0x000000ffffa07224 */ /* 0x000fc400078e0065 */
[----:B------:R-:W2:Y:S01]  /*acb40*/  LDL.LU R100, [R1+0x260] ;  /* 0x0002600001647983 */ /* 0x000ea20000300800 */
[----:B------:R-:W-:Y:S01]  /*acb50*/  MOV R2, R102 ;  /* 0x0000006600027202 */ /* 0x000fe20000000f00 */
[----:B------:R-:W2:Y:S01]  /*acb60*/  LDL.LU R101, [R1+0x264] ;  /* 0x0002640001657983 */ /* 0x000ea20000300800 */
[----:B------:R-:W-:Y:S02]  /*acb70*/  IMAD.MOV.U32 R0, RZ, RZ, R103 ;  /* 0x000000ffff007224 */ /* 0x000fe400078e0067 */
        /* <DEDUP_REMOVED lines=30> */
[----:B-1----:R-:W2:Y:S01]  /*acd60*/  LDL.LU R76, [R1+0x3d0] ;  /* 0x0003d000014c7983 */ /* 0x002ea20000300800 */
[----:B------:R-:W2:Y:S02]  /*acd70*/  LDL.LU R77, [R1+0x3d4] ;  /* 0x0003d400014d7983 */ /* 0x000ea40000300800 */
[----:B----4-:R-:W2:Y:S02]  /*acd80*/  LDL.LU R78, [R1+0x3d8] ;  /* 0x0003d800014e7983 */ /* 0x010ea40000300800 */
[----:B------:R-:W2:Y:S01]  /*acd90*/  LDL.LU R79, [R1+0x3dc] ;  /* 0x0003dc00014f7983 */ /* 0x000ea20000300800 */
[----:B------:R-:W4:Y:S01]  /*acda0*/  LDL.LU R152, [R1+0x3f0] ;  /* 0x0003f00001987983 */ /* 0x000f220000300800 */
[----:B------:R-:W4:Y:S02]  /*acdb0*/  LDL.LU R153, [R1+0x3f4] ;  /* 0x0003f40001997983 */ /* 0x000f240000300800 */
[----:B------:R-:W4:Y:S02]  /*acdc0*/  LDL.LU R154, [R1+0x3f8] ;  /* 0x0003f800019a7983 */ /* 0x000f240000300800 */
[----:B------:R-:W4:Y:S01]  /*acdd0*/  LDL.LU R155, [R1+0x3fc] ;  /* 0x0003fc00019b7983 */ /* 0x000f220000300800 */
        /* <DEDUP_REMOVED lines=27> */
[----:B------:R-:W-:Y:S01]  /*acf90*/  IMAD.MOV.U32 R191, RZ, RZ, R96 ;  /* 0x000000ffffbf7224 */ /* 0x000fe200078e0060 */
[----:B------:R-:W5:Y:S01]  /*acfa0*/  LDL.LU R227, [R1+0x33c] ;  /* 0x00033c0001e37983 */ /* 0x000f620000300800 */
[----:B------:R-:W-:Y:S01]  /*acfb0*/  MOV R252, R97 ;  /* 0x0000006100fc7202 */ /* 0x000fe20000000f00 */
        /* <DEDUP_REMOVED lines=8> */
[C---:B--2---:R-:W-:Y:S08]  /*ad040*/  HMMA.1688.F32.TF32 R232, R236.reuse, R58, R156 ;  /* 0x0000003aece8723c */ /* 0x044ff0000008109c */
[C---:B----4-:R-:W-:Y:S08]  /*ad050*/  HMMA.1688.F32.TF32 R156, R236.reuse, R54, R152 ;  /* 0x00000036ec9c723c */ /* 0x050ff00000081098 */
[C---:B---3--:R-:W-:Y:S08]  /*ad060*/  HMMA.1688.F32.TF32 R152, R236.reuse, R50, R148 ;  /* 0x00000032ec98723c */ /* 0x048ff00000081094 */
[----:B------:R-:W-:Y:S01]  /*ad070*/  HMMA.1688.F32.TF32 R148, R236, R46, R76 ;  /* 0x0000002eec94723c */ /* 0x000fe2000008104c */
[----:B------:R-:W-:Y:S01]  /*ad080*/  STL.64 [R1+0xeb0], R232 ;  /* 0x000eb0e801007387 */ /* 0x000fe20000100a00 */
[----:B------:R-:W-:Y:S05]  /*ad090*/  STL.64 [R1+0xeb8], R234 ;  /* 0x000eb8ea01007387 */ /* 0x000fea0000100a00 */
[----:B------:R-:W-:Y:S02]  /*ad0a0*/  STL.64 [R1+0xea0], R156 ;  /* 0x000ea09c01007387 */ /* 0x000fe40000100a00 */
[----:B------:R-:W-:Y:S01]  /*ad0b0*/  STL.64 [R1+0xea8], R158 ;  /* 0x000ea89e01007387 */ /* 0x000fe20000100a00 */
[----:B------:R-:W2:Y:S05]  /*ad0c0*/  LDL.LU R76, [R1+0x5a0] ;  /* 0x0005a000014c7983 */ /* 0x000eaa0000300800 */
[----:B------:R-:W-:Y:S02]  /*ad0d0*/  STL.64 [R1+0xe90], R152 ;  /* 0x000e909801007387 */ /* 0x000fe40000100a00 */
[----:B------:R-:W-:Y:S06]  /*ad0e0*/  STL.64 [R1+0xe98], R154 ;  /* 0x000e989a01007387 */ /* 0x000fec0000100a00 */
[----:B------:R-:W-:Y:S01]  /*ad0f0*/  STL.64 [R1+0xe80], R148 ;  /* 0x000e809401007387 */ /* 0x000fe20000100a00 */
[----:B------:R1:W-:Y:S01]  /*ad100*/  STL.64 [R1+0xe88], R150 ;  /* 0x000e889601007387 */ /* 0x0003e20000100a00 */
[----:B------:R-:W2:Y:S02]  /*ad110*/  LDL.LU R77, [R1+0x5a4] ;  /* 0x0005a400014d7983 */ /* 0x000ea40000300800 */
[----:B------:R-:W2:Y:S02]  /*ad120*/  LDL.LU R78, [R1+0x5a8] ;  /* 0x0005a800014e7983 */ /* 0x000ea40000300800 */
[----:B------:R-:W2:Y:S01]  /*ad130*/  LDL.LU R79, [R1+0x5ac] ;  /* 0x0005ac00014f7983 */ /* 0x000ea20000300800 */
[C---:B-----5:R-:W-:Y:S08]  /*ad140*/  HMMA.1688.F32.TF32 R96, R240.reuse, R50, R96 ;  /* 0x00000032f060723c */ /* 0x060ff00000081060 */
[----:B------:R-:W-:Y:S08]  /*ad150*/  HMMA.1688.F32.TF32 R92, R240, R46, R92 ;  /* 0x0000002ef05c723c */ /* 0x000ff0000008105c */
[C---:B-1----:R-:W-:Y:S08]  /*ad160*/  HMMA.1688.F32.TF32 R148, R236.reuse, R42, R144 ;  /* 0x0000002aec94723c */ /* 0x042ff00000081090 */
        /* <DEDUP_REMOVED lines=45> */
[----:B------:R3:W-:Y:S03]  /*ad440*/  STL.64 [R1+0xd58], R102 ;  /* 0x000d586601007387 */ /* 0x0007e60000100a00 */
[----:B------:R-:W-:Y:S04]  /*ad450*/  LDS R234, [R161+0x26580] ;  /* 0x02658000a1ea7984 */ /* 0x000fe80000000800 */
[----:B------:R-:W-:Y:S04]  /*ad460*/  LDS R233, [R189+0x24580] ;  /* 0x02458000bde97984 */ /* 0x000fe80000000800 */
[----:B------:R-:W4:Y:S01]  /*ad470*/  LDS R235, [R189+0x26580] ;  /* 0x02658000bdeb7984 */ /* 0x000f220000000800 */
[C---:B---3--:R-:W-:Y:S11]  /*ad480*/  HMMA.1688.F32.TF32 R100, R240.reuse, R54, R224 ;  /* 0x00000036f064723c */ /* 0x048ff600000810e0 */
[----:B------:R-:W-:Y:S11]  /*ad490*/  @!UPT UIADD3 URZ, URZ, URZ, URZ ;  /* 0x0000003f3f3ff290 */ /* 0x000ff6000fffe03f */
[----:B------:R-:W-:Y:S01]  /*ad4a0*/  @!UPT UIADD3 URZ, URZ, URZ, URZ ;  /* 0x0000003f3f3ff290 */ /* 0x000fe2000fffe03f */
        /* <DEDUP_REMOVED lines=16> */
[----:B-----5:R-:W5:Y:S01]  /*ad5b0*/  LDL.LU R84, [R1+0x460] ;  /* 0x0004600001547983 */ /* 0x020f620000300800 */
[C---:B--2---:R-:W-:Y:S11]  /*ad5c0*/  HMMA.1688.F32.TF32 R76, R240.reuse, R30, R76 ;  /* 0x0000001ef04c723c */ /* 0x044ff6000008104c */
[----:B------:R-:W-:Y:S11]  /*ad5d0*/  @!UPT UIADD3 URZ, URZ, URZ, URZ ;  /* 0x0000003f3f3ff290 */ /* 0x000ff6000fffe03f */
[----:B------:R-:W-:Y:S01]  /*ad5e0*/  @!UPT UIADD3 URZ, URZ, URZ, URZ ;  /* 0x0000003f3f3ff290 */ /* 0x000fe2000fffe03f */
[----:B------:R2:W-:Y:S01]  /*ad5f0*/  STL.64 [R1+0xb10], R76 ;  /* 0x000b104c01007387 */ /* 0x0005e20000100a00 */
[----:B------:R2:W-:Y:S02]  /*ad600*/  STL.64 [R1+0xb18], R78 ;  /* 0x000b184e01007387 */ /* 0x0005e40000100a00 */
[----:B------:R-:W5:Y:S02]  /*ad610*/  LDL.LU R85, [R1+0x464] ;  /* 0x0004640001557983 */ /* 0x000f640000300800 */
[----:B-1----:R-:W5:Y:S01]  /*ad620*/  LDL.LU R86, [R1+0x468] ;  /* 0x0004680001567983 */ /* 0x002f620000300800 */
[----:B------:R-:W5:Y:S01]  /*ad630*/  LDL.LU R87, [R1+0x46c] ;  /* 0x00046c0001577983 */ /* 0x000f620000300800 */
        /* <DEDUP_REMOVED lines=84> */
[----:B--2---:R-:W2:Y:S02]  /*adb80*/  LDL.LU R76, [R1+0x2b0] ;  /* 0x0002b000014c7983 */ /* 0x004ea40000300800 */
[----:B------:R-:W2:Y:S02]  /*adb90*/  LDL.LU R77, [R1+0x2b4] ;  /* 0x0002b400014d7983 */ /* 0x000ea40000300800 */
[----:B------:R-:W2:Y:S01]  /*adba0*/  LDL.LU R78, [R1+0x2b8] ;  /* 0x0002b800014e7983 */ /* 0x000ea20000300800 */
[----:B------:R-:W2:Y:S01]  /*adbb0*/  LDL.LU R79, [R1+0x2bc] ;  /* 0x0002bc00014f7983 */ /* 0x000ea20000300800 */
[C---:B---3--:R-:W-:Y:S08]  /*adbc0*/  HMMA.1688.F32.TF32 R156, R240.reuse, R26, R156 ;  /* 0x0000001af09c723c */ /* 0x048ff0000008109c */
[C---:B----4-:R-:W-:Y:S08]  /*adbd0*/  HMMA.1688.F32.TF32 R152, R240.reuse, R22, R152 ;  /* 0x00000016f098723c */ /* 0x050ff00000081098 */
[C---:B------:R-:W-:Y:S08]  /*adbe0*/  HMMA.1688.F32.TF32 R148, R240.reuse, R18, R148 ;  /* 0x00000012f094723c */ /* 0x040ff00000081094 */
[C---:B------:R-:W-:Y:S08]  /*adbf0*/  HMMA.1688.F32.TF32 R144, R240.reuse, R14, R144 ;  /* 0x0000000ef090723c */ /* 0x040ff00000081090 */
[C---:B------:R-:W-:Y:S08]  /*adc00*/  HMMA.1688.F32.TF32 R140, R240.reuse, R10, R140 ;  /* 0x0000000af08c723c */ /* 0x040ff0000008108c */
[----:B-----5:R-:W-:Y:S08]  /*adc10*/  HMMA.1688.F32.TF32 R240, R240, R6, R136 ;  /* 0x00000006f0f0723c */ /* 0x020ff00000081088 */
[C---:B------:R-:W-:Y:S08]  /*adc20*/  HMMA.1688.F32.TF32 R132, R236.reuse, R66, R132 ;  /* 0x00000042ec84723c */ /* 0x040ff00000081084 */
[C---:B------:R-:W-:Y:S08]  /*adc30*/  HMMA.1688.F32.TF32 R128, R236.reuse, R62, R128 ;  /* 0x0000003eec80723c */ /* 0x040ff00000081080 */
[C---:B------:R-:W-:Y:S01]  /*adc40*/  HMMA.1688.F32.TF32 R124, R236.reuse, R58, R124 ;  /* 0x0000003aec7c723c */ /* 0x040fe2000008107c */
[----:B------:R-:W-:Y:S01]  /*adc50*/  STL.64 [R1+0xb00], R156 ;  /* 0x000b009c01007387 */ /* 0x000fe20000100a00 */
[----:B------:R1:W-:Y:S06]  /*adc60*/  STL.64 [R1+0xb08], R158 ;  /* 0x000b089e01007387 */ /* 0x0003ec0000100a00 */
[C---:B------:R-:W-:Y:S01]  /*adc70*/  HMMA.1688.F32.TF32 R120, R236.reuse, R54, R120 ;  /* 0x00000036ec78723c */ /* 0x040fe20000081078 */
[----:B-1----:R-:W3:Y:S01]  /*adc80*/  LDL.LU.64 R158, [R1+0x3d00] ;  /* 0x003d0000019e7983 */ /* 0x002ee20000300a00 */
[----:B------:R-:W3:Y:S02]  /*adc90*/  LDL.LU.64 R156, [R1+0x3cf8] ;  /* 0x003cf800019c7983 */ /* 0x000ee40000300a00 */
[----:B------:R-:W-:Y:S02]  /*adca0*/  STL.64 [R1+0xaf0], R152 ;  /* 0x000af09801007387 */ /* 0x000fe40000100a00 */
[----:B------:R1:W-:Y:S02]  /*adcb0*/  STL.64 [R1+0xaf8], R154 ;  /* 0x000af89a01007387 */ /* 0x0003e40000100a00 */
[C---:B------:R-:W-:Y:S01]  /*adcc0*/  HMMA.1688.F32.TF32 R116, R236.reuse, R50, R116 ;  /* 0x00000032ec74723c */ /* 0x040fe20000081074 */
[----:B-1----:R-:W4:Y:S01]  /*adcd0*/  LDL.LU.64 R154, [R1+0x3cf0] ;  /* 0x003cf000019a7983 */ /* 0x002f220000300a00 */
[----:B------:R-:W4:Y:S02]  /*adce0*/  LDL.LU.64 R152, [R1+0x3ce8] ;  /* 0x003ce80001987983 */ /* 0x000f240000300a00 */
[----:B------:R-:W-:Y:S02]  /*adcf0*/  STL.64 [R1+0xae0], R148 ;  /* 0x000ae09401007387 */ /* 0x000fe40000100a00 */
[----:B------:R1:W-:Y:S02]  /*add00*/  STL.64 [R1+0xae8], R150 ;  /* 0x000ae89601007387 */ /* 0x0003e40000100a00 */
[C---:B------:R-:W-:Y:S01]  /*add10*/  HMMA.1688.F32.TF32 R112, R236.reuse, R46, R112 ;  /* 0x0000002eec70723c */ /* 0x040fe20000081070 */
[----:B-1----:R-:W5:Y:S01]  /*add20*/  LDL.LU.64 R150, [R1+0x3ce0] ;  /* 0x003ce00001967983 */ /* 0x002f620000300a00 */
[----:B------:R-:W5:Y:S02]  /*add30*/  LDL.LU.64 R148, [R1+0x3cd8] ;  /* 0x003cd80001947983 */ /* 0x000f640000300a00 */
[----:B------:R-:W-:Y:S02]  /*add40*/  STL.64 [R1+0xad0], R144 ;  /* 0x000ad09001007387 */ /* 0x000fe40000100a00 */
[----:B------:R1:W-:Y:S02]  /*add50*/  STL.64 [R1+0xad8], R146 ;  /* 0x000ad89201007387 */ /* 0x0003e40000100a00 */
[C---:B------:R-:W-:Y:S01]  /*add60*/  HMMA.1688.F32.TF32 R108, R236.reuse, R42, R108 ;  /* 0x0000002aec6c723c */ /* 0x040fe2000008106c */
[----:B-1----:R-:W3:Y:S01]  /*add70*/  LDL.LU.64 R146, [R1+0x3cd0] ;  /* 0x003cd00001927983 */ /* 0x002ee20000300a00 */
[----:B------:R-:W3:Y:S02]  /*add80*/  LDL.LU.64 R144, [R1+0x3cc8] ;  /* 0x003cc80001907983 */ /* 0x000ee40000300a00 */
[----:B------:R-:W-:Y:S02]  /*add90*/  STL.64 [R1+0xac0], R140 ;  /* 0x000ac08c01007387 */ /* 0x000fe40000100a00 */
[----:B------:R1:W-:Y:S02]  /*adda0*/  STL.64 [R1+0xac8], R142 ;  /* 0x000ac88e01007387 */ /* 0x0003e40000100a00 */
[C---:B------:R-:W-:Y:S01]  /*addb0*/  HMMA.1688.F32.TF32 R104, R236.reuse, R38, R104 ;  /* 0x00000026ec68723c */ /* 0x040fe20000081068 */
[----:B-1----:R-:W3:Y:S01]  /*addc0*/  LDL.LU.64 R142, [R1+0x3cc0] ;  /* 0x003cc000018e7983 */ /* 0x002ee20000300a00 */
[----:B------:R-:W3:Y:S02]  /*addd0*/  LDL.LU.64 R140, [R1+0x3cb8] ;  /* 0x003cb800018c7983 */ /* 0x000ee40000300a00 */
[----:B------:R-:W3:Y:S02]  /*adde0*/  LDL.LU.64 R138, [R1+0x3cb0] ;  /* 0x003cb000018a7983 */ /* 0x000ee40000300a00 */
[----:B------:R-:W3:Y:S01]  /*addf0*/  LDL.LU.64 R136, [R1+0x3ca8] ;  /* 0x003ca80001887983 */ /* 0x000ee20000300a00 */
[----:B------:R-:W-:Y:S01]  /*ade00*/  STL.64 [R1+0xab0], R240 ;  /* 0x000ab0f001007387 */ /* 0x000fe20000100a00 */
[----:B------:R-:W-:Y:S02]  /*ade10*/  STL.64 [R1+0xab8], R242 ;  /* 0x000ab8f201007387 */ /* 0x000fe40000100a00 */
[----:B------:R-:W-:Y:S02]  /*ade20*/  STL.64 [R1+0xaa0], R132 ;  /* 0x000aa08401007387 */ /* 0x000fe40000100a00 */
[----:B------:R1:W-:Y:S01]  /*ade30*/  STL.64 [R1+0xaa8], R134 ;  /* 0x000aa88601007387 */ /* 0x0003e20000100a00 */
[C---:B------:R-:W-:Y:S08]  /*ade40*/  HMMA.1688.F32.TF32 R100, R236.reuse, R34, R100 ;  /* 0x00000022ec64723c */ /* 0x040ff00000081064 */
[C---:B------:R-:W-:Y:S08]  /*ade50*/  HMMA.1688.F32.TF32 R228, R236.reuse, R30, R228 ;  /* 0x0000001eece4723c */ /* 0x040ff000000810e4 */
[C---:B------:R-:W-:Y:S08]  /*ade60*/  HMMA.1688.F32.TF32 R224, R236.reuse, R26, R224 ;  /* 0x0000001aece0723c */ /* 0x040ff000000810e0 */
[C---:B------:R-:W-:Y:S08]  /*ade70*/  HMMA.1688.F32.TF32 R96, R236.reuse, R22, R96 ;  /* 0x00000016ec60723c */ /* 0x040ff00000081060 */
[C---:B------:R-:W-:Y:S08]  /*ade80*/  HMMA.1688.F32.TF32 R92, R236.reuse, R18, R92 ;  /* 0x00000012ec5c723c */ /* 0x040ff0000008105c */
[C---:B------:R-:W-:Y:S08]  /*ade90*/  HMMA.1688.F32.TF32 R88, R236.reuse, R14, R88 ;  /* 0x0000000eec58723c */ /* 0x040ff00000081058 */
[----:B------:R-:W-:Y:S08]  /*adea0*/  HMMA.1688.F32.TF32 R84, R236, R10, R84 ;  /* 0x0000000aec54723c */ /* 0x000ff00000081054 */
[----:B--2---:R-:W-:Y:S01]  /*adeb0*/  HMMA.1688.F32.TF32 R76, R232, R66, R76 ;  /* 0x00000042e84c723c */ /* 0x004fe2000008104c */
[----:B------:R-:W-:Y:S04]  /*adec0*/  LDS R240, [R161+0x24600] ;  /* 0x02460000a1f07984 */ /* 0x000fe80000000800 */
[----:B-1----:R-:W2:Y:S01]  /*aded0*/  LDL.LU.64 R134, [R1+0x3ca0] ;  /* 0x003ca00001867983 */ /* 0x002ea20000300a00 */
[----:B------:R-:W2:Y:S02]  /*adee0*/  LDL.LU.64 R132, [R1+0x3c98] ;  /* 0x003c980001847983 */ /* 0x000ea40000300a00 */
[----:B------:R-:W-:Y:S02]  /*adef0*/  STL.64 [R1+0xa90], R128 ;  /* 0x000a908001007387 */ /* 0x000fe40000100a00 */
[----:B------:R1:W-:Y:S01]  /*adf00*/  STL.64 [R1+0xa98], R130 ;  /* 0x000a988201007387 */ /* 0x0003e20000100a00 */
[----:B------:R-:W-:Y:S04]  /*adf10*/  LDS R242, [R161+0x26600] ;  /* 0x02660000a1f27984 */ /* 0x000fe80000000800 */
[----:B------:R-:W-:Y:S04]  /*adf20*/  LDS R241, [R189+0x24600] ;  /* 0x02460000bdf17984 */ /* 0x000fe80000000800 */
[----:B------:R-:W3:Y:S04]  /*adf30*/  LDS R243, [R189+0x26600] ;  /* 0x02660000bdf37984 */ /* 0x000ee80000000800 */
[----:B-1----:R-:W2:Y:S01]  /*adf40*/  LDL.LU.64 R130, [R1+0x3c90] ;  /* 0x003c900001827983 */ /* 0x002ea20000300a00 */
[----:B------:R-:W2:Y:S02]  /*adf50*/  LDL.LU.64 R128, [R1+0x3c88] ;  /* 0x003c880001807983 */ /* 0x000ea40000300a00 */
[----:B------:R-:W-:Y:S02]  /*adf60*/  STL.64 [R1+0xa80], R124 ;  /* 0x000a807c01007387 */ /* 0x000fe40000100a00 */
[----:B------:R1:W-:Y:S02]  /*adf70*/  STL.64 [R1+0xa88], R126 ;  /* 0x000a887e01007387 */ /* 0x0003e40000100a00 */
        /* <DEDUP_REMOVED lines=19> */
[----:B------:R1:W-:Y:S01]  /*ae0b0*/  STL.64 [R1+0xa28], R106 ;  /* 0x000a286a01007387 */ /* 0x0003e20000100a00 */
[----:B------:R-:W-:Y:S01]  /*ae0c0*/  HMMA.1688.F32.TF32 R236, R236, R6, R80 ;  /* 0x00000006ecec723c */ /* 0x000fe20000081050 */
        /* <DEDUP_REMOVED lines=30> */
[----:B------:R-:W2:Y:S02]  /*ae2b0*/  LDL.LU.64 R82, [R1+0x3bb0] ;  /* 0x003bb00001527983 */ /* 0x000ea40000300a00 */
[----:B------:R-:W2:Y:S01]  /*ae2c0*/  LDL.LU.64 R80, [R1+0x3ba8] ;  /* 0x003ba80001507983 */ /* 0x000ea20000300a00 */
[----:B------:R1:W-:Y:S01]  /*ae2d0*/  STL.64 [R1+0x9a0], R236 ;  /* 0x0009a0ec01007387 */ /* 0x0003e20000100a00 */
[----:B------:R1:W-:Y:S03]  /*ae2e0*/  STL.64 [R1+0x9a8], R238 ;  /* 0x0009a8ee01007387 */ /* 0x0003e60000100a00 */
[----:B-1----:R-:W2:Y:S01]  /*ae2f0*/  LDL.LU R236, [R1+0x2a0] ;  /* 0x0002a00001ec7983 */ /* 0x002ea20000300800 */
[----:B------:R-:W2:Y:S02]  /*ae300*/  LDL.LU R237, [R1+0x2a4] ;  /* 0x0002a40001ed7983 */ /* 0x000ea40000300800 */
[----:B------:R-:W2:Y:S02]  /*ae310*/  LDL.LU R238, [R1+0x2a8] ;  /* 0x0002a80001ee7983 */ /* 0x000ea40000300800 */
[----:B------:R-:W-:Y:S01]  /*ae320*/  STL.64 [R1+0x990], R76 ;  /* 0x0009904c01007387 */ /* 0x000fe20000100a00 */
[----:B------:R1:W-:Y:S04]  /*ae330*/  STL.64 [R1+0x998], R78 ;  /* 0x0009984e01007387 */ /* 0x0003e80000100a00 */
[----:B-1----:R-:W3:Y:S01]  /*ae340*/  LDL.LU.64 R78, [R1+0x3ba0] ;  /* 0x003ba000014e7983 */ /* 0x002ee20000300a00 */
[----:B------:R-:W3:Y:S02]  /*ae350*/  LDL.LU.64 R76, [R1+0x3b98] ;  /* 0x003b9800014c7983 */ /* 0x000ee40000300a00 */
[----:B------:R-:W-:-:S07]  /*ae360*/  IMAD.MOV.U32 R239, RZ, RZ, R188 ;  /* 0x000000ffffef7224 */ /* 0x000fce00078e00bc */
[C---:B--2---:R-:W-:Y:S08]  /*ae370*/  HMMA.1688.F32.TF32 R236, R232.reuse, R62, R236 ;  /* 0x0000003ee8ec723c */ /* 0x044ff000000810ec */
[C---:B---3--:R-:W-:Y:S11]  /*ae380*/  HMMA.1688.F32.TF32 R76, R232.reuse, R54, R76 ;  /* 0x00000036e84c723c */ /* 0x048ff6000008104c */
[----:B------:R-:W-:Y:S04]  /*ae390*/  @!UPT UIADD3 URZ, URZ, URZ, URZ ;  /* 0x0000003f3f3ff290 */ /* 0x000fe8000fffe03f */
[----:B------:R-:W-:Y:S01]  /*ae3a0*/  STL.64 [R1+0x980], R236 ;  /* 0x000980ec01007387 */ /* 0x000fe20000100a00 */
[----:B------:R1:W-:Y:S02]  /*ae3b0*/  STL.64 [R1+0x988], R238 ;  /* 0x000988ee01007387 */ /* 0x0003e40000100a00 */
[C---:B-1----:R-:W-:Y:S08]  /*ae3c0*/  HMMA.1688.F32.TF32 R236, R232.reuse, R58, R248 ;  /* 0x0000003ae8ec723c */ /* 0x042ff000000810f8 */
[C---:B------:R-:W-:Y:S08]  /*ae3d0*/  HMMA.1688.F32.TF32 R80, R232.reuse, R50, R80 ;  /* 0x00000032e850723c */ /* 0x040ff00000081050 */
[C---:B------:R-:W-:Y:S07]  /*ae3e0*/  HMMA.1688.F32.TF32 R84, R232.reuse, R46, R84 ;  /* 0x0000002ee854723c */ /* 0x040fee0000081054 */
[----:B------:R-:W-:Y:S01]  /*ae3f0*/  STL.64 [R1+0x970], R236 ;  /* 0x000970ec01007387 */ /* 0x000fe20000100a00 */
[----:B------:R-:W-:Y:S02]  /*ae400*/  STL.64 [R1+0x978], R238 ;  /* 0x000978ee01007387 */ /* 0x000fe40000100a00 */
[----:B------:R-:W-:Y:S02]  /*ae410*/  STL.64 [R1+0x960], R76 ;  /* 0x0009604c01007387 */ /* 0x000fe40000100a00 */
[----:B------:R1:W-:Y:S02]  /*ae420*/  STL.64 [R1+0x968], R78 ;  /* 0x0009684e01007387 */ /* 0x0003e40000100a00 */
[C---:B-1----:R-:W-:Y:S01]  /*ae430*/  HMMA.1688.F32.TF32 R76, R232.reuse, R42, R88 ;  /* 0x0000002ae84c723c */ /* 0x042fe20000081058 */
[----:B------:R-:W-:Y:S01]  /*ae440*/  STL.64 [R1+0x950], R80 ;  /* 0x0009505001007387 */ /* 0x000fe20000100a00 */
[----:B------:R1:W-:Y:S07]  /*ae450*/  STL.64 [R1+0x958], R82 ;  /* 0x0009585201007387 */ /* 0x0003ee0000100a00 */
[----:B------:R-:W-:Y:S02]  /*ae460*/  STL.64 [R1+0x940], R84 ;  /* 0x0009405401007387 */ /* 0x000fe40000100a00 */
[----:B------:R2:W-:Y:S01]  /*ae470*/  STL.64 [R1+0x948], R86 ;  /* 0x0009485601007387 */ /* 0x0005e20000100a00 */
[C---:B-1----:R-:W-:Y:S08]  /*ae480*/  HMMA.1688.F32.TF32 R80, R232.reuse, R38, R92 ;  /* 0x00000026e850723c */ /* 0x042ff0000008105c */
[C---:B--2---:R-:W-:Y:S03]  /*ae490*/  HMMA.1688.F32.TF32 R84, R232.reuse, R34, R96 ;  /* 0x00000022e854723c */ /* 0x044fe60000081060 */
[----:B------:R-:W-:Y:S01]  /*ae4a0*/  STL.64 [R1+0x930], R76 ;  /* 0x0009304c01007387 */ /* 0x000fe20000100a00 */
[----:B------:R1:W-:Y:S04]  /*ae4b0*/  STL.64 [R1+0x938], R78 ;  /* 0x0009384e01007387 */ /* 0x0003e80000100a00 */
        /* <DEDUP_REMOVED lines=8> */
[----:B------:R1:W-:Y:S06]  /*ae540*/  STL.64 [R1+0x908], R78 ;  /* 0x0009084e01007387 */ /* 0x0003ec0000100a00 */
[C---:B-1----:R-:W-:Y:S07]  /*ae550*/  HMMA.1688.F32.TF32 R76, R232.reuse, R18, R104 ;  /* 0x00000012e84c723c */ /* 0x042fee0000081068 */
[----:B------:R-:W-:Y:S01]  /*ae560*/  STL.64 [R1+0x8f0], R80 ;  /* 0x0008f05001007387 */ /* 0x000fe20000100a00 */
[----:B------:R1:W-:Y:S07]  /*ae570*/  STL.64 [R1+0x8f8], R82 ;  /* 0x0008f85201007387 */ /* 0x0003ee0000100a00 */
[----:B------:R-:W-:Y:S02]  /*ae580*/  STL.64 [R1+0x8e0], R84 ;  /* 0x0008e05401007387 */ /* 0x000fe40000100a00 */
[----:B------:R2:W-:Y:S01]  /*ae590*/  STL.64 [R1+0x8e8], R86 ;  /* 0x0008e85601007387 */ /* 0x0005e20000100a00 */
[C---:B-1----:R-:W-:Y:S08]  /*ae5a0*/  HMMA.1688.F32.TF32 R80, R232.reuse, R14, R108 ;  /* 0x0000000ee850723c */ /* 0x042ff0000008106c */
[----:B--2---:R-:W-:Y:S08]  /*ae5b0*/  HMMA.1688.F32.TF32 R84, R232, R10, R112 ;  /* 0x0000000ae854723c */ /* 0x004ff00000081070 */
[----:B------:R-:W-:Y:S01]  /*ae5c0*/  HMMA.1688.F32.TF32 R88, R240, R42, R144 ;  /* 0x0000002af058723c */ /* 0x000fe20000081090 */
[----:B------:R-:W-:Y:S01]  /*ae5d0*/  MOV R92, R218 ;  /* 0x000000da005c7202 */ /* 0x000fe20000000f00 */
[----:B------:R-:W-:-:S02]  /*ae5e0*/  IMAD.MOV.U32 R93, RZ, RZ, R219 ;  /* 0x000000ffff5d7224 */ /* 0x000fc400078e00db */
[----:B------:R-:W-:Y:S01]  /*ae5f0*/  IMAD.MOV.U32 R100, RZ, RZ, R216 ;  /* 0x000000ffff647224 */ /* 0x000fe200078e00d8 */
[----:B------:R-:W-:Y:S02]  /*ae600*/  MOV R101, R217 ;  /* 0x000000d900657202 */ /* 0x000fe40000000f00 */
[----:B------:R-:W-:Y:S01]  /*ae610*/  MOV R227, R220 ;  /* 0x000000dc00e37202 */ /* 0x000fe20000000f00 */
[----:B------:R-:W-:Y:S01]  /*ae620*/  IMAD.MOV.U32 R96, RZ, RZ, R221 ;  /* 0x000000ffff607224 */ /* 0x000fe200078e00dd */
[----:B------:R-:W-:Y:S01]  /*ae630*/  STL.64 [R1+0x8d0], R76 ;  /* 0x0008d04c01007387 */ /* 0x000fe20000100a00 */
[----:B------:R1:W-:Y:S02]  /*ae640*/  STL.64 [R1+0x8d8], R78 ;  /* 0x0008d84e01007387 */ /* 0x0003e40000100a00 */
[----:B------:R-:W-:Y:S01]  /*ae650*/  IMAD.MOV.U32 R97, RZ, RZ, R222 ;  /* 0x000000ffff617224 */ /* 0x000fe200078e00de */
[----:B------:R-:W-:Y:S01]  /*ae660*/  MOV R98, R223 ;  /* 0x000000df00627202 */ /* 0x000fe20000000f00 */
[----:B------:R-:W-:Y:S04]  /*ae670*/  LDS R112, [R161+0x24700] ;  /* 0x02470000a1707984 */ /* 0x000fe80000000800 */
[----:B------:R-:W-:Y:S04]  /*ae680*/  LDS R114, [R161+0x26700] ;  /* 0x02670000a1727984 */ /* 0x000fe80000000800 */
[----:B------:R-:W-:Y:S04]  /*ae690*/  LDS R113, [R189+0x24700] ;  /* 0x02470000bd717984 */ /* 0x000fe80000000800 */
[----:B------:R-:W-:Y:S01]  /*ae6a0*/  LDS R115, [R189+0x26700] ;  /* 0x02670000bd737984 */ /* 0x000fe20000000800 */
[----:B-1----:R-:W-:Y:S03]  /*ae6b0*/  HMMA.1688.F32.TF32 R76, R232, R6, R116 ;  /* 0x00000006e84c723c */ /* 0x002fe60000081074 */
[----:B------:R-:W-:Y:S01]  /*ae6c0*/  STL.64 [R1+0x8c0], R80 ;  /* 0x0008c05001007387 */ /* 0x000fe20000100a00 */
[----:B------:R1:W-:Y:S02]  /*ae6d0*/  STL.64 [R1+0x8c8], R82 ;  /* 0x0008c85201007387 */ /* 0x0003e40000100a00 */
[----:B------:R-:W-:Y:S02]  /*ae6e0*/  STL.64 [R1+0x8b0], R84 ;  /* 0x0008b05401007387 */ /* 0x000fe40000100a00 */
[----:B------:R2:W-:Y:S01]  /*ae6f0*/  STL.64 [R1+0x8b8], R86 ;  /* 0x0008b85601007387 */ /* 0x0005e20000100a00 */
[C---:B-1----:R-:W-:Y:S08]  /*ae700*/  HMMA.1688.F32.TF32 R80, R240.reuse, R66, R120 ;  /* 0x00000042f050723c */ /* 0x042ff00000081078 */
[C---:B--2---:R-:W-:Y:S06]  /*ae710*/  HMMA.1688.F32.TF32 R84, R240.reuse, R62, R124 ;  /* 0x0000003ef054723c */ /* 0x044fec000008107c */
[----:B------:R-:W-:Y:S01]  /*ae720*/  STL.64 [R1+0x890], R76 ;  /* 0x0008904c01007387 */ /* 0x000fe20000100a00 */
[----:B------:R1:W-:Y:S02]  /*ae730*/  STL.64 [R1+0x898], R78 ;  /* 0x0008984e01007387 */ /* 0x0003e40000100a00 */
[C---:B-1----:R-:W-:Y:S06]  /*ae740*/  HMMA.1688.F32.TF32 R76, R240.reuse, R58, R128 ;  /* 0x0000003af04c723c */ /* 0x042fec0000081080 */
[----:B------:R-:W-:Y:S01]  /*ae750*/  STL.64 [R1+0x880], R80 ;  /* 0x0008805001007387 */ /* 0x000fe20000100a00 */
[----:B------:R-:W-:Y:S07]  /*ae760*/  STL.64 [R1+0x888], R82 ;  /* 0x0008885201007387 */ /* 0x000fee0000100a00 */
[----:B------:R-:W-:Y:S02]  /*ae770*/  STL.64 [R1+0x870], R84 ;  /* 0x0008705401007387 */ /* 0x000fe40000100a00 */
[----:B------:R1:W-:Y:S01]  /*ae780*/  STL.64 [R1+0x878], R86 ;  /* 0x0008785601007387 */ /* 0x0003e20000100a00 */
[----:B------:R-:W-:Y:S04]  /*ae790*/  LDS R80, [R161+0x24680] ;  /* 0x02468000a1507984 */ /* 0x000fe80000000800 */
[----:B------:R-:W-:Y:S04]  /*ae7a0*/  LDS R82, [R161+0x26680] ;  /* 0x02668000a1527984 */ /* 0x000fe80000000800 */
[----:B------:R-:W-:Y:S04]  /*ae7b0*/  LDS R81, [R189+0x24680] ;  /* 0x02468000bd517984 */ /* 0x000fe80000000800 */
[----:B------:R-:W2:Y:S01]  /*ae7c0*/  LDS R83, [R189+0x26680] ;  /* 0x02668000bd537984 */ /* 0x000ea20000000800 */
[C---:B-1----:R-:W-:Y:S03]  /*ae7d0*/  HMMA.1688.F32.TF32 R84, R240.reuse, R50, R136 ;  /* 0x00000032f054723c */ /* 0x042fe60000081088 */
[----:B------:R-:W-:Y:S01]  /*ae7e0*/  STL.64 [R1+0x860], R76 ;  /* 0x0008604c01007387 */ /* 0x000fe20000100a00 */
[----:B------:R1:W-:Y:S04]  /*ae7f0*/  STL.64 [R1+0x868], R78 ;  /* 0x0008684e01007387 */ /* 0x0003e80000100a00 */
[C---:B-1----:R-:W-:Y:S11]  /*ae800*/  HMMA.1688.F32.TF32 R76, R240.reuse, R54, R132 ;  /* 0x00000036f04c723c */ /* 0x042ff60000081084 */
[----:B------:R-:W-:Y:S11]  /*ae810*/  @!UPT UIADD3 URZ, URZ, URZ, URZ ;  /* 0x0000003f3f3ff290 */ /* 0x000ff6000fffe03f */
[----:B------:R-:W-:Y:S01]  /*ae820*/  @!UPT UIADD3 URZ, URZ, URZ, URZ ;  /* 0x0000003f3f3ff290 */ /* 0x000fe2000fffe03f */
[----:B------:R-:W-:Y:S01]  /*ae830*/  STL.64 [R1+0x850], R76 ;  /* 0x0008504c01007387 */ /* 0x000fe20000100a00 */
[----:B------:R1:W-:Y:S02]  /*ae840*/  STL.64 [R1+0x858], R78 ;  /* 0x0008584e01007387 */ /* 0x0003e40000100a00 */
[----:B------:R-:W-:Y:S02]  /*ae850*/  STL.64 [R1+0x840], R84 ;  /* 0x0008405401007387 */ /* 0x000fe40000100a00 */
[----:B------:R5:W-:Y:S01]  /*ae860*/  STL.64 [R1+0x848], R86 ;  /* 0x0008485601007387 */ /* 0x000be20000100a00 */
[C---:B-1----:R-:W-:Y:S08]  /*ae870*/  HMMA.1688.F32.TF32 R76, R240.reuse, R46, R140 ;  /* 0x0000002ef04c723c */ /* 0x042ff0000008108c */
[C---:B-----5:R-:W-:Y:S11]  /*ae880*/  HMMA.1688.F32.TF32 R84, R240.reuse, R38, R148 ;  /* 0x00000026f054723c */ /* 0x060ff60000081094 */
[----:B------:R-:W-:Y:S04]  /*ae890*/  @!UPT UIADD3 URZ, URZ, URZ, URZ ;  /* 0x0000003f3f3ff290 */ /* 0x000fe8000fffe03f */
[----:B------:R-:W-:Y:S01]  /*ae8a0*/  STL.64 [R1+0x820], R76 ;  /* 0x0008204c01007387 */ /* 0x000fe20000100a00 */
[----:B------:R4:W-:Y:S02]  /*ae8b0*/  STL.64 [R1+0x828], R78 ;  /* 0x0008284e01007387 */ /* 0x0009e40000100a00 */
[----:B------:R-:W-:Y:S02]  /*ae8c0*/  STL.64 [R1+0x810], R88 ;  /* 0x0008105801007387 */ /* 0x000fe40000100a00 */
[----:B------:R-:W-:Y:S03]  /*ae8d0*/  STL.64 [R1+0x818], R90 ;  /* 0x0008185a01007387 */ /* 0x000fe60000100a00 */
[----:B------:R-:W-:Y:S01]  /*ae8e0*/  STL.64 [R1+0x800], R84 ;  /* 0x0008005401007387 */ /* 0x000fe20000100a00 */
[----:B------:R1:W-:Y:S01]  /*ae8f0*/  STL.64 [R1+0x808], R86 ;  /* 0x0008085601007387 */ /* 0x0003e20000100a00 */
[C---:B----4-:R-:W-:Y:S08]  /*ae900*/  HMMA.1688.F32.TF32 R76, R240.reuse, R34, R152 ;  /* 0x00000022f04c723c */ /* 0x050ff00000081098 */
[C---:B-1----:R-:W-:Y:S08]  /*ae910*/  HMMA.1688.F32.TF32 R84, R240.reuse, R30, R156 ;  /* 0x0000001ef054723c */ /* 0x042ff0000008109c */
[----:B------:R-:W-:Y:S08]  /*ae920*/  HMMA.1688.F32.TF32 R88, R240, R22, R168 ;  /* 0x00000016f058723c */ /* 0x000ff000000810a8 */
[----:B--2---:R-:W-:Y:S01]  /*ae930*/  HMMA.1688.F32.TF32 R72, R80, R66, R72 ;  /* 0x000000425048723c */ /* 0x004fe20000081048 */
[----:B------:R-:W-:Y:S04]  /*ae940*/  LDS R168, [R161+0x28000] ;  /* 0x02800000a1a87984 */ /* 0x000fe80000000800 */
[----:B------:R-:W-:Y:S04]  /*ae950*/  LDS R170, [R161+0x2a000] ;  /* 0x02a00000a1aa7984 */ /* 0x000fe80000000800 */
[----:B------:R-:W-:Y:S04]  /*ae960*/  LDS R169, [R189+0x28000] ;  /* 0x02800000bda97984 */ /* 0x000fe80000000800 */
[----:B------:R-:W-:Y:S04]  /*ae970*/  LDS R171, [R189+0x2a000] ;  /* 0x02a00000bdab7984 */ /* 0x000fe80000000800 */
[----:B------:R-:W-:Y:S01]  /*ae980*/  STL.64 [R1+0x7f0], R76 ;  /* 0x0007f04c01007387 */ /* 0x000fe20000100a00 */
[----:B------:R1:W-:Y:S02]  /*ae990*/  STL.64 [R1+0x7f8], R78 ;  /* 0x0007f84e01007387 */ /* 0x0003e40000100a00 */
[----:B------:R-:W-:Y:S02]  /*ae9a0*/  STL.64 [R1+0x7e0], R84 ;  /* 0x0007e05401007387 */ /* 0x000fe40000100a00 */
[----:B------:R2:W-:Y:S01]  /*ae9b0*/  STL.64 [R1+0x7e8], R86 ;  /* 0x0007e85601007387 */ /* 0x0005e20000100a00 */
[C---:B-1----:R-:W-:Y:S08]  /*ae9c0*/  HMMA.1688.F32.TF32 R76, R240.reuse, R26, R164 ;  /* 0x0000001af04c723c */ /* 0x042ff000000810a4 */
[C---:B--2---:R-:W-:Y:S01]  /*ae9d0*/  HMMA.1688.F32.TF32 R84, R240.reuse, R18, R172 ;  /* 0x00000012f054723c */ /* 0x044fe200000810ac */
        /* <DEDUP_REMOVED lines=8> */
[----:B------:R-:W-:Y:S01]  /*aea60*/  STL.64 [R1+0x7b0], R84 ;  /* 0x0007b05401007387 */ /* 0x000fe20000100a00 */
[----:B------:R3:W-:Y:S01]  /*aea70*/  STL.64 [R1+0x7b8], R86 ;  /* 0x0007b85601007387 */ /* 0x0007e20000100a00 */
[C---:B-1----:R-:W-:Y:S08]  /*aea80*/  HMMA.1688.F32.TF32 R76, R240.reuse, R14, R176 ;  /* 0x0000000ef04c723c */ /* 0x042ff000000810b0 */
[C---:B--2---:R-:W-:Y:S08]  /*aea90*/  HMMA.1688.F32.TF32 R88, R240.reuse, R10, R180 ;  /* 0x0000000af058723c */ /* 0x044ff000000810b4 */
[----:B---3--:R-:W-:Y:S07]  /*aeaa0*/  HMMA.1688.F32.TF32 R84, R240, R6, R184 ;  /* 0x00000006f054723c */ /* 0x008fee00000810b8 */
[----:B------:R-:W-:Y:S01]  /*aeab0*/  STL.64 [R1+0x7a0], R76 ;  /* 0x0007a04c01007387 */ /* 0x000fe20000100a00 */
[----:B------:R-:W-:Y:S07]  /*aeac0*/  STL.64 [R1+0x7a8], R78 ;  /* 0x0007a84e01007387 */ /* 0x000fee0000100a00 */
[----:B------:R-:W-:Y:S02]  /*aead0*/  STL.64 [R1+0x790], R88 ;  /* 0x0007905801007387 */ /* 0x000fe40000100a00 */
[----:B------:R1:W-:Y:S06]  /*aeae0*/  STL.64 [R1+0x798], R90 ;  /* 0x0007985a01007387 */ /* 0x0003ec0000100a00 */
[----:B------:R-:W-:Y:S01]  /*aeaf0*/  STL.64 [R1+0x780], R84 ;  /* 0x0007805401007387 */ /* 0x000fe20000100a00 */
[----:B------:R2:W-:Y:S02]  /*aeb00*/  STL.64 [R1+0x788], R86 ;  /* 0x0007885601007387 */ /* 0x0005e40000100a00 */
[----:B------:R-:W-:Y:S02]  /*aeb10*/  STL.64 [R1+0x770], R72 ;  /* 0x0007704801007387 */ /* 0x000fe40000100a00 */
[----:B------:R3:W-:Y:S01]  /*aeb20*/  STL.64 [R1+0x778], R74 ;  /* 0x0007784a01007387 */ /* 0x0007e20000100a00 */
[----:B------:R-:W-:Y:S04]  /*aeb30*/  LDS R76, [R161+0x24780] ;  /* 0x02478000a14c7984 */ /* 0x000fe80000000800 */
[----:B------:R-:W-:Y:S04]  /*aeb40*/  LDS R78, [R161+0x26780] ;  /* 0x02678000a14e7984 */ /* 0x000fe80000000800 */
[----:B------:R-:W-:Y:S04]  /*aeb50*/  LDS R77, [R189+0x24780] ;  /* 0x02478000bd4d7984 */ /* 0x000fe80000000800 */
[----:B------:R-:W4:Y:S01]  /*aeb60*/  LDS R79, [R189+0x26780] ;  /* 0x02678000bd4f7984 */ /* 0x000f220000000800 */
[C---:B-1----:R-:W-:Y:S08]  /*aeb70*/  HMMA.1688.F32.TF32 R88, R80.reuse, R62, R192 ;  /* 0x0000003e5058723c */ /* 0x042ff000000810c0 */
[C---:B--2---:R-:W-:Y:S08]  /*aeb80*/  HMMA.1688.F32.TF32 R84, R80.reuse, R58, R196 ;  /* 0x0000003a5054723c */ /* 0x044ff000000810c4 */
[C---:B---3--:R-:W-:Y:S07]  /*aeb90*/  HMMA.1688.F32.TF32 R72, R80.reuse, R54, R200 ;  /* 0x000000365048723c */ /* 0x048fee00000810c8 */
[----:B------:R-:W-:Y:S01]  /*aeba0*/  STL.64 [R1+0x760], R88 ;  /* 0x0007605801007387 */ /* 0x000fe20000100a00 */
[----:B------:R1:W-:Y:S07]  /*aebb0*/  STL.64 [R1+0x768], R90 ;  /* 0x0007685a01007387 */ /* 0x0003ee0000100a00 */
[----:B------:R-:W-:Y:S02]  /*aebc0*/  STL.64 [R1+0x750], R84 ;  /* 0x0007505401007387 */ /* 0x000fe40000100a00 */
[----:B------:R-:W-:Y:S06]  /*aebd0*/  STL.64 [R1+0x758], R86 ;  /* 0x0007585601007387 */ /* 0x000fec0000100a00 */
[----:B------:R-:W-:Y:S01]  /*aebe0*/  STL.64 [R1+0x740], R72 ;  /* 0x0007404801007387 */ /* 0x000fe20000100a00 */
[----:B------:R2:W-:Y:S01]  /*aebf0*/  STL.64 [R1+0x748], R74 ;  /* 0x0007484a01007387 */ /* 0x0005e20000100a00 */
[C---:B-1----:R-:W-:Y:S08]  /*aec00*/  HMMA.1688.F32.TF32 R88, R80.reuse, R50, R204 ;  /* 0x000000325058723c */ /* 0x042ff000000810cc */
[C---:B--2---:R-:W-:Y:S08]  /*aec10*/  HMMA.1688.F32.TF32 R72, R80.reuse, R42, R212 ;  /* 0x0000002a5048723c */ /* 0x044ff000000810d4 */
[----:B------:R-:W-:Y:S07]  /*aec20*/  HMMA.1688.F32.TF32 R84, R80, R46, R208 ;  /* 0x0000002e5054723c */ /* 0x000fee00000810d0 */
[----:B------:R1:W-:Y:S01]  /*aec30*/  STL.64 [R1+0x730], R88 ;  /* 0x0007305801007387 */ /* 0x0003e20000100a00 */
[----:B------:R2:W-:Y:S07]  /*aec40*/  STL.64 [R1+0x738], R90 ;  /* 0x0007385a01007387 */ /* 0x0005ee0000100a00 */
[----:B------:R-:W-:Y:S08]  /*aec50*/  STL.64 [R1+0x710], R72 ;  /* 0x0007104801007387 */ /* 0x000ff00000100a00 */
[----:B------:R-:W-:Y:S01]  /*aec60*/  STL.64 [R1+0x720], R84 ;  /* 0x0007205401007387 */ /* 0x000fe20000100a00 */
[----:B------:R-:W-:Y:S01]  /*aec70*/  STL.64 [R1+0x728], R86 ;  /* 0x0007285601007387 */ /* 0x000fe20000100a00 */
[----:B------:R3:W-:Y:S02]  /*aec80*/  STL [R1+0x718], R74 ;  /* 0x0007184a01007387 */ /* 0x0007e40000100800 */
[----:B------:R-:W5:Y:S02]  /*aec90*/  LDL.LU R218, [R1+0x3b94] ;  /* 0x003b940001da7983 */ /* 0x000f640000300800 */
[----:B------:R-:W2:Y:S01]  /*aeca0*/  LDL.LU R219, [R1+0x3b90] ;  /* 0x003b900001db7983 */ /* 0x000ea20000300800 */
[----:B------:R-:W3:Y:S01]  /*aecb0*/  LDL.LU R94, [R1+0xc58] ;  /* 0x000c5800015e7983 */ /* 0x000ee20000300800 */
[----:B------:R-:W3:Y:S02]  /*aecc0*/  LDL.LU R95, [R1+0xc5c] ;  /* 0x000c5c00015f7983 */ /* 0x000ee40000300800 */
[----:B------:R-:W3:Y:S02]  /*aecd0*/  LDL.LU R216, [R1+0x3b8c] ;  /* 0x003b8c0001d87983 */ /* 0x000ee40000300800 */
[----:B------:R-:W3:Y:S02]  /*aece0*/  LDL.LU R217, [R1+0x3b88] ;  /* 0x003b880001d97983 */ /* 0x000ee40000300800 */
[----:B-----5:R-:W-:-:S02]  /*aecf0*/  IMAD.MOV.U32 R102, RZ, RZ, R218 ;  /* 0x000000ffff667224 */ /* 0x020fc400078e00da */
[----:B--2---:R-:W-:Y:S01]  /*aed00*/  IMAD.MOV.U32 R103, RZ, RZ, R219 ;  /* 0x000000ffff677224 */ /* 0x004fe200078e00db */
[----:B------:R-:W3:Y:S01]  /*aed10*/  LDL.LU R218, [R1+0x3b84] ;  /* 0x003b840001da7983 */ /* 0x000ee20000300800 */
[----:B------:R-:W3:Y:S02]  /*aed20*/  LDL.LU R219, [R1+0x3b80] ;  /* 0x003b800001db7983 */ /* 0x000ee40000300800 */
[----:B------:R-:W-:Y:S02]  /*aed30*/  IMAD.MOV.U32 R188, RZ, RZ, R75 ;  /* 0x000000ffffbc7224 */ /* 0x000fe400078e004b */
[----:B------:R-:W2:Y:S01]  /*aed40*/  LDL.LU R104, [R1+0xb20] ;  /* 0x000b200001687983 */ /* 0x000ea20000300800 */
[----:B------:R-:W2:Y:S01]  /*aed50*/  LDL.LU R105, [R1+0xb24] ;  /* 0x000b240001697983 */ /* 0x000ea20000300800 */
[----:B------:R-:W2:Y:S02]  /*aed60*/  LDL.LU R106, [R1+0xb28] ;  /* 0x000b2800016a7983 */ /* 0x000ea40000300800 */
[----:B------:R-:W2:Y:S02]  /*aed70*/  LDL.LU R107, [R1+0xb2c] ;  /* 0x000b2c00016b7983 */ /* 0x000ea40000300800 */
[----:B------:R-:W5:Y:S01]  /*aed80*/  LDL.LU R228, [R1+0xc40] ;  /* 0x000c400001e47983 */ /* 0x000f620000300800 */
[----:B------:R-:W5:Y:S01]  /*aed90*/  LDL.LU R229, [R1+0xc44] ;  /* 0x000c440001e57983 */ /* 0x000f620000300800 */
[----:B------:R-:W5:Y:S02]  /*aeda0*/  LDL.LU R230, [R1+0xc48] ;  /* 0x000c480001e67983 */ /* 0x000f640000300800 */
[----:B------:R-:W5:Y:S02]  /*aedb0*/  LDL.LU R231, [R1+0xc4c] ;  /* 0x000c4c0001e77983 */ /* 0x000f640000300800 */
[----:B------:R-:W-:Y:S01]  /*aedc0*/  STL [R1+0x3a90], R188 ;  /* 0x003a90bc01007387 */ /* 0x000fe20000100800 */
[----:B------:R-:W2:Y:S01]  /*aedd0*/  LDL.LU R248, [R1+0xc70] ;  /* 0x000c700001f87983 */ /* 0x000ea20000300800 */
[----:B-1----:R-:W-:-:S02]  /*aede0*/  IMAD.MOV.U32 R88, RZ, RZ, R68 ;  /* 0x000000ffff587224 */ /* 0x002fc400078e0044 */
[----:B------:R-:W-:Y:S01]  /*aedf0*/  IMAD.MOV.U32 R89, RZ, RZ, R69 ;  /* 0x000000ffff597224 */ /* 0x000fe200078e0045 */
[----:B------:R-:W-:Y:S01]  /*aee00*/  MOV R90, R70 ;  /* 0x00000046005a7202 */ /* 0x000fe20000000f00 */
[----:B------:R-:W-:Y:S01]  /*aee10*/  IMAD.MOV.U32 R91, RZ, RZ, R71 ;  /* 0x000000ffff5b7224 */ /* 0x000fe200078e0047 */
[C---:B---3--:R-:W-:Y:S11]  /*aee20*/  HMMA.1688.F32.TF32 R72, R80.reuse, R38, R216 ;  /* 0x000000265048723c */ /* 0x048ff600000810d8 */
[----:B------:R-:W-:Y:S11]  /*aee30*/  @!UPT UIADD3 URZ, URZ, URZ, URZ ;  /* 0x0000003f3f3ff290 */ /* 0x000ff6000fffe03f */
[----:B------:R-:W-:Y:S01]  /*aee40*/  @!UPT UIADD3 URZ, URZ, URZ, URZ ;  /* 0x0000003f3f3ff290 */ /* 0x000fe2000fffe03f */
[----:B------:R-:W-:Y:S01]  /*aee50*/  STL.64 [R1+0x700], R72 ;  /* 0x0007004801007387 */ /* 0x000fe20000100a00 */
[----:B------:R1:W-:Y:S02]  /*aee60*/  STL.64 [R1+0x708], R74 ;  /* 0x0007084a01007387 */ /* 0x0003e40000100a00 */
[----:B------:R-:W3:Y:S02]  /*aee70*/  LDL.LU R249, [R1+0xc74] ;  /* 0x000c740001f97983 */ /* 0x000ee40000300800 */
[----:B------:R-:W3:Y:S01]  /*aee80*/  LDL.LU R250, [R1+0xc78] ;  /* 0x000c780001fa7983 */ /* 0x000ee20000300800 */
[----:B------:R-:W3:Y:S01]  /*aee90*/  LDL.LU R251, [R1+0xc7c] ;  /* 0x000c7c0001fb7983 */ /* 0x000ee20000300800 */
        /* <DEDUP_REMOVED lines=12> */
[----:B------:R-:W3:Y:S01]  /*aef60*/  LDL.LU R84, [R1+0xca0] ;  /* 0x000ca00001547983 */ /* 0x000ee20000300800 */
[C---:B------:R-:W-:Y:S08]  /*aef70*/  HMMA.1688.F32.TF32 R100, R80.reuse, R22, R100 ;  /* 0x000000165064723c */ /* 0x040ff00000081064 */
[C---:B-1----:R-:W-:Y:S08]  /*aef80*/  HMMA.1688.F32.TF32 R72, R80.reuse, R34, R220 ;  /* 0x000000225048723c */ /* 0x042ff000000810dc */
[C---:B--2---:R-:W-:Y:S11]  /*aef90*/  HMMA.1688.F32.TF32 R68, R80.reuse, R30, R68 ;  /* 0x0000001e5044723c */ /* 0x044ff60000081044 */
[----:B------:R-:W-:Y:S04]  /*aefa0*/  @!UPT UIADD3 URZ, URZ, URZ, URZ ;  /* 0x0000003f3f3ff290 */ /* 0x000fe8000fffe03f */
[----:B------:R-:W-:Y:S01]  /*aefb0*/  STL.64 [R1+0x6f0], R72 ;  /* 0x0006f04801007387 */ /* 0x000fe20000100a00 */
[----:B------:R-:W-:Y:S02]  /*aefc0*/  STL.64 [R1+0x6f8], R74 ;  /* 0x0006f84a01007387 */ /* 0x000fe40000100a00 */
[----:B------:R-:W2:Y:S02]  /*aefd0*/  LDL.LU R85, [R1+0xca4] ;  /* 0x000ca40001557983 */ /* 0x000ea40000300800 */
[----:B------:R-:W2:Y:S01]  /*aefe0*/  LDL.LU R86, [R1+0xca8] ;  /* 0x000ca80001567983 */ /* 0x000ea20000300800 */
[----:B------:R-:W2:Y:S01]  /*aeff0*/  LDL.LU R87, [R1+0xcac] ;  /* 0x000cac0001577983 */ /* 0x000ea20000300800 */
[----:B------:R-:W4:Y:S02]  /*af000*/  LDL.LU R236, [R1+0xcb0] ;  /* 0x000cb00001ec7983 */ /* 0x000f240000300800 */
[----:B------:R-:W-:Y:S02]  /*af010*/  STL.64 [R1+0x140], R68 ;  /* 0x0001404401007387 */ /* 0x000fe40000100a00 */
[----:B------:R1:W-:Y:S01]  /*af020*/  STL.64 [R1+0x148], R70 ;  /* 0x0001484601007387 */ /* 0x0003e20000100a00 */
[----:B------:R-:W4:Y:S01]  /*af030*/  LDL.LU R237, [R1+0xcb4] ;  /* 0x000cb40001ed7983 */ /* 0x000f220000300800 */
[----:B------:R-:W4:Y:S02]  /*af040*/  LDL.LU R238, [R1+0xcb8] ;  /* 0x000cb80001ee7983 */ /* 0x000f240000300800 */
[----:B------:R-:W4:Y:S01]  /*af050*/  LDL.LU R239, [R1+0xcbc] ;  /* 0x000cbc0001ef7983 */ /* 0x000f220000300800 */
[C---:B-1----:R-:W-:Y:S08]  /*af060*/  HMMA.1688.F32.TF32 R68, R80.reuse, R26, R104 ;  /* 0x0000001a5044723c */ /* 0x042ff00000081068 */
[C---:B-----5:R-:W-:Y:S11]  /*af070*/  HMMA.1688.F32.TF32 R72, R80.reuse, R18, R228 ;  /* 0x000000125048723c */ /* 0x060ff600000810e4 */
[----:B------:R-:W-:Y:S04]  /*af080*/  @!UPT UIADD3 URZ, URZ, URZ, URZ ;  /* 0x0000003f3f3ff290 */ /* 0x000fe8000fffe03f */
[----:B------:R-:W-:Y:S01]  /*af090*/  STL.64 [R1+0x130], R68 ;  /* 0x0001304401007387 */ /* 0x000fe20000100a00 */
[----:B------:R1:W-:Y:S02]  /*af0a0*/  STL.64 [R1+0x138], R70 ;  /* 0x0001384601007387 */ /* 0x0003e40000100a00 */
[C---:B-1----:R-:W-:Y:S01]  /*af0b0*/  HMMA.1688.F32.TF32 R68, R80.reuse, R14, R92 ;  /* 0x0000000e5044723c */ /* 0x042fe2000008105c */
[----:B------:R-:W-:Y:S01]  /*af0c0*/  STL.64 [R1+0x120], R100 ;  /* 0x0001206401007387 */ /* 0x000fe20000100a00 */
[----:B------:R-:W-:Y:S02]  /*af0d0*/  STL.64 [R1+0x128], R102 ;  /* 0x0001286601007387 */ /* 0x000fe40000100a00 */
[----:B------:R-:W5:Y:S02]  /*af0e0*/  LDL.LU R92, [R1+0xcc0] ;  /* 0x000cc000015c7983 */ /* 0x000f640000300800 */
[----:B------:R-:W-:Y:S01]  /*af0f0*/  STL.64 [R1+0x110], R72 ;  /* 0x0001104801007387 */ /* 0x000fe20000100a00 */
[----:B------:R-:W-:Y:S11]  /*af100*/  STL.64 [R1+0x118], R74 ;  /* 0x0001184a01007387 */ /* 0x000ff60000100a00 */
[----:B------:R-:W-:Y:S05]  /*af110*/  @!UPT UIADD3 URZ, URZ, URZ, URZ ;  /* 0x0000003f3f3ff290 */ /* 0x000fea000fffe03f */
[----:B------:R-:W-:Y:S01]  /*af120*/  STL.64 [R1+0x100], R68 ;  /* 0x0001004401007387 */ /* 0x000fe20000100a00 */
[----:B------:R3:W-:Y:S02]  /*af130*/  STL.64 [R1+0x108], R70 ;  /* 0x0001084601007387 */ /* 0x0007e40000100a00 */
[----:B------:R-:W5:Y:S02]  /*af140*/  LDL.LU R93, [R1+0xcc4] ;  /* 0x000cc400015d7983 */ /* 0x000f640000300800 */
[----:B------:R-:W5:Y:S01]  /*af150*/  LDL.LU R94, [R1+0xcc8] ;  /* 0x000cc800015e7983 */ /* 0x000f620000300800 */
[----:B------:R-:W5:Y:S01]  /*af160*/  LDL.LU R95, [R1+0xccc] ;  /* 0x000ccc00015f7983 */ /* 0x000f620000300800 */
[----:B---3--:R-:W-:Y:S11]  /*af170*/  HMMA.1688.F32.TF32 R68, R80, R10, R248 ;  /* 0x0000000a5044723c */ /* 0x008ff600000810f8 */
[----:B------:R-:W-:Y:S11]  /*af180*/  @!UPT UIADD3 URZ, URZ, URZ, URZ ;  /* 0x0000003f3f3ff290 */ /* 0x000ff6000fffe03f */
[----:B------:R-:W-:Y:S01]  /*af190*/  @!UPT UIADD3 URZ, URZ, URZ, URZ ;  /* 0x0000003f3f3ff290 */ /* 0x000fe2000fffe03f */
[----:B------:R-:W-:Y:S01]  /*af1a0*/  STL.64 [R1+0xf0], R68 ;  /* 0x0000f04401007387 */ /* 0x000fe20000100a00 */
[----:B------:R1:W-:Y:S02]  /*af1b0*/  STL [R1+0xf8], R70 ;  /* 0x0000f84601007387 */ /* 0x0003e40000100800 */
[----:B------:R-:W3:Y:S02]  /*af1c0*/  LDL.LU R248, [R1+0xcd0] ;  /* 0x000cd00001f87983 */ /* 0x000ee40000300800 */
[----:B------:R-:W3:Y:S01]  /*af1d0*/  LDL.LU R249, [R1+0xcd4] ;  /* 0x000cd40001f97983 */ /* 0x000ee20000300800 */
[----:B------:R-:W3:Y:S01]  /*af1e0*/  LDL.LU R250, [R1+0xcd8] ;  /* 0x000cd80001fa7983 */ /* 0x000ee20000300800 */
[----:B------:R-:W3:Y:S02]  /*af1f0*/  LDL.LU R251, [R1+0xcdc] ;  /* 0x000cdc0001fb7983 */ /* 0x000ee40000300800 */
[----:B------:R-:W-:Y:S01]  /*af200*/  IMAD.MOV.U32 R188, RZ, RZ, R71 ;  /* 0x000000ffffbc7224 */ /* 0x000fe200078e0047 */
[----:B------:R-:W-:Y:S08]  /*af210*/  HMMA.1688.F32.TF32 R72, R112, R66, R96 ;  /* 0x000000427048723c */ /* 0x000ff00000081060 */
[----:B-1----:R-:W-:Y:S08]  /*af220*/  HMMA.1688.F32.TF32 R68, R80, R6, R224 ;  /* 0x000000065044723c */ /* 0x002ff000000810e0 */
[C---:B------:R-:W-:Y:S11]  /*af230*/  HMMA.1688.F32.TF32 R80, R112.reuse, R62, R88 ;  /* 0x0000003e7050723c */ /* 0x040ff60000081058 */
[----:B------:R-:W-:Y:S04]  /*af240*/  @!UPT UIADD3 URZ, URZ, URZ, URZ ;  /* 0x0000003f3f3ff290 */ /* 0x000fe8000fffe03f */
[----:B------:R-:W-:Y:S01]  /*af250*/  STL.64 [R1+0x3958], R70 ;  /* 0x0039584601007387 */ /* 0x000fe20000100a00 */
[----:B------:R1:W-:Y:S02]  /*af260*/  STL.64 [R1+0x3950], R68 ;  /* 0x0039504401007387 */ /* 0x0003e40000100a00 */
[----:B------:R-:W-:Y:S02]  /*af270*/  STL.64 [R1+0x3968], R74 ;  /* 0x0039684a01007387 */ /* 0x000fe40000100a00 */
[----:B------:R-:W-:Y:S03]  /*af280*/  STL.64 [R1+0x3960], R72 ;  /* 0x0039604801007387 */ /* 0x000fe60000100a00 */
[----:B------:R-:W-:Y:S01]  /*af290*/  STL [R1+0x3928], R80 ;  /* 0x0039285001007387 */ /* 0x000fe20000100800 */
[----:B------:R-:W-:Y:S02]  /*af2a0*/  STL [R1+0x3924], R81 ;  /* 0x0039245101007387 */ /* 0x000fe40000100800 */
[----:B------:R-:W-:Y:S02]  /*af2b0*/  STL [R1+0x3920], R82 ;  /* 0x0039205201007387 */ /* 0x000fe40000100800 */
[----:B------:R-:W-:Y:S01]  /*af2c0*/  STL [R1+0x391c], R83 ;  /* 0x00391c5301007387 */ /* 0x000fe20000100800 */
[C---:B--2---:R-:W-:Y:S08]  /*af2d0*/  HMMA.1688.F32.TF32 R84, R112.reuse, R58, R84 ;  /* 0x0000003a7054723c */ /* 0x044ff00000081054 */
[C---:B----4-:R-:W-:Y:S11]  /*af2e0*/  HMMA.1688.F32.TF32 R88, R112.reuse, R54, R236 ;  /* 0x000000367058723c */ /* 0x050ff600000810ec */
[----:B------:R-:W-:Y:S04]  /*af2f0*/  @!UPT UIADD3 URZ, URZ, URZ, URZ ;  /* 0x0000003f3f3ff290 */ /* 0x000fe8000fffe03f */
[----:B------:R-:W-:Y:S01]  /*af300*/  STL [R1+0x392c], R84 ;  /* 0x00392c5401007387 */ /* 0x000fe20000100800 */
[----:B------:R-:W-:Y:S02]  /*af310*/  STL [R1+0x3918], R85 ;  /* 0x0039185501007387 */ /* 0x000fe40000100800 */
[----:B------:R-:W-:Y:S02]  /*af320*/  STL [R1+0x3914], R86 ;  /* 0x0039145601007387 */ /* 0x000fe40000100800 */
[----:B------:R-:W-:Y:S01]  /*af330*/  STL [R1+0x3910], R87 ;  /* 0x0039105701007387 */ /* 0x000fe20000100800 */
[----:B------:R-:W2:Y:S01]  /*af340*/  LDL.LU R236, [R1+0xce0] ;  /* 0x000ce00001ec7983 */ /* 0x000ea20000300800 */
[----:B------:R-:W2:Y:S02]  /*af350*/  LDL.LU R237, [R1+0xce4] ;  /* 0x000ce40001ed7983 */ /* 0x000ea40000300800 */
[----:B------:R-:W2:Y:S02]  /*af360*/  LDL.LU R238, [R1+0xce8] ;  /* 0x000ce80001ee7983 */ /* 0x000ea40000300800 */
[----:B------:R-:W2:Y:S01]  /*af370*/  LDL.LU R239, [R1+0xcec] ;  /* 0x000cec0001ef7983 */ /* 0x000ea20000300800 */
[----:B------:R-:W-:Y:S01]  /*af380*/  STL [R1+0x3930], R88 ;  /* 0x0039305801007387 */ /* 0x000fe20000100800 */
[----:B------:R-:W-:Y:S02]  /*af390*/  STL [R1+0x38f8], R89 ;  /* 0x0038f85901007387 */ /* 0x000fe40000100800 */
[----:B------:R-:W-:Y:S02]  /*af3a0*/  STL [R1+0x38f4], R90 ;  /* 0x0038f45a01007387 */ /* 0x000fe40000100800 */
[----:B------:R-:W-:Y:S01]  /*af3b0*/  STL [R1+0x38f0], R91 ;  /* 0x0038f05b01007387 */ /* 0x000fe20000100800 */
[C---:B-----5:R-:W-:Y:S11]  /*af3c0*/  HMMA.1688.F32.TF32 R92, R112.reuse, R50, R92 ;  /* 0x00000032705c723c */ /* 0x060ff6000008105c */
[----:B------:R-:W-:Y:S11]  /*af3d0*/  @!UPT UIADD3 URZ, URZ, URZ, URZ ;  /* 0x0000003f3f3ff290 */ /* 0x000ff6000fffe03f */
[----:B------:R-:W-:Y:S01]  /*af3e0*/  @!UPT UIADD3 URZ, URZ, URZ, URZ ;  /* 0x0000003f3f3ff290 */ /* 0x000fe2000fffe03f */
[----:B------:R-:W-:Y:S01]  /*af3f0*/  STL [R1+0x3934], R92 ;  /* 0x0039345c01007387 */ /* 0x000fe20000100800 */
[----:B------:R-:W-:Y:S02]  /*af400*/  STL [R1+0x38ec], R93 ;  /* 0x0038ec5d01007387 */ /* 0x000fe40000100800 */
[----:B------:R-:W-:Y:S02]  /*af410*/  STL [R1+0x38e8], R94 ;  /* 0x0038e85e01007387 */ /* 0x000fe40000100800 */
[----:B------:R-:W-:Y:S01]  /*af420*/  STL [R1+0x38e4], R95 ;  /* 0x0038e45f01007387 */ /* 0x000fe20000100800 */
[C---:B---3--:R-:W-:Y:S01]  /*af430*/  HMMA.1688.F32.TF32 R96, R112.reuse, R46, R248 ;  /* 0x0000002e7060723c */ /* 0x048fe200000810f8 */
[----:B------:R-:W3:Y:S01]  /*af440*/  LDL.LU R248, [R1+0xcf0] ;  /* 0x000cf00001f87983 */ /* 0x000ee20000300800 */
[----:B------:R-:W3:Y:S02]  /*af450*/  LDL.LU R249, [R1+0xcf4] ;  /* 0x000cf40001f97983 */ /* 0x000ee40000300800 */
[----:B------:R-:W3:Y:S02]  /*af460*/  LDL.LU R250, [R1+0xcf8] ;  /* 0x000cf80001fa7983 */ /* 0x000ee40000300800 */
[----:B------:R-:W3:Y:S01]  /*af470*/  LDL.LU R251, [R1+0xcfc] ;  /* 0x000cfc0001fb7983 */ /* 0x000ee20000300800 */
[----:B------:R-:W1:Y:S01]  /*af480*/  LDL.LU R116, [R1+0xd20] ;  /* 0x000d200001747983 */ /* 0x000e620000300800 */
[----:B------:R-:W1:Y:S02]  /*af490*/  LDL.LU R117, [R1+0xd24] ;  /* 0x000d240001757983 */ /* 0x000e640000300800 */
[----:B------:R-:W1:Y:S02]  /*af4a0*/  LDL.LU R118, [R1+0xd28] ;  /* 0x000d280001767983 */ /* 0x000e640000300800 */
[----:B------:R-:W1:Y:S01]  /*af4b0*/  LDL.LU R119, [R1+0xd2c] ;  /* 0x000d2c0001777983 */ /* 0x000e620000300800 */
        /* <DEDUP_REMOVED lines=8> */
[----:B------:R-:W-:Y:S01]  /*af540*/  STL [R1+0x3938], R96 ;  /* 0x0039386001007387 */ /* 0x000fe20000100800 */
[----:B------:R-:W-:Y:S02]  /*af550*/  STL [R1+0x38e0], R97 ;  /* 0x0038e06101007387 */ /* 0x000fe40000100800 */
[----:B------:R-:W-:Y:S02]  /*af560*/  STL [R1+0x38dc], R98 ;  /* 0x0038dc6201007387 */ /* 0x000fe40000100800 */
[----:B------:R-:W-:Y:S01]  /*af570*/  STL [R1+0x38d8], R99 ;  /* 0x0038d86301007387 */ /* 0x000fe20000100800 */
        /* <DEDUP_REMOVED lines=8> */
[C---:B--2---:R-:W-:Y:S01]  /*af600*/  HMMA.1688.F32.TF32 R100, R112.reuse, R42, R236 ;  /* 0x0000002a7064723c */ /* 0x044fe200000810ec */
[----:B------:R-:W2:Y:S01]  /*af610*/  LDL.LU R236, [R1+0xdb0] ;  /* 0x000db00001ec7983 */ /* 0x000ea20000300800 */
[----:B------:R-:W2:Y:S02]  /*af620*/  LDL.LU R237, [R1+0xdb4] ;  /* 0x000db40001ed7983 */ /* 0x000ea40000300800 */
[----:B------:R-:W2:Y:S02]  /*af630*/  LDL.LU R238, [R1+0xdb8] ;  /* 0x000db80001ee7983 */ /* 0x000ea40000300800 */
[----:B------:R-:W2:Y:S11]  /*af640*/  LDL.LU R239, [R1+0xdbc] ;  /* 0x000dbc0001ef7983 */ /* 0x000eb60000300800 */
[----:B------:R-:W-:Y:S06]  /*af650*/  @!UPT UIADD3 URZ, URZ, URZ, URZ ;  /* 0x0000003f3f3ff290 */ /* 0x000fec000fffe03f */
        /* <DEDUP_REMOVED lines=8> */
[----:B------:R-:W3:Y:S02]  /*af6e0*/  LDL.LU R251, [R1+0xddc] ;  /* 0x000ddc0001fb7983 */ /* 0x000ee40000300800 */
[----:B-1----:R-:W-:Y:S11]  /*af6f0*/  HMMA.1688.F32.TF32 R68, R112, R26, R116 ;  /* 0x0000001a7044723c */ /* 0x002ff60000081074 */
[----:B------:R-:W-:Y:S04]  /*af700*/  @!UPT UIADD3 URZ, URZ, URZ, URZ ;  /* 0x0000003f3f3ff290 */ /* 0x000fe8000fffe03f */
[----:B------:R1:W-:Y:S01]  /*af710*/  STL [R1+0x38c8], R104 ;  /* 0x0038c86801007387 */ /* 0x0003e20000100800 */
[----:B------:R4:W-:Y:S02]  /*af720*/  STL [R1+0x38c4], R105 ;  /* 0x0038c46901007387 */ /* 0x0009e40000100800 */
[----:B------:R5:W-:Y:S02]  /*af730*/  STL [R1+0x38c0], R106 ;  /* 0x0038c06a01007387 */ /* 0x000be40000100800 */
[----:B------:R5:W-:Y:S04]  /*af740*/  STL [R1+0x38bc], R107 ;  /* 0x0038bc6b01007387 */ /* 0x000be80000100800 */
[----:B-1----:R-:W-:Y:S01]  /*af750*/  MOV R104, R68 ;  /* 0x0000004400687202 */ /* 0x002fe20000000f00 */
[----:B----4-:R-:W-:-:S02]  /*af760*/  IMAD.MOV.U32 R105, RZ, RZ, R69 ;  /* 0x000000ffff697224 */ /* 0x010fc400078e0045 */
[----:B-----5:R-:W-:Y:S01]  /*af770*/  IMAD.MOV.U32 R106, RZ, RZ, R70 ;  /* 0x000000ffff6a7224 */ /* 0x020fe200078e0046 */
[----:B------:R-:W-:Y:S02]  /*af780*/  MOV R107, R71 ;  /* 0x00000047006b7202 */ /* 0x000fe40000000f00 */
[C---:B------:R-:W-:Y:S11]  /*af790*/  HMMA.1688.F32.TF32 R68, R112.reuse, R22, R228 ;  /* 0x000000167044723c */ /* 0x040ff600000810e4 */
[----:B------:R-:W-:Y:S11]  /*af7a0*/  @!UPT UIADD3 URZ, URZ, URZ, URZ ;  /* 0x0000003f3f3ff290 */ /* 0x000ff6000fffe03f */
[----:B------:R-:W-:Y:S02]  /*af7b0*/  @!UPT UIADD3 URZ, URZ, URZ, URZ ;  /* 0x0000003f3f3ff290 */ /* 0x000fe4000fffe03f */
[----:B------:R-:W-:Y:S02]  /*af7c0*/  IMAD.MOV.U32 R97, RZ, RZ, R68 ;  /* 0x000000ffff617224 */ /* 0x000fe400078e0044 */
[----:B------:R-:W-:Y:S01]  /*af7d0*/  IMAD.MOV.U32 R98, RZ, RZ, R69 ;  /* 0x000000ffff627224 */ /* 0x000fe200078e0045 */
[----:B------:R-:W-:Y:S01]  /*af7e0*/  MOV R99, R70 ;  /* 0x0000004600637202 */ /* 0x000fe20000000f00 */
[----:B------:R-:W-:Y:S02]  /*af7f0*/  IMAD.MOV.U32 R101, RZ, RZ, R71 ;  /* 0x000000ffff657224 */ /* 0x000fe400078e0047 */
[C---:B------:R-:W-:Y:S08]  /*af800*/  HMMA.1688.F32.TF32 R68, R112.reuse, R18, R224 ;  /* 0x000000127044723c */ /* 0x040ff000000810e0 */
[C---:B------:R-:W-:Y:S08]  /*af810*/  HMMA.1688.F32.TF32 R108, R112.reuse, R34, R108 ;  /* 0x00000022706c723c */ /* 0x040ff0000008106c */
[----:B------:R-:W-:Y:S08]  /*af820*/  HMMA.1688.F32.TF32 R72, R112, R30, R232 ;  /* 0x0000001e7048723c */ /* 0x000ff000000810e8 */
[----:B------:R-:W-:Y:S01]  /*af830*/  IMAD.MOV.U32 R89, RZ, RZ, R68 ;  /* 0x000000ffff597224 */ /* 0x000fe200078e0044 */
[----:B------:R-:W-:Y:S01]  /*af840*/  MOV R90, R69 ;  /* 0x00000045005a7202 */ /* 0x000fe20000000f00 */
[----:B------:R-:W-:-:S02]  /*af850*/  IMAD.MOV.U32 R91, RZ, RZ, R70 ;  /* 0x000000ffff5b7224 */ /* 0x000fc400078e0046 */
[----:B------:R-:W-:-:S03]  /*af860*/  IMAD.MOV.U32 R93, RZ, RZ, R71 ;  /* 0x000000ffff5d7224 */ /* 0x000fc600078e0047 */
[----:B------:R-:W-:Y:S01]  /*af870*/  STL.64 [R1+0x3908], R110 ;  /* 0x0039086e01007387 */ /* 0x000fe20000100a00 */
[----:B------:R-:W-:Y:S07]  /*af880*/  STL.64 [R1+0x3900], R108 ;  /* 0x0039006c01007387 */ /* 0x000fee0000100a00 */
[----:B------:R-:W-:Y:S02]  /*af890*/  STL.64 [R1+0x490], R72 ;  /* 0x0004904801007387 */ /* 0x000fe40000100a00 */
[----:B------:R-:W-:Y:S01]  /*af8a0*/  STL.64 [R1+0x498], R74 ;  /* 0x0004984a01007387 */ /* 0x000fe20000100a00 */
[----:B------:R-:W-:Y:S01]  /*af8b0*/  STL.64 [R1+0x3948], R106 ;  /* 0x0039486a01007387 */ /* 0x000fe20000100a00 */
[----:B------:R-:W-:Y:S02]  /*af8c0*/  STL.64 [R1+0x3940], R104 ;  /* 0x0039406801007387 */ /* 0x000fe40000100a00 */
[----:B------:R-:W-:-:S02]  /*af8d0*/  IMAD.MOV.U32 R117, RZ, RZ, R64 ;  /* 0x000000ffff757224 */ /* 0x000fc400078e0040 */
[----:B------:R-:W-:Y:S01]  /*af8e0*/  IMAD.MOV.U32 R118, RZ, RZ, R65 ;  /* 0x000000ffff767224 */ /* 0x000fe200078e0041 */
[----:B------:R-:W-:Y:S01]  /*af8f0*/  MOV R119, R3 ;  /* 0x0000000300777202 */ /* 0x000fe20000000f00 */
[C---:B--2---:R-:W-:Y:S07]  /*af900*/  HMMA.1688.F32.TF32 R68, R112.reuse, R14, R236 ;  /* 0x0000000e7044723c */ /* 0x044fee00000810ec */
[----:B------:R-:W-:Y:S01]  /*af910*/  MOV R236, R60 ;  /* 0x0000003c00ec7202 */ /* 0x000fe20000000f00 */
[----:B------:R-:W-:Y:S11]  /*af920*/  IMAD.MOV.U32 R237, RZ, RZ, R61 ;  /* 0x000000ffffed7224 */ /* 0x000ff600078e003d */
[----:B------:R-:W-:Y:S05]  /*af930*/  @!UPT UIADD3 URZ, URZ, URZ, URZ ;  /* 0x0000003f3f3ff290 */ /* 0x000fea000fffe03f */
[----:B------:R-:W-:Y:S01]  /*af940*/  MOV R84, R68 ;  /* 0x0000004400547202 */ /* 0x000fe20000000f00 */
[----:B------:R-:W-:Y:S02]  /*af950*/  IMAD.MOV.U32 R80, RZ, RZ, R69 ;  /* 0x000000ffff507224 */ /* 0x000fe400078e0045 */
[----:B------:R-:W-:Y:S01]  /*af960*/  IMAD.MOV.U32 R81, RZ, RZ, R70 ;  /* 0x000000ffff517224 */ /* 0x000fe200078e0046 */
[----:B------:R-:W-:Y:S02]  /*af970*/  MOV R82, R71 ;  /* 0x0000004700527202 */ /* 0x000fe40000000f00 */
[----:B---3--:R-:W-:Y:S07]  /*af980*/  HMMA.1688.F32.TF32 R68, R112, R10, R248 ;  /* 0x0000000a7044723c */ /* 0x008fee00000810f8 */
[----:B------:R-:W-:Y:S01]  /*af990*/  IMAD.MOV.U32 R248, RZ, RZ, R56 ;  /* 0x000000fffff87224 */ /* 0x000fe200078e0038 */
[----:B------:R-:W-:Y:S01]  /*af9a0*/  MOV R249, R57 ;  /* 0x0000003900f97202 */ /* 0x000fe20000000f00 */
[----:B------:R-:W2:Y:S01]  /*af9b0*/  LDL.LU R56, [R1+0x3b5c] ;  /* 0x003b5c0001387983 */ /* 0x000ea20000300800 */
[----:B------:R-:W3:Y:S02]  /*af9c0*/  LDL.LU R57, [R1+0x3b58] ;  /* 0x003b580001397983 */ /* 0x000ee40000300800 */
[----:B------:R-:W4:Y:S02]  /*af9d0*/  LDL.LU R60, [R1+0x3b54] ;  /* 0x003b5400013c7983 */ /* 0x000f240000300800 */
        /* <DEDUP_REMOVED lines=30> */
[----:B------:R-:W-:Y:S01]  /*afbc0*/  IMAD.MOV.U32 R238, RZ, RZ, R37 ;  /* 0x000000ffffee7224 */ /* 0x000fe200078e0025 */
[----:B------:R-:W-:Y:S01]  /*afbd0*/  MOV R239, R36 ;  /* 0x0000002400ef7202 */ /* 0x000fe20000000f00 */
[C---:B------:R-:W-:Y:S08]  /*afbe0*/  HMMA.1688.F32.TF32 R44, R76.reuse, R46, R228 ;  /* 0x0000002e4c2c723c */ /* 0x040ff000000810e4 */
[C---:B------:R-:W-:Y:S08]  /*afbf0*/  HMMA.1688.F32.TF32 R40, R76.reuse, R42, R224 ;  /* 0x0000002a4c28723c */ /* 0x040ff000000810e0 */
[----:B------:R-:W-:Y:S01]  /*afc00*/  HMMA.1688.F32.TF32 R36, R76, R38, R236 ;  /* 0x000000264c24723c */ /* 0x000fe200000810ec */
[----:B------:R-:W-:-:S02]  /*afc10*/  IMAD.MOV.U32 R250, RZ, RZ, R33 ;  /* 0x000000fffffa7224 */ /* 0x000fc400078e0021 */
[----:B------:R-:W-:-:S07]  /*afc20*/  IMAD.MOV.U32 R251, RZ, RZ, R32 ;  /* 0x000000fffffb7224 */ /* 0x000fce00078e0020 */
[----:B------:R-:W-:Y:S01]  /*afc30*/  HMMA.1688.F32.TF32 R32, R76, R34, R248 ;  /* 0x000000224c20723c */ /* 0x000fe200000810f8 */
[----:B--2---:R-:W-:Y:S02]  /*afc40*/  IMAD.MOV.U32 R121, RZ, RZ, R3 ;  /* 0x000000ffff797224 */ /* 0x004fe400078e0003 */
[----:B------:R-:W2:Y:S05]  /*afc50*/  LDL.LU R3, [R1+0x3b40] ;  /* 0x003b400001037983 */ /* 0x000eaa0000300800 */
[----:B------:R-:W-:Y:S01]  /*afc60*/  HMMA.1688.F32.TF32 R68, R112, R6, R132 ;  /* 0x000000067044723c */ /* 0x000fe20000081084 */
[----:B------:R-:W-:Y:S01]  /*afc70*/  IMAD.MOV.U32 R122, RZ, RZ, R65 ;  /* 0x000000ffff7a7224 */ /* 0x000fe200078e0041 */
[----:B------:R-:W-:Y:S01]  /*afc80*/  MOV R123, R64 ;  /* 0x00000040007b7202 */ /* 0x000fe20000000f00 */
[----:B-----5:R-:W-:-:S02]  /*afc90*/  IMAD.MOV.U32 R232, RZ, RZ, R61 ;  /* 0x000000ffffe87224 */ /* 0x020fc400078e003d */
[----:B----4-:R-:W-:Y:S01]  /*afca0*/  IMAD.MOV.U32 R233, RZ, RZ, R60 ;  /* 0x000000ffffe97224 */ /* 0x010fe200078e003c */
[----:B---3--:R-:W-:Y:S01]  /*afcb0*/  MOV R234, R57 ;  /* 0x0000003900ea7202 */ /* 0x008fe20000000f00 */
[----:B------:R-:W-:Y:S01]  /*afcc0*/  IMAD.MOV.U32 R235, RZ, RZ, R56 ;  /* 0x000000ffffeb7224 */ /* 0x000fe200078e0038 */
        /* <DEDUP_REMOVED lines=9> */
[----:B------:R-:W-:Y:S01]  /*afd60*/  MOV R86, R70 ;  /* 0x0000004600567202 */ /* 0x000fe20000000f00 */
[----:B------:R-:W-:-:S02]  /*afd70*/  IMAD.MOV.U32 R87, RZ, RZ, R71 ;  /* 0x000000ffff577224 */ /* 0x000fc400078e0047 */
[----:B------:R-:W-:Y:S02]  /*afd80*/  IMAD.MOV.U32 R85, RZ, RZ, R69 ;  /* 0x000000ffff557224 */ /* 0x000fe400078e0045 */
[----:B------:R-:W-:Y:S01]  /*afd90*/  IMAD.MOV.U32 R83, RZ, RZ, R68 ;  /* 0x000000ffff537224 */ /* 0x000fe200078e0044 */
[----:B------:R-:W-:Y:S02]  /*afda0*/  STL.64 [R1+0x39a8], R86 ;  /* 0x0039a85601007387 */ /* 0x000fe40000100a00 */
        /* <DEDUP_REMOVED lines=20> */
[----:B------:R-:W3:Y:S02]  /*afef0*/  LDL.LU R249, [R1+0xb84] ;  /* 0x000b840001f97983 */ /* 0x000ee40000300800 */
[----:B------:R-:W-:Y:S02]  /*aff00*/  STL [R1+0x38b8], R35 ;  /* 0x0038b82301007387 */ /* 0x000fe40000100800 */
[----:B------:R-:W-:Y:S01]  /*aff10*/  IMAD.MOV.U32 R250, RZ, RZ, R29 ;  /* 0x000000fffffa7224 */ /* 0x000fe200078e001d */
[----:B------:R-:W-:Y:S01]  /*aff20*/  MOV R251, R28 ;  /* 0x0000001c00fb7202 */ /* 0x000fe20000000f00 */
[----:B--2---:R-:W1:Y:S04]  /*aff30*/  LDSM.16.M88.4 R104, [R3+0x140100] ;  /* 0x140100000368783b */ /* 0x004e680000000200 */
[----:B------:R-:W2:Y:S04]  /*aff40*/  LDSM.16.M88.4 R108, [R3+0x142100] ;  /* 0x14210000036c783b */ /* 0x000ea80000000200 */
[----:B------:R-:W4:Y:S04]  /*aff50*/  LDSM.16.M88.4 R48, [R3+0x146100] ;  /* 0x146100000330783b */ /* 0x000f280000000200 */
[----:B------:R-:W5:Y:S04]  /*aff60*/  LDSM.16.M88.4 R52, [R3+0x144100] ;  /* 0x144100000334783b */ /* 0x000f680000000200 */
[----:B------:R-:W-:Y:S04]  /*aff70*/  LDSM.16.M88.4 R44, [R3+0x14a100] ;  /* 0x14a10000032c783b */ /* 0x000fe80000000200 */
        /* <DEDUP_REMOVED lines=9> */
[----:B------:R-:W-:Y:S01]  /*b0010*/  LDSM.16.M88.4 R132, [R3+0x15e100] ;  /* 0x15e100000384783b */ /* 0x000fe20000000200 */
[----:B-1----:R-:W-:-:S02]  /*b0020*/  IMAD.MOV.U32 R102, RZ, RZ, R106 ;  /* 0x000000ffff667224 */ /* 0x002fc400078e006a */
[----:B------:R-:W-:Y:S01]  /*b0030*/  IMAD.MOV.U32 R103, RZ, RZ, R107 ;  /* 0x000000ffff677224 */ /* 0x000fe200078e006b */
[----:B--2---:R-:W-:Y:S01]  /*b0040*/  MOV R94, R110 ;  /* 0x0000006e005e7202 */ /* 0x004fe20000000f00 */
[----:B------:R-:W-:Y:S02]  /*b0050*/  IMAD.MOV.U32 R95, RZ, RZ, R111 ;  /* 0x000000ffff5f7224 */ /* 0x000fe400078e006f */
[----:B----4-:R-:W-:Y:S01]  /*b0060*/  IMAD.MOV.U32 R35, RZ, RZ, R50 ;  /* 0x000000ffff237224 */ /* 0x010fe200078e0032 */
[----:B------:R-:W-:Y:S01]  /*b0070*/  STL.64 [R1+0x3a38], R102 ;  /* 0x003a386601007387 */ /* 0x000fe20000100a00 */
[----:B------:R-:W-:Y:S02]  /*b0080*/  STL.64 [R1+0x3a30], R100 ;  /* 0x003a306401007387 */ /* 0x000fe40000100a00 */
[----:B------:R-:W-:Y:S02]  /*b0090*/  STL.64 [R1+0x1d8], R106 ;  /* 0x0001d86a01007387 */ /* 0x000fe40000100a00 */
[----:B------:R-:W-:Y:S01]  /*b00a0*/  STL.64 [R1+0x3a48], R94 ;  /* 0x003a485e01007387 */ /* 0x000fe20000100a00 */
[----:B------:R-:W-:Y:S01]  /*b00b0*/  STL.64 [R1+0x3a40], R92 ;  /* 0x003a405c01007387 */ /* 0x000fe20000100a00 */
[----:B------:R-:W-:Y:S02]  /*b00c0*/  STL.64 [R1+0x1c8], R110 ;  /* 0x0001c86e01007387 */ /* 0x000fe40000100a00 */
[----:B-----5:R-:W-:Y:S02]  /*b00d0*/  STL.64 [R1+0x1b8], R54 ;  /* 0x0001b83601007387 */ /* 0x020fe40000100a00 */
[----:B------:R-:W-:Y:S01]  /*b00e0*/  STL.64 [R1+0x3a58], R34 ;  /* 0x003a582201007387 */ /* 0x000fe20000100a00 */
[----:B------:R-:W-:Y:S02]  /*b00f0*/  STL.64 [R1+0x3a50], R32 ;  /* 0x003a502001007387 */ /* 0x000fe40000100a00 */
[----:B------:R-:W1:Y:S04]  /*b0100*/  LDSM.16.M88.4 R32, [R3+0x148100] ;  /* 0x148100000320783b */ /* 0x000e680000000200 */
[----:B------:R-:W-:Y:S01]  /*b0110*/  STL.64 [R1+0x1a8], R50 ;  /* 0x0001a83201007387 */ /* 0x000fe20000100a00 */
[C---:B---3--:R-:W-:Y:S01]  /*b0120*/  HMMA.1688.F32.TF32 R28, R76.reuse, R30, R248 ;  /* 0x0000001e4c1c723c */ /* 0x048fe200000810f8 */
[----:B-1----:R-:W-:Y:S01]  /*b0130*/  STL.64 [R1+0x198], R34 ;  /* 0x0001982201007387 */ /* 0x002fe20000100a00 */
[----:B------:R-:W-:Y:S02]  /*b0140*/  STL.64 [R1+0x180], R44 ;  /* 0x0001802c01007387 */ /* 0x000fe40000100a00 */
[----:B------:R-:W-:Y:S02]  /*b0150*/  STL.64 [R1+0x188], R46 ;  /* 0x0001882e01007387 */ /* 0x000fe40000100a00 */
[----:B------:R-:W-:Y:S01]  /*b0160*/  STL.64 [R1+0x170], R40 ;  /* 0x0001702801007387 */ /* 0x000fe20000100a00 */
[----:B------:R-:W-:Y:S01]  /*b0170*/  STL.64 [R1+0x178], R42 ;  /* 0x0001782a01007387 */ /* 0x000fe20000100a00 */
[----:B------:R-:W-:Y:S02]  /*b0180*/  STL.64 [R1+0x168], R86 ;  /* 0x0001685601007387 */ /* 0x000fe40000100a00 */
        /* <DEDUP_REMOVED lines=8> */
[----:B------:R-:W4:Y:S02]  /*b0210*/  LDL.LU R248, [R1+0x1580] ;  /* 0x0015800001f87983 */ /* 0x000f240000300800 */
[----:B------:R-:W4:Y:S01]  /*b0220*/  LDL.LU R249, [R1+0x1584] ;  /* 0x0015840001f97983 */ /* 0x000f220000300800 */
[----:B------:R-:W4:Y:S01]  /*b0230*/  LDL.LU R250, [R1+0x1588] ;  /* 0x0015880001fa7983 */ /* 0x000f220000300800 */
[----:B------:R-:W4:Y:S02]  /*b0240*/  LDL.LU R251, [R1+0x158c] ;  /* 0x00158c0001fb7983 */ /* 0x000f240000300800 */
        /* <DEDUP_REMOVED lines=16> */
[----:B------:R-:W-:Y:S02]  /*b0350*/  STL.64 [R1+0x3a68], R30 ;  /* 0x003a681e01007387 */ /* 0x000fe40000100a00 */
[----:B------:R1:W-:Y:S01]  /*b0360*/  STL.64 [R1+0x3a60], R28 ;  /* 0x003a601c01007387 */ /* 0x0003e20000100a00 */
[----:B------:R-:W-:Y:S01]  /*b0370*/  STL.64 [R1+0x150], R36 ;  /* 0x0001502401007387 */ /* 0x000fe20000100a00 */
[----:B------:R-:W-:Y:S02]  /*b0380*/  STL.64 [R1+0x158], R38 ;  /* 0x0001582601007387 */ /* 0x000fe40000100a00 */
        /* <DEDUP_REMOVED lines=15> */
[C---:B--2---:R-:W-:Y:S08]  /*b0480*/  HMMA.1688.F32.TF32 R112, R76.reuse, R26, R116 ;  /* 0x0000001a4c70723c */ /* 0x044ff00000081074 */
[C---:B------:R-:W-:Y:S08]  /*b0490*/  HMMA.1688.F32.TF32 R116, R76.reuse, R22, R224 ;  /* 0x000000164c74723c */ /* 0x040ff000000810e0 */
[C---:B------:R-:W-:Y:S08]  /*b04a0*/  HMMA.1688.F32.TF32 R120, R76.reuse, R18, R120 ;  /* 0x000000124c78723c */ /* 0x040ff00000081078 */
[C---:B-----5:R-:W-:Y:S08]  /*b04b0*/  HMMA.1688.F32.TF32 R124, R76.reuse, R14, R236 ;  /* 0x0000000e4c7c723c */ /* 0x060ff000000810ec */
[----:B----4-:R-:W-:Y:S01]  /*b04c0*/  HMMA.1688.F32.TF32 R128, R76, R10, R248 ;  /* 0x0000000a4c80723c */ /* 0x010fe200000810f8 */
[----:B------:R-:W-:-:S02]  /*b04d0*/  IMAD.MOV.U32 R90, RZ, RZ, R9 ;  /* 0x000000ffff5a7224 */ /* 0x000fc400078e0009 */
[----:B------:R-:W-:Y:S01]  /*b04e0*/  IMAD.MOV.U32 R91, RZ, RZ, R8 ;  /* 0x000000ffff5b7224 */ /* 0x000fe200078e0008 */
[----:B------:R-:W-:Y:S04]  /*b04f0*/  LDS R26, [R161+0x2a200] ;  /* 0x02a20000a11a7984 */ /* 0x000fe80000000800 */
[----:B------:R-:W-:Y:S04]  /*b0500*/  LDS R27, [R189+0x2a200] ;  /* 0x02a20000bd1b7984 */ /* 0x000fe80000000800 */
[----:B------:R-:W-:Y:S01]  /*b0510*/  STL.64 [R1+0x3a78], R114 ;  /* 0x003a787201007387 */ /* 0x000fe20000100a00 */
[----:B------:R-:W-:Y:S02]  /*b0520*/  STL.64 [R1+0x3a70], R112 ;  /* 0x003a707001007387 */ /* 0x000fe40000100a00 */
[----:B------:R-:W2:Y:S02]  /*b0530*/  LDL.LU R224, [R1+0x1200] ;  /* 0x0012000001e07983 */ /* 0x000ea40000300800 */
[----:B------:R-:W2:Y:S01]  /*b0540*/  LDL.LU R225, [R1+0x1204] ;  /* 0x0012040001e17983 */ /* 0x000ea20000300800 */
[----:B------:R-:W2:Y:S01]  /*b0550*/  LDL.LU R226, [R1+0x1208] ;  /* 0x0012080001e27983 */ /* 0x000ea20000300800 */
[----:B------:R-:W2:Y:S02]  /*b0560*/  LDL.LU R227, [R1+0x120c] ;  /* 0x00120c0001e37983 */ /* 0x000ea40000300800 */
[----:B------:R-:W-:Y:S02]  /*b0570*/  STL.64 [R1+0x3a88], R118 ;  /* 0x003a887601007387 */ /* 0x000fe40000100a00 */
[----:B------:R-:W-:Y:S01]  /*b0580*/  STL.64 [R1+0x3a80], R116 ;  /* 0x003a807401007387 */ /* 0x000fe20000100a00 */
[----:B------:R-:W-:Y:S01]  /*b0590*/  STL.64 [R1+0x3aa0], R122 ;  /* 0x003aa07a01007387 */ /* 0x000fe20000100a00 */
[----:B------:R-:W-:Y:S02]  /*b05a0*/  STL.64 [R1+0x3a98], R120 ;  /* 0x003a987801007387 */ /* 0x000fe40000100a00 */
[----:B------:R-:W4:Y:S02]  /*b05b0*/  LDL.LU R236, [R1+0x11f0] ;  /* 0x0011f00001ec7983 */ /* 0x000f240000300800 */
[----:B------:R-:W4:Y:S01]  /*b05c0*/  LDL.LU R237, [R1+0x11f4] ;  /* 0x0011f40001ed7983 */ /* 0x000f220000300800 */
[----:B------:R-:W4:Y:S01]  /*b05d0*/  LDL.LU R238, [R1+0x11f8] ;  /* 0x0011f80001ee7983 */ /* 0x000f220000300800 */
[----:B------:R-:W4:Y:S02]  /*b05e0*/  LDL.LU R239, [R1+0x11fc] ;  /* 0x0011fc0001ef7983 */ /* 0x000f240000300800 */
[----:B------:R-:W-:Y:S02]  /*b05f0*/  STL.64 [R1+0x3ab0], R126 ;  /* 0x003ab07e01007387 */ /* 0x000fe40000100a00 */
[----:B------:R-:W-:Y:S01]  /*b0600*/  STL.64 [R1+0x3aa8], R124 ;  /* 0x003aa87c01007387 */ /* 0x000fe20000100a00 */
[----:B------:R-:W5:Y:S01]  /*b0610*/  LDL.LU R248, [R1+0x11e0] ;  /* 0x0011e00001f87983 */ /* 0x000f620000300800 */
[----:B------:R-:W5:Y:S02]  /*b0620*/  LDL.LU R249, [R1+0x11e4] ;  /* 0x0011e40001f97983 */ /* 0x000f640000300800 */
[----:B------:R-:W5:Y:S02]  /*b0630*/  LDL.LU R250, [R1+0x11e8] ;  /* 0x0011e80001fa7983 */ /* 0x000f640000300800 */
[----:B------:R-:W5:Y:S01]  /*b0640*/  LDL.LU R251, [R1+0x11ec] ;  /* 0x0011ec0001fb7983 */ /* 0x000f620000300800 */
[----:B---3--:R-:W-:Y:S01]  /*b0650*/  HMMA.1688.F32.TF32 R76, R76, R6, R232 ;  /* 0x000000064c4c723c */ /* 0x008fe200000810e8 */
[----:B------:R-:W-:Y:S01]  /*b0660*/  STL.64 [R1+0x3ac0], R130 ;  /* 0x003ac08201007387 */ /* 0x000fe20000100a00 */
[----:B------:R-:W-:Y:S06]  /*b0670*/  STL.64 [R1+0x3ab8], R128 ;  /* 0x003ab88001007387 */ /* 0x000fec0000100a00 */
[C---:B------:R-:W-:Y:S01]  /*b0680*/  HMMA.1688.F32.TF32 R232, R168.reuse, R104, R228 ;  /* 0x00000068a8e8723c */ /* 0x040fe200000810e4 */
[----:B------:R-:W-:Y:S04]  /*b0690*/  LDS R6, [R161+0x2a100] ;  /* 0x02a10000a1067984 */ /* 0x000fe80000000800 */
[----:B------:R-:W-:Y:S04]  /*b06a0*/  LDS R7, [R189+0x2a100] ;  /* 0x02a10000bd077984 */ /* 0x000fe80000000800 */
[----:B------:R-:W-:Y:S04]  /*b06b0*/  LDS R8, [R161+0x28180] ;  /* 0x02818000a1087984 */ /* 0x000fe80000000800 */
[----:B------:R-:W-:Y:S04]  /*b06c0*/  LDS R10, [R161+0x2a180] ;  /* 0x02a18000a10a7984 */ /* 0x000fe80000000800 */
[----:B------:R-:W-:Y:S04]  /*b06d0*/  LDS R9, [R189+0x28180] ;  /* 0x02818000bd097984 */ /* 0x000fe80000000800 */
[----:B------:R-:W-:Y:S04]  /*b06e0*/  LDS R11, [R189+0x2a180] ;  /* 0x02a18000bd0b7984 */ /* 0x000fe80000000800 */
[----:B------:R-:W-:Y:S01]  /*b06f0*/  STL.64 [R1+0x3ad0], R78 ;  /* 0x003ad04e01007387 */ /* 0x000fe20000100a00 */
[----:B------:R-:W-:Y:S02]  /*b0700*/  STL.64 [R1+0x3ac8], R76 ;  /* 0x003ac84c01007387 */ /* 0x000fe40000100a00 */
[----:B------:R-:W3:Y:S02]  /*b0710*/  LDL.LU R176, [R1+0x11d0] ;  /* 0x0011d00001b07983 */ /* 0x000ee40000300800 */
[----:B------:R-:W3:Y:S01]  /*b0720*/  LDL.LU R177, [R1+0x11d4] ;  /* 0x0011d40001b17983 */ /* 0x000ee20000300800 */
[----:B------:R-:W3:Y:S01]  /*b0730*/  LDL.LU R178, [R1+0x11d8] ;  /* 0x0011d80001b27983 */ /* 0x000ee20000300800 */
[----:B------:R-:W3:Y:S02]  /*b0740*/  LDL.LU R179, [R1+0x11dc] ;  /* 0x0011dc0001b37983 */ /* 0x000ee40000300800 */
[----:B------:R-:W-:Y:S02]  /*b0750*/  STL [R1+0x378c], R232 ;  /* 0x00378ce801007387 */ /* 0x000fe40000100800 */
[----:B------:R-:W-:Y:S01]  /*b0760*/  STL [R1+0x3788], R233 ;  /* 0x003788e901007387 */ /* 0x000fe20000100800 */
[----:B------:R-:W-:Y:S01]  /*b0770*/  STL [R1+0x3784], R234 ;  /* 0x003784ea01007387 */ /* 0x000fe20000100800 */
[----:B------:R-:W-:Y:S02]  /*b0780*/  STL [R1+0x3780], R235 ;  /* 0x003780eb01007387 */ /* 0x000fe40000100800 */
[----:B------:R-:W3:Y:S02]  /*b0790*/  LDL.LU R172, [R1+0x11c0] ;  /* 0x0011c00001ac7983 */ /* 0x000ee40000300800 */
[----:B------:R-:W3:Y:S01]  /*b07a0*/  LDL.LU R173, [R1+0x11c4] ;  /* 0x0011c40001ad7983 */ /* 0x000ee20000300800 */
[----:B------:R-:W3:Y:S01]  /*b07b0*/  LDL.LU R174, [R1+0x11c8] ;  /* 0x0011c80001ae7983 */ /* 0x000ee20000300800 */
[----:B------:R-:W3:Y:S01]  /*b07c0*/  LDL.LU R175, [R1+0x11cc] ;  /* 0x0011cc0001af7983 */ /* 0x000ee20000300800 */
        /* <DEDUP_REMOVED lines=15> */
[C---:B-----5:R-:W-:Y:S01]  /*b08c0*/  HMMA.1688.F32.TF32 R220, R168.reuse, R48, R248 ;  /* 0x00000030a8dc723c */ /* 0x060fe200000810f8 */
[----:B------:R-:W4:Y:S01]  /*b08d0*/  LDL.LU R248, [R1+0x11a0] ;  /* 0x0011a00001f87983 */ /* 0x000f220000300800 */
[----:B------:R-:W4:Y:S02]  /*b08e0*/  LDL.LU R249, [R1+0x11a4] ;  /* 0x0011a40001f97983 */ /* 0x000f240000300800 */
[----:B------:R-:W4:Y:S02]  /*b08f0*/  LDL.LU R250, [R1+0x11a8] ;  /* 0x0011a80001fa7983 */ /* 0x000f240000300800 */
[----:B------:R-:W4:Y:S02]  /*b0900*/  LDL.LU R251, [R1+0x11ac] ;  /* 0x0011ac0001fb7983 */ /* 0x000f240000300800 */
[C---:B---3--:R-:W-:Y:S11]  /*b0910*/  HMMA.1688.F32.TF32 R216, R168.reuse, R32, R176 ;  /* 0x00000020a8d8723c */ /* 0x048ff600000810b0 */
[----:B------:R-:W-:Y:S04]  /*b0920*/  @!UPT UIADD3 URZ, URZ, URZ, URZ ;  /* 0x0000003f3f3ff290 */ /* 0x000fe8000fffe03f */
[----:B------:R-:W-:Y:S01]  /*b0930*/  STL [R1+0x37bc], R220 ;  /* 0x0037bcdc01007387 */ /* 0x000fe20000100800 */
[----:B------:R-:W-:Y:S02]  /*b0940*/  STL [R1+0x37b8], R221 ;  /* 0x0037b8dd01007387 */ /* 0x000fe40000100800 */
[----:B------:R-:W-:Y:S02]  /*b0950*/  STL [R1+0x37b4], R222 ;  /* 0x0037b4de01007387 */ /* 0x000fe40000100800 */
[----:B------:R-:W-:Y:S01]  /*b0960*/  STL [R1+0x37b0], R223 ;  /* 0x0037b0df01007387 */ /* 0x000fe20000100800 */
[----:B------:R-:W3:Y:S01]  /*b0970*/  LDL.LU R176, [R1+0x1570] ;  /* 0x0015700001b07983 */ /* 0x000ee20000300800 */
[----:B------:R-:W3:Y:S02]  /*b0980*/  LDL.LU R177, [R1+0x1574] ;  /* 0x0015740001b17983 */ /* 0x000ee40000300800 */
[----:B------:R-:W3:Y:S02]  /*b0990*/  LDL.LU R178, [R1+0x1578] ;  /* 0x0015780001b27983 */ /* 0x000ee40000300800 */
[----:B------:R-:W3:Y:S01]  /*b09a0*/  LDL.LU R179, [R1+0x157c] ;  /* 0x00157c0001b37983 */ /* 0x000ee20000300800 */
[----:B------:R-:W-:Y:S01]  /*b09b0*/  STL [R1+0x37cc], R216 ;  /* 0x0037ccd801007387 */ /* 0x000fe20000100800 */
[----:B------:R-:W-:Y:S02]  /*b09c0*/  STL [R1+0x37c8], R217 ;  /* 0x0037c8d901007387 */ /* 0x000fe40000100800 */
[----:B------:R-:W-:Y:S02]  /*b09d0*/  STL [R1+0x37c4], R218 ;  /* 0x0037c4da01007387 */ /* 0x000fe40000100800 */
[----:B------:R-:W-:Y:S01]  /*b09e0*/  STL [R1+0x37c0], R219 ;  /* 0x0037c0db01007387 */ /* 0x000fe20000100800 */
[C---:B------:R-:W-:Y:S01]  /*b09f0*/  HMMA.1688.F32.TF32 R212, R168.reuse, R44, R172 ;  /* 0x0000002ca8d4723c */ /* 0x040fe200000810ac */
[----:B------:R-:W5:Y:S01]  /*b0a00*/  LDL.LU R172, [R1+0x1560] ;  /* 0x0015600001ac7983 */ /* 0x000f620000300800 */
[----:B------:R-:W5:Y:S02]  /*b0a10*/  LDL.LU R173, [R1+0x1564] ;  /* 0x0015640001ad7983 */ /* 0x000f640000300800 */
[----:B------:R-:W5:Y:S02]  /*b0a20*/  LDL.LU R174, [R1+0x1568] ;  /* 0x0015680001ae7983 */ /* 0x000f640000300800 */
[----:B------:R-:W5:Y:S11]  /*b0a30*/  LDL.LU R175, [R1+0x156c] ;  /* 0x00156c0001af7983 */ /* 0x000f760000300800 */
[----:B------:R-:W-:Y:S06]  /*b0a40*/  @!UPT UIADD3 URZ, URZ, URZ, URZ ;  /* 0x0000003f3f3ff290 */ /* 0x000fec000fffe03f */
[----:B------:R-:W-:Y:S01]  /*b0a50*/  STL [R1+0x37dc], R212 ;  /* 0x0037dcd401007387 */ /* 0x000fe20000100800 */
[----:B------:R-:W-:Y:S02]  /*b0a60*/  STL [R1+0x37d8], R213 ;  /* 0x0037d8d501007387 */ /* 0x000fe40000100800 */
[----:B------:R-:W-:Y:S02]  /*b0a70*/  STL [R1+0x37d4], R214 ;  /* 0x0037d4d601007387 */ /* 0x000fe40000100800 */
[----:B------:R-:W-:Y:S01]  /*b0a80*/  STL [R1+0x37d0], R215 ;  /* 0x0037d0d701007387 */ /* 0x000fe20000100800 */
[C---:B--2---:R-:W-:Y:S01]  /*b0a90*/  HMMA.1688.F32.TF32 R208, R168.reuse, R40, R236 ;  /* 0x00000028a8d0723c */ /* 0x044fe200000810ec */
[----:B------:R-:W2:Y:S01]  /*b0aa0*/  LDL.LU R236, [R1+0x1550] ;  /* 0x0015500001ec7983 */ /* 0x000ea20000300800 */
[----:B------:R-:W2:Y:S02]  /*b0ab0*/  LDL.LU R237, [R1+0x1554] ;  /* 0x0015540001ed7983 */ /* 0x000ea40000300800 */
[----:B------:R-:W2:Y:S02]  /*b0ac0*/  LDL.LU R238, [R1+0x1558] ;  /* 0x0015580001ee7983 */ /* 0x000ea40000300800 */
[----:B------:R-:W2:Y:S02]  /*b0ad0*/  LDL.LU R239, [R1+0x155c] ;  /* 0x00155c0001ef7983 */ /* 0x000ea40000300800 */
[C---:B----4-:R-:W-:Y:S11]  /*b0ae0*/  HMMA.1688.F32.TF32 R204, R168.reuse, R84, R248 ;  /* 0x00000054a8cc723c */ /* 0x050ff600000810f8 */
[----:B------:R-:W-:Y:S04]  /*b0af0*/  @!UPT UIADD3 URZ, URZ, URZ, URZ ;  /* 0x0000003f3f3ff290 */ /* 0x000fe8000fffe03f */
[----:B------:R-:W-:Y:S01]  /*b0b00*/  STL [R1+0x37ec], R208 ;  /* 0x0037ecd001007387 */ /* 0x000fe20000100800 */
[----:B------:R-:W-:Y:S02]  /*b0b10*/  STL [R1+0x37e8], R209 ;  /* 0x0037e8d101007387 */ /* 0x000fe40000100800 */
[----:B------:R-:W-:Y:S02]  /*b0b20*/  STL [R1+0x37e4], R210 ;  /* 0x0037e4d201007387 */ /* 0x000fe40000100800 */
[----:B------:R-:W-:Y:S01]  /*b0b30*/  STL [R1+0x37e0], R211 ;  /* 0x0037e0d301007387 */ /* 0x000fe20000100800 */
[----:B------:R-:W4:Y:S01]  /*b0b40*/  LDL.LU R248, [R1+0x1540] ;  /* 0x0015400001f87983 */ /* 0x000f220000300800 */
[----:B------:R-:W4:Y:S01]  /*b0b50*/  LDL.LU R249, [R1+0x1544] ;  /* 0x0015440001f97983 */ /* 0x000f220000300800 */
[C---:B---3--:R-:W-:Y:S02]  /*b0b60*/  HMMA.1688.F32.TF32 R200, R168.reuse, R36, R176 ;  /* 0x00000024a8c8723c */ /* 0x048fe400000810b0 */
[----:B------:R-:W-:Y:S01]  /*b0b70*/  STL [R1+0x37fc], R204 ;  /* 0x0037fccc01007387 */ /* 0x000fe20000100800 */
[----:B------:R-:W-:Y:S02]  /*b0b80*/  STL [R1+0x37f8], R205 ;  /* 0x0037f8cd01007387 */ /* 0x000fe40000100800 */
[----:B------:R-:W-:Y:S02]  /*b0b90*/  STL [R1+0x37f4], R206 ;  /* 0x0037f4ce01007387 */ /* 0x000fe40000100800 */
[----:B------:R-:W-:Y:S01]  /*b0ba0*/  STL [R1+0x37f0], R207 ;  /* 0x0037f0cf01007387 */ /* 0x000fe20000100800 */
[----:B-----5:R-:W-:Y:S11]  /*b0bb0*/  HMMA.1688.F32.TF32 R196, R168, R156, R172 ;  /* 0x0000009ca8c4723c */ /* 0x020ff600000810ac */
        /* <DEDUP_REMOVED lines=12> */
[----:B------:R-:W-:Y:S02]  /*b0c80*/  STL [R1+0x3810], R199 ;  /* 0x003810c701007387 */ /* 0x000fe40000100800 */
[----:B------:R-:W-:-:S02]  /*b0c90*/  IMAD.MOV.U32 R250, RZ, RZ, R5 ;  /* 0x000000fffffa7224 */ /* 0x000fc400078e0005 */
[----:B------:R-:W-:Y:S01]  /*b0ca0*/  IMAD.MOV.U32 R251, RZ, RZ, R4 ;  /* 0x000000fffffb7224 */ /* 0x000fe200078e0004 */
[----:B------:R-:W-:Y:S04]  /*b0cb0*/  LDS R5, [R189+0x28100] ;  /* 0x02810000bd057984 */ /* 0x000fe80000000800 */
[----:B------:R-:W5:Y:S01]  /*b0cc0*/  LDS R4, [R161+0x28100] ;  /* 0x02810000a1047984 */ /* 0x000f620000000800 */
[C---:B--2---:R-:W-:Y:S03]  /*b0cd0*/  HMMA.1688.F32.TF32 R192, R168.reuse, R152, R236 ;  /* 0x00000098a8c0723c */ /* 0x044fe600000810ec */
[----:B------:R-:W2:Y:S01]  /*b0ce0*/  LDL.LU R236, [R1+0x1520] ;  /* 0x0015200001ec7983 */ /* 0x000ea20000300800 */
[----:B------:R-:W2:Y:S02]  /*b0cf0*/  LDL.LU R237, [R1+0x1524] ;  /* 0x0015240001ed7983 */ /* 0x000ea40000300800 */
[----:B------:R-:W2:Y:S02]  /*b0d00*/  LDL.LU R238, [R1+0x1528] ;  /* 0x0015280001ee7983 */ /* 0x000ea40000300800 */
[----:B------:R-:W2:Y:S11]  /*b0d10*/  LDL.LU R239, [R1+0x152c] ;  /* 0x00152c0001ef7983 */ /* 0x000eb60000300800 */
[----:B------:R-:W-:Y:S04]  /*b0d20*/  @!UPT UIADD3 URZ, URZ, URZ, URZ ;  /* 0x0000003f3f3ff290 */ /* 0x000fe8000fffe03f */
[----:B------:R-:W-:Y:S01]  /*b0d30*/  STL [R1+0x382c], R192 ;  /* 0x00382cc001007387 */ /* 0x000fe20000100800 */
[----:B------:R-:W-:Y:S02]  /*b0d40*/  STL [R1+0x3828], R193 ;  /* 0x003828c101007387 */ /* 0x000fe40000100800 */
[----:B------:R-:W-:Y:S02]  /*b0d50*/  STL [R1+0x3824], R194 ;  /* 0x003824c201007387 */ /* 0x000fe40000100800 */
[----:B------:R-:W-:Y:S01]  /*b0d60*/  STL [R1+0x3820], R195 ;  /* 0x003820c301007387 */ /* 0x000fe20000100800 */
        /* <DEDUP_REMOVED lines=8> */
[----:B------:R-:W1:Y:S01]  /*b0df0*/  LDL.LU R240, [R1+0x1180] ;  /* 0x0011800001f07983 */ /* 0x000e620000300800 */
[----:B------:R-:W1:Y:S02]  /*b0e00*/  LDL.LU R241, [R1+0x1184] ;  /* 0x0011840001f17983 */ /* 0x000e640000300800 */
[----:B------:R-:W1:Y:S02]  /*b0e10*/  LDL.LU R242, [R1+0x1188] ;  /* 0x0011880001f27983 */ /* 0x000e640000300800 */
[----:B------:R-:W1:Y:S01]  /*b0e20*/  LDL.LU R243, [R1+0x118c] ;  /* 0x00118c0001f37983 */ /* 0x000e620000300800 */
[C---:B----4-:R-:W-:Y:S01]  /*b0e30*/  HMMA.1688.F32.TF32 R184, R168.reuse, R148, R248 ;  /* 0x00000094a8b8723c */ /* 0x050fe200000810f8 */
        /* <DEDUP_REMOVED lines=19> */
[C---:B-----5:R-:W-:Y:S08]  /*b0f70*/  HMMA.1688.F32.TF32 R172, R168.reuse, R136, R172 ;  /* 0x00000088a8ac723c */ /* 0x060ff000000810ac */
[----:B------:R-:W-:Y:S08]  /*b0f80*/  HMMA.1688.F32.TF32 R168, R168, R132, R68 ;  /* 0x00000084a8a8723c */ /* 0x000ff00000081044 */
[C---:B-1----:R-:W-:Y:S01]  /*b0f90*/  HMMA.1688.F32.TF32 R28, R164.reuse, R104, R240 ;  /* 0x00000068a41c723c */ /* 0x042fe200000810f0 */
[----:B------:R-:W-:Y:S01]  /*b0fa0*/  STL [R1+0x385c], R176 ;  /* 0x00385cb001007387 */ /* 0x000fe20000100800 */
[----:B------:R-:W-:Y:S02]  /*b0fb0*/  STL [R1+0x3858], R177 ;  /* 0x003858b101007387 */ /* 0x000fe40000100800 */
[----:B------:R-:W-:Y:S02]  /*b0fc0*/  STL [R1+0x3854], R178 ;  /* 0x003854b201007387 */ /* 0x000fe40000100800 */
[----:B------:R-:W-:Y:S01]  /*b0fd0*/  STL [R1+0x3850], R179 ;  /* 0x003850b301007387 */ /* 0x000fe20000100800 */
        /* <DEDUP_REMOVED lines=8> */
[----:B------:R-:W3:Y:S02]  /*b1060*/  LDL.LU R72, [R1+0x1150] ;  /* 0x0011500001487983 */ /* 0x000ee40000300800 */
[----:B------:R-:W-:Y:S02]  /*b1070*/  STL.64 [R1+0x420], R28 ;  /* 0x0004201c01007387 */ /* 0x000fe40000100a00 */
[----:B------:R4:W-:Y:S02]  /*b1080*/  STL.64 [R1+0x428], R30 ;  /* 0x0004281e01007387 */ /* 0x0009e40000100a00 */
[----:B------:R-:W3:Y:S01]  /*b1090*/  LDL.LU R73, [R1+0x1154] ;  /* 0x0011540001497983 */ /* 0x000ee20000300800 */
[----:B------:R-:W3:Y:S01]  /*b10a0*/  LDL.LU R74, [R1+0x1158] ;  /* 0x00115800014a7983 */ /* 0x000ee20000300800 */
[----:B------:R-:W3:Y:S01]  /*b10b0*/  LDL.LU R75, [R1+0x115c] ;  /* 0x00115c00014b7983 */ /* 0x000ee20000300800 */
[C---:B----4-:R-:W-:Y:S02]  /*b10c0*/  HMMA.1688.F32.TF32 R28, R164.reuse, R108, R248 ;  /* 0x0000006ca41c723c */ /* 0x050fe400000810f8 */
[----:B------:R-:W4:Y:S01]  /*b10d0*/  LDL.LU R248, [R1+0x1140] ;  /* 0x0011400001f87983 */ /* 0x000f220000300800 */
[----:B------:R-:W4:Y:S02]  /*b10e0*/  LDL.LU R249, [R1+0x1144] ;  /* 0x0011440001f97983 */ /* 0x000f240000300800 */
[----:B------:R-:W4:Y:S02]  /*b10f0*/  LDL.LU R250, [R1+0x1148] ;  /* 0x0011480001fa7983 */ /* 0x000f240000300800 */
[----:B------:R-:W4:Y:S11]  /*b1100*/  LDL.LU R251, [R1+0x114c] ;  /* 0x00114c0001fb7983 */ /* 0x000f360000300800 */
[----:B------:R-:W-:Y:S06]  /*b1110*/  @!UPT UIADD3 URZ, URZ, URZ, URZ ;  /* 0x0000003f3f3ff290 */ /* 0x000fec000fffe03f */
[----:B------:R-:W-:Y:S01]  /*b1120*/  MOV R135, R31 ;  /* 0x0000001f00877202 */ /* 0x000fe20000000f00 */
[----:B------:R-:W-:Y:S02]  /*b1130*/  IMAD.MOV.U32 R134, RZ, RZ, R30 ;  /* 0x000000ffff867224 */ /* 0x000fe400078e001e */
[----:B------:R-:W-:Y:S01]  /*b1140*/  IMAD.MOV.U32 R235, RZ, RZ, R29 ;  /* 0x000000ffffeb7224 */ /* 0x000fe200078e001d */
[----:B------:R-:W-:Y:S01]  /*b1150*/  MOV R234, R28 ;  /* 0x0000001c00ea7202 */ /* 0x000fe20000000f00 */
[----:B------:R-:W-:Y:S01]  /*b1160*/  STL [R1+0x388c], R135 ;  /* 0x00388c8701007387 */ /* 0x000fe20000100800 */
[----:B------:R-:W-:Y:S02]  /*b1170*/  STL [R1+0x3888], R134 ;  /* 0x0038888601007387 */ /* 0x000fe40000100800 */
[----:B------:R1:W-:Y:S02]  /*b1180*/  STL [R1+0x3884], R235 ;  /* 0x003884eb01007387 */ /* 0x0003e40000100800 */
[----:B------:R5:W-:Y:S01]  /*b1190*/  STL [R1+0x3880], R234 ;  /* 0x003880ea01007387 */ /* 0x000be20000100800 */
[----:B------:R-:W5:Y:S01]  /*b11a0*/  LDL.LU R68, [R1+0x1130] ;  /* 0x0011300001447983 */ /* 0x000f620000300800 */
[----:B------:R-:W5:Y:S02]  /*b11b0*/  LDL.LU R69, [R1+0x1134] ;  /* 0x0011340001457983 */ /* 0x000f640000300800 */
[----:B------:R-:W5:Y:S02]  /*b11c0*/  LDL.LU R70, [R1+0x1138] ;  /* 0x0011380001467983 */ /* 0x000f640000300800 */
[----:B------:R-:W5:Y:S01]  /*b11d0*/  LDL.LU R71, [R1+0x113c] ;  /* 0x00113c0001477983 */ /* 0x000f620000300800 */
[----:B--2---:R-:W-:Y:S01]  /*b11e0*/  HMMA.1688.F32.TF32 R28, R164, R52, R236 ;  /* 0x00000034a41c723c */ /* 0x004fe200000810ec */
[----:B------:R-:W2:Y:S01]  /*b11f0*/  LDL.LU R236, [R1+0x1120] ;  /* 0x0011200001ec7983 */ /* 0x000ea20000300800 */
[----:B------:R-:W2:Y:S02]  /*b1200*/  LDL.LU R237, [R1+0x1124] ;  /* 0x0011240001ed7983 */ /* 0x000ea40000300800 */
[----:B------:R-:W2:Y:S02]  /*b1210*/  LDL.LU R238, [R1+0x1128] ;  /* 0x0011280001ee7983 */ /* 0x000ea40000300800 */
[----:B------:R-:W2:Y:S01]  /*b1220*/  LDL.LU R239, [R1+0x112c] ;  /* 0x00112c0001ef7983 */ /* 0x000ea20000300800 */
[----:B------:R-:W2:Y:S01]  /*b1230*/  LDL.LU R240, [R1+0x1110] ;  /* 0x0011100001f07983 */ /* 0x000ea20000300800 */
[----:B------:R-:W2:Y:S02]  /*b1240*/  LDL.LU R241, [R1+0x1114] ;  /* 0x0011140001f17983 */ /* 0x000ea40000300800 */
[----:B------:R-:W2:Y:S02]  /*b1250*/  LDL.LU R242, [R1+0x1118] ;  /* 0x0011180001f27983 */ /* 0x000ea40000300800 */
[----:B------:R-:W2:Y:S11]  /*b1260*/  LDL.LU R243, [R1+0x111c] ;  /* 0x00111c0001f37983 */ /* 0x000eb60000300800 */
[----:B------:R-:W-:Y:S01]  /*b1270*/  @!UPT UIADD3 URZ, URZ, URZ, URZ ;  /* 0x0000003f3f3ff290 */ /* 0x000fe2000fffe03f */
[----:B------:R-:W-:Y:S02]  /*b1280*/  IMAD.MOV.U32 R138, RZ, RZ, R28 ;  /* 0x000000ffff8a7224 */ /* 0x000fe400078e001c */
[----:B------:R-:W-:Y:S01]  /*b1290*/  IMAD.MOV.U32 R139, RZ, RZ, R29 ;  /* 0x000000ffff8b7224 */ /* 0x000fe200078e001d */
[----:B------:R-:W-:Y:S01]  /*b12a0*/  MOV R142, R30 ;  /* 0x0000001e008e7202 */ /* 0x000fe20000000f00 */
[----:B------:R-:W-:-:S05]  /*b12b0*/  IMAD.MOV.U32 R143, RZ, RZ, R31 ;  /* 0x000000ffff8f7224 */ /* 0x000fca00078e001f */
[----:B------:R-:W-:Y:S01]  /*b12c0*/  STL [R1+0x389c], R143 ;  /* 0x00389c8f01007387 */ /* 0x000fe20000100800 */
[C---:B---3--:R-:W-:Y:S03]  /*b12d0*/  HMMA.1688.F32.TF32 R28, R164.reuse, R48, R72 ;  /* 0x00000030a41c723c */ /* 0x048fe60000081048 */
[----:B------:R-:W-:Y:S01]  /*b12e0*/  STL [R1+0x3898], R142 ;  /* 0x0038988e01007387 */ /* 0x000fe20000100800 */
[----:B------:R3:W-:Y:S02]  /*b12f0*/  STL [R1+0x3894], R139 ;  /* 0x0038948b01007387 */ /* 0x0007e40000100800 */
[----:B------:R1:W-:Y:S11]  /*b1300*/  STL [R1+0x3890], R138 ;  /* 0x0038908a01007387 */ /* 0x0003f60000100800 */
[----:B------:R-:W-:Y:S07]  /*b1310*/  @!UPT UIADD3 URZ, URZ, URZ, URZ ;  /* 0x0000003f3f3ff290 */ /* 0x000fee000fffe03f */
[----:B------:R-:W-:Y:S02]  /*b1320*/  IMAD.MOV.U32 R233, RZ, RZ, R31 ;  /* 0x000000ffffe97224 */ /* 0x000fe400078e001f */
[----:B------:R-:W-:Y:S01]  /*b1330*/  IMAD.MOV.U32 R232, RZ, RZ, R30 ;  /* 0x000000ffffe87224 */ /* 0x000fe200078e001e */
[----:B------:R-:W-:Y:S01]  /*b1340*/  MOV R231, R29 ;  /* 0x0000001d00e77202 */ /* 0x000fe20000000f00 */
[----:B------:R-:W-:Y:S01]  /*b1350*/  IMAD.MOV.U32 R230, RZ, RZ, R28 ;  /* 0x000000ffffe67224 */ /* 0x000fe200078e001c */
[----:B------:R-:W-:Y:S02]  /*b1360*/  STL [R1+0x38ac], R233 ;  /* 0x0038ace901007387 */ /* 0x000fe40000100800 */
[----:B------:R-:W-:Y:S02]  /*b1370*/  STL [R1+0x38a8], R232 ;  /* 0x0038a8e801007387 */ /* 0x000fe40000100800 */
[----:B------:R-:W-:Y:S02]  /*b1380*/  STL [R1+0x38a4], R231 ;  /* 0x0038a4e701007387 */ /* 0x000fe40000100800 */
[----:B------:R-:W-:Y:S01]  /*b1390*/  STL [R1+0x38a0], R230 ;  /* 0x0038a0e601007387 */ /* 0x000fe20000100800 */
[C---:B----4-:R-:W-:Y:S01]  /*b13a0*/  HMMA.1688.F32.TF32 R28, R164.reuse, R32, R248 ;  /* 0x00000020a41c723c */ /* 0x050fe200000810f8 */
[----:B------:R-:W4:Y:S01]  /*b13b0*/  LDL.LU R248, [R1+0x1500] ;  /* 0x0015000001f87983 */ /* 0x000f220000300800 */
[----:B------:R-:W4:Y:S02]  /*b13c0*/  LDL.LU R249, [R1+0x1504] ;  /* 0x0015040001f97983 */ /* 0x000f240000300800 */
[----:B------:R-:W4:Y:S02]  /*b13d0*/  LDL.LU R250, [R1+0x1508] ;  /* 0x0015080001fa7983 */ /* 0x000f240000300800 */
[----:B------:R-:W4:Y:S11]  /*b13e0*/  LDL.LU R251, [R1+0x150c] ;  /* 0x00150c0001fb7983 */ /* 0x000f360000300800 */
[----:B------:R-:W-:Y:S07]  /*b13f0*/  @!UPT UIADD3 URZ, URZ, URZ, URZ ;  /* 0x0000003f3f3ff290 */ /* 0x000fee000fffe03f */
[----:B------:R-:W-:Y:S01]  /*b1400*/  MOV R226, R28 ;  /* 0x0000001c00e27202 */ /* 0x000fe20000000f00 */
[----:B------:R-:W-:Y:S02]  /*b1410*/  IMAD.MOV.U32 R227, RZ, RZ, R29 ;  /* 0x000000ffffe37224 */ /* 0x000fe400078e001d */
[----:B------:R-:W-:Y:S01]  /*b1420*/  IMAD.MOV.U32 R228, RZ, RZ, R30 ;  /* 0x000000ffffe47224 */ /* 0x000fe200078e001e */
[----:B------:R-:W-:Y:S02]  /*b1430*/  MOV R229, R31 ;  /* 0x0000001f00e57202 */ /* 0x000fe40000000f00 */
[C---:B-----5:R-:W-:Y:S01]  /*b1440*/  HMMA.1688.F32.TF32 R28, R164.reuse, R44, R68 ;  /* 0x0000002ca41c723c */ /* 0x060fe20000081044 */
[----:B------:R-:W-:Y:S01]  /*b1450*/  STL [R1+0x38b4], R227 ;  /* 0x0038b4e301007387 */ /* 0x000fe20000100800 */
[----:B------:R-:W-:Y:S11]  /*b1460*/  STL [R1+0x38b0], R226 ;  /* 0x0038b0e201007387 */ /* 0x000ff60000100800 */
[----:B------:R-:W-:Y:S11]  /*b1470*/  @!UPT UIADD3 URZ, URZ, URZ, URZ ;  /* 0x0000003f3f3ff290 */ /* 0x000ff6000fffe03f */
[----:B------:R-:W-:Y:S02]  /*b1480*/  IMAD.MOV.U32 R222, RZ, RZ, R28 ;  /* 0x000000ffffde7224 */ /* 0x000fe400078e001c */
[----:B------:R-:W-:Y:S01]  /*b1490*/  IMAD.MOV.U32 R223, RZ, RZ, R29 ;  /* 0x000000ffffdf7224 */ /* 0x000fe200078e001d */
[----:B------:R-:W-:Y:S01]  /*b14a0*/  MOV R224, R30 ;  /* 0x0000001e00e07202 */ /* 0x000fe20000000f00 */
[----:B------:R-:W-:Y:S02]  /*b14b0*/  IMAD.MOV.U32 R225, RZ, RZ, R31 ;  /* 0x000000ffffe17224 */ /* 0x000fe400078e001f */
[----:B--2---:R-:W-:Y:S01]  /*b14c0*/  HMMA.1688.F32.TF32 R28, R164, R40, R236 ;  /* 0x00000028a41c723c */ /* 0x004fe200000810ec */
        /* <DEDUP_REMOVED lines=8> */
[----:B------:R-:W3:Y:S01]  /*b1550*/  LDL.LU R88, [R1+0x14e0] ;  /* 0x0014e00001587983 */ /* 0x000ee20000300800 */
[----:B------:R-:W3:Y:S10]  /*b1560*/  LDL.LU R89, [R1+0x14e4] ;  /* 0x0014e40001597983 */ /* 0x000ef40000300800 */
[----:B------:R-:W-:Y:S01]  /*b1570*/  IMAD.MOV.U32 R146, RZ, RZ, R28 ;  /* 0x000000ffff927224 */ /* 0x000fe200078e001c */
[----:B------:R-:W-:Y:S01]  /*b1580*/  MOV R147, R29 ;  /* 0x0000001d00937202 */ /* 0x000fe20000000f00 */
[----:B------:R-:W-:-:S02]  /*b1590*/  IMAD.MOV.U32 R150, RZ, RZ, R30 ;  /* 0x000000ffff967224 */ /* 0x000fc400078e001e */
[----:B------:R-:W-:Y:S02]  /*b15a0*/  IMAD.MOV.U32 R151, RZ, RZ, R31 ;  /* 0x000000ffff977224 */ /* 0x000fe400078e001f */
[----:B------:R-:W-:Y:S01]  /*b15b0*/  HMMA.1688.F32.TF32 R28, R164, R84, R240 ;  /* 0x00000054a41c723c */ /* 0x000fe200000810f0 */
[----:B------:R-:W-:Y:S11]  /*b15c0*/  STL.64 [R1+0x3ae0], R222 ;  /* 0x003ae0de01007387 */ /* 0x000ff60000100a00 */
[----:B------:R-:W-:Y:S11]  /*b15d0*/  @!UPT UIADD3 URZ, URZ, URZ, URZ ;  /* 0x0000003f3f3ff290 */ /* 0x000ff6000fffe03f */
[----:B------:R-:W-:Y:S01]  /*b15e0*/  @!UPT UIADD3 URZ, URZ, URZ, URZ ;  /* 0x0000003f3f3ff290 */ /* 0x000fe2000fffe03f */
[----:B------:R-:W-:Y:S01]  /*b15f0*/  IMAD.MOV.U32 R220, RZ, RZ, R30 ;  /* 0x000000ffffdc7224 */ /* 0x000fe200078e001e */
[----:B------:R-:W-:-:S05]  /*b1600*/  MOV R221, R31 ;  /* 0x0000001f00dd7202 */ /* 0x000fca0000000f00 */
[----:B------:R1:W-:Y:S01]  /*b1610*/  STL.64 [R1+0x3ad8], R220 ;  /* 0x003ad8dc01007387 */ /* 0x0003e20000100a00 */
[----:B------:R-:W5:Y:S02]  /*b1620*/  LDL.LU R68, [R1+0x14c0] ;  /* 0x0014c00001447983 */ /* 0x000f640000300800 */
[----:B------:R-:W5:Y:S02]  /*b1630*/  LDL.LU R69, [R1+0x14c4] ;  /* 0x0014c40001457983 */ /* 0x000f640000300800 */
[----:B------:R-:W5:Y:S01]  /*b1640*/  LDL.LU R70, [R1+0x14c8] ;  /* 0x0014c80001467983 */ /* 0x000f620000300800 */
[----:B------:R-:W5:Y:S01]  /*b1650*/  LDL.LU R71, [R1+0x14cc] ;  /* 0x0014cc0001477983 */ /* 0x000f620000300800 */
[----:B------:R-:W-:Y:S01]  /*b1660*/  MOV R218, R28 ;  /* 0x0000001c00da7202 */ /* 0x000fe20000000f00 */
[----:B------:R-:W-:Y:S02]  /*b1670*/  IMAD.MOV.U32 R219, RZ, RZ, R29 ;  /* 0x000000ffffdb7224 */ /* 0x000fe400078e001d */
[C---:B----4-:R-:W-:Y:S01]  /*b1680*/  HMMA.1688.F32.TF32 R28, R164.reuse, R36, R248 ;  /* 0x00000024a41c723c */ /* 0x050fe200000810f8 */
[----:B------:R-:W4:Y:S01]  /*b1690*/  LDL.LU R248, [R1+0x14b0] ;  /* 0x0014b00001f87983 */ /* 0x000f220000300800 */
[----:B------:R-:W4:Y:S02]  /*b16a0*/  LDL.LU R249, [R1+0x14b4] ;  /* 0x0014b40001f97983 */ /* 0x000f240000300800 */
[----:B------:R-:W4:Y:S02]  /*b16b0*/  LDL.LU R250, [R1+0x14b8] ;  /* 0x0014b80001fa7983 */ /* 0x000f240000300800 */
[----:B------:R-:W4:Y:S01]  /*b16c0*/  LDL.LU R251, [R1+0x14bc] ;  /* 0x0014bc0001fb7983 */ /* 0x000f220000300800 */
[----:B------:R-:W4:Y:S01]  /*b16d0*/  LDL.LU R240, [R1+0x14a0] ;  /* 0x0014a00001f07983 */ /* 0x000f220000300800 */
[----:B------:R-:W4:Y:S02]  /*b16e0*/  LDL.LU R241, [R1+0x14a4] ;  /* 0x0014a40001f17983 */ /* 0x000f240000300800 */
[----:B------:R-:W4:Y:S02]  /*b16f0*/  LDL.LU R242, [R1+0x14a8] ;  /* 0x0014a80001f27983 */ /* 0x000f240000300800 */
[----:B------:R-:W4:Y:S11]  /*b1700*/  LDL.LU R243, [R1+0x14ac] ;  /* 0x0014ac0001f37983 */ /* 0x000f360000300800 */
[----:B------:R-:W-:Y:S01]  /*b1710*/  @!UPT UIADD3 URZ, URZ, URZ, URZ ;  /* 0x0000003f3f3ff290 */ /* 0x000fe2000fffe03f */
[----:B------:R-:W-:Y:S01]  /*b1720*/  MOV R154, R28 ;  /* 0x0000001c009a7202 */ /* 0x000fe20000000f00 */
[----:B------:R-:W-:Y:S02]  /*b1730*/  IMAD.MOV.U32 R155, RZ, RZ, R29 ;  /* 0x000000ffff9b7224 */ /* 0x000fe400078e001d */
[----:B------:R-:W-:Y:S01]  /*b1740*/  IMAD.MOV.U32 R158, RZ, RZ, R30 ;  /* 0x000000ffff9e7224 */ /* 0x000fe200078e001e */
[----:B------:R-:W-:Y:S02]  /*b1750*/  MOV R159, R31 ;  /* 0x0000001f009f7202 */ /* 0x000fe40000000f00 */
[C---:B--2---:R-:W-:Y:S01]  /*b1760*/  HMMA.1688.F32.TF32 R28, R164.reuse, R156, R236 ;  /* 0x0000009ca41c723c */ /* 0x044fe200000810ec */
[----:B------:R-:W2:Y:S01]  /*b1770*/  LDL.LU R236, [R1+0x1100] ;  /* 0x0011000001ec7983 */ /* 0x000ea20000300800 */
[----:B------:R-:W2:Y:S02]  /*b1780*/  LDL.LU R237, [R1+0x1104] ;  /* 0x0011040001ed7983 */ /* 0x000ea40000300800 */
[----:B------:R-:W2:Y:S02]  /*b1790*/  LDL.LU R238, [R1+0x1108] ;  /* 0x0011080001ee7983 */ /* 0x000ea40000300800 */
[----:B------:R-:W2:Y:S11]  /*b17a0*/  LDL.LU R239, [R1+0x110c] ;  /* 0x00110c0001ef7983 */ /* 0x000eb60000300800 */
[----:B------:R-:W-:Y:S07]  /*b17b0*/  @!UPT UIADD3 URZ, URZ, URZ, URZ ;  /* 0x0000003f3f3ff290 */ /* 0x000fee000fffe03f */
        /* <DEDUP_REMOVED lines=15> */
[----:B------:R-:W-:Y:S02]  /*b18b0*/  IMAD.MOV.U32 R207, RZ, RZ, R29 ;  /* 0x000000ffffcf7224 */ /* 0x000fe400078e001d */
[----:B------:R-:W-:Y:S01]  /*b18c0*/  IMAD.MOV.U32 R208, RZ, RZ, R30 ;  /* 0x000000ffffd07224 */ /* 0x000fe200078e001e */
[----:B------:R-:W-:Y:S02]  /*b18d0*/  MOV R209, R31 ;  /* 0x0000001f00d17202 */ /* 0x000fe40000000f00 */
[C---:B------:R-:W-:Y:S01]  /*b18e0*/  HMMA.1688.F32.TF32 R28, R164.reuse, R144, R68 ;  /* 0x00000090a41c723c */ /* 0x040fe20000081044 */
[----:B------:R-:W-:Y:S01]  /*b18f0*/  STL.64 [R1+0x3af0], R218 ;  /* 0x003af0da01007387 */ /* 0x000fe20000100a00 */
[----:B------:R3:W-:Y:S11]  /*b1900*/  STL.64 [R1+0x3ae8], R216 ;  /* 0x003ae8d801007387 */ /* 0x0007f60000100a00 */
[----:B------:R-:W-:Y:S11]  /*b1910*/  @!UPT UIADD3 URZ, URZ, URZ, URZ ;  /* 0x0000003f3f3ff290 */ /* 0x000ff6000fffe03f */
[----:B------:R-:W-:Y:S02]  /*b1920*/  IMAD.MOV.U32 R202, RZ, RZ, R28 ;  /* 0x000000ffffca7224 */ /* 0x000fe400078e001c */
[----:B------:R-:W-:Y:S01]  /*b1930*/  IMAD.MOV.U32 R203, RZ, RZ, R29 ;  /* 0x000000ffffcb7224 */ /* 0x000fe200078e001d */
[----:B------:R-:W-:Y:S01]  /*b1940*/  MOV R204, R30 ;  /* 0x0000001e00cc7202 */ /* 0x000fe20000000f00 */
[----:B------:R-:W-:Y:S02]  /*b1950*/  IMAD.MOV.U32 R205, RZ, RZ, R31 ;  /* 0x000000ffffcd7224 */ /* 0x000fe400078e001f */
[----:B----4-:R-:W-:Y:S01]  /*b1960*/  HMMA.1688.F32.TF32 R28, R164, R140, R248 ;  /* 0x0000008ca41c723c */ /* 0x010fe200000810f8 */
        /* <DEDUP_REMOVED lines=19> */
[----:B------:R-:W3:Y:S02]  /*b1aa0*/  LDL.LU R71, [R1+0x10bc] ;  /* 0x0010bc0001477983 */ /* 0x000ee40000300800 */
[----:B------:R-:W-:Y:S01]  /*b1ab0*/  IMAD.MOV.U32 R198, RZ, RZ, R28 ;  /* 0x000000ffffc67224 */ /* 0x000fe200078e001c */
[----:B------:R-:W-:Y:S01]  /*b1ac0*/  MOV R199, R29 ;  /* 0x0000001d00c77202 */ /* 0x000fe20000000f00 */
[----:B------:R-:W-:-:S02]  /*b1ad0*/  IMAD.MOV.U32 R200, RZ, RZ, R30 ;  /* 0x000000ffffc87224 */ /* 0x000fc400078e001e */
[----:B------:R-:W-:Y:S02]  /*b1ae0*/  IMAD.MOV.U32 R201, RZ, RZ, R31 ;  /* 0x000000ffffc97224 */ /* 0x000fe400078e001f */
[C---:B------:R-:W-:Y:S01]  /*b1af0*/  HMMA.1688.F32.TF32 R28, R164.reuse, R136, R240 ;  /* 0x00000088a41c723c */ /* 0x040fe200000810f0 */
[----:B------:R-:W3:Y:S01]  /*b1b00*/  LDL.LU R240, [R1+0x10a0] ;  /* 0x0010a00001f07983 */ /* 0x000ee20000300800 */
[----:B------:R-:W3:Y:S02]  /*b1b10*/  LDL.LU R241, [R1+0x10a4] ;  /* 0x0010a40001f17983 */ /* 0x000ee40000300800 */
[----:B------:R-:W3:Y:S02]  /*b1b20*/  LDL.LU R242, [R1+0x10a8] ;  /* 0x0010a80001f27983 */ /* 0x000ee40000300800 */
[----:B------:R-:W3:Y:S11]  /*b1b30*/  LDL.LU R243, [R1+0x10ac] ;  /* 0x0010ac0001f37983 */ /* 0x000ef60000300800 */
[----:B------:R-:W-:Y:S07]  /*b1b40*/  @!UPT UIADD3 URZ, URZ, URZ, URZ ;  /* 0x0000003f3f3ff290 */ /* 0x000fee000fffe03f */
[----:B------:R-:W-:Y:S01]  /*b1b50*/  MOV R194, R28 ;  /* 0x0000001c00c27202 */ /* 0x000fe20000000f00 */
[----:B------:R-:W-:Y:S02]  /*b1b60*/  IMAD.MOV.U32 R195, RZ, RZ, R29 ;  /* 0x000000ffffc37224 */ /* 0x000fe400078e001d */
[----:B------:R-:W-:Y:S01]  /*b1b70*/  IMAD.MOV.U32 R196, RZ, RZ, R30 ;  /* 0x000000ffffc47224 */ /* 0x000fe200078e001e */
[----:B------:R-:W-:Y:S02]  /*b1b80*/  MOV R197, R31 ;  /* 0x0000001f00c57202 */ /* 0x000fe40000000f00 */
[----:B--2---:R-:W-:Y:S01]  /*b1b90*/  HMMA.1688.F32.TF32 R28, R164, R132, R236 ;  /* 0x00000084a41c723c */ /* 0x004fe200000810ec */
        /* <DEDUP_REMOVED lines=9> */
[C---:B----4-:R-:W-:Y:S01]  /*b1c30*/  HMMA.1688.F32.TF32 R28, R4.reuse, R104, R248 ;  /* 0x00000068041c723c */ /* 0x050fe200000810f8 */
[----:B------:R-:W4:Y:S01]  /*b1c40*/  LDL.LU R248, [R1+0x1080] ;  /* 0x0010800001f87983 */ /* 0x000f220000300800 */
[----:B------:R-:W4:Y:S02]  /*b1c50*/  LDL.LU R249, [R1+0x1084] ;  /* 0x0010840001f97983 */ /* 0x000f240000300800 */
[----:B------:R-:W4:Y:S02]  /*b1c60*/  LDL.LU R250, [R1+0x1088] ;  /* 0x0010880001fa7983 */ /* 0x000f240000300800 */
[----:B------:R-:W4:Y:S11]  /*b1c70*/  LDL.LU R251, [R1+0x108c] ;  /* 0x00108c0001fb7983 */ /* 0x000f360000300800 */
[----:B------:R-:W-:Y:S07]  /*b1c80*/  @!UPT UIADD3 URZ, URZ, URZ, URZ ;  /* 0x0000003f3f3ff290 */ /* 0x000fee000fffe03f */
        /* <DEDUP_REMOVED lines=11> */
[C---:B---3--:R-:W-:Y:S11]  /*b1d40*/  HMMA.1688.F32.TF32 R28, R4.reuse, R52, R88 ;  /* 0x00000034041c723c */ /* 0x048ff60000081058 */
[----:B------:R-:W-:Y:S11]  /*b1d50*/  @!UPT UIADD3 URZ, URZ, URZ, URZ ;  /* 0x0000003f3f3ff290 */ /* 0x000ff6000fffe03f */
[----:B------:R-:W-:Y:S02]  /*b1d60*/  @!UPT UIADD3 URZ, URZ, URZ, URZ ;  /* 0x0000003f3f3ff290 */ /* 0x000fe4000fffe03f */
[----:B------:R-:W-:Y:S02]  /*b1d70*/  IMAD.MOV.U32 R174, RZ, RZ, R28 ;  /* 0x000000ffffae7224 */ /* 0x000fe400078e001c */
[----:B------:R-:W-:Y:S01]  /*b1d80*/  IMAD.MOV.U32 R175, RZ, RZ, R29 ;  /* 0x000000ffffaf7224 */ /* 0x000fe200078e001d */
[----:B------:R-:W-:Y:S01]  /*b1d90*/  MOV R176, R30 ;  /* 0x0000001e00b07202 */ /* 0x000fe20000000f00 */
        /* <DEDUP_REMOVED lines=11> */
[----:B-1----:R-:W-:Y:S01]  /*b1e50*/  MOV R235, R28 ;  /* 0x0000001c00eb7202 */ /* 0x002fe20000000f00 */
[----:B------:R-:W-:Y:S02]  /*b1e60*/  IMAD.MOV.U32 R234, RZ, RZ, R29 ;  /* 0x000000ffffea7224 */ /* 0x000fe400078e001d */
[----:B------:R-:W-:Y:S01]  /*b1e70*/  IMAD.MOV.U32 R168, RZ, RZ, R30 ;  /* 0x000000ffffa87224 */ /* 0x000fe200078e001e */
[----:B------:R-:W-:Y:S02]  /*b1e80*/  MOV R169, R31 ;  /* 0x0000001f00a97202 */ /* 0x000fe40000000f00 */
[----:B------:R-:W-:Y:S01]  /*b1e90*/  HMMA.1688.F32.TF32 R28, R4, R44, R240 ;  /* 0x0000002c041c723c */ /* 0x000fe200000810f0 */
        /* <DEDUP_REMOVED lines=36> */
[----:B------:R-:W-:Y:S01]  /*b20e0*/  IMAD.MOV.U32 R134, RZ, RZ, R31 ;  /* 0x000000ffff867224 */ /* 0x000fe200078e001f */
[----:B------:R-:W3:Y:S01]  /*b20f0*/  LDL.LU R113, [R1+0x1054] ;  /* 0x0010540001717983 */ /* 0x000ee20000300800 */
[----:B------:R-:W3:Y:S02]  /*b2100*/  LDL.LU R114, [R1+0x1058] ;  /* 0x0010580001727983 */ /* 0x000ee40000300800 */
[----:B------:R-:W3:Y:S02]  /*b2110*/  LDL.LU R115, [R1+0x105c] ;  /* 0x00105c0001737983 */ /* 0x000ee40000300800 */
[----:B------:R-:W3:Y:S01]  /*b2120*/  LDL.LU R116, [R1+0x1060] ;  /* 0x0010600001747983 */ /* 0x000ee20000300800 */
[----:B------:R-:W3:Y:S01]  /*b2130*/  LDL.LU R117, [R1+0x1064] ;  /* 0x0010640001757983 */ /* 0x000ee20000300800 */
[----:B--2---:R-:W-:Y:S01]  /*b2140*/  HMMA.1688.F32.TF32 R28, R4, R40, R236 ;  /* 0x00000028041c723c */ /* 0x004fe200000810ec */
        /* <DEDUP_REMOVED lines=22> */
[----:B------:R-:W-:Y:S01]  /*b22b0*/  IMAD.MOV.U32 R231, RZ, RZ, R28 ;  /* 0x000000ffffe77224 */ /* 0x000fe200078e001c */
[----:B------:R-:W-:Y:S01]  /*b22c0*/  MOV R230, R29 ;  /* 0x0000001d00e67202 */ /* 0x000fe20000000f00 */
[----:B------:R-:W-:-:S02]  /*b22d0*/  IMAD.MOV.U32 R143, RZ, RZ, R30 ;  /* 0x000000ffff8f7224 */ /* 0x000fc400078e001e */
[----:B------:R-:W-:Y:S02]  /*b22e0*/  IMAD.MOV.U32 R142, RZ, RZ, R31 ;  /* 0x000000ffff8e7224 */ /* 0x000fe400078e001f */
        /* <DEDUP_REMOVED lines=9> */
[----:B------:R-:W3:Y:S01]  /*b2380*/  LDL.LU R124, [R1+0x1430] ;  /* 0x00143000017c7983 */ /* 0x000ee20000300800 */
[----:B------:R-:W3:Y:S02]  /*b2390*/  LDL.LU R125, [R1+0x1434] ;  /* 0x00143400017d7983 */ /* 0x000ee40000300800 */
[----:B------:R-:W3:Y:S02]  /*b23a0*/  LDL.LU R126, [R1+0x1438] ;  /* 0x00143800017e7983 */ /* 0x000ee40000300800 */
[----:B------:R-:W3:Y:S06]  /*b23b0*/  LDL.LU R127, [R1+0x143c] ;  /* 0x00143c00017f7983 */ /* 0x000eec0000300800 */
[----:B------:R-:W-:Y:S01]  /*b23c0*/  MOV R227, R28 ;  /* 0x0000001c00e37202 */ /* 0x000fe20000000f00 */
[----:B------:R-:W-:Y:S01]  /*b23d0*/  IMAD.MOV.U32 R226, RZ, RZ, R29 ;  /* 0x000000ffffe27224 */ /* 0x000fe200078e001d */
[----:B------:R-:W3:Y:S01]  /*b23e0*/  LDL.LU R28, [R1+0x1040] ;  /* 0x00104000011c7983 */ /* 0x000ee20000300800 */
[----:B------:R-:W-:-:S02]  /*b23f0*/  IMAD.MOV.U32 R233, RZ, RZ, R30 ;  /* 0x000000ffffe97224 */ /* 0x000fc400078e001e */
[----:B------:R-:W3:Y:S01]  /*b2400*/  LDL.LU R29, [R1+0x1044] ;  /* 0x00104400011d7983 */ /* 0x000ee20000300800 */
[----:B------:R-:W-:Y:S01]  /*b2410*/  MOV R232, R31 ;  /* 0x0000001f00e87202 */ /* 0x000fe20000000f00 */
        /* <DEDUP_REMOVED lines=16> */
[C---:B--2---:R-:W-:Y:S08]  /*b2520*/  HMMA.1688.F32.TF32 R164, R4.reuse, R156, R164 ;  /* 0x0000009c04a4723c */ /* 0x044ff000000810a4 */
[C---:B----4-:R-:W-:Y:S11]  /*b2530*/  HMMA.1688.F32.TF32 R248, R4.reuse, R36, R248 ;  /* 0x0000002404f8723c */ /* 0x050ff600000810f8 */
[----:B------:R-:W-:Y:S11]  /*b2540*/  @!UPT UIADD3 URZ, URZ, URZ, URZ ;  /* 0x0000003f3f3ff290 */ /* 0x000ff6000fffe03f */
[----:B------:R-:W-:Y:S01]  /*b2550*/  @!UPT UIADD3 URZ, URZ, URZ, URZ ;  /* 0x0000003f3f3ff290 */ /* 0x000fe2000fffe03f */
[----:B------:R-:W-:Y:S01]  /*b2560*/  STL.64 [R1+0x670], R248 ;  /* 0x000670f801007387 */ /* 0x000fe20000100a00 */
[----:B------:R1:W-:Y:S03]  /*b2570*/  STL.64 [R1+0x678], R250 ;  /* 0x000678fa01007387 */ /* 0x0003e60000100a00 */
[----:B-1----:R-:W2:Y:S01]  /*b2580*/  LDL.LU.64 R250, [R1+0x3b38] ;  /* 0x003b380001fa7983 */ /* 0x002ea20000300a00 */
[----:B------:R-:W4:Y:S02]  /*b2590*/  LDL.LU.64 R248, [R1+0x3b30] ;  /* 0x003b300001f87983 */ /* 0x000f240000300a00 */
[----:B------:R-:W-:Y:S02]  /*b25a0*/  STL.64 [R1+0x660], R164 ;  /* 0x000660a401007387 */ /* 0x000fe40000100a00 */
[----:B------:R3:W-:Y:S02]  /*b25b0*/  STL.64 [R1+0x668], R166 ;  /* 0x000668a601007387 */ /* 0x0007e40000100a00 */
[C---:B---3--:R-:W-:Y:S08]  /*b25c0*/  HMMA.1688.F32.TF32 R164, R4.reuse, R152, R216 ;  /* 0x0000009804a4723c */ /* 0x048ff000000810d8 */
[C---:B------:R-:W-:Y:S11]  /*b25d0*/  HMMA.1688.F32.TF32 R216, R4.reuse, R148, R220 ;  /* 0x0000009404d8723c */ /* 0x040ff600000810dc */
[----:B------:R-:W-:Y:S04]  /*b25e0*/  @!UPT UIADD3 URZ, URZ, URZ, URZ ;  /* 0x0000003f3f3ff290 */ /* 0x000fe8000fffe03f */
[----:B------:R-:W-:Y:S01]  /*b25f0*/  STL.64 [R1+0x650], R164 ;  /* 0x000650a401007387 */ /* 0x000fe20000100a00 */
[----:B------:R1:W-:Y:S02]  /*b2600*/  STL.64 [R1+0x658], R166 ;  /* 0x000658a601007387 */ /* 0x0003e40000100a00 */
[C---:B-1----:R-:W-:Y:S08]  /*b2610*/  HMMA.1688.F32.TF32 R164, R4.reuse, R144, R76 ;  /* 0x0000009004a4723c */ /* 0x042ff0000008104c */
[C---:B------:R-:W-:Y:S01]  /*b2620*/  HMMA.1688.F32.TF32 R76, R4.reuse, R140, R128 ;  /* 0x0000008c044c723c */ /* 0x040fe20000081080 */
[----:B------:R-:W-:Y:S01]  /*b2630*/  STL.64 [R1+0x640], R216 ;  /* 0x000640d801007387 */ /* 0x000fe20000100a00 */
[----:B------:R-:W-:Y:S06]  /*b2640*/  STL.64 [R1+0x648], R218 ;  /* 0x000648da01007387 */ /* 0x000fec0000100a00 */
[C---:B------:R-:W-:Y:S08]  /*b2650*/  HMMA.1688.F32.TF32 R124, R4.reuse, R136, R124 ;  /* 0x00000088047c723c */ /* 0x040ff0000008107c */
[----:B------:R-:W-:Y:S01]  /*b2660*/  HMMA.1688.F32.TF32 R4, R4, R132, R120 ;  /* 0x000000840404723c */ /* 0x000fe20000081078 */
[----:B------:R-:W-:Y:S01]  /*b2670*/  STL.64 [R1+0x630], R164 ;  /* 0x000630a401007387 */ /* 0x000fe20000100a00 */
[----:B------:R-:W-:Y:S05]  /*b2680*/  STL.64 [R1+0x638], R166 ;  /* 0x000638a601007387 */ /* 0x000fea0000100a00 */
[----:B------:R-:W-:Y:S02]  /*b2690*/  STL.64 [R1+0x620], R76 ;  /* 0x0006204c01007387 */ /* 0x000fe40000100a00 */
[----:B------:R1:W-:Y:S01]  /*b26a0*/  STL.64 [R1+0x628], R78 ;  /* 0x0006284e01007387 */ /* 0x0003e20000100a00 */
[----:B------:R-:W-:Y:S01]  /*b26b0*/  HMMA.1688.F32.TF32 R112, R8, R108, R112 ;  /* 0x0000006c0870723c */ /* 0x000fe20000081070 */
[----:B------:R-:W-:-:S02]  /*b26c0*/  IMAD.MOV.U32 R238, RZ, RZ, R25 ;  /* 0x000000ffffee7224 */ /* 0x000fc400078e0019 */
[----:B------:R-:W-:Y:S02]  /*b26d0*/  IMAD.MOV.U32 R239, RZ, RZ, R24 ;  /* 0x000000ffffef7224 */ /* 0x000fe400078e0018 */
[----:B------:R-:W-:Y:S01]  /*b26e0*/  IMAD.MOV.U32 R3, RZ, RZ, R49 ;  /* 0x000000ffff037224 */ /* 0x000fe200078e0031 */
[----:B------:R-:W-:Y:S04]  /*b26f0*/  LDS R164, [R161+0x28400] ;  /* 0x02840000a1a47984 */ /* 0x000fe80000000800 */
[----:B------:R-:W-:Y:S04]  /*b2700*/  LDS R166, [R161+0x2a400] ;  /* 0x02a40000a1a67984 */ /* 0x000fe80000000800 */
[----:B------:R-:W-:Y:S04]  /*b2710*/  LDS R165, [R189+0x28400] ;  /* 0x02840000bda57984 */ /* 0x000fe80000000800 */
[----:B------:R-:W-:Y:S01]  /*b2720*/  LDS R167, [R189+0x2a400] ;  /* 0x02a40000bda77984 */ /* 0x000fe20000000800 */
[C---:B-1----:R-:W-:Y:S03]  /*b2730*/  HMMA.1688.F32.TF32 R76, R8.reuse, R104, R116 ;  /* 0x00000068084c723c */ /* 0x042fe60000081074 */
[----:B------:R-:W-:Y:S01]  /*b2740*/  STL.64 [R1+0x610], R124 ;  /* 0x0006107c01007387 */ /* 0x000fe20000100a00 */
[----:B------:R-:W-:Y:S02]  /*b2750*/  STL.64 [R1+0x618], R126 ;  /* 0x0006187e01007387 */ /* 0x000fe40000100a00 */
[----:B------:R-:W-:Y:S02]  /*b2760*/  STL.64 [R1+0x310], R4 ;  /* 0x0003100401007387 */ /* 0x000fe40000100a00 */
[----:B------:R1:W-:Y:S01]  /*b2770*/  STL.64 [R1+0x318], R6 ;  /* 0x0003180601007387 */ /* 0x0003e20000100a00 */
[----:B------:R-:W-:Y:S04]  /*b2780*/  LDS R24, [R161+0x28200] ;  /* 0x02820000a1187984 */ /* 0x000fe80000000800 */
[----:B------:R-:W3:Y:S01]  /*b2790*/  LDS R25, [R189+0x28200] ;  /* 0x02820000bd197984 */ /* 0x000ee20000000800 */
[C---:B-1----:R-:W-:Y:S08]  /*b27a0*/  HMMA.1688.F32.TF32 R4, R8.reuse, R52, R28 ;  /* 0x000000340804723c */ /* 0x042ff0000008101c */
[C---:B------:R-:W-:Y:S01]  /*b27b0*/  HMMA.1688.F32.TF32 R28, R8.reuse, R32, R100 ;  /* 0x00000020081c723c */ /* 0x040fe20000081064 */
[----:B------:R-:W-:Y:S01]  /*b27c0*/  STL.64 [R1+0x300], R76 ;  /* 0x0003004c01007387 */ /* 0x000fe20000100a00 */
[----:B------:R1:W-:Y:S06]  /*b27d0*/  STL.64 [R1+0x308], R78 ;  /* 0x0003084e01007387 */ /* 0x0003ec0000100a00 */
[C---:B-1----:R-:W-:Y:S01]  /*b27e0*/  HMMA.1688.F32.TF32 R76, R8.reuse, R48, R92 ;  /* 0x00000030084c723c */ /* 0x042fe2000008105c */
[----:B------:R-:W-:Y:S01]  /*b27f0*/  STL.64 [R1+0x2f0], R112 ;  /* 0x0002f07001007387 */ /* 0x000fe20000100a00 */
[----:B------:R-:W-:Y:S05]  /*b2800*/  STL.64 [R1+0x2f8], R114 ;  /* 0x0002f87201007387 */ /* 0x000fea0000100a00 */
[----:B------:R-:W-:Y:S02]  /*b2810*/  STL.64 [R1+0x2e0], R4 ;  /* 0x0002e00401007387 */ /* 0x000fe40000100a00 */
[----:B------:R1:W-:Y:S02]  /*b2820*/  STL.64 [R1+0x2e8], R6 ;  /* 0x0002e80601007387 */ /* 0x0003e40000100a00 */
[C---:B-1----:R-:W-:Y:S08]  /*b2830*/  HMMA.1688.F32.TF32 R4, R8.reuse, R44, R56 ;  /* 0x0000002c0804723c */ /* 0x042ff00000081038 */
[C---:B------:R-:W-:Y:S04]  /*b2840*/  HMMA.1688.F32.TF32 R56, R8.reuse, R40, R60 ;  /* 0x000000280838723c */ /* 0x040fe8000008103c */
[----:B------:R-:W-:Y:S01]  /*b2850*/  STL.64 [R1+0x2d0], R76 ;  /* 0x0002d04c01007387 */ /* 0x000fe20000100a00 */
[----:B------:R-:W-:Y:S02]  /*b2860*/  STL.64 [R1+0x2d8], R78 ;  /* 0x0002d84e01007387 */ /* 0x000fe40000100a00 */
[----:B------:R-:W-:Y:S02]  /*b2870*/  STL.64 [R1+0x2c0], R28 ;  /* 0x0002c01c01007387 */ /* 0x000fe40000100a00 */
[----:B------:R1:W-:Y:S02]  /*b2880*/  STL.64 [R1+0x2c8], R30 ;  /* 0x0002c81e01007387 */ /* 0x0003e40000100a00 */
[C---:B-1----:R-:W-:Y:S04]  /*b2890*/  HMMA.1688.F32.TF32 R28, R8.reuse, R84, R64 ;  /* 0x00000054081c723c */ /* 0x042fe80000081040 */
[----:B------:R-:W-:Y:S01]  /*b28a0*/  STL.64 [R1+0x2b0], R4 ;  /* 0x0002b00401007387 */ /* 0x000fe20000100a00 */
[----:B------:R-:W-:Y:S07]  /*b28b0*/  STL.64 [R1+0x2b8], R6 ;  /* 0x0002b80601007387 */ /* 0x000fee0000100a00 */
[----:B------:R-:W-:Y:S02]  /*b28c0*/  STL.64 [R1+0x2a0], R56 ;  /* 0x0002a03801007387 */ /* 0x000fe40000100a00 */
[----:B------:R-:W-:Y:S01]  /*b28d0*/  STL.64 [R1+0x2a8], R58 ;  /* 0x0002a83a01007387 */ /* 0x000fe20000100a00 */
[C---:B------:R-:W-:Y:S01]  /*b28e0*/  HMMA.1688.F32.TF32 R60, R8.reuse, R156, R96 ;  /* 0x0000009c083c723c */ /* 0x040fe20000081060 */
[----:B------:R-:W-:Y:S04]  /*b28f0*/  LDS R4, [R161+0x28280] ;  /* 0x02828000a1047984 */ /* 0x000fe80000000800 */
[----:B------:R-:W-:Y:S04]  /*b2900*/  LDS R6, [R161+0x2a280] ;  /* 0x02a28000a1067984 */ /* 0x000fe80000000800 */
[----:B------:R-:W-:Y:S04]  /*b2910*/  LDS R5, [R189+0x28280] ;  /* 0x02828000bd057984 */ /* 0x000fe80000000800 */
[----:B------:R-:W1:Y:S04]  /*b2920*/  LDS R7, [R189+0x2a280] ;  /* 0x02a28000bd077984 */ /* 0x000e680000000800 */
[----:B------:R-:W-:Y:S01]  /*b2930*/  STL.64 [R1+0x290], R28 ;  /* 0x0002901c01007387 */ /* 0x000fe20000100a00 */
[----:B------:R3:W-:Y:S02]  /*b2940*/  STL.64 [R1+0x298], R30 ;  /* 0x0002981e01007387 */ /* 0x0007e40000100a00 */
[C---:B---3--:R-:W-:Y:S08]  /*b2950*/  HMMA.1688.F32.TF32 R28, R8.reuse, R36, R80 ;  /* 0x00000024081c723c */ /* 0x048ff00000081050 */
[C---:B------:R-:W-:Y:S11]  /*b2960*/  HMMA.1688.F32.TF32 R56, R8.reuse, R152, R88 ;  /* 0x000000980838723c */ /* 0x040ff60000081058 */
[----:B------:R-:W-:Y:S04]  /*b2970*/  @!UPT UIADD3 URZ, URZ, URZ, URZ ;  /* 0x0000003f3f3ff290 */ /* 0x000fe8000fffe03f */
[----:B------:R-:W-:Y:S01]  /*b2980*/  STL.64 [R1+0x280], R28 ;  /* 0x0002801c01007387 */ /* 0x000fe20000100a00 */
[----:B------:R3:W-:Y:S02]  /*b2990*/  STL.64 [R1+0x288], R30 ;  /* 0x0002881e01007387 */ /* 0x0007e40000100a00 */
[C---:B---3--:R-:W-:Y:S01]  /*b29a0*/  HMMA.1688.F32.TF32 R28, R8.reuse, R148, R72 ;  /* 0x00000094081c723c */ /* 0x048fe20000081048 */
[----:B------:R-:W-:Y:S01]  /*b29b0*/  STL.64 [R1+0x270], R60 ;  /* 0x0002703c01007387 */ /* 0x000fe20000100a00 */
[----:B------:R5:W-:Y:S03]  /*b29c0*/  STL.64 [R1+0x278], R62 ;  /* 0x0002783e01007387 */ /* 0x000be60000100a00 */
[----:B------:R-:W-:Y:S02]  /*b29d0*/  STL.64 [R1+0x260], R56 ;  /* 0x0002603801007387 */ /* 0x000fe40000100a00 */
[----:B------:R3:W-:Y:S01]  /*b29e0*/  STL.64 [R1+0x268], R58 ;  /* 0x0002683a01007387 */ /* 0x0007e20000100a00 */
[C---:B-----5:R-:W-:Y:S08]  /*b29f0*/  HMMA.1688.F32.TF32 R60, R8.reuse, R144, R68 ;  /* 0x00000090083c723c */ /* 0x060ff00000081044 */
[C---:B---3--:R-:W-:Y:S07]  /*b2a00*/  HMMA.1688.F32.TF32 R56, R8.reuse, R140, R240 ;  /* 0x0000008c0838723c */ /* 0x048fee00000810f0 */
[----:B------:R-:W-:Y:S01]  /*b2a10*/  STL.64 [R1+0x600], R28 ;  /* 0x0006001c01007387 */ /* 0x000fe20000100a00 */
[----:B------:R3:W-:Y:S02]  /*b2a20*/  STL.64 [R1+0x608], R30 ;  /* 0x0006081e01007387 */ /* 0x0007e40000100a00 */
[C---:B---3--:R-:W-:Y:S05]  /*b2a30*/  HMMA.1688.F32.TF32 R28, R8.reuse, R136, R236 ;  /* 0x00000088081c723c */ /* 0x048fea00000810ec */
[----:B------:R-:W-:Y:S01]  /*b2a40*/  STL.64 [R1+0x5f0], R60 ;  /* 0x0005f03c01007387 */ /* 0x000fe20000100a00 */
[----:B------:R-:W-:Y:S02]  /*b2a50*/  STL.64 [R1+0x5f8], R62 ;  /* 0x0005f83e01007387 */ /* 0x000fe40000100a00 */
[----:B------:R-:W3:Y:S05]  /*b2a60*/  LDL.LU R68, [R1+0x1350] ;  /* 0x0013500001447983 */ /* 0x000eea0000300800 */
[----:B------:R-:W-:Y:S01]  /*b2a70*/  STL.64 [R1+0x5e0], R56 ;  /* 0x0005e03801007387 */ /* 0x000fe20000100a00 */
[----:B------:R-:W-:Y:S09]  /*b2a80*/  STL.64 [R1+0x5e8], R58 ;  /* 0x0005e83a01007387 */ /* 0x000ff20000100a00 */
[----:B------:R5:W-:Y:S01]  /*b2a90*/  STL.64 [R1+0x5d0], R28 ;  /* 0x0005d01c01007387 */ /* 0x000be20000100a00 */
[----:B------:R1:W-:Y:S02]  /*b2aa0*/  STL.64 [R1+0x5d8], R30 ;  /* 0x0005d81e01007387 */ /* 0x0003e40000100a00 */
        /* <DEDUP_REMOVED lines=35> */
[----:B------:R-:W3:Y:S02]  /*b2ce0*/  LDL.LU R116, [R1+0xfc0] ;  /* 0x000fc00001747983 */ /* 0x000ee40000300800 */
[----:B------:R-:W3:Y:S02]  /*b2cf0*/  LDL.LU R117, [R1+0xfc4] ;  /* 0x000fc40001757983 */ /* 0x000ee40000300800 */
[----:B------:R-:W3:Y:S01]  /*b2d00*/  LDL.LU R118, [R1+0xfc8] ;  /* 0x000fc80001767983 */ /* 0x000ee20000300800 */
[----:B------:R-:W3:Y:S01]  /*b2d10*/  LDL.LU R119, [R1+0xfcc] ;  /* 0x000fcc0001777983 */ /* 0x000ee20000300800 */
[----:B-----5:R-:W5:Y:S02]  /*b2d20*/  LDL.LU R28, [R1+0xf90] ;  /* 0x000f9000011c7983 */ /* 0x020f640000300800 */
[----:B------:R-:W5:Y:S02]  /*b2d30*/  LDL.LU R29, [R1+0xf94] ;  /* 0x000f9400011d7983 */ /* 0x000f640000300800 */
[----:B-1----:R-:W5:Y:S01]  /*b2d40*/  LDL.LU R30, [R1+0xf98] ;  /* 0x000f9800011e7983 */ /* 0x002f620000300800 */
[----:B------:R-:W5:Y:S01]  /*b2d50*/  LDL.LU R31, [R1+0xf9c] ;  /* 0x000f9c00011f7983 */ /* 0x000f620000300800 */
        /* <DEDUP_REMOVED lines=24> */
[----:B--2---:R-:W-:Y:S08]  /*b2ee0*/  HMMA.1688.F32.TF32 R76, R8, R132, R124 ;  /* 0x00000084084c723c */ /* 0x004ff0000008107c */
[C---:B------:R-:W-:Y:S08]  /*b2ef0*/  HMMA.1688.F32.TF32 R8, R24.reuse, R104, R120 ;  /* 0x000000681808723c */ /* 0x040ff00000081078 */
[C---:B---3--:R-:W-:Y:S07]  /*b2f00*/  HMMA.1688.F32.TF32 R116, R24.reuse, R108, R116 ;  /* 0x0000006c1874723c */ /* 0x048fee0000081074 */
[----:B------:R-:W-:Y:S01]  /*b2f10*/  STL.64 [R1+0x250], R76 ;  /* 0x0002504c01007387 */ /* 0x000fe20000100a00 */
[----:B------:R1:W-:Y:S07]  /*b2f20*/  STL.64 [R1+0x258], R78 ;  /* 0x0002584e01007387 */ /* 0x0003ee0000100a00 */
[----:B------:R-:W-:Y:S02]  /*b2f30*/  STL.64 [R1+0x240], R8 ;  /* 0x0002400801007387 */ /* 0x000fe40000100a00 */
[----:B------:R2:W-:Y:S01]  /*b2f40*/  STL.64 [R1+0x248], R10 ;  /* 0x0002480a01007387 */ /* 0x0005e20000100a00 */
[C---:B-1----:R-:W-:Y:S08]  /*b2f50*/  HMMA.1688.F32.TF32 R76, R24.reuse, R52, R112 ;  /* 0x00000034184c723c */ /* 0x042ff00000081070 */
[----:B--2---:R-:W-:Y:S07]  /*b2f60*/  HMMA.1688.F32.TF32 R8, R24, R48, R236 ;  /* 0x000000301808723c */ /* 0x004fee00000810ec */
[----:B------:R-:W-:Y:S01]  /*b2f70*/  IMAD.MOV.U32 R238, RZ, RZ, R13 ;  /* 0x000000ffffee7224 */ /* 0x000fe200078e000d */
[----:B------:R-:W-:-:S02]  /*b2f80*/  MOV R239, R12 ;  /* 0x0000000c00ef7202 */ /* 0x000fc40000000f00 */
[C---:B-----5:R-:W-:Y:S01]  /*b2f90*/  HMMA.1688.F32.TF32 R12, R24.reuse, R32, R28 ;  /* 0x00000020180c723c */ /* 0x060fe2000008101c */
[----:B------:R-:W-:Y:S01]  /*b2fa0*/  STL.64 [R1+0x230], R116 ;  /* 0x0002307401007387 */ /* 0x000fe20000100a00 */
[----:B------:R-:W-:Y:S06]  /*b2fb0*/  STL.64 [R1+0x238], R118 ;  /* 0x0002387601007387 */ /* 0x000fec0000100a00 */
[----:B----4-:R-:W-:Y:S01]  /*b2fc0*/  HMMA.1688.F32.TF32 R28, R24, R44, R92 ;  /* 0x0000002c181c723c */ /* 0x010fe2000008105c */
[----:B------:R-:W-:Y:S01]  /*b2fd0*/  MOV R236, R21 ;  /* 0x0000001500ec7202 */ /* 0x000fe20000000f00 */
[----:B------:R-:W-:-:S06]  /*b2fe0*/  IMAD.MOV.U32 R237, RZ, RZ, R20 ;  /* 0x000000ffffed7224 */ /* 0x000fcc00078e0014 */
[C---:B------:R-:W-:Y:S01]  /*b2ff0*/  HMMA.1688.F32.TF32 R20, R24.reuse, R84, R56 ;  /* 0x000000541814723c */ /* 0x040fe20000081038 */
[----:B------:R-:W-:Y:S01]  /*b3000*/  STL.64 [R1+0x220], R76 ;  /* 0x0002204c01007387 */ /* 0x000fe20000100a00 */
[----:B------:R-:W-:Y:S02]  /*b3010*/  STL.64 [R1+0x228], R78 ;  /* 0x0002284e01007387 */ /* 0x000fe40000100a00 */
[----:B------:R-:W-:Y:S02]  /*b3020*/  STL.64 [R1+0x210], R8 ;  /* 0x0002100801007387 */ /* 0x000fe40000100a00 */
[----:B------:R-:W-:Y:S01]  /*b3030*/  STL.64 [R1+0x218], R10 ;  /* 0x0002180a01007387 */ /* 0x000fe20000100a00 */
[----:B------:R-:W-:Y:S01]  /*b3040*/  STL.64 [R1+0x200], R12 ;  /* 0x0002000c01007387 */ /* 0x000fe20000100a00 */
[----:B------:R1:W-:Y:S02]  /*b3050*/  STL.64 [R1+0x208], R14 ;  /* 0x0002080e01007387 */ /* 0x0003e40000100a00 */
[----:B-1----:R-:W-:Y:S05]  /*b3060*/  HMMA.1688.F32.TF32 R12, R24, R40, R100 ;  /* 0x00000028180c723c */ /* 0x002fea0000081064 */
[----:B------:R-:W-:Y:S01]  /*b3070*/  STL.64 [R1+0x1f0], R28 ;  /* 0x0001f01c01007387 */ /* 0x000fe20000100a00 */
[----:B------:R1:W-:Y:S07]  /*b3080*/  STL.64 [R1+0x1f8], R30 ;  /* 0x0001f81e01007387 */ /* 0x0003ee0000100a00 */
[----:B------:R-:W-:Y:S10]  /*b3090*/  STL [R1+0x36d4], R20 ;  /* 0x0036d41401007387 */ /* 0x000ff40000100800 */
[----:B------:R-:W-:Y:S01]  /*b30a0*/  STL.64 [R1+0x1e0], R12 ;  /* 0x0001e00c01007387 */ /* 0x000fe20000100a00 */
[----:B------:R-:W-:Y:S02]  /*b30b0*/  STL.64 [R1+0x1e8], R14 ;  /* 0x0001e80e01007387 */ /* 0x000fe40000100a00 */
[----:B------:R-:W-:Y:S02]  /*b30c0*/  STL [R1+0x36d0], R21 ;  /* 0x0036d01501007387 */ /* 0x000fe40000100800 */
[----:B------:R-:W-:Y:S01]  /*b30d0*/  STL [R1+0x36cc], R22 ;  /* 0x0036cc1601007387 */ /* 0x000fe20000100800 */
[----:B------:R2:W-:Y:S01]  /*b30e0*/  STL [R1+0x36c8], R23 ;  /* 0x0036c81701007387 */ /* 0x0005e20000100800 */
[----:B------:R-:W-:-:S02]  /*b30f0*/  IMAD.MOV.U32 R10, RZ, RZ, R32 ;  /* 0x000000ffff0a7224 */ /* 0x000fc400078e0020 */
[----:B------:R-:W-:Y:S01]  /*b3100*/  IMAD.MOV.U32 R9, RZ, RZ, R33 ;  /* 0x000000ffff097224 */ /* 0x000fe200078e0021 */
[C---:B-1----:R-:W-:Y:S08]  /*b3110*/  HMMA.1688.F32.TF32 R28, R24.reuse, R152, R80 ;  /* 0x00000098181c723c */ /* 0x042ff00000081050 */
[C---:B--2---:R-:W-:Y:S08]  /*b3120*/  HMMA.1688.F32.TF32 R20, R24.reuse, R36, R60 ;  /* 0x000000241814723c */ /* 0x044ff0000008103c */
[C---:B------:R-:W-:Y:S01]  /*b3130*/  HMMA.1688.F32.TF32 R32, R24.reuse, R156, R64 ;  /* 0x0000009c1820723c */ /* 0x040fe20000081040 */
[----:B------:R-:W-:Y:S01]  /*b3140*/  IMAD.MOV.U32 R8, RZ, RZ, R48 ;  /* 0x000000ffff087224 */ /* 0x000fe200078e0030 */
[----:B------:R-:W-:Y:S04]  /*b3150*/  LDS R12, [R161+0x28300] ;  /* 0x02830000a10c7984 */ /* 0x000fe80000000800 */
[----:B------:R-:W-:Y:S04]  /*b3160*/  LDS R14, [R161+0x2a300] ;  /* 0x02a30000a10e7984 */ /* 0x000fe80000000800 */
[----:B------:R-:W-:Y:S04]  /*b3170*/  LDS R13, [R189+0x28300] ;  /* 0x02830000bd0d7984 */ /* 0x000fe80000000800 */
[----:B------:R-:W1:Y:S04]  /*b3180*/  LDS R15, [R189+0x2a300] ;  /* 0x02a30000bd0f7984 */ /* 0x000e680000000800 */
[----:B------:R-:W-:Y:S01]  /*b3190*/  STL.64 [R1+0x5c0], R20 ;  /* 0x0005c01401007387 */ /* 0x000fe20000100a00 */
[----:B------:R2:W-:Y:S02]  /*b31a0*/  STL.64 [R1+0x5c8], R22 ;  /* 0x0005c81601007387 */ /* 0x0005e40000100a00 */
[C---:B--2---:R-:W-:Y:S02]  /*b31b0*/  HMMA.1688.F32.TF32 R20, R24.reuse, R148, R96 ;  /* 0x000000941814723c */ /* 0x044fe40000081060 */
[----:B------:R-:W-:Y:S01]  /*b31c0*/  STL.64 [R1+0x5b0], R32 ;  /* 0x0005b02001007387 */ /* 0x000fe20000100a00 */
[----:B------:R2:W-:Y:S02]  /*b31d0*/  STL.64 [R1+0x5b8], R34 ;  /* 0x0005b82201007387 */ /* 0x0005e40000100a00 */
[----:B------:R-:W-:Y:S02]  /*b31e0*/  STL.64 [R1+0x5a0], R28 ;  /* 0x0005a01c01007387 */ /* 0x000fe40000100a00 */
[----:B------:R3:W-:Y:S01]  /*b31f0*/  STL.64 [R1+0x5a8], R30 ;  /* 0x0005a81e01007387 */ /* 0x0007e20000100a00 */
[C---:B--2---:R-:W-:Y:S08]  /*b3200*/  HMMA.1688.F32.TF32 R32, R24.reuse, R144, R88 ;  /* 0x000000901820723c */ /* 0x044ff00000081058 */
[C---:B---3--:R-:W-:Y:S07]  /*b3210*/  HMMA.1688.F32.TF32 R28, R24.reuse, R140, R72 ;  /* 0x0000008c181c723c */ /* 0x048fee0000081048 */
[----:B------:R-:W-:Y:S01]  /*b3220*/  STL.64 [R1+0x590], R20 ;  /* 0x0005901401007387 */ /* 0x000fe20000100a00 */
[----:B------:R2:W-:Y:S02]  /*b3230*/  STL.64 [R1+0x598], R22 ;  /* 0x0005981601007387 */ /* 0x0005e40000100a00 */
[C---:B--2---:R-:W-:Y:S05]  /*b3240*/  HMMA.1688.F32.TF32 R20, R24.reuse, R136, R68 ;  /* 0x000000881814723c */ /* 0x044fea0000081044 */
[----:B------:R-:W-:Y:S01]  /*b3250*/  STL.64 [R1+0x580], R32 ;  /* 0x0005802001007387 */ /* 0x000fe20000100a00 */
[----:B------:R-:W-:Y:S07]  /*b3260*/  STL.64 [R1+0x588], R34 ;  /* 0x0005882201007387 */ /* 0x000fee0000100a00 */
[----:B------:R-:W-:Y:S02]  /*b3270*/  STL.64 [R1+0x570], R28 ;  /* 0x0005701c01007387 */ /* 0x000fe40000100a00 */
[----:B------:R-:W-:Y:S01]  /*b3280*/  STL.64 [R1+0x578], R30 ;  /* 0x0005781e01007387 */ /* 0x000fe20000100a00 */
[----:B------:R-:W2:Y:S01]  /*b3290*/  LDL.LU R64, [R1+0xf30] ;  /* 0x000f300001407983 */ /* 0x000ea20000300800 */
[----:B------:R-:W-:Y:S06]  /*b32a0*/  HMMA.1688.F32.TF32 R24, R24, R132, R240 ;  /* 0x000000841818723c */ /* 0x000fec00000810f0 */
[----:B------:R-:W-:Y:S01]  /*b32b0*/  STL.64 [R1+0x560], R20 ;  /* 0x0005601401007387 */ /* 0x000fe20000100a00 */
[----:B------:R3:W-:Y:S02]  /*b32c0*/  STL.64 [R1+0x568], R22 ;  /* 0x0005681601007387 */ /* 0x0007e40000100a00 */
[----:B------:R-:W2:Y:S02]  /*b32d0*/  LDL.LU R65, [R1+0xf34] ;  /* 0x000f340001417983 */ /* 0x000ea40000300800 */
[----:B------:R-:W2:Y:S01]  /*b32e0*/  LDL.LU R66, [R1+0xf38] ;  /* 0x000f380001427983 */ /* 0x000ea20000300800 */
[----:B------:R-:W2:Y:S01]  /*b32f0*/  LDL.LU R67, [R1+0xf3c] ;  /* 0x000f3c0001437983 */ /* 0x000ea20000300800 */
[C---:B---3--:R-:W-:Y:S10]  /*b3300*/  HMMA.1688.F32.TF32 R20, R4.reuse, R104, R236 ;  /* 0x000000680414723c */ /* 0x048ff400000810ec */
[----:B------:R-:W-:Y:S01]  /*b3310*/  STL [R1+0x36e4], R24 ;  /* 0x0036e41801007387 */ /* 0x000fe20000100800 */
[----:B------:R-:W-:Y:S02]  /*b3320*/  STL [R1+0x36e0], R25 ;  /* 0x0036e01901007387 */ /* 0x000fe40000100800 */
[----:B------:R-:W-:Y:S02]  /*b3330*/  STL [R1+0x36dc], R26 ;  /* 0x0036dc1a01007387 */ /* 0x000fe40000100800 */
[----:B------:R-:W-:Y:S01]  /*b3340*/  STL [R1+0x36d8], R27 ;  /* 0x0036d81b01007387 */ /* 0x000fe20000100800 */
[----:B------:R-:W3:Y:S07]  /*b3350*/  LDL.LU R80, [R1+0xf20] ;  /* 0x000f200001507983 */ /* 0x000eee0000300800 */
[----:B------:R-:W-:Y:S01]  /*b3360*/  STL.64 [R1+0x550], R20 ;  /* 0x0005501401007387 */ /* 0x000fe20000100a00 */
[----:B------:R2:W-:Y:S02]  /*b3370*/  STL.64 [R1+0x558], R22 ;  /* 0x0005581601007387 */ /* 0x0005e40000100a00 */
        /* <DEDUP_REMOVED lines=27> */
[C---:B--2---:R-:W-:Y:S11]  /*b3530*/  HMMA.1688.F32.TF32 R20, R4.reuse, R108, R64 ;  /* 0x0000006c0414723c */ /* 0x044ff60000081040 */
        /* <DEDUP_REMOVED lines=10> */
[C---:B----4-:R-:W-:Y:S08]  /*b35e0*/  HMMA.1688.F32.TF32 R20, R4.reuse, R48, R96 ;  /* 0x000000300414723c */ /* 0x050ff00000081060 */
[C---:B---3--:R-:W-:Y:S08]  /*b35f0*/  HMMA.1688.F32.TF32 R24, R4.reuse, R52, R80 ;  /* 0x000000340418723c */ /* 0x048ff00000081050 */
[----:B-----5:R-:W-:Y:S11]  /*b3600*/  HMMA.1688.F32.TF32 R28, R4, R44, R72 ;  /* 0x0000002c041c723c */ /* 0x020ff60000081048 */
[----:B------:R-:W-:Y:S04]  /*b3610*/  @!UPT UIADD3 URZ, URZ, URZ, URZ ;  /* 0x0000003f3f3ff290 */ /* 0x000fe8000fffe03f */
[----:B------:R2:W-:Y:S01]  /*b3620*/  STL.64 [R1+0x530], R24 ;  /* 0x0005301801007387 */ /* 0x0005e20000100a00 */
[----:B------:R3:W-:Y:S02]  /*b3630*/  STL.64 [R1+0x538], R26 ;  /* 0x0005381a01007387 */ /* 0x0007e40000100a00 */
[----:B--2---:R-:W-:Y:S01]  /*b3640*/  IMAD.MOV.U32 R25, RZ, RZ, R22 ;  /* 0x000000ffff197224 */ /* 0x004fe200078e0016 */
[----:B---3--:R-:W-:Y:S01]  /*b3650*/  MOV R27, R20 ;  /* 0x00000014001b7202 */ /* 0x008fe20000000f00 */
[----:B------:R-:W-:Y:S01]  /*b3660*/  IMAD.MOV.U32 R26, RZ, RZ, R21 ;  /* 0x000000ffff1a7224 */ /* 0x000fe200078e0015 */
[----:B------:R-:W-:-:S04]  /*b3670*/  MOV R24, R23 ;  /* 0x0000001700187202 */ /* 0x000fc80000000f00 */
[----:B------:R-:W-:Y:S01]  /*b3680*/  STL.64 [R1+0x3700], R26 ;  /* 0x0037001a01007387 */ /* 0x000fe20000100a00 */
[----:B------:R2:W-:Y:S02]  /*b3690*/  STL.64 [R1+0x36f8], R24 ;  /* 0x0036f81801007387 */ /* 0x0005e40000100a00 */
[----:B--2---:R-:W-:Y:S02]  /*b36a0*/  IMAD.MOV.U32 R24, RZ, RZ, R10 ;  /* 0x000000ffff187224 */ /* 0x004fe400078e000a */
[----:B------:R-:W-:-:S07]  /*b36b0*/  IMAD.MOV.U32 R25, RZ, RZ, R9 ;  /* 0x000000ffff197224 */ /* 0x000fce00078e0009 */
[----:B------:R-:W-:Y:S01]  /*b36c0*/  HMMA.1688.F32.TF32 R32, R4, R24, R88 ;  /* 0x000000180420723c */ /* 0x000fe20000081058 */
[----:B------:R-:W-:Y:S01]  /*b36d0*/  IMAD.MOV.U32 R22, RZ, RZ, R30 ;  /* 0x000000ffff167224 */ /* 0x000fe200078e001e */
[----:B------:R-:W-:Y:S02]  /*b36e0*/  MOV R23, R31 ;  /* 0x0000001f00177202 */ /* 0x000fe40000000f00 */
[----:B------:R-:W-:Y:S01]  /*b36f0*/  MOV R20, R28 ;  /* 0x0000001c00147202 */ /* 0x000fe20000000f00 */
[----:B------:R-:W-:-:S03]  /*b3700*/  IMAD.MOV.U32 R21, RZ, RZ, R29 ;  /* 0x000000ffff157224 */ /* 0x000fc600078e001d */
[C---:B------:R-:W-:Y:S11]  /*b3710*/  HMMA.1688.F32.TF32 R28, R4.reuse, R40, R68 ;  /* 0x00000028041c723c */ /* 0x040ff60000081044 */
[----:B------:R-:W-:Y:S04]  /*b3720*/  @!UPT UIADD3 URZ, URZ, URZ, URZ ;  /* 0x0000003f3f3ff290 */ /* 0x000fe8000fffe03f */
[----:B------:R-:W-:Y:S01]  /*b3730*/  STL.64 [R1+0x510], R32 ;  /* 0x0005102001007387 */ /* 0x000fe20000100a00 */
[----:B------:R-:W-:Y:S02]  /*b3740*/  STL.64 [R1+0x518], R34 ;  /* 0x0005182201007387 */ /* 0x000fe40000100a00 */
[----:B------:R-:W-:Y:S02]  /*b3750*/  STL.64 [R1+0x3710], R22 ;  /* 0x0037101601007387 */ /* 0x000fe40000100a00 */
[----:B------:R2:W-:Y:S02]  /*b3760*/  STL.64 [R1+0x3708], R20 ;  /* 0x0037081401007387 */ /* 0x0005e40000100a00 */
[----:B--2---:R-:W-:Y:S02]  /*b3770*/  IMAD.MOV.U32 R20, RZ, RZ, R8 ;  /* 0x000000ffff147224 */ /* 0x004fe400078e0008 */
[C---:B------:R-:W-:Y:S01]  /*b3780*/  HMMA.1688.F32.TF32 R8, R4.reuse, R84, R240 ;  /* 0x000000540408723c */ /* 0x040fe200000810f0 */
[----:B------:R-:W-:Y:S01]  /*b3790*/  STL.64 [R1+0x4f0], R28 ;  /* 0x0004f01c01007387 */ /* 0x000fe20000100a00 */
[----:B------:R-:W-:Y:S02]  /*b37a0*/  STL.64 [R1+0x4f8], R30 ;  /* 0x0004f81e01007387 */ /* 0x000fe40000100a00 */
[----:B------:R-:W-:Y:S01]  /*b37b0*/  IMAD.MOV.U32 R21, RZ, RZ, R3 ;  /* 0x000000ffff157224 */ /* 0x000fe200078e0003 */
[----:B------:R-:W-:Y:S04]  /*b37c0*/  LDS R240, [R161+0x28380] ;  /* 0x02838000a1f07984 */ /* 0x000fe80000000800 */
[----:B------:R-:W-:Y:S04]  /*b37d0*/  LDS R242, [R161+0x2a380] ;  /* 0x02a38000a1f27984 */ /* 0x000fe80000000800 */
[----:B------:R-:W-:Y:S04]  /*b37e0*/  LDS R241, [R189+0x28380] ;  /* 0x02838000bdf17984 */ /* 0x000fe80000000800 */
[----:B------:R-:W2:Y:S06]  /*b37f0*/  LDS R243, [R189+0x2a380] ;  /* 0x02a38000bdf37984 */ /* 0x000eac0000000800 */
[----:B------:R-:W-:Y:S01]  /*b3800*/  STL.64 [R1+0x4e0], R8 ;  /* 0x0004e00801007387 */ /* 0x000fe20000100a00 */
[----:B------:R3:W-:Y:S02]  /*b3810*/  STL.64 [R1+0x4e8], R10 ;  /* 0x0004e80a01007387 */ /* 0x0007e40000100a00 */
[----:B------:R-:W1:Y:S01]  /*b3820*/  LDL.LU R96, [R1+0x60] ;  /* 0x0000600001607983 */ /* 0x000e620000300800 */
[C---:B---3--:R-:W-:Y:S11]  /*b3830*/  HMMA.1688.F32.TF32 R8, R4.reuse, R36, R236 ;  /* 0x000000240408723c */ /* 0x048ff600000810ec */
[----:B------:R-:W-:Y:S11]  /*b3840*/  @!UPT UIADD3 URZ, URZ, URZ, URZ ;  /* 0x0000003f3f3ff290 */ /* 0x000ff6000fffe03f */
[----:B------:R-:W-:Y:S01]  /*b3850*/  @!UPT UIADD3 URZ, URZ, URZ, URZ ;  /* 0x0000003f3f3ff290 */ /* 0x000fe2000fffe03f */
[----:B------:R-:W-:Y:S01]  /*b3860*/  STL.64 [R1+0x4d0], R8 ;  /* 0x0004d00801007387 */ /* 0x000fe20000100a00 */
[----:B------:R3:W-:Y:S02]  /*b3870*/  STL.64 [R1+0x4d8], R10 ;  /* 0x0004d80a01007387 */ /* 0x0007e40000100a00 */
[----:B------:R-:W1:Y:S02]  /*b3880*/  LDL.LU R97, [R1+0x64] ;  /* 0x0000640001617983 */ /* 0x000e640000300800 */
[----:B------:R-:W1:Y:S01]  /*b3890*/  LDL.LU R98, [R1+0x68] ;  /* 0x0000680001627983 */ /* 0x000e620000300800 */
[----:B------:R-:W1:Y:S01]  /*b38a0*/  LDL.LU R99, [R1+0x6c] ;  /* 0x00006c0001637983 */ /* 0x000e620000300800 */
        /* <DEDUP_REMOVED lines=48> */
[----:B------:R-:W4:Y:S02]  /*b3bb0*/  LDL.LU R236, [R1] ;  /* 0x0000000001ec7983 */ /* 0x000f240000300800 */
[----:B------:R-:W4:Y:S02]  /*b3bc0*/  LDL.LU R237, [R1+0x4] ;  /* 0x0000040001ed7983 */ /* 0x000f240000300800 */
[----:B------:R-:W4:Y:S01]  /*b3bd0*/  LDL.LU R238, [R1+0x8] ;  /* 0x0000080001ee7983 */ /* 0x000f220000300800 */
[----:B------:R-:W4:Y:S01]  /*b3be0*/  LDL.LU R239, [R1+0xc] ;  /* 0x00000c0001ef7983 */ /* 0x000f220000300800 */
[C---:B---3--:R-:W-:Y:S08]  /*b3bf0*/  HMMA.1688.F32.TF32 R8, R4.reuse, R156, R28 ;  /* 0x0000009c0408723c */ /* 0x048ff0000008101c */
[C---:B--2---:R-:W-:Y:S08]  /*b3c00*/  HMMA.1688.F32.TF32 R32, R4.reuse, R152, R32 ;  /* 0x000000980420723c */ /* 0x044ff00000081020 */
[C---:B------:R-:W-:Y:S07]  /*b3c10*/  HMMA.1688.F32.TF32 R28, R4.reuse, R148, R92 ;  /* 0x00000094041c723c */ /* 0x040fee000008105c */
[----:B------:R-:W-:Y:S01]  /*b3c20*/  STL.64 [R1+0x4c0], R8 ;  /* 0x0004c00801007387 */ /* 0x000fe20000100a00 */
[----:B------:R2:W-:Y:S02]  /*b3c30*/  STL.64 [R1+0x4c8], R10 ;  /* 0x0004c80a01007387 */ /* 0x0005e40000100a00 */
[C---:B--2---:R-:W-:Y:S05]  /*b3c40*/  HMMA.1688.F32.TF32 R8, R4.reuse, R144, R100 ;  /* 0x000000900408723c */ /* 0x044fea0000081064 */
[----:B------:R-:W-:Y:S01]  /*b3c50*/  STL.64 [R1+0x4b0], R32 ;  /* 0x0004b02001007387 */ /* 0x000fe20000100a00 */
[----:B------:R5:W-:Y:S07]  /*b3c60*/  STL.64 [R1+0x4b8], R34 ;  /* 0x0004b82201007387 */ /* 0x000bee0000100a00 */
[----:B------:R-:W-:Y:S02]  /*b3c70*/  STL.64 [R1+0x4a0], R28 ;  /* 0x0004a01c01007387 */ /* 0x000fe40000100a00 */
[----:B------:R4:W-:Y:S01]  /*b3c80*/  STL.64 [R1+0x4a8], R30 ;  /* 0x0004a81e01007387 */ /* 0x0009e20000100a00 */
[C---:B-----5:R-:W-:Y:S08]  /*b3c90*/  HMMA.1688.F32.TF32 R32, R4.reuse, R140, R60 ;  /* 0x0000008c0420723c */ /* 0x060ff0000008103c */
[C---:B----4-:R-:W-:Y:S01]  /*b3ca0*/  HMMA.1688.F32.TF32 R28, R4.reuse, R136, R64 ;  /* 0x00000088041c723c */ /* 0x050fe20000081040 */
[----:B------:R-:W-:Y:S01]  /*b3cb0*/  STL.64 [R1+0xe0], R8 ;  /* 0x0000e00801007387 */ /* 0x000fe20000100a00 */
[----:B------:R2:W-:Y:S06]  /*b3cc0*/  STL.64 [R1+0xe8], R10 ;  /* 0x0000e80a01007387 */ /* 0x0005ec0000100a00 */
[----:B--2---:R-:W-:Y:S08]  /*b3cd0*/  HMMA.1688.F32.TF32 R8, R4, R132, R80 ;  /* 0x000000840408723c */ /* 0x004ff00000081050 */
[C---:B-1----:R-:W-:Y:S01]  /*b3ce0*/  HMMA.1688.F32.TF32 R4, R12.reuse, R104, R96 ;  /* 0x000000680c04723c */ /* 0x042fe20000081060 */
[----:B------:R-:W-:Y:S01]  /*b3cf0*/  STL.64 [R1+0xd0], R32 ;  /* 0x0000d02001007387 */ /* 0x000fe20000100a00 */
[----:B------:R-:W-:Y:S05]  /*b3d00*/  STL.64 [R1+0xd8], R34 ;  /* 0x0000d82201007387 */ /* 0x000fea0000100a00 */
[----:B------:R-:W-:Y:S02]  /*b3d10*/  STL.64 [R1+0xc0], R28 ;  /* 0x0000c01c01007387 */ /* 0x000fe40000100a00 */
[----:B------:R1:W-:Y:S01]  /*b3d20*/  STL.64 [R1+0xc8], R30 ;  /* 0x0000c81e01007387 */ /* 0x0003e20000100a00 */
[----:B------:R-:W2:Y:S01]  /*b3d30*/  LDL.LU R80, [R1+0x12d0] ;  /* 0x0012d00001507983 */ /* 0x000ea20000300800 */
[C---:B-1----:R-:W-:Y:S04]  /*b3d40*/  HMMA.1688.F32.TF32 R28, R12.reuse, R108, R48 ;  /* 0x0000006c0c1c723c */ /* 0x042fe80000081030 */
[----:B------:R-:W-:Y:S01]  /*b3d50*/  STL.64 [R1+0xb0], R8 ;  /* 0x0000b00801007387 */ /* 0x000fe20000100a00 */
[----:B------:R1:W-:Y:S07]  /*b3d60*/  STL.64 [R1+0xb8], R10 ;  /* 0x0000b80a01007387 */ /* 0x0003ee0000100a00 */
[----:B------:R-:W-:Y:S02]  /*b3d70*/  STL.64 [R1+0xa0], R4 ;  /* 0x0000a00401007387 */ /* 0x000fe40000100a00 */
[----:B------:R3:W-:Y:S01]  /*b3d80*/  STL.64 [R1+0xa8], R6 ;  /* 0x0000a80601007387 */ /* 0x0007e20000100a00 */
[----:B------:R-:W2:Y:S01]  /*b3d90*/  LDL.LU R81, [R1+0x12d4] ;  /* 0x0012d40001517983 */ /* 0x000ea20000300800 */
[----:B------:R-:W2:Y:S02]  /*b3da0*/  LDL.LU R82, [R1+0x12d8] ;  /* 0x0012d80001527983 */ /* 0x000ea40000300800 */
[----:B------:R-:W2:Y:S02]  /*b3db0*/  LDL.LU R83, [R1+0x12dc] ;  /* 0x0012dc0001537983 */ /* 0x000ea40000300800 */
[----:B------:R-:W4:Y:S01]  /*b3dc0*/  LDL.LU R64, [R1+0x12e0] ;  /* 0x0012e00001407983 */ /* 0x000f220000300800 */
[----:B------:R-:W4:Y:S01]  /*b3dd0*/  LDL.LU R65, [R1+0x12e4] ;  /* 0x0012e40001417983 */ /* 0x000f220000300800 */
[----:B------:R-:W4:Y:S02]  /*b3de0*/  LDL.LU R66, [R1+0x12e8] ;  /* 0x0012e80001427983 */ /* 0x000f240000300800 */
[----:B------:R-:W4:Y:S02]  /*b3df0*/  LDL.LU R67, [R1+0x12ec] ;  /* 0x0012ec0001437983 */ /* 0x000f240000300800 */
[----:B------:R-:W5:Y:S01]  /*b3e00*/  LDL.LU R60, [R1+0x12f0] ;  /* 0x0012f000013c7983 */ /* 0x000f620000300800 */
[----:B------:R-:W5:Y:S01]  /*b3e10*/  LDL.LU R61, [R1+0x12f4] ;  /* 0x0012f400013d7983 */ /* 0x000f620000300800 */
[C---:B-1----:R-:W-:Y:S08]  /*b3e20*/  HMMA.1688.F32.TF32 R8, R12.reuse, R52, R56 ;  /* 0x000000340c08723c */ /* 0x042ff00000081038 */
[C---:B---3--:R-:W-:Y:S01]  /*b3e30*/  HMMA.1688.F32.TF32 R4, R12.reuse, R20, R88 ;  /* 0x000000140c04723c */ /* 0x048fe20000081058 */
[----:B------:R-:W5:Y:S01]  /*b3e40*/  LDL.LU R62, [R1+0x12f8] ;  /* 0x0012f800013e7983 */ /* 0x000f620000300800 */
[----:B------:R-:W5:Y:S01]  /*b3e50*/  LDL.LU R63, [R1+0x12fc] ;  /* 0x0012fc00013f7983 */ /* 0x000f620000300800 */
[----:B------:R-:W3:Y:S02]  /*b3e60*/  LDL.LU R96, [R1+0x12c0] ;  /* 0x0012c00001607983 */ /* 0x000ee40000300800 */
[----:B------:R-:W3:Y:S02]  /*b3e70*/  LDL.LU R97, [R1+0x12c4] ;  /* 0x0012c40001617983 */ /* 0x000ee40000300800 */
[----:B------:R-:W3:Y:S01]  /*b3e80*/  LDL.LU R98, [R1+0x12c8] ;  /* 0x0012c80001627983 */ /* 0x000ee20000300800 */
[----:B------:R-:W3:Y:S01]  /*b3e90*/  LDL.LU R99, [R1+0x12cc] ;  /* 0x0012cc0001637983 */ /* 0x000ee20000300800 */
[----:B------:R-:W-:Y:S02]  /*b3ea0*/  STL.64 [R1+0x90], R28 ;  /* 0x0000901c01007387 */ /* 0x000fe40000100a00 */
[----:B------:R1:W-:Y:S02]  /*b3eb0*/  STL.64 [R1+0x98], R30 ;  /* 0x0000981e01007387 */ /* 0x0003e40000100a00 */
[C---:B-1----:R-:W-:Y:S02]  /*b3ec0*/  HMMA.1688.F32.TF32 R28, R12.reuse, R24, R72 ;  /* 0x000000180c1c723c */ /* 0x042fe40000081048 */
[----:B------:R-:W-:Y:S01]  /*b3ed0*/  STL.64 [R1+0x80], R8 ;  /* 0x0000800801007387 */ /* 0x000fe20000100a00 */
[----:B------:R1:W-:Y:S07]  /*b3ee0*/  STL.64 [R1+0x88], R10 ;  /* 0x0000880a01007387 */ /* 0x0003ee0000100a00 */
[----:B------:R-:W-:Y:S02]  /*b3ef0*/  STL.64 [R1+0x70], R4 ;  /* 0x0000700401007387 */ /* 0x000fe40000100a00 */
[----:B------:R1:W-:Y:S02]  /*b3f00*/  STL.64 [R1+0x78], R6 ;  /* 0x0000780601007387 */ /* 0x0003e40000100a00 */
[C---:B-1----:R-:W-:Y:S08]  /*b3f10*/  HMMA.1688.F32.TF32 R8, R12.reuse, R44, R68 ;  /* 0x0000002c0c08723c */ /* 0x042ff00000081044 */
[----:B------:R-:W-:Y:S01]  /*b3f20*/  HMMA.1688.F32.TF32 R4, R12, R40, R236 ;  /* 0x000000280c04723c */ /* 0x000fe200000810ec */
[----:B------:R-:W-:Y:S01]  /*b3f30*/  STL.64 [R1+0x60], R28 ;  /* 0x0000601c01007387 */ /* 0x000fe20000100a00 */
[----:B------:R-:W-:Y:S02]  /*b3f40*/  STL.64 [R1+0x68], R30 ;  /* 0x0000681e01007387 */ /* 0x000fe40000100a00 */
[----:B------:R-:W2:Y:S01]  /*b3f50*/  LDL.LU R88, [R1+0x12b0] ;  /* 0x0012b00001587983 */ /* 0x000ea20000300800 */
[----:B------:R-:W-:Y:S01]  /*b3f60*/  MOV R74, R248 ;  /* 0x000000f8004a7202 */ /* 0x000fe20000000f00 */
[----:B------:R-:W-:-:S02]  /*b3f70*/  IMAD.MOV.U32 R75, RZ, RZ, R249 ;  /* 0x000000ffff4b7224 */ /* 0x000fc400078e00f9 */
[----:B------:R-:W-:-:S07]  /*b3f80*/  IMAD.MOV.U32 R68, RZ, RZ, R250 ;  /* 0x000000ffff447224 */ /* 0x000fce00078e00fa */
[----:B------:R-:W-:Y:S01]  /*b3f90*/  STL.64 [R1+0x50], R8 ;  /* 0x0000500801007387 */ /* 0x000fe20000100a00 */
[----:B------:R4:W-:Y:S07]  /*b3fa0*/  STL.64 [R1+0x58], R10 ;  /* 0x0000580a01007387 */ /* 0x0009ee0000100a00 */
[----:B------:R-:W-:Y:S02]  /*b3fb0*/  STL.64 [R1+0x40], R4 ;  /* 0x0000400401007387 */ /* 0x000fe40000100a00 */
[----:B------:R1:W-:Y:S01]  /*b3fc0*/  STL.64 [R1+0x48], R6 ;  /* 0x0000480601007387 */ /* 0x0003e20000100a00 */
        /* <DEDUP_REMOVED lines=8> */
[----:B------:R-:W-:-:S02]  /*b4050*/  MOV R69, R251 ;  /* 0x000000fb00457202 */ /* 0x000fc40000000f00 */
[----:B------:R-:W1:Y:S01]  /*b4060*/  LDL.LU R251, [R1+0x3b20] ;  /* 0x003b200001fb7983 */ /* 0x000e620000300800 */
[----:B------:R-:W-:Y:S02]  /*b4070*/  IMAD.MOV.U32 R70, RZ, RZ, R244 ;  /* 0x000000ffff467224 */ /* 0x000fe400078e00f4 */
[----:B------:R-:W2:Y:S02]  /*b4080*/  LDL.LU R244, [R1+0x3b1c] ;  /* 0x003b1c0001f47983 */ /* 0x000ea40000300800 */
[----:B------:R-:W-:Y:S01]  /*b4090*/  IMAD.MOV.U32 R71, RZ, RZ, R245 ;  /* 0x000000ffff477224 */ /* 0x000fe200078e00f5 */
[----:B------:R-:W-:Y:S01]  /*b40a0*/  MOV R236, R246 ;  /* 0x000000f600ec7202 */ /* 0x000fe20000000f00 */
[----:B------:R-:W2:Y:S01]  /*b40b0*/  LDL.LU R245, [R1+0x3b18] ;  /* 0x003b180001f57983 */ /* 0x000ea20000300800 */
[----:B------:R-:W2:Y:S02]  /*b40c0*/  LDL.LU R246, [R1+0x3b14] ;  /* 0x003b140001f67983 */ /* 0x000ea40000300800 */
[----:B------:R-:W-:-:S02]  /*b40d0*/  IMAD.MOV.U32 R237, RZ, RZ, R247 ;  /* 0x000000ffffed7224 */ /* 0x000fc400078e00f7 */
[----:B------:R-:W2:Y:S01]  /*b40e0*/  LDL.LU R247, [R1+0x3b10] ;  /* 0x003b100001f77983 */ /* 0x000ea20000300800 */
[C---:B----4-:R-:W-:Y:S08]  /*b40f0*/  HMMA.1688.F32.TF32 R8, R12.reuse, R156, R64 ;  /* 0x0000009c0c08723c */ /* 0x050ff00000081040 */
[C---:B-1----:R-:W-:Y:S11]  /*b4100*/  HMMA.1688.F32.TF32 R4, R12.reuse, R84, R248 ;  /* 0x000000540c04723c */ /* 0x042ff600000810f8 */
[----:B------:R-:W-:Y:S11]  /*b4110*/  @!UPT UIADD3 URZ, URZ, URZ, URZ ;  /* 0x0000003f3f3ff290 */ /* 0x000ff6000fffe03f */
[----:B------:R-:W-:Y:S01]  /*b4120*/  @!UPT UIADD3 URZ, URZ, URZ, URZ ;  /* 0x0000003f3f3ff290 */ /* 0x000fe2000fffe03f */
[----:B------:R-:W-:Y:S01]  /*b4130*/  STL.64 [R1+0x30], R4 ;  /* 0x0000300401007387 */ /* 0x000fe20000100a00 */
[----:B------:R5:W-:Y:S02]  /*b4140*/  STL.64 [R1+0x38], R6 ;  /* 0x0000380601007387 */ /* 0x000be40000100a00 */
[C---:B-----5:R-:W-:Y:S08]  /*b4150*/  HMMA.1688.F32.TF32 R4, R12.reuse, R36, R60 ;  /* 0x000000240c04723c */ /* 0x060ff0000008103c */
[C---:B---3--:R-:W-:Y:S11]  /*b4160*/  HMMA.1688.F32.TF32 R248, R12.reuse, R148, R96 ;  /* 0x000000940cf8723c */ /* 0x048ff60000081060 */
[----:B------:R-:W-:Y:S04]  /*b4170*/  @!UPT UIADD3 URZ, URZ, URZ, URZ ;  /* 0x0000003f3f3ff290 */ /* 0x000fe8000fffe03f */
[----:B------:R-:W-:Y:S01]  /*b4180*/  STL.64 [R1+0x20], R4 ;  /* 0x0000200401007387 */ /* 0x000fe20000100a00 */
[----:B------:R2:W-:Y:S02]  /*b4190*/  STL.64 [R1+0x28], R6 ;  /* 0x0000280601007387 */ /* 0x0005e40000100a00 */
[C---:B--2---:R-:W-:Y:S01]  /*b41a0*/  HMMA.1688.F32.TF32 R4, R12.reuse, R152, R80 ;  /* 0x000000980c04723c */ /* 0x044fe20000081050 */
[----:B------:R-:W-:Y:S01]  /*b41b0*/  STL.64 [R1+0x10], R8 ;  /* 0x0000100801007387 */ /* 0x000fe20000100a00 */
[----:B------:R1:W-:Y:S06]  /*b41c0*/  STL.64 [R1+0x18], R10 ;  /* 0x0000180a01007387 */ /* 0x0003ec0000100a00 */
[C---:B------:R-:W-:Y:S01]  /*b41d0*/  HMMA.1688.F32.TF32 R244, R12.reuse, R144, R244 ;  /* 0x000000900cf4723c */ /* 0x040fe200000810f4 */
[----:B------:R-:W-:Y:S07]  /*b41e0*/  STL.64 [R1+0x36b0], R250 ;  /* 0x0036b0fa01007387 */ /* 0x000fee0000100a00 */
[C---:B-1----:R-:W-:Y:S07]  /*b41f0*/  HMMA.1688.F32.TF32 R8, R12.reuse, R136, R72 ;  /* 0x000000880c08723c */ /* 0x042fee0000081048 */
[----:B------:R-:W-:Y:S01]  /*b4200*/  STL.64 [R1], R4 ;  /* 0x0000000401007387 */ /* 0x000fe20000100a00 */
[----:B------:R1:W-:Y:S02]  /*b4210*/  STL.64 [R1+0x8], R6 ;  /* 0x0000080601007387 */ /* 0x0003e40000100a00 */
[C---:B-1----:R-:W-:Y:S08]  /*b4220*/  HMMA.1688.F32.TF32 R4, R12.reuse, R140, R88 ;  /* 0x0000008c0c04723c */ /* 0x042ff00000081058 */
[----:B------:R-:W-:Y:S01]  /*b4230*/  HMMA.1688.F32.TF32 R12, R12, R132, R68 ;  /* 0x000000840c0c723c */ /* 0x000fe20000081044 */
[----:B------:R1:W-:Y:S04]  /*b4240*/  STL.64 [R1+0x36a8], R248 ;  /* 0x0036a8f801007387 */ /* 0x0003e80000100a00 */
[----:B-1----:R-:W2:Y:S01]  /*b4250*/  LDL.LU.64 R248, [R1+0x170] ;  /* 0x0001700001f87983 */ /* 0x002ea20000300a00 */
[----:B------:R-:W3:Y:S02]  /*b4260*/  LDL.64 R250, [R1+0x178] ;  /* 0x0001780001fa7983 */ /* 0x000ee40000100a00 */
[----:B------:R-:W-:Y:S02]  /*b4270*/  STL.64 [R1+0x36a0], R246 ;  /* 0x0036a0f601007387 */ /* 0x000fe40000100a00 */
[----:B------:R1:W-:Y:S02]  /*b4280*/  STL.64 [R1+0x3698], R244 ;  /* 0x003698f401007387 */ /* 0x0003e40000100a00 */
[----:B------:R-:W-:Y:S01]  /*b4290*/  IMAD.MOV.U32 R68, RZ, RZ, R191 ;  /* 0x000000ffff447224 */ /* 0x000fe200078e00bf */
[----:B-1----:R-:W4:Y:S01]  /*b42a0*/  LDL.LU.64 R244, [R1+0x150] ;  /* 0x0001500001f47983 */ /* 0x002f220000300a00 */
[----:B------:R-:W5:Y:S02]  /*b42b0*/  LDL.64 R246, [R1+0x158] ;  /* 0x0001580001f67983 */ /* 0x000f640000100a00 */
[----:B------:R-:W-:Y:S02]  /*b42c0*/  STL.64 [R1+0x36c0], R6 ;  /* 0x0036c00601007387 */ /* 0x000fe40000100a00 */
[----:B------:R1:W-:Y:S02]  /*b42d0*/  STL.64 [R1+0x36b8], R4 ;  /* 0x0036b80401007387 */ /* 0x0003e40000100a00 */
[----:B------:R-:W-:Y:S01]  /*b42e0*/  IMAD.MOV.U32 R69, RZ, RZ, R252 ;  /* 0x000000ffff457224 */ /* 0x000fe200078e00fc */
[----:B-1----:R-:W2:Y:S01]  /*b42f0*/  LDL.LU.64 R4, [R1+0x180] ;  /* 0x0001800001047983 */ /* 0x002ea20000300a00 */
[----:B------:R-:W2:Y:S02]  /*b4300*/  LDL.64 R6, [R1+0x188] ;  /* 0x0001880001067983 */ /* 0x000ea40000100a00 */
[----:B------:R-:W-:Y:S02]  /*b4310*/  STL [R1+0x3694], R9 ;  /* 0x0036940901007387 */ /* 0x000fe40000100800 */
[----:B------:R-:W-:Y:S01]  /*b4320*/  STL [R1+0x3690], R10 ;  /* 0x0036900a01007387 */ /* 0x000fe20000100800 */
[----:B------:R-:W-:Y:S01]  /*b4330*/  STL [R1+0x368c], R11 ;  /* 0x00368c0b01007387 */ /* 0x000fe20000100800 */
[----:B------:R-:W-:Y:S02]  /*b4340*/  STL.64 [R1+0x3720], R14 ;  /* 0x0037200e01007387 */ /* 0x000fe40000100a00 */
[----:B------:R1:W-:Y:S02]  /*b4350*/  STL.64 [R1+0x3718], R12 ;  /* 0x0037180c01007387 */ /* 0x0003e40000100a00 */
[----:B------:R-:W2:Y:S01]  /*b4360*/  LDL.LU R191, [R1+0x3b0c] ;  /* 0x003b0c0001bf7983 */ /* 0x000ea20000300800 */
[----:B------:R-:W3:Y:S01]  /*b4370*/  LDL.LU R252, [R1+0x3b08] ;  /* 0x003b080001fc7983 */ /* 0x000ee20000300800 */
[----:B------:R-:W4:Y:S02]  /*b4380*/  LDL.LU R70, [R1+0x1258] ;  /* 0x0012580001467983 */ /* 0x000f240000300800 */
[----:B------:R-:W4:Y:S01]  /*b4390*/  LDL.LU R71, [R1+0x125c] ;  /* 0x00125c0001477983 */ /* 0x000f220000300800 */
[----:B------:R-:W-:Y:S01]  /*b43a0*/  MOV R88, R163 ;  /* 0x000000a300587202 */ /* 0x000fe20000000f00 */
[----:B------:R-:W-:Y:S01]  /*b43b0*/  IMAD.MOV.U32 R89, RZ, RZ, R190 ;  /* 0x000000ffff597224 */ /* 0x000fe200078e00be */
[----:B------:R-:W4:Y:S01]  /*b43c0*/  LDL.LU R163, [R1+0x3b04] ;  /* 0x003b040001a37983 */ /* 0x000f220000300800 */
[----:B------:R-:W4:Y:S02]  /*b43d0*/  LDL.LU R190, [R1+0x3b00] ;  /* 0x003b000001be7983 */ /* 0x000f240000300800 */
[----:B------:R-:W-:Y:S01]  /*b43e0*/  IMAD.MOV.U32 R238, RZ, RZ, R17 ;  /* 0x000000ffffee7224 */ /* 0x000fe200078e0011 */
[----:B------:R-:W-:-:S07]  /*b43f0*/  MOV R239, R16 ;  /* 0x0000001000ef7202 */ /* 0x000fce0000000f00 */
[----:B------:R-:W-:Y:S01]  /*b4400*/  HMMA.1688.F32.TF32 R16, R240, R104, R236 ;  /* 0x00000068f010723c */ /* 0x000fe200000810ec */
[----:B--2---:R-:W-:Y:S01]  /*b4410*/  IMAD.MOV.U32 R90, RZ, RZ, R191 ;  /* 0x000000ffff5a7224 */ /* 0x004fe200078e00bf */
[----:B---3--:R-:W-:Y:S01]  /*b4420*/  MOV R91, R252 ;  /* 0x000000fc005b7202 */ /* 0x008fe20000000f00 */
[----:B------:R-:W2:Y:S01]  /*b4430*/  LDL.LU R191, [R1+0x3afc] ;  /* 0x003afc0001bf7983 */ /* 0x000ea20000300800 */
[----:B------:R-:W3:Y:S02]  /*b4440*/  LDL.LU R252, [R1+0x3af8] ;  /* 0x003af80001fc7983 */ /* 0x000ee40000300800 */
[----:B------:R-:W2:Y:S02]  /*b4450*/  LDL.LU R96, [R1+0x1280] ;  /* 0x0012800001607983 */ /* 0x000ea40000300800 */
[----:B------:R-:W2:Y:S01]  /*b4460*/  LDL.LU R97, [R1+0x1284] ;  /* 0x0012840001617983 */ /* 0x000ea20000300800 */
[----:B------:R-:W2:Y:S01]  /*b4470*/  LDL.LU R98, [R1+0x1288] ;  /* 0x0012880001627983 */ /* 0x000ea20000300800 */
[----:B------:R-:W2:Y:S02]  /*b4480*/  LDL.LU R99, [R1+0x128c] ;  /* 0x00128c0001637983 */ /* 0x000ea40000300800 */
[----:B------:R-:W1:Y:S02]  /*b4490*/  LDL.LU R44, [R1+0x8a0] ;  /* 0x0008a000012c7983 */ /* 0x000e640000300800 */
[----:B------:R-:W1:Y:S01]  /*b44a0*/  LDL.LU R45, [R1+0x8a4] ;  /* 0x0008a400012d7983 */ /* 0x000e620000300800 */
[----:B------:R-:W1:Y:S01]  /*b44b0*/  LDL.LU R46, [R1+0x8a8] ;  /* 0x0008a800012e7983 */ /* 0x000e620000300800 */
[----:B------:R-:W1:Y:S02]  /*b44c0*/  LDL.LU R47, [R1+0x8ac] ;  /* 0x0008ac00012f7983 */ /* 0x000e640000300800 */
        /* <DEDUP_REMOVED lines=24> */
[----:B------:R-:W-:Y:S02]  /*b4650*/  STL.64 [R1+0x3730], R18 ;  /* 0x0037301201007387 */ /* 0x000fe40000100a00 */
[----:B------:R2:W-:Y:S01]  /*b4660*/  STL.64 [R1+0x3728], R16 ;  /* 0x0037281001007387 */ /* 0x0005e20000100a00 */
[----:B----4-:R-:W-:Y:S01]  /*b4670*/  MOV R82, R190 ;  /* 0x000000be00527202 */ /* 0x010fe20000000f00 */
[----:B------:R-:W-:Y:S01]  /*b4680*/  IMAD.MOV.U32 R83, RZ, RZ, R163 ;  /* 0x000000ffff537224 */ /* 0x000fe200078e00a3 */
[----:B------:R-:W-:Y:S01]  /*b4690*/  MOV R73, R160 ;  /* 0x000000a000497202 */ /* 0x000fe20000000f00 */
[----:B------:R-:W-:-:S02]  /*b46a0*/  IMAD.MOV.U32 R72, RZ, RZ, R162 ;  /* 0x000000ffff487224 */ /* 0x000fc400078e00a2 */
[----:B------:R-:W-:Y:S02]  /*b46b0*/  IMAD.MOV.U32 R74, RZ, RZ, R2 ;  /* 0x000000ffff4a7224 */ /* 0x000fe400078e0002 */
[----:B------:R-:W-:Y:S01]  /*b46c0*/  IMAD.MOV.U32 R75, RZ, RZ, R0 ;  /* 0x000000ffff4b7224 */ /* 0x000fe200078e0000 */
[C---:B-1----:R-:W-:Y:S08]  /*b46d0*/  HMMA.1688.F32.TF32 R12, R240.reuse, R52, R44 ;  /* 0x00000034f00c723c */ /* 0x042ff0000008102c */
[----:B--2---:R-:W-:Y:S11]  /*b46e0*/  HMMA.1688.F32.TF32 R16, R240, R108, R40 ;  /* 0x0000006cf010723c */ /* 0x004ff60000081028 */
[----:B------:R-:W-:Y:S05]  /*b46f0*/  @!UPT UIADD3 URZ, URZ, URZ, URZ ;  /* 0x0000003f3f3ff290 */ /* 0x000fea000fffe03f */
[----:B------:R-:W-:Y:S02]  /*b4700*/  IMAD.MOV.U32 R10, RZ, RZ, R13 ;  /* 0x000000ffff0a7224 */ /* 0x000fe400078e000d */
[----:B------:R-:W-:Y:S01]  /*b4710*/  IMAD.MOV.U32 R11, RZ, RZ, R14 ;  /* 0x000000ffff0b7224 */ /* 0x000fe200078e000e */
[----:B------:R-:W-:-:S04]  /*b4720*/  MOV R9, R12 ;  /* 0x0000000c00097202 */ /* 0x000fc80000000f00 */
[----:B------:R-:W-:Y:S01]  /*b4730*/  STL.64 [R1+0x830], R16 ;  /* 0x0008301001007387 */ /* 0x000fe20000100a00 */
[----:B------:R-:W-:Y:S01]  /*b4740*/  STL.64 [R1+0x838], R18 ;  /* 0x0008381201007387 */ /* 0x000fe20000100a00 */
[----:B------:R-:W-:Y:S01]  /*b4750*/  MOV R3, R15 ;  /* 0x0000000f00037202 */ /* 0x000fe20000000f00 */
[----:B------:R-:W-:Y:S01]  /*b4760*/  STL.64 [R1+0x3740], R10 ;  /* 0x0037400a01007387 */ /* 0x000fe20000100a00 */
[C---:B---3--:R-:W-:Y:S01]  /*b4770*/  HMMA.1688.F32.TF32 R12, R240.reuse, R20, R48 ;  /* 0x00000014f00c723c */ /* 0x048fe20000081030 */
[----:B------:R1:W-:Y:S07]  /*b4780*/  STL.64 [R1+0x3738], R8 ;  /* 0x0037380801007387 */ /* 0x0003ee0000100a00 */
[----:B-1----:R-:W-:Y:S01]  /*b4790*/  HMMA.1688.F32.TF32 R8, R240, R24, R56 ;  /* 0x00000018f008723c */ /* 0x002fe20000081038 */
[----:B------:R-:W-:-:S07]  /*b47a0*/  IMAD.MOV.U32 R81, RZ, RZ, R191 ;  /* 0x000000ffff517224 */ /* 0x000fce00078e00bf */
[----:B------:R-:W-:Y:S01]  /*b47b0*/  HMMA.1688.F32.TF32 R16, R240, R4, R60 ;  /* 0x00000004f010723c */ /* 0x000fe2000008103c */
[----:B------:R-:W-:-:S07]  /*b47c0*/  IMAD.MOV.U32 R80, RZ, RZ, R252 ;  /* 0x000000ffff507224 */ /* 0x000fce00078e00fc */
[----:B------:R-:W-:Y:S02]  /*b47d0*/  IMAD.MOV.U32 R160, RZ, RZ, R12 ;  /* 0x000000ffffa07224 */ /* 0x000fe400078e000c */
[----:B------:R-:W-:Y:S01]  /*b47e0*/  IMAD.MOV.U32 R191, RZ, RZ, R13 ;  /* 0x000000ffffbf7224 */ /* 0x000fe200078e000d */
[----:B------:R-:W-:Y:S01]  /*b47f0*/  MOV R190, R14 ;  /* 0x0000000e00be7202 */ /* 0x000fe20000000f00 */
[----:B------:R-:W-:Y:S02]  /*b4800*/  IMAD.MOV.U32 R163, RZ, RZ, R15 ;  /* 0x000000ffffa37224 */ /* 0x000fe400078e000f */
[----:B------:R-:W-:Y:S02]  /*b4810*/  HMMA.1688.F32.TF32 R12, R240, R248, R64 ;  /* 0x000000f8f00c723c */ /* 0x000fe40000081040 */
[----:B------:R-:W-:Y:S01]  /*b4820*/  IMAD.MOV.U32 R162, RZ, RZ, R8 ;  /* 0x000000ffffa27224 */ /* 0x000fe200078e0008 */
[----:B------:R-:W-:Y:S01]  /*b4830*/  MOV R2, R9 ;  /* 0x0000000900027202 */ /* 0x000fe20000000f00 */
[----:B------:R-:W-:-:S02]  /*b4840*/  IMAD.MOV.U32 R0, RZ, RZ, R10 ;  /* 0x000000ffff007224 */ /* 0x000fc400078e000a */
[----:B------:R-:W-:Y:S02]  /*b4850*/  IMAD.MOV.U32 R252, RZ, RZ, R11 ;  /* 0x000000fffffc7224 */ /* 0x000fe400078e000b */
[C---:B------:R-:W-:Y:S01]  /*b4860*/  HMMA.1688.F32.TF32 R8, R240.reuse, R84, R236 ;  /* 0x00000054f008723c */ /* 0x040fe200000810ec */
[----:B------:R-:W-:Y:S01]  /*b4870*/  STL.64 [R1+0xb80], R16 ;  /* 0x000b801001007387 */ /* 0x000fe20000100a00 */
[----:B------:R-:W-:Y:S03]  /*b4880*/  STL.64 [R1+0xb88], R18 ;  /* 0x000b881201007387 */ /* 0x000fe60000100a00 */
[----:B------:R-:W-:Y:S04]  /*b4890*/  LDS R236, [R161+0x28480] ;  /* 0x02848000a1ec7984 */ /* 0x000fe80000000800 */
[----:B------:R-:W-:Y:S04]  /*b48a0*/  LDS R238, [R161+0x2a480] ;  /* 0x02a48000a1ee7984 */ /* 0x000fe80000000800 */
[----:B------:R-:W-:Y:S04]  /*b48b0*/  LDS R237, [R189+0x28480] ;  /* 0x02848000bded7984 */ /* 0x000fe80000000800 */
[----:B------:R-:W1:Y:S04]  /*b48c0*/  LDS R239, [R189+0x2a480] ;  /* 0x02a48000bdef7984 */ /* 0x000e680000000800 */
[----:B------:R-:W-:Y:S01]  /*b48d0*/  STL.64 [R1+0xb70], R12 ;  /* 0x000b700c01007387 */ /* 0x000fe20000100a00 */
[----:B------:R2:W-:Y:S03]  /*b48e0*/  STL.64 [R1+0xb78], R14 ;  /* 0x000b780e01007387 */ /* 0x0005e60000100a00 */
[----:B------:R-:W-:Y:S01]  /*b48f0*/  STL.64 [R1+0xb60], R8 ;  /* 0x000b600801007387 */ /* 0x000fe20000100a00 */
[C---:B--2---:R-:W-:Y:S01]  /*b4900*/  HMMA.1688.F32.TF32 R12, R240.reuse, R244, R80 ;  /* 0x000000f4f00c723c */ /* 0x044fe20000081050 */
[----:B------:R2:W-:Y:S07]  /*b4910*/  STL.64 [R1+0xb68], R10 ;  /* 0x000b680a01007387 */ /* 0x0005ee0000100a00 */
[C---:B--2---:R-:W-:Y:S08]  /*b4920*/  HMMA.1688.F32.TF32 R8, R240.reuse, R156, R96 ;  /* 0x0000009cf008723c */ /* 0x044ff00000081060 */
[C---:B------:R-:W-:Y:S07]  /*b4930*/  HMMA.1688.F32.TF32 R16, R240.reuse, R152, R88 ;  /* 0x00000098f010723c */ /* 0x040fee0000081058 */
[----:B------:R-:W-:Y:S01]  /*b4940*/  STL.64 [R1+0xbf0], R12 ;  /* 0x000bf00c01007387 */ /* 0x000fe20000100a00 */
[----:B------:R2:W-:Y:S02]  /*b4950*/  STL.64 [R1+0xbf8], R14 ;  /* 0x000bf80e01007387 */ /* 0x0005e40000100a00 */
[C---:B--2---:R-:W-:Y:S05]  /*b4960*/  HMMA.1688.F32.TF32 R12, R240.reuse, R148, R72 ;  /* 0x00000094f00c723c */ /* 0x044fea0000081048 */
[----:B------:R-:W-:Y:S01]  /*b4970*/  STL.64 [R1+0xbe0], R8 ;  /* 0x000be00801007387 */ /* 0x000fe20000100a00 */
[----:B------:R2:W-:Y:S02]  /*b4980*/  STL.64 [R1+0xbe8], R10 ;  /* 0x000be80a01007387 */ /* 0x0005e40000100a00 */
[C---:B--2---:R-:W-:Y:S05]  /*b4990*/  HMMA.1688.F32.TF32 R8, R240.reuse, R144, R68 ;  /* 0x00000090f008723c */ /* 0x044fea0000081044 */
[----:B------:R-:W-:Y:S01]  /*b49a0*/  STL.64 [R1+0xbd0], R16 ;  /* 0x000bd01001007387 */ /* 0x000fe20000100a00 */
[----:B------:R-:W-:Y:S02]  /*b49b0*/  STL.64 [R1+0xbd8], R18 ;  /* 0x000bd81201007387 */ /* 0x000fe40000100a00 */
[----:B------:R-:W2:Y:S07]  /*b49c0*/  LDL.LU R72, [R1+0xc00] ;  /* 0x000c000001487983 */ /* 0x000eae0000300800 */
[----:B------:R3:W-:Y:S01]  /*b49d0*/  STL.64 [R1+0xbc0], R12 ;  /* 0x000bc00c01007387 */ /* 0x0007e20000100a00 */
[----:B------:R4:W-:Y:S07]  /*b49e0*/  STL.64 [R1+0xbc8], R14 ;  /* 0x000bc80e01007387 */ /* 0x0009ee0000100a00 */
        /* <DEDUP_REMOVED lines=61> */
[----:B---3--:R-:W3:Y:S02]  /*b4dc0*/  LDL.LU R12, [R1+0xec0] ;  /* 0x000ec000010c7983 */ /* 0x008ee40000300800 */
[----:B------:R-:W3:Y:S02]  /*b4dd0*/  LDL.LU R13, [R1+0xec4] ;  /* 0x000ec400010d7983 */ /* 0x000ee40000300800 */
[----:B----4-:R-:W3:Y:S01]  /*b4de0*/  LDL.LU R14, [R1+0xec8] ;  /* 0x000ec800010e7983 */ /* 0x010ee20000300800 */
[----:B------:R-:W3:Y:S01]  /*b4df0*/  LDL.LU R15, [R1+0xecc] ;  /* 0x000ecc00010f7983 */ /* 0x000ee20000300800 */
[----:B------:R-:W4:Y:S02]  /*b4e00*/  LDL.LU R16, [R1+0xed0] ;  /* 0x000ed00001107983 */ /* 0x000f240000300800 */
[----:B------:R-:W4:Y:S02]  /*b4e10*/  LDL.LU R17, [R1+0xed4] ;  /* 0x000ed40001117983 */ /* 0x000f240000300800 */
[----:B------:R-:W4:Y:S01]  /*b4e20*/  LDL.LU R18, [R1+0xed8] ;  /* 0x000ed80001127983 */ /* 0x000f220000300800 */
[----:B------:R-:W4:Y:S01]  /*b4e30*/  LDL.LU R19, [R1+0xedc] ;  /* 0x000edc0001137983 */ /* 0x000f220000300800 */
[----:B------:R-:W2:Y:S02]  /*b4e40*/  LDL.LU R220, [R1+0x1230] ;  /* 0x0012300001dc7983 */ /* 0x000ea40000300800 */
[----:B------:R-:W2:Y:S02]  /*b4e50*/  LDL.LU R221, [R1+0x1234] ;  /* 0x0012340001dd7983 */ /* 0x000ea40000300800 */
[----:B------:R-:W2:Y:S01]  /*b4e60*/  LDL.LU R222, [R1+0x1238] ;  /* 0x0012380001de7983 */ /* 0x000ea20000300800 */
[----:B------:R-:W2:Y:S01]  /*b4e70*/  LDL.LU R223, [R1+0x123c] ;  /* 0x00123c0001df7983 */ /* 0x000ea20000300800 */
[----:B------:R-:W3:Y:S02]  /*b4e80*/  LDL.LU R216, [R1+0x1240] ;  /* 0x0012400001d87983 */ /* 0x000ee40000300800 */
[----:B------:R-:W3:Y:S02]  /*b4e90*/  LDL.LU R217, [R1+0x1244] ;  /* 0x0012440001d97983 */ /* 0x000ee40000300800 */
[----:B------:R-:W3:Y:S01]  /*b4ea0*/  LDL R218, [R1+0x1248] ;  /* 0x0012480001da7983 */ /* 0x000ee20000100800 */
[----:B------:R-:W3:Y:S01]  /*b4eb0*/  LDL R219, [R1+0x124c] ;  /* 0x00124c0001db7983 */ /* 0x000ee20000100800 */
[----:B-1----:R-:W3:Y:S02]  /*b4ec0*/  LDL.LU R8, [R1+0xb50] ;  /* 0x000b500001087983 */ /* 0x002ee40000300800 */
[----:B------:R-:W3:Y:S02]  /*b4ed0*/  LDL.LU R9, [R1+0xb54] ;  /* 0x000b540001097983 */ /* 0x000ee40000300800 */
[----:B------:R-:W3:Y:S01]  /*b4ee0*/  LDL.LU R10, [R1+0xb58] ;  /* 0x000b5800010a7983 */ /* 0x000ee20000300800 */
[----:B------:R-:W3:Y:S01]  /*b4ef0*/  LDL.LU R11, [R1+0xb5c] ;  /* 0x000b5c00010b7983 */ /* 0x000ee20000300800 */
        /* <DEDUP_REMOVED lines=28> */
[C---:B--2---:R-:W-:Y:S08]  /*b50c0*/  HMMA.1688.F32.TF32 R220, R240.reuse, R136, R220 ;  /* 0x00000088f0dc723c */ /* 0x044ff000000810dc */
[C---:B---3--:R-:W-:Y:S08]  /*b50d0*/  HMMA.1688.F32.TF32 R216, R240.reuse, R140, R216 ;  /* 0x0000008cf0d8723c */ /* 0x048ff000000810d8 */
[----:B------:R-:W-:Y:S08]  /*b50e0*/  HMMA.1688.F32.TF32 R8, R240, R132, R8 ;  /* 0x00000084f008723c */ /* 0x000ff00000081008 */
[C---:B----4-:R-:W-:Y:S07]  /*b50f0*/  HMMA.1688.F32.TF32 R240, R164.reuse, R104, R16 ;  /* 0x00000068a4f0723c */ /* 0x050fee0000081010 */
[----:B------:R-:W-:Y:S01]  /*b5100*/  STL.64 [R1+0xba0], R216 ;  /* 0x000ba0d801007387 */ /* 0x000fe20000100a00 */
[----:B------:R1:W-:Y:S03]  /*b5110*/  STL.64 [R1+0xba8], R218 ;  /* 0x000ba8da01007387 */ /* 0x0003e60000100a00 */
[----:B-1----:R-:W2:Y:S01]  /*b5120*/  LDL.LU.64 R218, [R1+0x3af0] ;  /* 0x003af00001da7983 */ /* 0x002ea20000300a00 */
[----:B------:R-:W3:Y:S02]  /*b5130*/  LDL.LU.64 R216, [R1+0x3ae8] ;  /* 0x003ae80001d87983 */ /* 0x000ee40000300a00 */
[----:B------:R-:W-:Y:S02]  /*b5140*/  STL.64 [R1+0xb90], R220 ;  /* 0x000b90dc01007387 */ /* 0x000fe40000100a00 */
[----:B------:R1:W-:Y:S02]  /*b5150*/  STL.64 [R1+0xb98], R222 ;  /* 0x000b98de01007387 */ /* 0x0003e40000100a00 */
[----:B-1----:R-:W4:Y:S01]  /*b5160*/  LDL.LU.64 R222, [R1+0x3ae0] ;  /* 0x003ae00001de7983 */ /* 0x002f220000300a00 */
[----:B------:R-:W2:Y:S02]  /*b5170*/  LDL.LU.64 R220, [R1+0x3ad8] ;  /* 0x003ad80001dc7983 */ /* 0x000ea40000300a00 */
[----:B------:R-:W-:Y:S02]  /*b5180*/  STL.64 [R1+0xb50], R8 ;  /* 0x000b500801007387 */ /* 0x000fe40000100a00 */
[----:B------:R1:W-:Y:S02]  /*b5190*/  STL.64 [R1+0xb58], R10 ;  /* 0x000b580a01007387 */ /* 0x0003e40000100a00 */
[C---:B-1----:R-:W-:Y:S08]  /*b51a0*/  HMMA.1688.F32.TF32 R8, R164.reuse, R108, R12 ;  /* 0x0000006ca408723c */ /* 0x042ff0000008100c */
[C---:B------:R-:W-:Y:S01]  /*b51b0*/  HMMA.1688.F32.TF32 R16, R164.reuse, R52, R76 ;  /* 0x00000034a410723c */ /* 0x040fe2000008104c */
[----:B------:R-:W-:Y:S01]  /*b51c0*/  STL.64 [R1+0xcb0], R240 ;  /* 0x000cb0f001007387 */ /* 0x000fe20000100a00 */
[----:B------:R-:W-:Y:S06]  /*b51d0*/  STL.64 [R1+0xcb8], R242 ;  /* 0x000cb8f201007387 */ /* 0x000fec0000100a00 */
[C---:B-----5:R-:W-:Y:S01]  /*b51e0*/  HMMA.1688.F32.TF32 R12, R164.reuse, R20, R128 ;  /* 0x00000014a40c723c */ /* 0x060fe20000081080 */
[----:B------:R-:W-:Y:S01]  /*b51f0*/  LDS R240, [R161+0x28500] ;  /* 0x02850000a1f07984 */ /* 0x000fe20000000800 */
[----:B------:R-:W-:Y:S04]  /*b5200*/  LDS R242, [R161+0x2a500] ;  /* 0x02a50000a1f27984 */ /* 0x000fe80000000800 */
[----:B------:R-:W-:Y:S04]  /*b5210*/  LDS R241, [R189+0x28500] ;  /* 0x02850000bdf17984 */ /* 0x000fe80000000800 */
[----:B------:R-:W1:Y:S04]  /*b5220*/  LDS R243, [R189+0x2a500] ;  /* 0x02a50000bdf37984 */ /* 0x000e680000000800 */
[----:B------:R-:W-:Y:S01]  /*b5230*/  STL.64 [R1+0xca0], R8 ;  /* 0x000ca00801007387 */ /* 0x000fe20000100a00 */
[----:B------:R5:W-:Y:S02]  /*b5240*/  STL.64 [R1+0xca8], R10 ;  /* 0x000ca80a01007387 */ /* 0x000be40000100a00 */
[C---:B-----5:R-:W-:Y:S01]  /*b5250*/  HMMA.1688.F32.TF32 R8, R164.reuse, R24, R124 ;  /* 0x00000018a408723c */ /* 0x060fe2000008107c */
[----:B------:R-:W-:Y:S01]  /*b5260*/  STL.64 [R1+0xc90], R16 ;  /* 0x000c901001007387 */ /* 0x000fe20000100a00 */
[----:B------:R5:W-:Y:S04]  /*b5270*/  STL.64 [R1+0xc98], R18 ;  /* 0x000c981201007387 */ /* 0x000be80000100a00 */
[----:B------:R-:W-:Y:S02]  /*b5280*/  STL.64 [R1+0xc80], R12 ;  /* 0x000c800c01007387 */ /* 0x000fe40000100a00 */
[----:B------:R1:W-:Y:S01]  /*b5290*/  STL.64 [R1+0xc88], R14 ;  /* 0x000c880e01007387 */ /* 0x0003e20000100a00 */
[C---:B-----5:R-:W-:Y:S08]  /*b52a0*/  HMMA.1688.F32.TF32 R16, R164.reuse, R4, R120 ;  /* 0x00000004a410723c */ /* 0x060ff00000081078 */
[C---:B-1----:R-:W-:Y:S06]  /*b52b0*/  HMMA.1688.F32.TF32 R12, R164.reuse, R248, R116 ;  /* 0x000000f8a40c723c */ /* 0x042fec0000081074 */
[----:B------:R-:W-:Y:S01]  /*b52c0*/  STL.64 [R1+0xc70], R8 ;  /* 0x000c700801007387 */ /* 0x000fe20000100a00 */
[----:B------:R1:W-:Y:S02]  /*b52d0*/  STL.64 [R1+0xc78], R10 ;  /* 0x000c780a01007387 */ /* 0x0003e40000100a00 */
[C---:B-1----:R-:W-:Y:S06]  /*b52e0*/  HMMA.1688.F32.TF32 R8, R164.reuse, R84, R112 ;  /* 0x00000054a408723c */ /* 0x042fec0000081070 */
[----:B------:R-:W-:Y:S01]  /*b52f0*/  STL.64 [R1+0xc60], R16 ;  /* 0x000c601001007387 */ /* 0x000fe20000100a00 */
[----:B------:R-:W-:Y:S07]  /*b5300*/  STL.64 [R1+0xc68], R18 ;  /* 0x000c681201007387 */ /* 0x000fee0000100a00 */
[----:B------:R-:W-:Y:S02]  /*b5310*/  STL.64 [R1+0xc50], R12 ;  /* 0x000c500c01007387 */ /* 0x000fe40000100a00 */
[----:B------:R-:W-:Y:S07]  /*b5320*/  STL.64 [R1+0xc58], R14 ;  /* 0x000c580e01007387 */ /* 0x000fee0000100a00 */
[----:B------:R-:W-:Y:S01]  /*b5330*/  STL.64 [R1+0xc40], R8 ;  /* 0x000c400801007387 */ /* 0x000fe20000100a00 */
[----:B------:R1:W-:Y:S02]  /*b5340*/  STL.64 [R1+0xc48], R10 ;  /* 0x000c480a01007387 */ /* 0x0003e40000100a00 */
[C---:B-1----:R-:W-:Y:S08]  /*b5350*/  HMMA.1688.F32.TF32 R8, R164.reuse, R244, R28 ;  /* 0x000000f4a408723c */ /* 0x042ff0000008101c */
[C---:B------:R-:W-:Y:S08]  /*b5360*/  HMMA.1688.F32.TF32 R16, R164.reuse, R156, R32 ;  /* 0x0000009ca410723c */ /* 0x040ff00000081020 */
[C---:B------:R-:W-:Y:S07]  /*b5370*/  HMMA.1688.F32.TF32 R12, R164.reuse, R152, R92 ;  /* 0x00000098a40c723c */ /* 0x040fee000008105c */
[----:B------:R-:W-:Y:S01]  /*b5380*/  STL.64 [R1+0xd20], R8 ;  /* 0x000d200801007387 */ /* 0x000fe20000100a00 */
[----:B------:R1:W-:Y:S02]  /*b5390*/  STL.64 [R1+0xd28], R10 ;  /* 0x000d280a01007387 */ /* 0x0003e40000100a00 */
[C---:B-1----:R-:W-:Y:S05]  /*b53a0*/  HMMA.1688.F32.TF32 R8, R164.reuse, R148, R100 ;  /* 0x00000094a408723c */ /* 0x042fea0000081064 */
[----:B------:R-:W-:Y:S01]  /*b53b0*/  STL.64 [R1+0xd10], R16 ;  /* 0x000d101001007387 */ /* 0x000fe20000100a00 */
[----:B------:R1:W-:Y:S07]  /*b53c0*/  STL.64 [R1+0xd18], R18 ;  /* 0x000d181201007387 */ /* 0x0003ee0000100a00 */
[----:B------:R-:W-:Y:S02]  /*b53d0*/  STL.64 [R1+0xd00], R12 ;  /* 0x000d000c01007387 */ /* 0x000fe40000100a00 */
[----:B------:R5:W-:Y:S01]  /*b53e0*/  STL.64 [R1+0xd08], R14 ;  /* 0x000d080e01007387 */ /* 0x000be20000100a00 */
[C---:B-1----:R-:W-:Y:S08]  /*b53f0*/  HMMA.1688.F32.TF32 R16, R164.reuse, R144, R36 ;  /* 0x00000090a410723c */ /* 0x042ff00000081024 */
[C---:B-----5:R-:W-:Y:S01]  /*b5400*/  HMMA.1688.F32.TF32 R12, R164.reuse, R140, R40 ;  /* 0x0000008ca40c723c */ /* 0x060fe20000081028 */
[----:B------:R-:W-:Y:S01]  /*b5410*/  STL.64 [R1+0xcf0], R8 ;  /* 0x000cf00801007387 */ /* 0x000fe20000100a00 */
[----:B------:R1:W-:Y:S06]  /*b5420*/  STL.64 [R1+0xcf8], R10 ;  /* 0x000cf80a01007387 */ /* 0x0003ec0000100a00 */
[C---:B-1----:R-:W-:Y:S07]  /*b5430*/  HMMA.1688.F32.TF32 R8, R164.reuse, R136, R44 ;  /* 0x00000088a408723c */ /* 0x042fee000008102c */
[----:B------:R-:W-:Y:S01]  /*b5440*/  STL.64 [R1+0xce0], R16 ;  /* 0x000ce01001007387 */ /* 0x000fe20000100a00 */
[----:B------:R1:W-:Y:S07]  /*b5450*/  STL.64 [R1+0xce8], R18 ;  /* 0x000ce81201007387 */ /* 0x0003ee0000100a00 */
[----:B------:R-:W-:Y:S02]  /*b5460*/  STL.64 [R1+0xcd0], R12 ;  /* 0x000cd00c01007387 */ /* 0x000fe40000100a00 */
[----:B------:R5:W-:Y:S01]  /*b5470*/  STL.64 [R1+0xcd8], R14 ;  /* 0x000cd80e01007387 */ /* 0x000be20000100a00 */
[----:B-1----:R-:W-:Y:S08]  /*b5480*/  HMMA.1688.F32.TF32 R16, R164, R132, R48 ;  /* 0x00000084a410723c */ /* 0x002ff00000081030 */
[C---:B-----5:R-:W-:Y:S01]  /*b5490*/  HMMA.1688.F32.TF32 R12, R236.reuse, R104, R56 ;  /* 0x00000068ec0c723c */ /* 0x060fe20000081038 */
[----:B------:R-:W-:Y:S04]  /*b54a0*/  LDS R164, [R161+0x28580] ;  /* 0x02858000a1a47984 */ /* 0x000fe80000000800 */
[----:B------:R-:W-:Y:S04]  /*b54b0*/  LDS R166, [R161+0x2a580] ;  /* 0x02a58000a1a67984 */ /* 0x000fe80000000800 */
[----:B------:R-:W-:Y:S04]  /*b54c0*/  LDS R165, [R189+0x28580] ;  /* 0x02858000bda57984 */ /* 0x000fe80000000800 */
[----:B------:R-:W1:Y:S04]  /*b54d0*/  LDS R167, [R189+0x2a580] ;  /* 0x02a58000bda77984 */ /* 0x000e680000000800 */
[----:B------:R-:W-:Y:S01]  /*b54e0*/  STL.64 [R1+0xcc0], R8 ;  /* 0x000cc00801007387 */ /* 0x000fe20000100a00 */
[----:B------:R5:W-:Y:S02]  /*b54f0*/  STL.64 [R1+0xcc8], R10 ;  /* 0x000cc80a01007387 */ /* 0x000be40000100a00 */
[C---:B-----5:R-:W-:Y:S01]  /*b5500*/  HMMA.1688.F32.TF32 R8, R236.reuse, R108, R60 ;  /* 0x0000006cec08723c */ /* 0x060fe2000008103c */
[----:B------:R-:W-:Y:S01]  /*b5510*/  STL.64 [R1+0xc20], R16 ;  /* 0x000c201001007387 */ /* 0x000fe20000100a00 */
[----:B------:R5:W-:Y:S02]  /*b5520*/  STL.64 [R1+0xc28], R18 ;  /* 0x000c281201007387 */ /* 0x000be40000100a00 */
[----:B------:R-:W-:Y:S02]  /*b5530*/  STL.64 [R1+0xd80], R12 ;  /* 0x000d800c01007387 */ /* 0x000fe40000100a00 */
[----:B------:R5:W-:Y:S02]  /*b5540*/  STL.64 [R1+0xd88], R14 ;  /* 0x000d880e01007387 */ /* 0x000be40000100a00 */
[C---:B-----5:R-:W-:Y:S08]  /*b5550*/  HMMA.1688.F32.TF32 R16, R236.reuse, R52, R64 ;  /* 0x00000034ec10723c */ /* 0x060ff00000081040 */
[C---:B------:R-:W-:Y:S07]  /*b5560*/  HMMA.1688.F32.TF32 R12, R236.reuse, R20, R80 ;  /* 0x00000014ec0c723c */ /* 0x040fee0000081050 */
[----:B------:R-:W-:Y:S01]  /*b5570*/  STL.64 [R1+0xd60], R8 ;  /* 0x000d600801007387 */ /* 0x000fe20000100a00 */
[----:B------:R5:W-:Y:S02]  /*b5580*/  STL.64 [R1+0xd68], R10 ;  /* 0x000d680a01007387 */ /* 0x000be40000100a00 */
[C---:B-----5:R-:W-:Y:S05]  /*b5590*/  HMMA.1688.F32.TF32 R8, R236.reuse, R24, R96 ;  /* 0x00000018ec08723c */ /* 0x060fea0000081060 */
[----:B------:R-:W-:Y:S01]  /*b55a0*/  STL.64 [R1+0xd40], R16 ;  /* 0x000d401001007387 */ /* 0x000fe20000100a00 */
[----:B------:R5:W-:Y:S07]  /*b55b0*/  STL.64 [R1+0xd48], R18 ;  /* 0x000d481201007387 */ /* 0x000bee0000100a00 */
[----:B------:R-:W-:Y:S02]  /*b55c0*/  STL.64 [R1+0xd30], R12 ;  /* 0x000d300c01007387 */ /* 0x000fe40000100a00 */
[----:B------:R1:W-:Y:S01]  /*b55d0*/  STL.64 [R1+0xd38], R14 ;  /* 0x000d380e01007387 */ /* 0x0003e20000100a00 */
[C---:B-----5:R-:W-:Y:S08]  /*b55e0*/  HMMA.1688.F32.TF32 R16, R236.reuse, R4, R88 ;  /* 0x00000004ec10723c */ /* 0x060ff00000081058 */
[C---:B-1----:R-:W-:Y:S01]  /*b55f0*/  HMMA.1688.F32.TF32 R12, R236.reuse, R248, R72 ;  /* 0x000000f8ec0c723c */ /* 0x042fe20000081048 */
[----:B------:R-:W-:Y:S01]  /*b5600*/  STL.64 [R1+0xc30], R8 ;  /* 0x000c300801007387 */ /* 0x000fe20000100a00 */
[----:B------:R1:W-:Y:S06]  /*b5610*/  STL.64 [R1+0xc38], R10 ;  /* 0x000c380a01007387 */ /* 0x0003ec0000100a00 */
[C---:B-1----:R-:W-:Y:S07]  /*b5620*/  HMMA.1688.F32.TF32 R8, R236.reuse, R84, R68 ;  /* 0x00000054ec08723c */ /* 0x042fee0000081044 */
[----:B------:R-:W-:Y:S01]  /*b5630*/  STL.64 [R1+0xc10], R16 ;  /* 0x000c101001007387 */ /* 0x000fe20000100a00 */
[----:B------:R-:W-:Y:S02]  /*b5640*/  STL.64 [R1+0xc18], R18 ;  /* 0x000c181201007387 */ /* 0x000fe40000100a00 */
[----:B------:R-:W5:Y:S05]  /*b5650*/  LDL.LU R68, [R1+0x990] ;  /* 0x0009900001447983 */ /* 0x000f6a0000300800 */
[----:B------:R1:W-:Y:S01]  /*b5660*/  STL.64 [R1+0xc00], R12 ;  /* 0x000c000c01007387 */ /* 0x0003e20000100a00 */
[----:B------:R1:W-:Y:S07]  /*b5670*/  STL.64 [R1+0xc08], R14 ;  /* 0x000c080e01007387 */ /* 0x0003ee0000100a00 */
[----:B------:R1:W-:Y:S01]  /*b5680*/  STL.64 [R1+0xb40], R8 ;  /* 0x000b400801007387 */ /* 0x0003e20000100a00 */
[----:B------:R1:W-:Y:S02]  /*b5690*/  STL.64 [R1+0xb48], R10 ;  /* 0x000b480a01007387 */ /* 0x0003e40000100a00 */
        /* <DEDUP_REMOVED lines=99> */
[C---:B--2---:R-:W-:Y:S08]  /*b5cd0*/  HMMA.1688.F32.TF32 R128, R236.reuse, R156, R128 ;  /* 0x0000009cec80723c */ /* 0x044ff00000081080 */
[C---:B---3--:R-:W-:Y:S08]  /*b5ce0*/  HMMA.1688.F32.TF32 R76, R236.reuse, R244, R76 ;  /* 0x000000f4ec4c723c */ /* 0x048ff0000008104c */
[C---:B------:R-:W-:Y:S11]  /*b5cf0*/  HMMA.1688.F32.TF32 R8, R236.reuse, R152, R8 ;  /* 0x00000098ec08723c */ /* 0x040ff60000081008 */
[----:B------:R-:W-:Y:S04]  /*b5d00*/  @!UPT UIADD3 URZ, URZ, URZ, URZ ;  /* 0x0000003f3f3ff290 */ /* 0x000fe8000fffe03f */
        /* <DEDUP_REMOVED lines=9> */
[----:B------:R1:W-:Y:S02]  /*b5da0*/  STL.64 [R1+0xb08], R10 ;  /* 0x000b080a01007387 */ /* 0x0003e40000100a00 */
[C---:B-1----:R-:W-:Y:S08]  /*b5db0*/  HMMA.1688.F32.TF32 R8, R236.reuse, R148, R16 ;  /* 0x00000094ec08723c */ /* 0x042ff00000081010 */
[C---:B------:R-:W-:Y:S08]  /*b5dc0*/  HMMA.1688.F32.TF32 R16, R236.reuse, R144, R12 ;  /* 0x00000090ec10723c */ /* 0x040ff0000008100c */
[C---:B------:R-:W-:Y:S07]  /*b5dd0*/  HMMA.1688.F32.TF32 R12, R236.reuse, R140, R124 ;  /* 0x0000008cec0c723c */ /* 0x040fee000008107c */
[----:B------:R-:W-:Y:S01]  /*b5de0*/  STL.64 [R1+0xaf0], R8 ;  /* 0x000af00801007387 */ /* 0x000fe20000100a00 */
[----:B------:R4:W-:Y:S02]  /*b5df0*/  STL.64 [R1+0xaf8], R10 ;  /* 0x000af80a01007387 */ /* 0x0009e40000100a00 */
[C---:B----4-:R-:W-:Y:S05]  /*b5e00*/  HMMA.1688.F32.TF32 R8, R236.reuse, R136, R120 ;  /* 0x00000088ec08723c */ /* 0x050fea0000081078 */
[----:B------:R-:W-:Y:S01]  /*b5e10*/  STL.64 [R1+0xae0], R16 ;  /* 0x000ae01001007387 */ /* 0x000fe20000100a00 */
[----:B------:R1:W-:Y:S07]  /*b5e20*/  STL.64 [R1+0xae8], R18 ;  /* 0x000ae81201007387 */ /* 0x0003ee0000100a00 */
[----:B------:R-:W-:Y:S02]  /*b5e30*/  STL.64 [R1+0xad0], R12 ;  /* 0x000ad00c01007387 */ /* 0x000fe40000100a00 */
[----:B------:R4:W-:Y:S01]  /*b5e40*/  STL.64 [R1+0xad8], R14 ;  /* 0x000ad80e01007387 */ /* 0x0009e20000100a00 */
[----:B-1----:R-:W-:Y:S08]  /*b5e50*/  HMMA.1688.F32.TF32 R16, R236, R132, R116 ;  /* 0x00000084ec10723c */ /* 0x002ff00000081074 */
[C---:B----4-:R-:W-:Y:S01]  /*b5e60*/  HMMA.1688.F32.TF32 R12, R240.reuse, R104, R112 ;  /* 0x00000068f00c723c */ /* 0x050fe20000081070 */
[----:B------:R-:W-:Y:S04]  /*b5e70*/  LDS R236, [R161+0x28600] ;  /* 0x02860000a1ec7984 */ /* 0x000fe80000000800 */
[----:B------:R-:W-:Y:S04]  /*b5e80*/  LDS R238, [R161+0x2a600] ;  /* 0x02a60000a1ee7984 */ /* 0x000fe80000000800 */
[----:B------:R-:W-:Y:S04]  /*b5e90*/  LDS R237, [R189+0x28600] ;  /* 0x02860000bded7984 */ /* 0x000fe80000000800 */
[----:B------:R-:W1:Y:S04]  /*b5ea0*/  LDS R239, [R189+0x2a600] ;  /* 0x02a60000bdef7984 */ /* 0x000e680000000800 */
[----:B------:R-:W-:Y:S01]  /*b5eb0*/  STL.64 [R1+0xac0], R8 ;  /* 0x000ac00801007387 */ /* 0x000fe20000100a00 */
[----:B------:R4:W-:Y:S02]  /*b5ec0*/  STL.64 [R1+0xac8], R10 ;  /* 0x000ac80a01007387 */ /* 0x0009e40000100a00 */
[C---:B----4-:R-:W-:Y:S01]  /*b5ed0*/  HMMA.1688.F32.TF32 R8, R240.reuse, R108, R28 ;  /* 0x0000006cf008723c */ /* 0x050fe2000008101c */
[----:B------:R-:W-:Y:S01]  /*b5ee0*/  STL.64 [R1+0xab0], R16 ;  /* 0x000ab01001007387 */ /* 0x000fe20000100a00 */
[----:B------:R4:W-:Y:S02]  /*b5ef0*/  STL.64 [R1+0xab8], R18 ;  /* 0x000ab81201007387 */ /* 0x0009e40000100a00 */
[----:B------:R-:W-:Y:S02]  /*b5f00*/  STL.64 [R1+0xaa0], R12 ;  /* 0x000aa00c01007387 */ /* 0x000fe40000100a00 */
[----:B------:R5:W-:Y:S02]  /*b5f10*/  STL.64 [R1+0xaa8], R14 ;  /* 0x000aa80e01007387 */ /* 0x000be40000100a00 */
[C---:B----4-:R-:W-:Y:S08]  /*b5f20*/  HMMA.1688.F32.TF32 R16, R240.reuse, R52, R32 ;  /* 0x00000034f010723c */ /* 0x050ff00000081020 */
[C---:B-----5:R-:W-:Y:S07]  /*b5f30*/  HMMA.1688.F32.TF32 R12, R240.reuse, R20, R92 ;  /* 0x00000014f00c723c */ /* 0x060fee000008105c */
[----:B------:R-:W-:Y:S01]  /*b5f40*/  STL.64 [R1+0xa90], R8 ;  /* 0x000a900801007387 */ /* 0x000fe20000100a00 */
[----:B------:R4:W-:Y:S02]  /*b5f50*/  STL.64 [R1+0xa98], R10 ;  /* 0x000a980a01007387 */ /* 0x0009e40000100a00 */
[C---:B----4-:R-:W-:Y:S05]  /*b5f60*/  HMMA.1688.F32.TF32 R8, R240.reuse, R24, R100 ;  /* 0x00000018f008723c */ /* 0x050fea0000081064 */
        /* <DEDUP_REMOVED lines=10> */
[----:B------:R-:W-:Y:S07]  /*b6010*/  STL.64 [R1+0xa58], R18 ;  /* 0x000a581201007387 */ /* 0x000fee0000100a00 */
[----:B------:R-:W-:Y:S02]  /*b6020*/  STL.64 [R1+0xa40], R12 ;  /* 0x000a400c01007387 */ /* 0x000fe40000100a00 */
[----:B------:R-:W-:Y:S06]  /*b6030*/  STL.64 [R1+0xa48], R14 ;  /* 0x000a480e01007387 */ /* 0x000fec0000100a00 */
[----:B------:R-:W-:Y:S01]  /*b6040*/  STL.64 [R1+0xa20], R8 ;  /* 0x000a200801007387 */ /* 0x000fe20000100a00 */
[----:B------:R4:W-:Y:S02]  /*b6050*/  STL.64 [R1+0xa28], R10 ;  /* 0x000a280a01007387 */ /* 0x0009e40000100a00 */
[C---:B----4-:R-:W-:Y:S08]  /*b6060*/  HMMA.1688.F32.TF32 R8, R240.reuse, R244, R48 ;  /* 0x000000f4f008723c */ /* 0x050ff00000081030 */
[C---:B------:R-:W-:Y:S11]  /*b6070*/  HMMA.1688.F32.TF32 R12, R240.reuse, R156, R56 ;  /* 0x0000009cf00c723c */ /* 0x040ff60000081038 */
[----:B------:R-:W-:Y:S04]  /*b6080*/  @!UPT UIADD3 URZ, URZ, URZ, URZ ;  /* 0x0000003f3f3ff290 */ /* 0x000fe8000fffe03f */
[----:B------:R-:W-:Y:S01]  /*b6090*/  STL.64 [R1+0xa10], R8 ;  /* 0x000a100801007387 */ /* 0x000fe20000100a00 */
[----:B------:R4:W-:Y:S02]  /*b60a0*/  STL.64 [R1+0xa18], R10 ;  /* 0x000a180a01007387 */ /* 0x0009e40000100a00 */
[C---:B----4-:R-:W-:Y:S08]  /*b60b0*/  HMMA.1688.F32.TF32 R8, R240.reuse, R152, R60 ;  /* 0x00000098f008723c */ /* 0x050ff0000008103c */
[C---:B------:R-:W-:Y:S01]  /*b60c0*/  HMMA.1688.F32.TF32 R16, R240.reuse, R148, R64 ;  /* 0x00000094f010723c */ /* 0x040fe20000081040 */
[----:B------:R-:W-:Y:S01]  /*b60d0*/  STL.64 [R1+0xa00], R12 ;  /* 0x000a000c01007387 */ /* 0x000fe20000100a00 */
[----:B------:R4:W-:Y:S06]  /*b60e0*/  STL.64 [R1+0xa08], R14 ;  /* 0x000a080e01007387 */ /* 0x0009ec0000100a00 */
[C---:B----4-:R-:W-:Y:S07]  /*b60f0*/  HMMA.1688.F32.TF32 R12, R240.reuse, R144, R80 ;  /* 0x00000090f00c723c */ /* 0x050fee0000081050 */
        /* <DEDUP_REMOVED lines=8> */
[----:B-----5:R-:W-:Y:S01]  /*b6180*/  HMMA.1688.F32.TF32 R12, R240, R132, R72 ;  /* 0x00000084f00c723c */ /* 0x020fe20000081048 */
[----:B------:R-:W-:Y:S01]  /*b6190*/  STL.64 [R1+0x9c0], R8 ;  /* 0x0009c00801007387 */ /* 0x000fe20000100a00 */
[----:B------:R4:W-:Y:S06]  /*b61a0*/  STL.64 [R1+0x9c8], R10 ;  /* 0x0009c80a01007387 */ /* 0x0009ec0000100a00 */
[C---:B----4-:R-:W-:Y:S07]  /*b61b0*/  HMMA.1688.F32.TF32 R8, R164.reuse, R104, R68 ;  /* 0x00000068a408723c */ /* 0x050fee0000081044 */
[----:B------:R-:W-:Y:S01]  /*b61c0*/  STL.64 [R1+0x9b0], R16 ;  /* 0x0009b01001007387 */ /* 0x000fe20000100a00 */
[----:B------:R-:W-:Y:S02]  /*b61d0*/  STL.64 [R1+0x9b8], R18 ;  /* 0x0009b81201007387 */ /* 0x000fe40000100a00 */
[----:B------:R-:W4:Y:S05]  /*b61e0*/  LDL.LU R88, [R1+0x810] ;  /* 0x0008100001587983 */ /* 0x000f2a0000300800 */
[----:B------:R5:W-:Y:S01]  /*b61f0*/  STL.64 [R1+0x9a0], R12 ;  /* 0x0009a00c01007387 */ /* 0x000be20000100a00 */
[----:B------:R1:W-:Y:S07]  /*b6200*/  STL.64 [R1+0x9a8], R14 ;  /* 0x0009a80e01007387 */ /* 0x0003ee0000100a00 */
[----:B------:R1:W-:Y:S01]  /*b6210*/  STL.64 [R1+0x990], R8 ;  /* 0x0009900801007387 */ /* 0x0003e20000100a00 */
        /* <DEDUP_REMOVED lines=44> */
[----:B-----5:R-:W5:Y:S02]  /*b64e0*/  LDL.LU R12, [R1+0x930] ;  /* 0x00093000010c7983 */ /* 0x020f640000300800 */
[----:B------:R-:W5:Y:S02]  /*b64f0*/  LDL.LU R13, [R1+0x934] ;  /* 0x00093400010d7983 */ /* 0x000f640000300800 */
[----:B-1----:R-:W5:Y:S01]  /*b6500*/  LDL.LU R14, [R1+0x938] ;  /* 0x00093800010e7983 */ /* 0x002f620000300800 */
        /* <DEDUP_REMOVED lines=51> */
[C---:B------:R-:W-:Y:S08]  /*b6840*/  HMMA.1688.F32.TF32 R240, R164.reuse, R20, R240 ;  /* 0x00000014a4f0723c */ /* 0x040ff000000810f0 */
[C---:B------:R-:W-:Y:S08]  /*b6850*/  HMMA.1688.F32.TF32 R8, R164.reuse, R24, R8 ;  /* 0x00000018a408723c */ /* 0x040ff00000081008 */
[C---:B------:R-:W-:Y:S08]  /*b6860*/  HMMA.1688.F32.TF32 R16, R164.reuse, R4, R16 ;  /* 0x00000004a410723c */ /* 0x040ff00000081010 */
[C---:B-----5:R-:W-:Y:S01]  /*b6870*/  HMMA.1688.F32.TF32 R12, R164.reuse, R248, R12 ;  /* 0x000000f8a40c723c */ /* 0x060fe2000008100c */
        /* <DEDUP_REMOVED lines=11> */
[----:B------:R4:W-:Y:S03]  /*b6930*/  STL.64 [R1+0x958], R10 ;  /* 0x0009580a01007387 */ /* 0x0009e60000100a00 */
[----:B------:R-:W-:Y:S04]  /*b6940*/  LDS R240, [R161+0x28680] ;  /* 0x02868000a1f07984 */ /* 0x000fe80000000800 */
[----:B------:R-:W-:Y:S04]  /*b6950*/  LDS R242, [R161+0x2a680] ;  /* 0x02a68000a1f27984 */ /* 0x000fe80000000800 */
[----:B------:R-:W-:Y:S04]  /*b6960*/  LDS R241, [R189+0x28680] ;  /* 0x02868000bdf17984 */ /* 0x000fe80000000800 */
[----:B------:R-:W1:Y:S01]  /*b6970*/  LDS R243, [R189+0x2a680] ;  /* 0x02a68000bdf37984 */ /* 0x000e620000000800 */
[C---:B----4-:R-:W-:Y:S03]  /*b6980*/  HMMA.1688.F32.TF32 R8, R164.reuse, R84, R116 ;  /* 0x00000054a408723c */ /* 0x050fe60000081074 */
[----:B------:R-:W-:Y:S01]  /*b6990*/  STL.64 [R1+0x940], R16 ;  /* 0x0009401001007387 */ /* 0x000fe20000100a00 */
[----:B------:R-:W-:Y:S02]  /*b69a0*/  STL.64 [R1+0x948], R18 ;  /* 0x0009481201007387 */ /* 0x000fe40000100a00 */
[----:B------:R-:W-:Y:S02]  /*b69b0*/  STL.64 [R1+0x930], R12 ;  /* 0x0009300c01007387 */ /* 0x000fe40000100a00 */
[----:B------:R-:W-:Y:S11]  /*b69c0*/  STL.64 [R1+0x938], R14 ;  /* 0x0009380e01007387 */ /* 0x000ff60000100a00 */
[----:B------:R-:W-:Y:S04]  /*b69d0*/  @!UPT UIADD3 URZ, URZ, URZ, URZ ;  /* 0x0000003f3f3ff290 */ /* 0x000fe8000fffe03f */
[----:B------:R-:W-:Y:S01]  /*b69e0*/  STL.64 [R1+0x920], R8 ;  /* 0x0009200801007387 */ /* 0x000fe20000100a00 */
[----:B------:R4:W-:Y:S02]  /*b69f0*/  STL.64 [R1+0x928], R10 ;  /* 0x0009280a01007387 */ /* 0x0009e40000100a00 */
[C---:B----4-:R-:W-:Y:S08]  /*b6a00*/  HMMA.1688.F32.TF32 R8, R164.reuse, R244, R112 ;  /* 0x000000f4a408723c */ /* 0x050ff00000081070 */
        /* <DEDUP_REMOVED lines=19> */
[C---:B-----5:R-:W-:Y:S01]  /*b6b40*/  HMMA.1688.F32.TF32 R12, R236.reuse, R104, R48 ;  /* 0x00000068ec0c723c */ /* 0x060fe20000081030 */
[----:B------:R-:W-:Y:S01]  /*b6b50*/  IMAD.MOV.U32 R111, RZ, RZ, R54 ;  /* 0x000000ffff6f7224 */ /* 0x000fe200078e0036 */
[----:B------:R-:W-:Y:S01]  /*b6b60*/  MOV R110, R55 ;  /* 0x00000037006e7202 */ /* 0x000fe20000000f00 */
[----:B------:R-:W-:Y:S01]  /*b6b70*/  IMAD.MOV.U32 R27, RZ, RZ, R52 ;  /* 0x000000ffff1b7224 */ /* 0x000fe200078e0034 */
[----:B------:R-:W-:Y:S01]  /*b6b80*/  MOV R26, R53 ;  /* 0x00000035001a7202 */ /* 0x000fe20000000f00 */
[----:B------:R-:W-:Y:S01]  /*b6b90*/  IMAD.MOV.U32 R107, RZ, RZ, R86 ;  /* 0x000000ffff6b7224 */ /* 0x000fe200078e0056 */
[----:B------:R-:W-:Y:S01]  /*b6ba0*/  MOV R106, R87 ;  /* 0x00000057006a7202 */ /* 0x000fe20000000f00 */
[----:B------:R-:W-:Y:S04]  /*b6bb0*/  LDS R164, [R161+0x28700] ;  /* 0x02870000a1a47984 */ /* 0x000fe80000000800 */
[----:B------:R-:W-:Y:S01]  /*b6bc0*/  STL.64 [R1+0x8b0], R8 ;  /* 0x0008b00801007387 */ /* 0x000fe20000100a00 */
[----:B------:R4:W-:Y:S03]  /*b6bd0*/  STL.64 [R1+0x8b8], R10 ;  /* 0x0008b80a01007387 */ /* 0x0009e60000100a00 */
[----:B------:R-:W-:Y:S04]  /*b6be0*/  LDS R166, [R161+0x2a700] ;  /* 0x02a70000a1a67984 */ /* 0x000fe80000000800 */
[----:B------:R-:W-:Y:S04]  /*b6bf0*/  LDS R165, [R189+0x28700] ;  /* 0x02870000bda57984 */ /* 0x000fe80000000800 */
[----:B------:R-:W5:Y:S01]  /*b6c00*/  LDS R167, [R189+0x2a700] ;  /* 0x02a70000bda77984 */ /* 0x000f620000000800 */
[C---:B----4-:R-:W-:Y:S03]  /*b6c10*/  HMMA.1688.F32.TF32 R8, R236.reuse, R108, R56 ;  /* 0x0000006cec08723c */ /* 0x050fe60000081038 */
[----:B------:R-:W-:Y:S01]  /*b6c20*/  STL.64 [R1+0x890], R16 ;  /* 0x0008901001007387 */ /* 0x000fe20000100a00 */
[----:B------:R4:W-:Y:S02]  /*b6c30*/  STL.64 [R1+0x898], R18 ;  /* 0x0008981201007387 */ /* 0x0009e40000100a00 */
[----:B------:R-:W-:Y:S02]  /*b6c40*/  STL.64 [R1+0x880], R12 ;  /* 0x0008800c01007387 */ /* 0x000fe40000100a00 */
[----:B------:R1:W-:Y:S01]  /*b6c50*/  STL.64 [R1+0x888], R14 ;  /* 0x0008880e01007387 */ /* 0x0003e20000100a00 */
[C---:B----4-:R-:W-:Y:S08]  /*b6c60*/  HMMA.1688.F32.TF32 R16, R236.reuse, R52, R60 ;  /* 0x00000034ec10723c */ /* 0x050ff0000008103c */
[C---:B-1----:R-:W-:Y:S06]  /*b6c70*/  HMMA.1688.F32.TF32 R12, R236.reuse, R20, R64 ;  /* 0x00000014ec0c723c */ /* 0x042fec0000081040 */
[----:B------:R-:W-:Y:S01]  /*b6c80*/  STL.64 [R1+0x870], R8 ;  /* 0x0008700801007387 */ /* 0x000fe20000100a00 */
[----:B------:R1:W-:Y:S02]  /*b6c90*/  STL.64 [R1+0x878], R10 ;  /* 0x0008780a01007387 */ /* 0x0003e40000100a00 */
[C---:B-1----:R-:W-:Y:S06]  /*b6ca0*/  HMMA.1688.F32.TF32 R8, R236.reuse, R24, R80 ;  /* 0x00000018ec08723c */ /* 0x042fec0000081050 */
[----:B------:R-:W-:Y:S01]  /*b6cb0*/  STL.64 [R1+0x860], R16 ;  /* 0x0008601001007387 */ /* 0x000fe20000100a00 */
[----:B------:R1:W-:Y:S07]  /*b6cc0*/  STL.64 [R1+0x868], R18 ;  /* 0x0008681201007387 */ /* 0x0003ee0000100a00 */
[----:B------:R-:W-:Y:S02]  /*b6cd0*/  STL.64 [R1+0x850], R12 ;  /* 0x0008500c01007387 */ /* 0x000fe40000100a00 */
[----:B------:R4:W-:Y:S01]  /*b6ce0*/  STL.64 [R1+0x858], R14 ;  /* 0x0008580e01007387 */ /* 0x0009e20000100a00 */
[C---:B-1----:R-:W-:Y:S08]  /*b6cf0*/  HMMA.1688.F32.TF32 R16, R236.reuse, R4, R96 ;  /* 0x00000004ec10723c */ /* 0x042ff00000081060 */
[C---:B----4-:R-:W-:Y:S01]  /*b6d00*/  HMMA.1688.F32.TF32 R12, R236.reuse, R248, R88 ;  /* 0x000000f8ec0c723c */ /* 0x050fe20000081058 */
[----:B------:R-:W-:Y:S01]  /*b6d10*/  STL.64 [R1+0x840], R8 ;  /* 0x0008400801007387 */ /* 0x000fe20000100a00 */
[----:B------:R1:W-:Y:S06]  /*b6d20*/  STL.64 [R1+0x848], R10 ;  /* 0x0008480a01007387 */ /* 0x0003ec0000100a00 */
[C---:B-1----:R-:W-:Y:S07]  /*b6d30*/  HMMA.1688.F32.TF32 R8, R236.reuse, R84, R72 ;  /* 0x00000054ec08723c */ /* 0x042fee0000081048 */
[----:B------:R1:W-:Y:S01]  /*b6d40*/  STL.64 [R1+0x820], R16 ;  /* 0x0008201001007387 */ /* 0x0003e20000100a00 */
[----:B------:R-:W-:Y:S07]  /*b6d50*/  STL.64 [R1+0x828], R18 ;  /* 0x0008281201007387 */ /* 0x000fee0000100a00 */
[----:B------:R-:W-:Y:S02]  /*b6d60*/  STL.64 [R1+0x810], R12 ;  /* 0x0008100c01007387 */ /* 0x000fe40000100a00 */
[----:B------:R-:W-:Y:S06]  /*b6d70*/  STL.64 [R1+0x818], R14 ;  /* 0x0008180e01007387 */ /* 0x000fec0000100a00 */
[----:B------:R-:W-:Y:S01]  /*b6d80*/  STL.64 [R1+0x800], R8 ;  /* 0x0008000801007387 */ /* 0x000fe20000100a00 */
[----:B------:R4:W-:Y:S02]  /*b6d90*/  STL.64 [R1+0x808], R10 ;  /* 0x0008080a01007387 */ /* 0x0009e40000100a00 */
[----:B-1----:R-:W2:Y:S01]  /*b6da0*/  LDL.LU R16, [R1+0x100] ;  /* 0x0001000001107983 */ /* 0x002ea20000300800 */
[----:B----4-:R-:W-:Y:S11]  /*b6db0*/  HMMA.1688.F32.TF32 R8, R236, R244, R68 ;  /* 0x000000f4ec08723c */ /* 0x010ff60000081044 */
[----:B------:R-:W-:Y:S11]  /*b6dc0*/  @!UPT UIADD3 URZ, URZ, URZ, URZ ;  /* 0x0000003f3f3ff290 */ /* 0x000ff6000fffe03f */
[----:B------:R-:W-:Y:S01]  /*b6dd0*/  @!UPT UIADD3 URZ, URZ, URZ, URZ ;  /* 0x0000003f3f3ff290 */ /* 0x000fe2000fffe03f */
        /* <DEDUP_REMOVED lines=15> */
[----:B----4-:R-:W4:Y:S01]  /*b6ed0*/  LDL.LU R10, [R1+0x708] ;  /* 0x00070800010a7983 */ /* 0x010f220000300800 */
        /* <DEDUP_REMOVED lines=68> */
[----:B------:R-:W-:-:S02]  /*b7320*/  MOV R15, R188 ;  /* 0x000000bc000f7202 */ /* 0x000fc40000000f00 */
[----:B------:R-:W5:Y:S01]  /*b7330*/  LDL.LU R188, [R1+0x3a90] ;  /* 0x003a900001bc7983 */ /* 0x000f620000300800 */
[C---:B--2---:R-:W-:Y:S08]  /*b7340*/  HMMA.1688.F32.TF32 R116, R236.reuse, R156, R116 ;  /* 0x0000009cec74723c */ /* 0x044ff00000081074 */
[C---:B---3--:R-:W-:Y:S08]  /*b7350*/  HMMA.1688.F32.TF32 R112, R236.reuse, R152, R112 ;  /* 0x00000098ec70723c */ /* 0x048ff00000081070 */
[C---:B------:R-:W-:Y:S08]  /*b7360*/  HMMA.1688.F32.TF32 R28, R236.reuse, R148, R28 ;  /* 0x00000094ec1c723c */ /* 0x040ff0000008101c */
[C---:B------:R-:W-:Y:S08]  /*b7370*/  HMMA.1688.F32.TF32 R32, R236.reuse, R144, R32 ;  /* 0x00000090ec20723c */ /* 0x040ff00000081020 */
[C---:B------:R-:W-:Y:S08]  /*b7380*/  HMMA.1688.F32.TF32 R92, R236.reuse, R140, R92 ;  /* 0x0000008cec5c723c */ /* 0x040ff0000008105c */
[C---:B----4-:R-:W-:Y:S08]  /*b7390*/  HMMA.1688.F32.TF32 R100, R236.reuse, R136, R100 ;  /* 0x00000088ec64723c */ /* 0x050ff00000081064 */
        /* <DEDUP_REMOVED lines=11> */
[----:B-1----:R-:W4:Y:S01]  /*b7450*/  LDL.LU.64 R30, [R1+0x3a68] ;  /* 0x003a6800011e7983 */ /* 0x002f220000300a00 */
[----:B------:R-:W4:Y:S02]  /*b7460*/  LDL.LU.64 R28, [R1+0x3a60] ;  /* 0x003a6000011c7983 */ /* 0x000f240000300a00 */
        /* <DEDUP_REMOVED lines=18> */
[----:B-----5:R-:W2:Y:S01]  /*b7590*/  LDL.LU R238, [R1+0x718] ;  /* 0x0007180001ee7983 */ /* 0x020ea20000300800 */
[C---:B------:R-:W-:Y:S08]  /*b75a0*/  HMMA.1688.F32.TF32 R40, R240.reuse, R104, R40 ;  /* 0x00000068f028723c */ /* 0x040ff00000081028 */
[C---:B------:R-:W-:Y:S08]  /*b75b0*/  HMMA.1688.F32.TF32 R44, R240.reuse, R108, R44 ;  /* 0x0000006cf02c723c */ /* 0x040ff0000008102c */
[C---:B------:R-:W-:Y:S08]  /*b75c0*/  HMMA.1688.F32.TF32 R48, R240.reuse, R52, R48 ;  /* 0x00000034f030723c */ /* 0x040ff00000081030 */
[C---:B------:R-:W-:Y:S08]  /*b75d0*/  HMMA.1688.F32.TF32 R56, R240.reuse, R20, R56 ;  /* 0x00000014f038723c */ /* 0x040ff00000081038 */
[----:B------:R-:W-:Y:S01]  /*b75e0*/  HMMA.1688.F32.TF32 R60, R240, R24, R60 ;  /* 0x00000018f03c723c */ /* 0x000fe2000008103c */
[----:B------:R-:W-:-:S07]  /*b75f0*/  IMAD.MOV.U32 R239, RZ, RZ, R188 ;  /* 0x000000ffffef7224 */ /* 0x000fce00078e00bc */
[C---:B------:R-:W-:Y:S01]  /*b7600*/  HMMA.1688.F32.TF32 R64, R240.reuse, R4, R64 ;  /* 0x00000004f040723c */ /* 0x040fe20000081040 */
[----:B------:R-:W-:Y:S01]  /*b7610*/  STL.64 [R1+0xe10], R40 ;  /* 0x000e102801007387 */ /* 0x000fe20000100a00 */
[----:B------:R1:W-:Y:S03]  /*b7620*/  STL.64 [R1+0xe18], R42 ;  /* 0x000e182a01007387 */ /* 0x0003e60000100a00 */
[----:B-1----:R-:W5:Y:S01]  /*b7630*/  LDL.LU.64 R42, [R1+0x3a18] ;  /* 0x003a1800012a7983 */ /* 0x002f620000300a00 */
[----:B------:R-:W5:Y:S02]  /*b7640*/  LDL.LU.64 R40, [R1+0x3a10] ;  /* 0x003a100001287983 */ /* 0x000f640000300a00 */
[----:B------:R-:W-:Y:S02]  /*b7650*/  STL.64 [R1+0xe00], R44 ;  /* 0x000e002c01007387 */ /* 0x000fe40000100a00 */
[----:B------:R1:W-:Y:S02]  /*b7660*/  STL.64 [R1+0xe08], R46 ;  /* 0x000e082e01007387 */ /* 0x0003e40000100a00 */
[----:B-1----:R-:W3:Y:S01]  /*b7670*/  LDL.LU.64 R46, [R1+0x3a08] ;  /* 0x003a0800012e7983 */ /* 0x002ee20000300a00 */
[----:B------:R-:W3:Y:S02]  /*b7680*/  LDL.LU.64 R44, [R1+0x3a00] ;  /* 0x003a0000012c7983 */ /* 0x000ee40000300a00 */
[----:B------:R-:W-:Y:S02]  /*b7690*/  STL.64 [R1+0xdf0], R48 ;  /* 0x000df03001007387 */ /* 0x000fe40000100a00 */
[----:B------:R1:W-:Y:S02]  /*b76a0*/  STL.64 [R1+0xdf8], R50 ;  /* 0x000df83201007387 */ /* 0x0003e40000100a00 */
[----:B-1----:R-:W3:Y:S01]  /*b76b0*/  LDL.LU.64 R50, [R1+0x39f8] ;  /* 0x0039f80001327983 */ /* 0x002ee20000300a00 */
[----:B------:R-:W3:Y:S02]  /*b76c0*/  LDL.LU.64 R48, [R1+0x39f0] ;  /* 0x0039f00001307983 */ /* 0x000ee40000300a00 */
[----:B------:R-:W3:Y:S02]  /*b76d0*/  LDL.LU.64 R54, [R1+0x39e8] ;  /* 0x0039e80001367983 */ /* 0x000ee40000300a00 */
[----:B------:R-:W3:Y:S01]  /*b76e0*/  LDL.LU.64 R52, [R1+0x39e0] ;  /* 0x0039e00001347983 */ /* 0x000ee20000300a00 */
[----:B------:R-:W-:Y:S01]  /*b76f0*/  STL.64 [R1+0xde0], R56 ;  /* 0x000de03801007387 */ /* 0x000fe20000100a00 */
[----:B------:R1:W-:Y:S03]  /*b7700*/  STL.64 [R1+0xde8], R58 ;  /* 0x000de83a01007387 */ /* 0x0003e60000100a00 */
[----:B-1----:R-:W3:Y:S01]  /*b7710*/  LDL.LU.64 R58, [R1+0x39d8] ;  /* 0x0039d800013a7983 */ /* 0x002ee20000300a00 */
[----:B------:R-:W3:Y:S02]  /*b7720*/  LDL.LU.64 R56, [R1+0x39d0] ;  /* 0x0039d00001387983 */ /* 0x000ee40000300a00 */
[----:B------:R-:W-:Y:S02]  /*b7730*/  STL.64 [R1+0xdd0], R60 ;  /* 0x000dd03c01007387 */ /* 0x000fe40000100a00 */
[----:B------:R1:W-:Y:S02]  /*b7740*/  STL.64 [R1+0xdd8], R62 ;  /* 0x000dd83e01007387 */ /* 0x0003e40000100a00 */
[----:B-1----:R-:W3:Y:S01]  /*b7750*/  LDL.LU.64 R62, [R1+0x39c8] ;  /* 0x0039c800013e7983 */ /* 0x002ee20000300a00 */
[----:B------:R-:W3:Y:S02]  /*b7760*/  LDL.LU.64 R60, [R1+0x39c0] ;  /* 0x0039c000013c7983 */ /* 0x000ee40000300a00 */
[----:B------:R-:W-:Y:S02]  /*b7770*/  STL.64 [R1+0xdc0], R64 ;  /* 0x000dc04001007387 */ /* 0x000fe40000100a00 */
[----:B------:R1:W-:Y:S01]  /*b7780*/  STL.64 [R1+0xdc8], R66 ;  /* 0x000dc84201007387 */ /* 0x0003e20000100a00 */
[C---:B------:R-:W-:Y:S01]  /*b7790*/  HMMA.1688.F32.TF32 R80, R240.reuse, R244, R80 ;  /* 0x000000f4f050723c */ /* 0x040fe20000081050 */
[----:B-1----:R-:W3:Y:S01]  /*b77a0*/  LDL.LU.64 R66, [R1+0x39b8] ;  /* 0x0039b80001427983 */ /* 0x002ee20000300a00 */
[----:B------:R-:W3:Y:S06]  /*b77b0*/  LDL.LU.64 R64, [R1+0x39b0] ;  /* 0x0039b00001407983 */ /* 0x000eec0000300a00 */
[C---:B------:R-:W-:Y:S08]  /*b77c0*/  HMMA.1688.F32.TF32 R88, R240.reuse, R156, R88 ;  /* 0x0000009cf058723c */ /* 0x040ff00000081058 */
[C---:B------:R-:W-:Y:S08]  /*b77d0*/  HMMA.1688.F32.TF32 R96, R240.reuse, R152, R96 ;  /* 0x00000098f060723c */ /* 0x040ff00000081060 */
[C---:B------:R-:W-:Y:S08]  /*b77e0*/  HMMA.1688.F32.TF32 R72, R240.reuse, R148, R72 ;  /* 0x00000094f048723c */ /* 0x040ff00000081048 */
[C---:B------:R-:W-:Y:S08]  /*b77f0*/  HMMA.1688.F32.TF32 R68, R240.reuse, R144, R68 ;  /* 0x00000090f044723c */ /* 0x040ff00000081044 */
[C---:B--2---:R-:W-:Y:S11]  /*b7800*/  HMMA.1688.F32.TF32 R236, R240.reuse, R248, R236 ;  /* 0x000000f8f0ec723c */ /* 0x044ff600000810ec */
[----:B------:R-:W-:Y:S11]  /*b7810*/  @!UPT UIADD3 URZ, URZ, URZ, URZ ;  /* 0x0000003f3f3ff290 */ /* 0x000ff6000fffe03f */
[----:B------:R-:W-:Y:S01]  /*b7820*/  @!UPT UIADD3 URZ, URZ, URZ, URZ ;  /* 0x0000003f3f3ff290 */ /* 0x000fe2000fffe03f */
[----:B------:R-:W-:Y:S01]  /*b7830*/  STL.64 [R1+0xdb0], R236 ;  /* 0x000db0ec01007387 */ /* 0x000fe20000100a00 */
[----:B------:R1:W-:Y:S02]  /*b7840*/  STL.64 [R1+0xdb8], R238 ;  /* 0x000db8ee01007387 */ /* 0x0003e40000100a00 */
[----:B-1----:R-:W-:Y:S07]  /*b7850*/  HMMA.1688.F32.TF32 R236, R240, R84, R8 ;  /* 0x00000054f0ec723c */ /* 0x002fee0000081008 */
[----:B------:R-:W-:-:S02]  /*b7860*/  IMAD.MOV.U32 R9, RZ, RZ, R84 ;  /* 0x000000ffff097224 */ /* 0x000fc400078e0054 */
[----:B------:R-:W-:Y:S11]  /*b7870*/  IMAD.MOV.U32 R8, RZ, RZ, R85 ;  /* 0x000000ffff087224 */ /* 0x000ff600078e0055 */
[----:B------:R-:W-:Y:S03]  /*b7880*/  @!UPT UIADD3 URZ, URZ, URZ, URZ ;  /* 0x0000003f3f3ff290 */ /* 0x000fe6000fffe03f */
[----:B------:R-:W-:Y:S01]  /*b7890*/  STL.64 [R1+0xda0], R236 ;  /* 0x000da0ec01007387 */ /* 0x000fe20000100a00 */
[----:B------:R-:W-:Y:S02]  /*b78a0*/  STL.64 [R1+0xda8], R238 ;  /* 0x000da8ee01007387 */ /* 0x000fe40000100a00 */
[----:B------:R-:W2:Y:S02]  /*b78b0*/  LDL.LU.64 R86, [R1+0x39a8] ;  /* 0x0039a80001567983 */ /* 0x000ea40000300a00 */
[----:B------:R-:W2:Y:S01]  /*b78c0*/  LDL.LU.64 R84, [R1+0x39a0] ;  /* 0x0039a00001547983 */ /* 0x000ea20000300a00 */
[----:B------:R-:W-:Y:S01]  /*b78d0*/  STL.64 [R1+0xd90], R80 ;  /* 0x000d905001007387 */ /* 0x000fe20000100a00 */
[----:B------:R1:W-:Y:S01]  /*b78e0*/  STL.64 [R1+0xd98], R82 ;  /* 0x000d985201007387 */ /* 0x0003e20000100a00 */
[C---:B------:R-:W-:Y:S01]  /*b78f0*/  HMMA.1688.F32.TF32 R16, R240.reuse, R140, R16 ;  /* 0x0000008cf010723c */ /* 0x040fe20000081010 */
[----:B------:R-:W-:Y:S01]  /*b7900*/  IMAD.MOV.U32 R23, RZ, RZ, R104 ;  /* 0x000000ffff177224 */ /* 0x000fe200078e0068 */
[----:B------:R-:W-:Y:S01]  /*b7910*/  MOV R22, R105 ;  /* 0x0000006900167202 */ /* 0x000fe20000000f00 */
[----:B------:R-:W-:Y:S04]  /*b7920*/  LDS R236, [R161+0x28780] ;  /* 0x02878000a1ec7984 */ /* 0x000fe80000000800 */
        /* <DEDUP_REMOVED lines=23> */
[C---:B-1----:R-:W-:Y:S08]  /*b7aa0*/  HMMA.1688.F32.TF32 R16, R240.reuse, R136, R12 ;  /* 0x00000088f010723c */ /* 0x042ff0000008100c */
[----:B--2---:R-:W-:Y:S07]  /*b7ab0*/  HMMA.1688.F32.TF32 R12, R240, R132, R68 ;  /* 0x00000084f00c723c */ /* 0x004fee0000081044 */
[----:B------:R-:W-:-:S02]  /*b7ac0*/  IMAD.MOV.U32 R240, RZ, RZ, R9 ;  /* 0x000000fffff07224 */ /* 0x000fc400078e0009 */
[----:B------:R-:W-:Y:S02]  /*b7ad0*/  IMAD.MOV.U32 R241, RZ, RZ, R8 ;  /* 0x000000fffff17224 */ /* 0x000fe400078e0008 */
[----:B------:R-:W-:Y:S01]  /*b7ae0*/  HMMA.1688.F32.TF32 R8, R164, R104, R72 ;  /* 0x00000068a408723c */ /* 0x000fe20000081048 */
[----:B------:R-:W-:Y:S01]  /*b7af0*/  MOV R242, R107 ;  /* 0x0000006b00f27202 */ /* 0x000fe20000000f00 */
[----:B------:R-:W-:-:S10]  /*b7b00*/  IMAD.MOV.U32 R243, RZ, RZ, R106 ;  /* 0x000000fffff37224 */ /* 0x000fd400078e006a */
[----:B------:R-:W-:Y:S01]  /*b7b10*/  STL.64 [R1+0x770], R12 ;  /* 0x0007700c01007387 */ /* 0x000fe20000100a00 */
[----:B------:R1:W-:Y:S02]  /*b7b20*/  STL.64 [R1+0xe20], R16 ;  /* 0x000e201001007387 */ /* 0x0003e40000100a00 */
[----:B------:R2:W-:Y:S02]  /*b7b30*/  STL.64 [R1+0xe28], R18 ;  /* 0x000e281201007387 */ /* 0x0005e40000100a00 */
[----:B------:R-:W-:Y:S06]  /*b7b40*/  STL.64 [R1+0x778], R14 ;  /* 0x0007780e01007387 */ /* 0x000fec0000100a00 */
[----:B------:R3:W-:Y:S01]  /*b7b50*/  STL.64 [R1+0xe80], R8 ;  /* 0x000e800801007387 */ /* 0x0007e20000100a00 */
[----:B------:R4:W-:Y:S02]  /*b7b60*/  STL.64 [R1+0xe88], R10 ;  /* 0x000e880a01007387 */ /* 0x0009e40000100a00 */
[----:B------:R-:W5:Y:S02]  /*b7b70*/  LDL.LU.64 R106, [R1+0x3948] ;  /* 0x00394800016a7983 */ /* 0x000f640000300a00 */
[----:B------:R-:W5:Y:S02]  /*b7b80*/  LDL.LU.64 R104, [R1+0x3940] ;  /* 0x0039400001687983 */ /* 0x000f640000300a00 */
[----:B-1----:R-:W-:-:S02]  /*b7b90*/  IMAD.MOV.U32 R16, RZ, RZ, R100 ;  /* 0x000000ffff107224 */ /* 0x002fc400078e0064 */
[----:B------:R-:W-:Y:S01]  /*b7ba0*/  IMAD.MOV.U32 R17, RZ, RZ, R96 ;  /* 0x000000ffff117224 */ /* 0x000fe200078e0060 */
[----:B------:R-:W5:Y:S01]  /*b7bb0*/  LDL.LU R100, [R1+0x393c] ;  /* 0x00393c0001647983 */ /* 0x000f620000300800 */
[----:B------:R-:W5:Y:S01]  /*b7bc0*/  LDL.LU R96, [R1+0x3938] ;  /* 0x0039380001607983 */ /* 0x000f620000300800 */
[----:B--2---:R-:W-:Y:S01]  /*b7bd0*/  MOV R18, R92 ;  /* 0x0000005c00127202 */ /* 0x004fe20000000f00 */
[----:B------:R-:W-:Y:S01]  /*b7be0*/  IMAD.MOV.U32 R19, RZ, RZ, R88 ;  /* 0x000000ffff137224 */ /* 0x000fe200078e0058 */
[----:B------:R-:W2:Y:S01]  /*b7bf0*/  LDL.LU R92, [R1+0x3934] ;  /* 0x00393400015c7983 */ /* 0x000ea20000300800 */
[----:B------:R-:W2:Y:S02]  /*b7c00*/  LDL.LU R88, [R1+0x3930] ;  /* 0x0039300001587983 */ /* 0x000ea40000300800 */
[----:B---3--:R-:W-:Y:S01]  /*b7c10*/  IMAD.MOV.U32 R8, RZ, RZ, R84 ;  /* 0x000000ffff087224 */ /* 0x008fe200078e0054 */
[----:B------:R-:W-:Y:S01]  /*b7c20*/  MOV R9, R80 ;  /* 0x0000005000097202 */ /* 0x000fe20000000f00 */
[----:B------:R-:W3:Y:S01]  /*b7c30*/  LDL.LU R84, [R1+0x392c] ;  /* 0x00392c0001547983 */ /* 0x000ee20000300800 */
[----:B------:R-:W2:Y:S02]  /*b7c40*/  LDL.LU R80, [R1+0x3928] ;  /* 0x0039280001507983 */ /* 0x000ea40000300800 */
[----:B----4-:R-:W-:-:S02]  /*b7c50*/  IMAD.MOV.U32 R10, RZ, RZ, R81 ;  /* 0x000000ffff0a7224 */ /* 0x010fc400078e0051 */
[----:B------:R-:W-:Y:S01]  /*b7c60*/  IMAD.MOV.U32 R11, RZ, RZ, R82 ;  /* 0x000000ffff0b7224 */ /* 0x000fe200078e0052 */
[----:B------:R-:W2:Y:S01]  /*b7c70*/  LDL.LU R81, [R1+0x3924] ;  /* 0x0039240001517983 */ /* 0x000ea20000300800 */
[----:B------:R-:W2:Y:S01]  /*b7c80*/  LDL.LU R82, [R1+0x3920] ;  /* 0x0039200001527983 */ /* 0x000ea20000300800 */
[----:B------:R-:W-:Y:S02]  /*b7c90*/  MOV R12, R83 ;  /* 0x00000053000c7202 */ /* 0x000fe40000000f00 */
[----:B------:R-:W2:Y:S01]  /*b7ca0*/  LDL.LU R83, [R1+0x391c] ;  /* 0x00391c0001537983 */ /* 0x000ea20000300800 */
[----:B------:R-:W-:Y:S01]  /*b7cb0*/  IMAD.MOV.U32 R13, RZ, RZ, R85 ;  /* 0x000000ffff0d7224 */ /* 0x000fe200078e0055 */
[----:B------:R-:W-:Y:S01]  /*b7cc0*/  MOV R188, R15 ;  /* 0x0000000f00bc7202 */ /* 0x000fe20000000f00 */
[----:B------:R-:W3:Y:S02]  /*b7cd0*/  LDL.LU R85, [R1+0x3918] ;  /* 0x0039180001557983 */ /* 0x000ee40000300800 */
[----:B------:R-:W-:Y:S01]  /*b7ce0*/  IMAD.MOV.U32 R14, RZ, RZ, R86 ;  /* 0x000000ffff0e7224 */ /* 0x000fe200078e0056 */
[----:B------:R-:W-:Y:S01]  /*b7cf0*/  MOV R15, R87 ;  /* 0x00000057000f7202 */ /* 0x000fe20000000f00 */
[----:B------:R-:W3:Y:S01]  /*b7d00*/  LDL.LU R86, [R1+0x3914] ;  /* 0x0039140001567983 */ /* 0x000ee20000300800 */
[----:B------:R-:W3:Y:S02]  /*b7d10*/  LDL.LU R87, [R1+0x3910] ;  /* 0x0039100001577983 */ /* 0x000ee40000300800 */
[----:B------:R-:W-:-:S02]  /*b7d20*/  IMAD.MOV.U32 R72, RZ, RZ, R27 ;  /* 0x000000ffff487224 */ /* 0x000fc400078e001b */
[----:B------:R-:W-:Y:S01]  /*b7d30*/  IMAD.MOV.U32 R73, RZ, RZ, R26 ;  /* 0x000000ffff497224 */ /* 0x000fe200078e001a */
[----:B------:R-:W-:Y:S01]  /*b7d40*/  MOV R74, R111 ;  /* 0x0000006f004a7202 */ /* 0x000fe20000000f00 */
[----:B------:R-:W-:Y:S02]  /*b7d50*/  IMAD.MOV.U32 R75, RZ, RZ, R110 ;  /* 0x000000ffff4b7224 */ /* 0x000fe400078e006e */
[----:B------:R-:W-:Y:S01]  /*b7d60*/  IMAD.MOV.U32 R27, RZ, RZ, R108 ;  /* 0x000000ffff1b7224 */ /* 0x000fe200078e006c */
[----:B------:R-:W-:Y:S01]  /*b7d70*/  MOV R26, R109 ;  /* 0x0000006d001a7202 */ /* 0x000fe20000000f00 */
[----:B--2---:R-:W-:Y:S07]  /*b7d80*/  HMMA.1688.F32.TF32 R68, R164, R108, R80 ;  /* 0x0000006ca444723c */ /* 0x004fee0000081050 */
[----:B------:R-:W-:-:S02]  /*b7d90*/  IMAD.MOV.U32 R80, RZ, RZ, R89 ;  /* 0x000000ffff507224 */ /* 0x000fc400078e0059 */
[----:B------:R-:W-:Y:S01]  /*b7da0*/  IMAD.MOV.U32 R81, RZ, RZ, R90 ;  /* 0x000000ffff517224 */ /* 0x000fe200078e005a */
[----:B------:R-:W-:Y:S11]  /*b7db0*/  MOV R82, R91 ;  /* 0x0000005b00527202 */ /* 0x000ff60000000f00 */
[----:B------:R-:W-:Y:S02]  /*b7dc0*/  @!UPT UIADD3 URZ, URZ, URZ, URZ ;  /* 0x0000003f3f3ff290 */ /* 0x000fe4000fffe03f */
[----:B------:R-:W-:Y:S01]  /*b7dd0*/  STL.64 [R1+0xe70], R68 ;  /* 0x000e704401007387 */ /* 0x000fe20000100a00 */
[----:B------:R3:W-:Y:S02]  /*b7de0*/  STL.64 [R1+0xe78], R70 ;  /* 0x000e784601007387 */ /* 0x0007e40000100a00 */
[----:B------:R-:W2:Y:S02]  /*b7df0*/  LDL.LU.64 R110, [R1+0x3908] ;  /* 0x00390800016e7983 */ /* 0x000ea40000300a00 */
[----:B------:R-:W2:Y:S01]  /*b7e00*/  LDL.LU.64 R108, [R1+0x3900] ;  /* 0x00390000016c7983 */ /* 0x000ea20000300a00 */
[----:B------:R-:W4:Y:S01]  /*b7e10*/  LDL.LU R89, [R1+0x38f8] ;  /* 0x0038f80001597983 */ /* 0x000f220000300800 */
[----:B------:R-:W4:Y:S02]  /*b7e20*/  LDL.LU R90, [R1+0x38f4] ;  /* 0x0038f400015a7983 */ /* 0x000f240000300800 */
[----:B------:R-:W4:Y:S01]  /*b7e30*/  LDL.LU R91, [R1+0x38f0] ;  /* 0x0038f000015b7983 */ /* 0x000f220000300800 */
[----:B---3--:R-:W-:Y:S01]  /*b7e40*/  HMMA.1688.F32.TF32 R68, R164, R72, R84 ;  /* 0x00000048a444723c */ /* 0x008fe20000081054 */
[----:B------:R-:W-:-:S02]  /*b7e50*/  IMAD.MOV.U32 R83, RZ, RZ, R93 ;  /* 0x000000ffff537224 */ /* 0x000fc400078e005d */
[----:B------:R-:W3:Y:S04]  /*b7e60*/  LDL.LU R93, [R1+0x38ec] ;  /* 0x0038ec00015d7983 */ /* 0x000ee80000300800 */
[----:B------:R-:W-:Y:S02]  /*b7e70*/  IMAD.MOV.U32 R86, RZ, RZ, R94 ;  /* 0x000000ffff567224 */ /* 0x000fe400078e005e */
[----:B------:R-:W-:Y:S11]  /*b7e80*/  IMAD.MOV.U32 R87, RZ, RZ, R95 ;  /* 0x000000ffff577224 */ /* 0x000ff600078e005f */
[----:B------:R-:W-:Y:S03]  /*b7e90*/  @!UPT UIADD3 URZ, URZ, URZ, URZ ;  /* 0x0000003f3f3ff290 */ /* 0x000fe6000fffe03f */
[----:B------:R-:W-:Y:S01]  /*b7ea0*/  STL.64 [R1+0xe90], R68 ;  /* 0x000e904401007387 */ /* 0x000fe20000100a00 */
[----:B------:R4:W-:Y:S02]  /*b7eb0*/  STL.64 [R1+0xe98], R70 ;  /* 0x000e984601007387 */ /* 0x0009e40000100a00 */
[----:B------:R-:W3:Y:S02]  /*b7ec0*/  LDL.LU R94, [R1+0x38e8] ;  /* 0x0038e800015e7983 */ /* 0x000ee40000300800 */
[----:B------:R-:W3:Y:S01]  /*b7ed0*/  LDL.LU R95, [R1+0x38e4] ;  /* 0x0038e400015f7983 */ /* 0x000ee20000300800 */
[----:B----4-:R-:W-:Y:S07]  /*b7ee0*/  HMMA.1688.F32.TF32 R68, R164, R20, R88 ;  /* 0x00000014a444723c */ /* 0x010fee0000081058 */
[----:B------:R-:W-:-:S02]  /*b7ef0*/  MOV R88, R97 ;  /* 0x0000006100587202 */ /* 0x000fc40000000f00 */
[----:B------:R-:W5:Y:S01]  /*b7f00*/  LDL.LU R97, [R1+0x38e0] ;  /* 0x0038e00001617983 */ /* 0x000f620000300800 */
[----:B------:R-:W-:Y:S02]  /*b7f10*/  IMAD.MOV.U32 R89, RZ, RZ, R98 ;  /* 0x000000ffff597224 */ /* 0x000fe400078e0062 */
[----:B------:R-:W-:-:S11]  /*b7f20*/  IMAD.MOV.U32 R90, RZ, RZ, R99 ;  /* 0x000000ffff5a7224 */ /* 0x000fd600078e0063 */
[----:B------:R-:W-:Y:S01]  /*b7f30*/  STL.64 [R1+0xed0], R68 ;  /* 0x000ed04401007387 */ /* 0x000fe20000100a00 */
[----:B------:R3:W-:Y:S02]  /*b7f40*/  STL.64 [R1+0xed8], R70 ;  /* 0x000ed84601007387 */ /* 0x0007e40000100a00 */
[----:B------:R-:W5:Y:S02]  /*b7f50*/  LDL.LU R98, [R1+0x38dc] ;  /* 0x0038dc0001627983 */ /* 0x000f640000300800 */
[----:B------:R-:W5:Y:S01]  /*b7f60*/  LDL.LU R99, [R1+0x38d8] ;  /* 0x0038d80001637983 */ /* 0x000f620000300800 */
[C---:B---3--:R-:W-:Y:S01]  /*b7f70*/  HMMA.1688.F32.TF32 R68, R164.reuse, R24, R92 ;  /* 0x00000018a444723c */ /* 0x048fe2000008105c */
[----:B------:R-:W-:Y:S02]  /*b7f80*/  MOV R91, R101 ;  /* 0x00000065005b7202 */ /* 0x000fe40000000f00 */
[----:B------:R-:W3:Y:S04]  /*b7f90*/  LDL.LU R101, [R1+0x38d4] ;  /* 0x0038d40001657983 */ /* 0x000ee80000300800 */
[----:B------:R-:W-:Y:S01]  /*b7fa0*/  MOV R94, R102 ;  /* 0x00000066005e7202 */ /* 0x000fe20000000f00 */
[----:B------:R-:W-:Y:S11]  /*b7fb0*/  IMAD.MOV.U32 R95, RZ, RZ, R103 ;  /* 0x000000ffff5f7224 */ /* 0x000ff600078e0067 */
[----:B------:R-:W-:Y:S04]  /*b7fc0*/  @!UPT UIADD3 URZ, URZ, URZ, URZ ;  /* 0x0000003f3f3ff290 */ /* 0x000fe8000fffe03f */
[----:B------:R-:W-:Y:S01]  /*b7fd0*/  STL.64 [R1+0xf10], R68 ;  /* 0x000f104401007387 */ /* 0x000fe20000100a00 */
[----:B------:R5:W-:Y:S02]  /*b7fe0*/  STL.64 [R1+0xf18], R70 ;  /* 0x000f184601007387 */ /* 0x000be40000100a00 */
[----:B------:R-:W3:Y:S02]  /*b7ff0*/  LDL.LU R102, [R1+0x38d0] ;  /* 0x0038d00001667983 */ /* 0x000ee40000300800 */
[----:B------:R-:W3:Y:S01]  /*b8000*/  LDL.LU R103, [R1+0x38cc] ;  /* 0x0038cc0001677983 */ /* 0x000ee20000300800 */
[----:B-----5:R-:W-:Y:S07]  /*b8010*/  HMMA.1688.F32.TF32 R68, R164, R4, R96 ;  /* 0x00000004a444723c */ /* 0x020fee0000081060 */
[----:B------:R-:W-:-:S02]  /*b8020*/  IMAD.MOV.U32 R96, RZ, RZ, R104 ;  /* 0x000000ffff607224 */ /* 0x000fc400078e0068 */
[----:B------:R-:W4:Y:S11]  /*b8030*/  LDL.LU R104, [R1+0x38c8] ;  /* 0x0038c80001687983 */ /* 0x000f360000300800 */
[----:B------:R-:W-:Y:S03]  /*b8040*/  @!UPT UIADD3 URZ, URZ, URZ, URZ ;  /* 0x0000003f3f3ff290 */ /* 0x000fe6000fffe03f */
[----:B------:R-:W-:Y:S01]  /*b8050*/  STL.64 [R1+0xf20], R68 ;  /* 0x000f204401007387 */ /* 0x000fe20000100a00 */
[----:B------:R3:W-:Y:S02]  /*b8060*/  STL.64 [R1+0xf28], R70 ;  /* 0x000f284601007387 */ /* 0x0007e40000100a00 */
[C---:B---3--:R-:W-:Y:S01]  /*b8070*/  HMMA.1688.F32.TF32 R68, R164.reuse, R248, R100 ;  /* 0x000000f8a444723c */ /* 0x048fe20000081064 */
[----:B------:R-:W-:Y:S01]  /*b8080*/  MOV R97, R105 ;  /* 0x0000006900617202 */ /* 0x000fe20000000f00 */
[----:B------:R-:W-:Y:S01]  /*b8090*/  IMAD.MOV.U32 R98, RZ, RZ, R106 ;  /* 0x000000ffff627224 */ /* 0x000fe200078e006a */
[----:B------:R-:W4:Y:S01]  /*b80a0*/  LDL.LU R105, [R1+0x38c4] ;  /* 0x0038c40001697983 */ /* 0x000f220000300800 */
[----:B------:R-:W4:Y:S02]  /*b80b0*/  LDL.LU R106, [R1+0x38c0] ;  /* 0x0038c000016a7983 */ /* 0x000f240000300800 */
[----:B------:R-:W-:Y:S02]  /*b80c0*/  IMAD.MOV.U32 R99, RZ, RZ, R107 ;  /* 0x000000ffff637224 */ /* 0x000fe400078e006b */
[----:B------:R-:W4:Y:S01]  /*b80d0*/  LDL.LU R107, [R1+0x38bc] ;  /* 0x0038bc00016b7983 */ /* 0x000f220000300800 */
[----:B------:R-:W3:Y:S11]  /*b80e0*/  LDL.LU R100, [R1+0x490] ;  /* 0x0004900001647983 */ /* 0x000ef60000300800 */
[----:B------:R-:W-:Y:S03]  /*b80f0*/  @!UPT UIADD3 URZ, URZ, URZ, URZ ;  /* 0x0000003f3f3ff290 */ /* 0x000fe6000fffe03f */
[----:B------:R-:W-:Y:S01]  /*b8100*/  STL.64 [R1+0xf40], R68 ;  /* 0x000f404401007387 */ /* 0x000fe20000100a00 */
[----:B------:R4:W-:Y:S02]  /*b8110*/  STL.64 [R1+0xf48], R70 ;  /* 0x000f484601007387 */ /* 0x0009e40000100a00 */
[----:B------:R-:W3:Y:S02]  /*b8120*/  LDL.LU R101, [R1+0x494] ;  /* 0x0004940001657983 */ /* 0x000ee40000300800 */
[----:B------:R-:W3:Y:S01]  /*b8130*/  LDL.LU R102, [R1+0x498] ;  /* 0x0004980001667983 */ /* 0x000ee20000300800 */
[----:B------:R-:W3:Y:S01]  /*b8140*/  LDL.LU R103, [R1+0x49c] ;  /* 0x00049c0001677983 */ /* 0x000ee20000300800 */
[C---:B------:R-:W-:Y:S08]  /*b8150*/  HMMA.1688.F32.TF32 R96, R164.reuse, R152, R96 ;  /* 0x00000098a460723c */ /* 0x040ff00000081060 */
[C---:B------:R-:W-:Y:S08]  /*b8160*/  HMMA.1688.F32.TF32 R88, R164.reuse, R148, R88 ;  /* 0x00000094a458723c */ /* 0x040ff00000081058 */
[C---:B------:R-:W-:Y:S08]  /*b8170*/  HMMA.1688.F32.TF32 R80, R164.reuse, R144, R80 ;  /* 0x00000090a450723c */ /* 0x040ff00000081050 */
[C---:B------:R-:W-:Y:S08]  /*b8180*/  HMMA.1688.F32.TF32 R8, R164.reuse, R140, R8 ;  /* 0x0000008ca408723c */ /* 0x040ff00000081008 */
[C---:B------:R-:W-:Y:S08]  /*b8190*/  HMMA.1688.F32.TF32 R16, R164.reuse, R136, R16 ;  /* 0x00000088a410723c */ /* 0x040ff00000081010 */
[----:B------:R-:W-:Y:S01]  /*b81a0*/  HMMA.1688.F32.TF32 R12, R164, R132, R12 ;  /* 0x00000084a40c723c */ /* 0x000fe2000008100c */
[----:B------:R-:W-:-:S02]  /*b81b0*/  IMAD.MOV.U32 R92, RZ, RZ, R23 ;  /* 0x000000ffff5c7224 */ /* 0x000fc400078e0017 */
[----:B------:R-:W-:Y:S02]  /*b81c0*/  IMAD.MOV.U32 R93, RZ, RZ, R22 ;  /* 0x000000ffff5d7224 */ /* 0x000fe400078e0016 */
[----:B------:R-:W-:Y:S01]  /*b81d0*/  IMAD.MOV.U32 R84, RZ, RZ, R27 ;  /* 0x000000ffff547224 */ /* 0x000fe200078e001b */
[----:B------:R-:W-:Y:S02]  /*b81e0*/  MOV R85, R26 ;  /* 0x0000001a00557202 */ /* 0x000fe40000000f00 */
[C---:B----4-:R-:W-:Y:S08]  /*b81f0*/  HMMA.1688.F32.TF32 R68, R164.reuse, R240, R104 ;  /* 0x000000f0a444723c */ /* 0x050ff00000081068 */
[C---:B--2---:R-:W-:Y:S08]  /*b8200*/  HMMA.1688.F32.TF32 R104, R164.reuse, R244, R108 ;  /* 0x000000f4a468723c */ /* 0x044ff0000008106c */
[----:B---3--:R-:W-:Y:S07]  /*b8210*/  HMMA.1688.F32.TF32 R100, R164, R156, R100 ;  /* 0x0000009ca464723c */ /* 0x008fee0000081064 */
[----:B------:R-:W-:Y:S01]  /*b8220*/  STL.64 [R1+0xf30], R68 ;  /* 0x000f304401007387 */ /* 0x000fe20000100a00 */
[----:B------:R-:W-:Y:S07]  /*b8230*/  STL.64 [R1+0xf38], R70 ;  /* 0x000f384601007387 */ /* 0x000fee0000100a00 */
[----:B------:R-:W-:Y:S02]  /*b8240*/  STL.64 [R1+0xf50], R104 ;  /* 0x000f506801007387 */ /* 0x000fe40000100a00 */
[----:B------:R-:W-:Y:S01]  /*b8250*/  STL.64 [R1+0xf58], R106 ;  /* 0x000f586a01007387 */ /* 0x000fe20000100a00 */
[----:B------:R-:W-:Y:S01]  /*b8260*/  MOV R26, R233 ;  /* 0x000000e9001a7202 */ /* 0x000fe20000000f00 */
[----:B------:R-:W-:-:S02]  /*b8270*/  IMAD.MOV.U32 R27, RZ, RZ, R232 ;  /* 0x000000ffff1b7224 */ /* 0x000fc400078e00e8 */
[----:B------:R-:W-:Y:S02]  /*b8280*/  IMAD.MOV.U32 R22, RZ, RZ, R143 ;  /* 0x000000ffff167224 */ /* 0x000fe400078e008f */
        /* <DEDUP_REMOVED lines=24> */
[----:B------:R3:W-:Y:S03]  /*b8410*/  STL.64 [R1+0xfd8], R14 ;  /* 0x000fd80e01007387 */ /* 0x0007e60000100a00 */
        /* <DEDUP_REMOVED lines=8> */
[----:B------:R2:W-:Y:S06]  /*b84a0*/  STL.64 [R1+0x1158], R18 ;  /* 0x0011581201007387 */ /* 0x0005ec0000100a00 */
[----:B------:R-:W-:Y:S01]  /*b84b0*/  STL.64 [R1+0x1160], R12 ;  /* 0x0011600c01007387 */ /* 0x000fe20000100a00 */
[----:B------:R3:W-:Y:S01]  /*b84c0*/  STL.64 [R1+0x1168], R14 ;  /* 0x0011680e01007387 */ /* 0x0007e20000100a00 */
[----:B-1----:R-:W-:Y:S07]  /*b84d0*/  HMMA.1688.F32.TF32 R8, R236, R20, R52 ;  /* 0x00000014ec08723c */ /* 0x002fee0000081034 */
[----:B------:R-:W-:-:S02]  /*b84e0*/  MOV R54, R35 ;  /* 0x0000002300367202 */ /* 0x000fc40000000f00 */
[----:B------:R-:W5:Y:S01]  /*b84f0*/  LDL.LU R35, [R1+0x38b8] ;  /* 0x0038b80001237983 */ /* 0x000f620000300800 */
[C---:B--2---:R-:W-:Y:S08]  /*b8500*/  HMMA.1688.F32.TF32 R16, R236.reuse, R24, R48 ;  /* 0x00000018ec10723c */ /* 0x044ff00000081030 */
[C---:B---3--:R-:W-:Y:S05]  /*b8510*/  HMMA.1688.F32.TF32 R12, R236.reuse, R4, R44 ;  /* 0x00000004ec0c723c */ /* 0x048fea000008102c */
[----:B------:R-:W-:Y:S01]  /*b8520*/  STL.64 [R1+0x1170], R8 ;  /* 0x0011700801007387 */ /* 0x000fe20000100a00 */
[----:B------:R1:W-:Y:S02]  /*b8530*/  STL.64 [R1+0x1178], R10 ;  /* 0x0011780a01007387 */ /* 0x0003e40000100a00 */
[----:B------:R-:W2:Y:S01]  /*b8540*/  LDL R55, [R1+0x1ac] ;  /* 0x0001ac0001377983 */ /* 0x000ea20000100800 */
[C---:B-1----:R-:W-:Y:S06]  /*b8550*/  HMMA.1688.F32.TF32 R8, R236.reuse, R248, R40 ;  /* 0x000000f8ec08723c */ /* 0x042fec0000081028 */
[----:B------:R-:W-:Y:S01]  /*b8560*/  STL.64 [R1+0x11a0], R16 ;  /* 0x0011a01001007387 */ /* 0x000fe20000100a00 */
[----:B------:R1:W-:Y:S07]  /*b8570*/  STL.64 [R1+0x11a8], R18 ;  /* 0x0011a81201007387 */ /* 0x0003ee0000100a00 */
[----:B------:R-:W-:Y:S02]  /*b8580*/  STL.64 [R1+0x11b0], R12 ;  /* 0x0011b00c01007387 */ /* 0x000fe40000100a00 */
[----:B------:R-:W-:Y:S01]  /*b8590*/  STL.64 [R1+0x11b8], R14 ;  /* 0x0011b80e01007387 */ /* 0x000fe20000100a00 */
[----:B-1----:R-:W-:Y:S01]  /*b85a0*/  HMMA.1688.F32.TF32 R16, R236, R240, R36 ;  /* 0x000000f0ec10723c */ /* 0x002fe20000081024 */
[----:B------:R-:W-:-:S02]  /*b85b0*/  IMAD.MOV.U32 R24, RZ, RZ, R227 ;  /* 0x000000ffff187224 */ /* 0x000fc400078e00e3 */
[----:B------:R-:W-:Y:S02]  /*b85c0*/  IMAD.MOV.U32 R25, RZ, RZ, R226 ;  /* 0x000000ffff197224 */ /* 0x000fe400078e00e2 */
        /* <DEDUP_REMOVED lines=17> */
[C---:B-1----:R-:W-:Y:S01]  /*b86e0*/  HMMA.1688.F32.TF32 R8, R236.reuse, R156, R28 ;  /* 0x0000009cec08723c */ /* 0x042fe2000008101c */
[----:B------:R1:W-:Y:S01]  /*b86f0*/  STL.64 [R1+0x1200], R16 ;  /* 0x0012001001007387 */ /* 0x0003e20000100a00 */
[----:B------:R3:W-:Y:S06]  /*b8700*/  STL.64 [R1+0x1208], R18 ;  /* 0x0012081201007387 */ /* 0x0007ec0000100a00 */
[----:B-----5:R-:W-:Y:S01]  /*b8710*/  HMMA.1688.F32.TF32 R12, R236, R244, R32 ;  /* 0x000000f4ec0c723c */ /* 0x020fe20000081020 */
[----:B-1----:R-:W-:-:S02]  /*b8720*/  IMAD.MOV.U32 R16, RZ, RZ, R235 ;  /* 0x000000ffff107224 */ /* 0x002fc400078e00eb */
[----:B------:R-:W-:Y:S01]  /*b8730*/  IMAD.MOV.U32 R17, RZ, RZ, R234 ;  /* 0x000000ffff117224 */ /* 0x000fe200078e00ea */
[----:B---3--:R-:W-:Y:S01]  /*b8740*/  MOV R18, R168 ;  /* 0x000000a800127202 */ /* 0x008fe20000000f00 */
        /* <DEDUP_REMOVED lines=19> */
[----:B------:R-:W-:Y:S01]  /*b8880*/  STL.64 [R1+0x1220], R12 ;  /* 0x0012200c01007387 */ /* 0x000fe20000100a00 */
[----:B------:R-:W-:Y:S02]  /*b8890*/  STL.64 [R1+0x1228], R14 ;  /* 0x0012280e01007387 */ /* 0x000fe40000100a00 */
[----:B------:R-:W-:Y:S02]  /*b88a0*/  STL.64 [R1+0x1230], R8 ;  /* 0x0012300801007387 */ /* 0x000fe40000100a00 */
[----:B------:R1:W-:Y:S01]  /*b88b0*/  STL.64 [R1+0x1238], R10 ;  /* 0x0012380a01007387 */ /* 0x0003e20000100a00 */
        /* <DEDUP_REMOVED lines=10> */
[----:B------:R-:W-:Y:S01]  /*b8960*/  IMAD.MOV.U32 R41, RZ, RZ, R147 ;  /* 0x000000ffff297224 */ /* 0x000fe200078e0093 */
[C---:B-1----:R-:W-:Y:S08]  /*b8970*/  HMMA.1688.F32.TF32 R8, R236.reuse, R152, R112 ;  /* 0x00000098ec08723c */ /* 0x042ff00000081070 */
[----:B------:R-:W-:Y:S01]  /*b8980*/  HMMA.1688.F32.TF32 R12, R236, R148, R116 ;  /* 0x00000094ec0c723c */ /* 0x000fe20000081074 */
[----:B------:R-:W-:Y:S01]  /*b8990*/  MOV R42, R150 ;  /* 0x00000096002a7202 */ /* 0x000fe20000000f00 */
[----:B------:R-:W-:-:S02]  /*b89a0*/  IMAD.MOV.U32 R43, RZ, RZ, R151 ;  /* 0x000000ffff2b7224 */ /* 0x000fc400078e0097 */
[----:B------:R-:W-:Y:S01]  /*b89b0*/  IMAD.MOV.U32 R48, RZ, RZ, R154 ;  /* 0x000000ffff307224 */ /* 0x000fe200078e009a */
[----:B------:R-:W-:Y:S01]  /*b89c0*/  MOV R49, R155 ;  /* 0x0000009b00317202 */ /* 0x000fe20000000f00 */
[----:B------:R-:W-:Y:S02]  /*b89d0*/  IMAD.MOV.U32 R50, RZ, RZ, R158 ;  /* 0x000000ffff327224 */ /* 0x000fe400078e009e */
[----:B------:R-:W-:Y:S01]  /*b89e0*/  IMAD.MOV.U32 R51, RZ, RZ, R159 ;  /* 0x000000ffff337224 */ /* 0x000fe200078e009f */
[----:B------:R-:W-:Y:S04]  /*b89f0*/  LDS R28, [R161+0x2c080] ;  /* 0x02c08000a11c7984 */ /* 0x000fe80000000800 */
[----:B------:R-:W-:Y:S04]  /*b8a00*/  LDS R30, [R161+0x2e080] ;  /* 0x02e08000a11e7984 */ /* 0x000fe80000000800 */
[----:B------:R-:W-:Y:S04]  /*b8a10*/  LDS R29, [R189+0x2c080] ;  /* 0x02c08000bd1d7984 */ /* 0x000fe80000000800 */
[----:B------:R-:W1:Y:S04]  /*b8a20*/  LDS R31, [R189+0x2e080] ;  /* 0x02e08000bd1f7984 */ /* 0x000e680000000800 */
[----:B------:R-:W-:Y:S04]  /*b8a30*/  LDS R32, [R161+0x2c100] ;  /* 0x02c10000a1207984 */ /* 0x000fe80000000800 */
[----:B------:R-:W-:Y:S04]  /*b8a40*/  LDS R34, [R161+0x2e100] ;  /* 0x02e10000a1227984 */ /* 0x000fe80000000800 */
[----:B------:R-:W-:Y:S04]  /*b8a50*/  LDS R33, [R189+0x2c100] ;  /* 0x02c10000bd217984 */ /* 0x000fe80000000800 */
[----:B------:R-:W3:Y:S04]  /*b8a60*/  LDS R35, [R189+0x2e100] ;  /* 0x02e10000bd237984 */ /* 0x000ee80000000800 */
[----:B------:R-:W-:Y:S04]  /*b8a70*/  LDS R240, [R161+0x34000] ;  /* 0x03400000a1f07984 */ /* 0x000fe80000000800 */
[----:B------:R-:W-:Y:S04]  /*b8a80*/  LDS R241, [R189+0x34000] ;  /* 0x03400000bdf17984 */ /* 0x000fe80000000800 */
[----:B------:R5:W-:Y:S01]  /*b8a90*/  STL.64 [R1+0x1240], R8 ;  /* 0x0012400801007387 */ /* 0x000be20000100a00 */
[----:B------:R-:W-:-:S02]  /*b8aa0*/  IMAD.MOV.U32 R157, RZ, RZ, R10 ;  /* 0x000000ffff9d7224 */ /* 0x000fc400078e000a */
[----:B------:R-:W-:Y:S02]  /*b8ab0*/  IMAD.MOV.U32 R156, RZ, RZ, R11 ;  /* 0x000000ffff9c7224 */ /* 0x000fe400078e000b */
[C---:B-----5:R-:W-:Y:S01]  /*b8ac0*/  HMMA.1688.F32.TF32 R8, R236.reuse, R144, R120 ;  /* 0x00000090ec08723c */ /* 0x060fe20000081078 */
[----:B------:R-:W-:Y:S01]  /*b8ad0*/  STL.64 [R1+0x1250], R12 ;  /* 0x0012500c01007387 */ /* 0x000fe20000100a00 */
[----:B------:R5:W-:Y:S06]  /*b8ae0*/  STL.64 [R1+0x1258], R14 ;  /* 0x0012580e01007387 */ /* 0x000bec0000100a00 */
[C---:B-----5:R-:W-:Y:S11]  /*b8af0*/  HMMA.1688.F32.TF32 R12, R236.reuse, R140, R124 ;  /* 0x0000008cec0c723c */ /* 0x060ff6000008107c */
[----:B------:R-:W-:Y:S04]  /*b8b00*/  @!UPT UIADD3 URZ, URZ, URZ, URZ ;  /* 0x0000003f3f3ff290 */ /* 0x000fe8000fffe03f */
[----:B------:R5:W-:Y:S01]  /*b8b10*/  STL.64 [R1+0x1260], R8 ;  /* 0x0012600801007387 */ /* 0x000be20000100a00 */
[----:B------:R-:W-:Y:S01]  /*b8b20*/  MOV R149, R10 ;  /* 0x0000000a00957202 */ /* 0x000fe20000000f00 */
[----:B------:R-:W-:Y:S02]  /*b8b30*/  IMAD.MOV.U32 R148, RZ, RZ, R11 ;  /* 0x000000ffff947224 */ /* 0x000fe400078e000b */
[----:B------:R-:W2:Y:S01]  /*b8b40*/  LDL.64 R122, [R1+0x198] ;  /* 0x00019800017a7983 */ /* 0x000ea20000100a00 */
[C---:B-----5:R-:W-:Y:S03]  /*b8b50*/  HMMA.1688.F32.TF32 R8, R236.reuse, R136, R128 ;  /* 0x00000088ec08723c */ /* 0x060fe60000081080 */
[----:B------:R-:W-:Y:S01]  /*b8b60*/  STL.64 [R1+0x1270], R12 ;  /* 0x0012700c01007387 */ /* 0x000fe20000100a00 */
[----:B------:R-:W-:Y:S11]  /*b8b70*/  STL.64 [R1+0x1278], R14 ;  /* 0x0012780e01007387 */ /* 0x000ff60000100a00 */
[----:B------:R-:W-:Y:S08]  /*b8b80*/  @!UPT UIADD3 URZ, URZ, URZ, URZ ;  /* 0x0000003f3f3ff290 */ /* 0x000ff0000fffe03f */
[----:B------:R5:W-:Y:S01]  /*b8b90*/  STL.64 [R1+0x1290], R8 ;  /* 0x0012900801007387 */ /* 0x000be20000100a00 */
[----:B------:R-:W-:Y:S01]  /*b8ba0*/  IMAD.MOV.U32 R141, RZ, RZ, R10 ;  /* 0x000000ffff8d7224 */ /* 0x000fe200078e000a */
[----:B------:R-:W-:Y:S01]  /*b8bb0*/  MOV R140, R11 ;  /* 0x0000000b008c7202 */ /* 0x000fe20000000f00 */
[----:B------:R-:W2:Y:S01]  /*b8bc0*/  LDL.LU R227, [R1+0x38b4] ;  /* 0x0038b40001e37983 */ /* 0x000ea20000300800 */
[----:B-----5:R-:W-:Y:S01]  /*b8bd0*/  HMMA.1688.F32.TF32 R8, R236, R132, R76 ;  /* 0x00000084ec08723c */ /* 0x020fe2000008104c */
[----:B------:R-:W-:Y:S01]  /*b8be0*/  MOV R12, R139 ;  /* 0x0000008b000c7202 */ /* 0x000fe20000000f00 */
[----:B------:R-:W-:Y:S02]  /*b8bf0*/  IMAD.MOV.U32 R13, RZ, RZ, R138 ;  /* 0x000000ffff0d7224 */ /* 0x000fe400078e008a */
[----:B------:R-:W-:Y:S01]  /*b8c00*/  IMAD.MOV.U32 R14, RZ, RZ, R135 ;  /* 0x000000ffff0e7224 */ /* 0x000fe200078e0087 */
[----:B------:R-:W-:Y:S11]  /*b8c10*/  MOV R15, R134 ;  /* 0x00000086000f7202 */ /* 0x000ff60000000f00 */
[----:B------:R-:W-:Y:S07]  /*b8c20*/  @!UPT UIADD3 URZ, URZ, URZ, URZ ;  /* 0x0000003f3f3ff290 */ /* 0x000fee000fffe03f */
[----:B------:R5:W-:Y:S01]  /*b8c30*/  STL.64 [R1+0x12b0], R8 ;  /* 0x0012b00801007387 */ /* 0x000be20000100a00 */
[----:B------:R1:W-:Y:S02]  /*b8c40*/  STL.64 [R1+0x12b8], R10 ;  /* 0x0012b80a01007387 */ /* 0x0003e40000100a00 */
[----:B------:R-:W3:Y:S02]  /*b8c50*/  LDL.LU R226, [R1+0x38b0] ;  /* 0x0038b00001e27983 */ /* 0x000ee40000300800 */
        /* <DEDUP_REMOVED lines=14> */
[----:B-----5:R-:W-:-:S02]  /*b8d40*/  IMAD.MOV.U32 R8, RZ, RZ, R170 ;  /* 0x000000ffff087224 */ /* 0x020fc400078e00aa */
[----:B------:R-:W5:Y:S01]  /*b8d50*/  LDL.LU R170, [R1+0x3874] ;  /* 0x0038740001aa7983 */ /* 0x000f620000300800 */
[----:B------:R-:W-:Y:S01]  /*b8d60*/  MOV R9, R171 ;  /* 0x000000ab00097202 */ /* 0x000fe20000000f00 */
[----:B-1----:R-:W-:Y:S01]  /*b8d70*/  IMAD.MOV.U32 R10, RZ, RZ, R172 ;  /* 0x000000ffff0a7224 */ /* 0x002fe200078e00ac */
[----:B------:R-:W5:Y:S01]  /*b8d80*/  LDL.LU R171, [R1+0x3870] ;  /* 0x0038700001ab7983 */ /* 0x000f620000300800 */
[----:B------:R-:W5:Y:S02]  /*b8d90*/  LDL.LU R172, [R1+0x386c] ;  /* 0x00386c0001ac7983 */ /* 0x000f640000300800 */
[----:B------:R-:W-:Y:S02]  /*b8da0*/  IMAD.MOV.U32 R11, RZ, RZ, R173 ;  /* 0x000000ffff0b7224 */ /* 0x000fe400078e00ad */
        /* <DEDUP_REMOVED lines=49> */
[----:B------:R-:W-:Y:S01]  /*b90c0*/  IMAD.MOV.U32 R114, RZ, RZ, R228 ;  /* 0x000000ffff727224 */ /* 0x000fe200078e00e4 */
[----:B------:R-:W-:Y:S01]  /*b90d0*/  MOV R115, R229 ;  /* 0x000000e500737202 */ /* 0x000fe20000000f00 */
[----:B--2---:R-:W-:Y:S01]  /*b90e0*/  IMAD.MOV.U32 R113, RZ, RZ, R227 ;  /* 0x000000ffff717224 */ /* 0x004fe200078e00e3 */
[----:B---3--:R-:W-:-:S02]  /*b90f0*/  MOV R112, R226 ;  /* 0x000000e200707202 */ /* 0x008fc40000000f00 */
[----:B------:R-:W2:Y:S01]  /*b9100*/  LDL.LU R226, [R1+0x37a4] ;  /* 0x0037a40001e27983 */ /* 0x000ea20000300800 */
[----:B------:R-:W2:Y:S02]  /*b9110*/  LDL.LU R227, [R1+0x37a0] ;  /* 0x0037a00001e37983 */ /* 0x000ea40000300800 */
[----:B------:R-:W3:Y:S02]  /*b9120*/  LDL.LU R228, [R1+0x379c] ;  /* 0x00379c0001e47983 */ /* 0x000ee40000300800 */
[----:B------:R-:W3:Y:S02]  /*b9130*/  LDL.LU R229, [R1+0x3798] ;  /* 0x0037980001e57983 */ /* 0x000ee40000300800 */
[----:B----4-:R-:W-:Y:S02]  /*b9140*/  IMAD.MOV.U32 R116, RZ, RZ, R230 ;  /* 0x000000ffff747224 */ /* 0x010fe400078e00e6 */
[----:B------:R-:W-:Y:S01]  /*b9150*/  IMAD.MOV.U32 R117, RZ, RZ, R231 ;  /* 0x000000ffff757224 */ /* 0x000fe200078e00e7 */
[----:B------:R-:W3:Y:S01]  /*b9160*/  LDL.LU R230, [R1+0x3794] ;  /* 0x0037940001e67983 */ /* 0x000ee20000300800 */
[----:B------:R-:W3:Y:S01]  /*b9170*/  LDL.LU R231, [R1+0x3790] ;  /* 0x0037900001e77983 */ /* 0x000ee20000300800 */
[----:B------:R-:W-:Y:S01]  /*b9180*/  MOV R118, R232 ;  /* 0x000000e800767202 */ /* 0x000fe20000000f00 */
[----:B------:R-:W-:Y:S01]  /*b9190*/  IMAD.MOV.U32 R119, RZ, RZ, R233 ;  /* 0x000000ffff777224 */ /* 0x000fe200078e00e9 */
[----:B------:R-:W4:Y:S01]  /*b91a0*/  LDL.LU R232, [R1+0x378c] ;  /* 0x00378c0001e87983 */ /* 0x000f220000300800 */
[----:B------:R-:W4:Y:S02]  /*b91b0*/  LDL.LU R233, [R1+0x3788] ;  /* 0x0037880001e97983 */ /* 0x000f240000300800 */
[----:B------:R-:W-:Y:S01]  /*b91c0*/  IMAD.MOV.U32 R128, RZ, RZ, R234 ;  /* 0x000000ffff807224 */ /* 0x000fe200078e00ea */
[----:B------:R-:W-:Y:S01]  /*b91d0*/  MOV R129, R235 ;  /* 0x000000eb00817202 */ /* 0x000fe20000000f00 */
[----:B------:R-:W4:Y:S01]  /*b91e0*/  LDL.LU R234, [R1+0x3784] ;  /* 0x0037840001ea7983 */ /* 0x000f220000300800 */
[----:B------:R-:W4:Y:S02]  /*b91f0*/  LDL.LU R235, [R1+0x3780] ;  /* 0x0037800001eb7983 */ /* 0x000f240000300800 */
[----:B------:R-:W-:-:S02]  /*b9200*/  IMAD.MOV.U32 R130, RZ, RZ, R134 ;  /* 0x000000ffff827224 */ /* 0x000fc400078e0086 */
[----:B------:R-:W-:Y:S01]  /*b9210*/  IMAD.MOV.U32 R131, RZ, RZ, R135 ;  /* 0x000000ffff837224 */ /* 0x000fe200078e0087 */
[----:B------:R-:W4:Y:S01]  /*b9220*/  LDL.LU R134, [R1+0x377c] ;  /* 0x00377c0001867983 */ /* 0x000f220000300800 */
[----:B------:R-:W4:Y:S02]  /*b9230*/  LDL.LU R135, [R1+0x3778] ;  /* 0x0037780001877983 */ /* 0x000f240000300800 */
[----:B------:R-:W4:Y:S02]  /*b9240*/  LDL.LU R76, [R1+0x420] ;  /* 0x00042000014c7983 */ /* 0x000f240000300800 */
[----:B------:R-:W4:Y:S01]  /*b9250*/  LDL.LU R77, [R1+0x424] ;  /* 0x00042400014d7983 */ /* 0x000f220000300800 */
[----:B------:R-:W4:Y:S01]  /*b9260*/  LDL.LU R78, [R1+0x428] ;  /* 0x00042800014e7983 */ /* 0x000f220000300800 */
[----:B------:R-:W4:Y:S01]  /*b9270*/  LDL.LU R79, [R1+0x42c] ;  /* 0x00042c00014f7983 */ /* 0x000f220000300800 */
        /* <DEDUP_REMOVED lines=15> */
[----:B------:R-:W4:Y:S01]  /*b9370*/  LDL.LU R159, [R1+0x3748] ;  /* 0x00374800019f7983 */ /* 0x000f220000300800 */
[C---:B-----5:R-:W-:Y:S08]  /*b9380*/  HMMA.1688.F32.TF32 R200, R68.reuse, R246, R200 ;  /* 0x000000f644c8723c */ /* 0x060ff000000810c8 */
[C---:B------:R-:W-:Y:S08]  /*b9390*/  HMMA.1688.F32.TF32 R204, R68.reuse, R242, R204 ;  /* 0x000000f244cc723c */ /* 0x040ff000000810cc */
[C---:B------:R-:W-:Y:S08]  /*b93a0*/  HMMA.1688.F32.TF32 R208, R68.reuse, R250, R208 ;  /* 0x000000fa44d0723c */ /* 0x040ff000000810d0 */
[C---:B------:R-:W-:Y:S08]  /*b93b0*/  HMMA.1688.F32.TF32 R212, R68.reuse, R6, R212 ;  /* 0x0000000644d4723c */ /* 0x040ff000000810d4 */
[C---:B------:R-:W-:Y:S08]  /*b93c0*/  HMMA.1688.F32.TF32 R216, R68.reuse, R122, R216 ;  /* 0x0000007a44d8723c */ /* 0x040ff000000810d8 */
[----:B------:R-:W-:Y:S08]  /*b93d0*/  HMMA.1688.F32.TF32 R220, R68, R54, R220 ;  /* 0x0000003644dc723c */ /* 0x000ff000000810dc */
[C---:B------:R-:W-:Y:S08]  /*b93e0*/  HMMA.1688.F32.TF32 R124, R28.reuse, R74, R124 ;  /* 0x0000004a1c7c723c */ /* 0x040ff0000008107c */
[----:B------:R-:W-:Y:S08]  /*b93f0*/  HMMA.1688.F32.TF32 R36, R28, R6, R36 ;  /* 0x000000061c24723c */ /* 0x000ff00000081024 */
[C---:B--2---:R-:W-:Y:S08]  /*b9400*/  HMMA.1688.F32.TF32 R224, R68.reuse, R74, R224 ;  /* 0x0000004a44e0723c */ /* 0x044ff000000810e0 */
[C---:B---3--:R-:W-:Y:S08]  /*b9410*/  HMMA.1688.F32.TF32 R228, R68.reuse, R86, R228 ;  /* 0x0000005644e4723c */ /* 0x048ff000000810e4 */
[C---:B----4-:R-:W-:Y:S08]  /*b9420*/  HMMA.1688.F32.TF32 R232, R68.reuse, R94, R232 ;  /* 0x0000005e44e8723c */ /* 0x050ff000000810e8 */
        /* <DEDUP_REMOVED lines=8> */
[C---:B------:R-:W-:Y:S11]  /*b94b0*/  HMMA.1688.F32.TF32 R76, R28.reuse, R86, R128 ;  /* 0x000000561c4c723c */ /* 0x040ff60000081080 */
[----:B------:R-:W-:Y:S04]  /*b94c0*/  @!UPT UIADD3 URZ, URZ, URZ, URZ ;  /* 0x0000003f3f3ff290 */ /* 0x000fe8000fffe03f */
[----:B------:R-:W-:Y:S01]  /*b94d0*/  STL.64 [R1+0x420], R68 ;  /* 0x0004204401007387 */ /* 0x000fe20000100a00 */
[----:B------:R1:W-:Y:S02]  /*b94e0*/  STL.64 [R1+0x428], R70 ;  /* 0x0004284601007387 */ /* 0x0003e40000100a00 */
[C---:B-1----:R-:W-:Y:S05]  /*b94f0*/  HMMA.1688.F32.TF32 R68, R28.reuse, R54, R116 ;  /* 0x000000361c44723c */ /* 0x042fea0000081074 */
[----:B------:R-:W-:Y:S01]  /*b9500*/  STL.64 [R1+0x410], R76 ;  /* 0x0004104c01007387 */ /* 0x000fe20000100a00 */
[----:B------:R1:W-:Y:S02]  /*b9510*/  STL.64 [R1+0x418], R78 ;  /* 0x0004184e01007387 */ /* 0x0003e40000100a00 */
[----:B------:R-:W-:Y:S02]  /*b9520*/  STL.64 [R1+0x400], R124 ;  /* 0x0004007c01007387 */ /* 0x000fe40000100a00 */
[----:B------:R-:W-:Y:S01]  /*b9530*/  STL.64 [R1+0x408], R126 ;  /* 0x0004087e01007387 */ /* 0x000fe20000100a00 */
[C---:B-1----:R-:W-:Y:S11]  /*b9540*/  HMMA.1688.F32.TF32 R76, R28.reuse, R122, R112 ;  /* 0x0000007a1c4c723c */ /* 0x042ff60000081070 */
[----:B------:R-:W-:Y:S01]  /*b9550*/  @!UPT UIADD3 URZ, URZ, URZ, URZ ;  /* 0x0000003f3f3ff290 */ /* 0x000fe2000fffe03f */
[----:B------:R-:W-:Y:S01]  /*b9560*/  STL.64 [R1+0x140], R68 ;  /* 0x0001404401007387 */ /* 0x000fe20000100a00 */
[----:B------:R1:W-:Y:S02]  /*b9570*/  STL.64 [R1+0x148], R70 ;  /* 0x0001484601007387 */ /* 0x0003e40000100a00 */
[C---:B-1----:R-:W-:Y:S08]  /*b9580*/  HMMA.1688.F32.TF32 R68, R28.reuse, R250, R40 ;  /* 0x000000fa1c44723c */ /* 0x042ff00000081028 */
[C---:B------:R-:W-:Y:S01]  /*b9590*/  HMMA.1688.F32.TF32 R40, R28.reuse, R242, R44 ;  /* 0x000000f21c28723c */ /* 0x040fe2000008102c */
[----:B------:R-:W-:Y:S01]  /*b95a0*/  STL.64 [R1+0x130], R76 ;  /* 0x0001304c01007387 */ /* 0x000fe20000100a00 */
[----:B------:R-:W-:Y:S02]  /*b95b0*/  STL.64 [R1+0x138], R78 ;  /* 0x0001384e01007387 */ /* 0x000fe40000100a00 */
[----:B------:R-:W-:Y:S02]  /*b95c0*/  STL.64 [R1+0x120], R36 ;  /* 0x0001202401007387 */ /* 0x000fe40000100a00 */
[----:B------:R-:W-:Y:S02]  /*b95d0*/  STL.64 [R1+0x128], R38 ;  /* 0x0001282601007387 */ /* 0x000fe40000100a00 */
        /* <DEDUP_REMOVED lines=9> */
[C---:B--2---:R-:W-:Y:S01]  /*b9670*/  HMMA.1688.F32.TF32 R40, R28.reuse, R158, R56 ;  /* 0x0000009e1c28723c */ /* 0x044fe20000081038 */
[----:B------:R-:W-:Y:S07]  /*b9680*/  STL.64 [R1+0x440], R44 ;  /* 0x0004402c01007387 */ /* 0x000fee0000100a00 */
[C---:B------:R-:W-:Y:S01]  /*b9690*/  HMMA.1688.F32.TF32 R48, R28.reuse, R154, R60 ;  /* 0x0000009a1c30723c */ /* 0x040fe2000008103c */
[----:B------:R2:W-:Y:S07]  /*b96a0*/  STL.64 [R1+0x448], R46 ;  /* 0x0004482e01007387 */ /* 0x0005ee0000100a00 */
[C---:B--2---:R-:W-:Y:S07]  /*b96b0*/  HMMA.1688.F32.TF32 R44, R28.reuse, R150, R64 ;  /* 0x000000961c2c723c */ /* 0x044fee0000081040 */
[----:B------:R-:W-:Y:S01]  /*b96c0*/  STL.64 [R1+0x430], R40 ;  /* 0x0004302801007387 */ /* 0x000fe20000100a00 */
[----:B------:R2:W-:Y:S02]  /*b96d0*/  STL.64 [R1+0x438], R42 ;  /* 0x0004382a01007387 */ /* 0x0005e40000100a00 */
[C---:B--2---:R-:W-:Y:S05]  /*b96e0*/  HMMA.1688.F32.TF32 R40, R28.reuse, R146, R164 ;  /* 0x000000921c28723c */ /* 0x044fea00000810a4 */
[----:B------:R-:W-:Y:S01]  /*b96f0*/  STL.64 [R1+0x3f0], R48 ;  /* 0x0003f03001007387 */ /* 0x000fe20000100a00 */
[----:B------:R2:W-:Y:S07]  /*b9700*/  STL.64 [R1+0x3f8], R50 ;  /* 0x0003f83201007387 */ /* 0x0005ee0000100a00 */
[----:B------:R-:W-:Y:S02]  /*b9710*/  STL.64 [R1+0x3e0], R44 ;  /* 0x0003e02c01007387 */ /* 0x000fe40000100a00 */
[----:B------:R3:W-:Y:S01]  /*b9720*/  STL.64 [R1+0x3e8], R46 ;  /* 0x0003e82e01007387 */ /* 0x0007e20000100a00 */
[C---:B--2---:R-:W-:Y:S08]  /*b9730*/  HMMA.1688.F32.TF32 R48, R28.reuse, R142, R108 ;  /* 0x0000008e1c30723c */ /* 0x044ff0000008106c */
[C---:B---3--:R-:W-:Y:S01]  /*b9740*/  HMMA.1688.F32.TF32 R44, R28.reuse, R138, R104 ;  /* 0x0000008a1c2c723c */ /* 0x048fe20000081068 */
[----:B------:R-:W-:Y:S01]  /*b9750*/  STL.64 [R1+0x3d0], R40 ;  /* 0x0003d02801007387 */ /* 0x000fe20000100a00 */
[----:B------:R2:W-:Y:S06]  /*b9760*/  STL.64 [R1+0x3d8], R42 ;  /* 0x0003d82a01007387 */ /* 0x0005ec0000100a00 */
[----:B--2---:R-:W-:Y:S08]  /*b9770*/  HMMA.1688.F32.TF32 R40, R28, R134, R100 ;  /* 0x000000861c28723c */ /* 0x004ff00000081064 */
[C---:B------:R-:W-:Y:S01]  /*b9780*/  HMMA.1688.F32.TF32 R28, R32.reuse, R94, R96 ;  /* 0x0000005e201c723c */ /* 0x040fe20000081060 */
[----:B------:R-:W-:Y:S01]  /*b9790*/  STL.64 [R1+0x3c0], R48 ;  /* 0x0003c03001007387 */ /* 0x000fe20000100a00 */
[----:B------:R-:W-:Y:S05]  /*b97a0*/  STL.64 [R1+0x3c8], R50 ;  /* 0x0003c83201007387 */ /* 0x000fea0000100a00 */
[----:B------:R-:W-:Y:S02]  /*b97b0*/  STL.64 [R1+0x3b0], R44 ;  /* 0x0003b02c01007387 */ /* 0x000fe40000100a00 */
[----:B------:R2:W-:Y:S02]  /*b97c0*/  STL.64 [R1+0x3b8], R46 ;  /* 0x0003b82e01007387 */ /* 0x0005e40000100a00 */
[C---:B--2---:R-:W-:Y:S04]  /*b97d0*/  HMMA.1688.F32.TF32 R44, R32.reuse, R86, R88 ;  /* 0x00000056202c723c */ /* 0x044fe80000081058 */
[----:B------:R-:W-:Y:S01]  /*b97e0*/  STL.64 [R1+0xf0], R40 ;  /* 0x0000f02801007387 */ /* 0x000fe20000100a00 */
[----:B------:R2:W-:Y:S07]  /*b97f0*/  STL.64 [R1+0xf8], R42 ;  /* 0x0000f82a01007387 */ /* 0x0005ee0000100a00 */
[----:B------:R-:W-:Y:S02]  /*b9800*/  STL.64 [R1+0x390], R28 ;  /* 0x0003901c01007387 */ /* 0x000fe40000100a00 */
[----:B------:R3:W-:Y:S01]  /*b9810*/  STL.64 [R1+0x398], R30 ;  /* 0x0003981e01007387 */ /* 0x0007e20000100a00 */
[C---:B--2---:R-:W-:Y:S08]  /*b9820*/  HMMA.1688.F32.TF32 R40, R32.reuse, R74, R80 ;  /* 0x0000004a2028723c */ /* 0x044ff00000081050 */
[C---:B---3--:R-:W-:Y:S08]  /*b9830*/  HMMA.1688.F32.TF32 R28, R32.reuse, R54, R8 ;  /* 0x00000036201c723c */ /* 0x048ff00000081008 */
[C---:B------:R-:W-:Y:S01]  /*b9840*/  HMMA.1688.F32.TF32 R8, R32.reuse, R122, R16 ;  /* 0x0000007a2008723c */ /* 0x040fe20000081010 */
[----:B------:R-:W-:Y:S01]  /*b9850*/  STL.64 [R1+0x380], R44 ;  /* 0x0003802c01007387 */ /* 0x000fe20000100a00 */
[----:B------:R-:W-:Y:S06]  /*b9860*/  STL.64 [R1+0x388], R46 ;  /* 0x0003882e01007387 */ /* 0x000fec0000100a00 */
[C---:B------:R-:W-:Y:S08]  /*b9870*/  HMMA.1688.F32.TF32 R16, R32.reuse, R6, R12 ;  /* 0x000000062010723c */ /* 0x040ff0000008100c */
[C---:B------:R-:W-:Y:S01]  /*b9880*/  HMMA.1688.F32.TF32 R12, R32.reuse, R250, R20 ;  /* 0x000000fa200c723c */ /* 0x040fe20000081014 */
        /* <DEDUP_REMOVED lines=8> */
[----:B------:R-:W-:Y:S04]  /*b9910*/  LDS R29, [R189+0x2c200] ;  /* 0x02c20000bd1d7984 */ /* 0x000fe80000000800 */
[----:B------:R-:W3:Y:S01]  /*b9920*/  LDS R31, [R189+0x2e200] ;  /* 0x02e20000bd1f7984 */ /* 0x000ee20000000800 */
[C---:B--2---:R-:W-:Y:S03]  /*b9930*/  HMMA.1688.F32.TF32 R8, R32.reuse, R242, R24 ;  /* 0x000000f22008723c */ /* 0x044fe60000081018 */
[----:B------:R2:W-:Y:S01]  /*b9940*/  STL.64 [R1+0x340], R16 ;  /* 0x0003401001007387 */ /* 0x0005e20000100a00 */
[----:B------:R4:W-:Y:S02]  /*b9950*/  STL.64 [R1+0x348], R18 ;  /* 0x0003481201007387 */ /* 0x0009e40000100a00 */
[----:B------:R-:W3:Y:S02]  /*b9960*/  LDL.LU R80, [R1+0x240] ;  /* 0x0002400001507983 */ /* 0x000ee40000300800 */
[----:B------:R-:W-:Y:S01]  /*b9970*/  STL.64 [R1+0x330], R12 ;  /* 0x0003300c01007387 */ /* 0x000fe20000100a00 */
[----:B------:R-:W-:Y:S11]  /*b9980*/  STL.64 [R1+0x338], R14 ;  /* 0x0003380e01007387 */ /* 0x000ff60000100a00 */
[----:B------:R-:W-:Y:S03]  /*b9990*/  @!UPT UIADD3 URZ, URZ, URZ, URZ ;  /* 0x0000003f3f3ff290 */ /* 0x000fe6000fffe03f */
[----:B------:R5:W-:Y:S01]  /*b99a0*/  STL.64 [R1+0x320], R8 ;  /* 0x0003200801007387 */ /* 0x000be20000100a00 */
[----:B------:R1:W-:Y:S02]  /*b99b0*/  STL.64 [R1+0x328], R10 ;  /* 0x0003280a01007387 */ /* 0x0003e40000100a00 */
        /* <DEDUP_REMOVED lines=63> */
[----:B--2---:R-:W2:Y:S02]  /*b9db0*/  LDL.LU R16, [R1+0x660] ;  /* 0x0006600001107983 */ /* 0x004ea40000300800 */
[----:B------:R-:W2:Y:S02]  /*b9dc0*/  LDL.LU R17, [R1+0x664] ;  /* 0x0006640001117983 */ /* 0x000ea40000300800 */
[----:B----4-:R-:W2:Y:S01]  /*b9dd0*/  LDL.LU R18, [R1+0x668] ;  /* 0x0006680001127983 */ /* 0x010ea20000300800 */
[----:B------:R-:W2:Y:S01]  /*b9de0*/  LDL.LU R19, [R1+0x66c] ;  /* 0x00066c0001137983 */ /* 0x000ea20000300800 */
[----:B-----5:R-:W4:Y:S02]  /*b9df0*/  LDL.LU R8, [R1+0x670] ;  /* 0x0006700001087983 */ /* 0x020f240000300800 */
[----:B------:R-:W4:Y:S02]  /*b9e00*/  LDL.LU R9, [R1+0x674] ;  /* 0x0006740001097983 */ /* 0x000f240000300800 */
[----:B-1----:R-:W4:Y:S01]  /*b9e10*/  LDL.LU R10, [R1+0x678] ;  /* 0x00067800010a7983 */ /* 0x002f220000300800 */
        /* <DEDUP_REMOVED lines=30> */
[C---:B----4-:R-:W-:Y:S08]  /*ba000*/  HMMA.1688.F32.TF32 R8, R32.reuse, R246, R8 ;  /* 0x000000f62008723c */ /* 0x050ff00000081008 */
[C---:B-----5:R-:W-:Y:S08]  /*ba010*/  HMMA.1688.F32.TF32 R12, R32.reuse, R154, R12 ;  /* 0x0000009a200c723c */ /* 0x060ff0000008100c */
[C---:B---3--:R-:W-:Y:S08]  /*ba020*/  HMMA.1688.F32.TF32 R20, R32.reuse, R150, R20 ;  /* 0x000000962014723c */ /* 0x048ff00000081014 */
[C---:B------:R-:W-:Y:S01]  /*ba030*/  HMMA.1688.F32.TF32 R24, R32.reuse, R146, R24 ;  /* 0x000000922018723c */ /* 0x040fe20000081018 */
[----:B------:R-:W-:Y:S01]  /*ba040*/  STL.64 [R1+0x670], R8 ;  /* 0x0006700801007387 */ /* 0x000fe20000100a00 */
[----:B------:R1:W-:Y:S03]  /*ba050*/  STL.64 [R1+0x678], R10 ;  /* 0x0006780a01007387 */ /* 0x0003e60000100a00 */
[----:B-1----:R-:W2:Y:S01]  /*ba060*/  LDL.LU.64 R10, [R1+0x3740] ;  /* 0x00374000010a7983 */ /* 0x002ea20000300a00 */
[----:B------:R-:W3:Y:S02]  /*ba070*/  LDL.LU.64 R8, [R1+0x3738] ;  /* 0x0037380001087983 */ /* 0x000ee40000300a00 */
[----:B------:R-:W-:Y:S02]  /*ba080*/  STL.64 [R1+0x490], R16 ;  /* 0x0004901001007387 */ /* 0x000fe40000100a00 */
[----:B------:R1:W-:Y:S02]  /*ba090*/  STL.64 [R1+0x498], R18 ;  /* 0x0004981201007387 */ /* 0x0003e40000100a00 */
[----:B-1----:R-:W4:Y:S01]  /*ba0a0*/  LDL.LU.64 R18, [R1+0x3730] ;  /* 0x0037300001127983 */ /* 0x002f220000300a00 */
[----:B------:R-:W4:Y:S02]  /*ba0b0*/  LDL.LU.64 R16, [R1+0x3728] ;  /* 0x0037280001107983 */ /* 0x000f240000300a00 */
[----:B------:R-:W-:Y:S02]  /*ba0c0*/  STL.64 [R1+0x480], R12 ;  /* 0x0004800c01007387 */ /* 0x000fe40000100a00 */
[----:B------:R1:W-:Y:S02]  /*ba0d0*/  STL.64 [R1+0x488], R14 ;  /* 0x0004880e01007387 */ /* 0x0003e40000100a00 */
[----:B-1----:R-:W5:Y:S01]  /*ba0e0*/  LDL.LU.64 R14, [R1+0x3720] ;  /* 0x00372000010e7983 */ /* 0x002f620000300a00 */
[----:B------:R-:W5:Y:S02]  /*ba0f0*/  LDL.LU.64 R12, [R1+0x3718] ;  /* 0x00371800010c7983 */ /* 0x000f640000300a00 */
[----:B------:R-:W-:Y:S02]  /*ba100*/  STL.64 [R1+0x470], R20 ;  /* 0x0004701401007387 */ /* 0x000fe40000100a00 */
[----:B------:R1:W-:Y:S02]  /*ba110*/  STL.64 [R1+0x478], R22 ;  /* 0x0004781601007387 */ /* 0x0003e40000100a00 */
[----:B-1----:R-:W2:Y:S01]  /*ba120*/  LDL.LU.64 R22, [R1+0x3710] ;  /* 0x0037100001167983 */ /* 0x002ea20000300a00 */
[----:B------:R-:W2:Y:S02]  /*ba130*/  LDL.LU.64 R20, [R1+0x3708] ;  /* 0x0037080001147983 */ /* 0x000ea40000300a00 */
[----:B------:R-:W-:Y:S02]  /*ba140*/  STL.64 [R1+0x460], R24 ;  /* 0x0004601801007387 */ /* 0x000fe40000100a00 */
[----:B------:R1:W-:Y:S02]  /*ba150*/  STL.64 [R1+0x468], R26 ;  /* 0x0004681a01007387 */ /* 0x0003e40000100a00 */
[----:B-1----:R-:W2:Y:S01]  /*ba160*/  LDL.LU.64 R26, [R1+0x3700] ;  /* 0x00370000011a7983 */ /* 0x002ea20000300a00 */
[----:B------:R-:W3:Y:S01]  /*ba170*/  LDL.LU.64 R24, [R1+0x36f8] ;  /* 0x0036f80001187983 */ /* 0x000ee20000300a00 */
[C---:B------:R-:W-:Y:S08]  /*ba180*/  HMMA.1688.F32.TF32 R68, R32.reuse, R142, R68 ;  /* 0x0000008e2044723c */ /* 0x040ff00000081044 */
[C---:B------:R-:W-:Y:S08]  /*ba190*/  HMMA.1688.F32.TF32 R236, R32.reuse, R138, R236 ;  /* 0x0000008a20ec723c */ /* 0x040ff000000810ec */
[----:B------:R-:W-:Y:S07]  /*ba1a0*/  HMMA.1688.F32.TF32 R32, R32, R134, R76 ;  /* 0x000000862020723c */ /* 0x000fee000008104c */
[----:B------:R-:W-:Y:S01]  /*ba1b0*/  STL.64 [R1+0x450], R68 ;  /* 0x0004504401007387 */ /* 0x000fe20000100a00 */
[----:B------:R1:W-:Y:S02]  /*ba1c0*/  STL.64 [R1+0x458], R70 ;  /* 0x0004584601007387 */ /* 0x0003e40000100a00 */
[C---:B-1----:R-:W-:Y:S05]  /*ba1d0*/  HMMA.1688.F32.TF32 R68, R36.reuse, R94, R128 ;  /* 0x0000005e2444723c */ /* 0x042fea0000081080 */
[----:B------:R-:W-:Y:S01]  /*ba1e0*/  STL.64 [R1+0x3a0], R236 ;  /* 0x0003a0ec01007387 */ /* 0x000fe20000100a00 */
[----:B------:R-:W-:Y:S02]  /*ba1f0*/  STL.64 [R1+0x3a8], R238 ;  /* 0x0003a8ee01007387 */ /* 0x000fe40000100a00 */
[C---:B------:R-:W-:Y:S05]  /*ba200*/  HMMA.1688.F32.TF32 R76, R36.reuse, R86, R124 ;  /* 0x00000056244c723c */ /* 0x040fea000008107c */
[----:B------:R-:W-:Y:S01]  /*ba210*/  STL.64 [R1+0x310], R32 ;  /* 0x0003102001007387 */ /* 0x000fe20000100a00 */
[----:B------:R1:W-:Y:S02]  /*ba220*/  STL.64 [R1+0x318], R34 ;  /* 0x0003182201007387 */ /* 0x0003e40000100a00 */
[C---:B------:R-:W-:Y:S08]  /*ba230*/  HMMA.1688.F32.TF32 R40, R36.reuse, R122, R40 ;  /* 0x0000007a2428723c */ /* 0x040ff00000081028 */
[C---:B-1----:R-:W-:Y:S01]  /*ba240*/  HMMA.1688.F32.TF32 R32, R36.reuse, R74, R116 ;  /* 0x0000004a2420723c */ /* 0x042fe20000081074 */
[----:B------:R-:W-:Y:S01]  /*ba250*/  STL.64 [R1+0x300], R68 ;  /* 0x0003004401007387 */ /* 0x000fe20000100a00 */
[----:B------:R1:W-:Y:S06]  /*ba260*/  STL.64 [R1+0x308], R70 ;  /* 0x0003084601007387 */ /* 0x0003ec0000100a00 */
[C---:B-1----:R-:W-:Y:S01]  /*ba270*/  HMMA.1688.F32.TF32 R68, R36.reuse, R54, R112 ;  /* 0x000000362444723c */ /* 0x042fe20000081070 */
[----:B------:R-:W-:Y:S01]  /*ba280*/  STL.64 [R1+0x2f0], R76 ;  /* 0x0002f04c01007387 */ /* 0x000fe20000100a00 */
[----:B------:R-:W-:Y:S11]  /*ba290*/  STL.64 [R1+0x2f8], R78 ;  /* 0x0002f84e01007387 */ /* 0x000ff60000100a00 */
[----:B------:R-:W-:Y:S02]  /*ba2a0*/  @!UPT UIADD3 URZ, URZ, URZ, URZ ;  /* 0x0000003f3f3ff290 */ /* 0x000fe4000fffe03f */
[----:B------:R-:W-:Y:S02]  /*ba2b0*/  STL.64 [R1+0x2e0], R32 ;  /* 0x0002e02001007387 */ /* 0x000fe40000100a00 */
[----:B------:R1:W-:Y:S02]  /*ba2c0*/  STL.64 [R1+0x2e8], R34 ;  /* 0x0002e82201007387 */ /* 0x0003e40000100a00 */
[C---:B-1----:R-:W-:Y:S08]  /*ba2d0*/  HMMA.1688.F32.TF32 R32, R36.reuse, R6, R44 ;  /* 0x000000062420723c */ /* 0x042ff0000008102c */
[C---:B------:R-:W-:Y:S01]  /*ba2e0*/  HMMA.1688.F32.TF32 R44, R36.reuse, R250, R48 ;  /* 0x000000fa242c723c */ /* 0x040fe20000081030 */
        /* <DEDUP_REMOVED lines=8> */
[----:B------:R1:W-:Y:S02]  /*ba370*/  STL.64 [R1+0x2a8], R46 ;  /* 0x0002a82e01007387 */ /* 0x0003e40000100a00 */
[C---:B-1----:R-:W-:Y:S08]  /*ba380*/  HMMA.1688.F32.TF32 R32, R36.reuse, R246, R60 ;  /* 0x000000f62420723c */ /* 0x042ff0000008103c */
[C---:B------:R-:W-:Y:S01]  /*ba390*/  HMMA.1688.F32.TF32 R44, R36.reuse, R158, R64 ;  /* 0x0000009e242c723c */ /* 0x040fe20000081040 */
[----:B------:R-:W-:Y:S01]  /*ba3a0*/  STL.64 [R1+0x290], R40 ;  /* 0x0002902801007387 */ /* 0x000fe20000100a00 */
[----:B------:R1:W-:Y:S06]  /*ba3b0*/  STL.64 [R1+0x298], R42 ;  /* 0x0002982a01007387 */ /* 0x0003ec0000100a00 */
[C---:B-1----:R-:W-:Y:S07]  /*ba3c0*/  HMMA.1688.F32.TF32 R40, R36.reuse, R154, R164 ;  /* 0x0000009a2428723c */ /* 0x042fee00000810a4 */
        /* <DEDUP_REMOVED lines=13> */
[----:B------:R-:W-:Y:S04]  /*ba4a0*/  @!UPT UIADD3 URZ, URZ, URZ, URZ ;  /* 0x0000003f3f3ff290 */ /* 0x000fe8000fffe03f */
[----:B------:R-:W-:Y:S01]  /*ba4b0*/  STL.64 [R1+0x600], R44 ;  /* 0x0006002c01007387 */ /* 0x000fe20000100a00 */
[----:B------:R1:W-:Y:S02]  /*ba4c0*/  STL.64 [R1+0x608], R46 ;  /* 0x0006082e01007387 */ /* 0x0003e40000100a00 */
[C---:B-1----:R-:W-:Y:S05]  /*ba4d0*/  HMMA.1688.F32.TF32 R44, R36.reuse, R138, R96 ;  /* 0x0000008a242c723c */ /* 0x042fea0000081060 */
[----:B------:R-:W-:Y:S01]  /*ba4e0*/  STL.64 [R1+0x280], R40 ;  /* 0x0002802801007387 */ /* 0x000fe20000100a00 */
[----:B------:R1:W-:Y:S02]  /*ba4f0*/  STL.64 [R1+0x288], R42 ;  /* 0x0002882a01007387 */ /* 0x0003e40000100a00 */
[----:B-1----:R-:W-:Y:S08]  /*ba500*/  HMMA.1688.F32.TF32 R40, R36, R134, R88 ;  /* 0x000000862428723c */ /* 0x002ff00000081058 */
[----:B------:R-:W-:Y:S01]  /*ba510*/  HMMA.1688.F32.TF32 R36, R28, R94, R80 ;  /* 0x0000005e1c24723c */ /* 0x000fe20000081050 */
[----:B------:R1:W-:Y:S01]  /*ba520*/  STL.64 [R1+0x270], R48 ;  /* 0x0002703001007387 */ /* 0x0003e20000100a00 */
[----:B------:R1:W-:Y:S05]  /*ba530*/  STL.64 [R1+0x278], R50 ;  /* 0x0002783201007387 */ /* 0x0003ea0000100a00 */
[----:B------:R-:W-:Y:S02]  /*ba540*/  STL.64 [R1+0x260], R44 ;  /* 0x0002602c01007387 */ /* 0x000fe40000100a00 */
[----:B------:R-:W-:Y:S01]  /*ba550*/  STL.64 [R1+0x268], R46 ;  /* 0x0002682e01007387 */ /* 0x000fe20000100a00 */
[----:B------:R-:W4:Y:S05]  /*ba560*/  LDL.LU R88, [R1+0x510] ;  /* 0x0005100001587983 */ /* 0x000f2a0000300800 */
[----:B------:R1:W-:Y:S01]  /*ba570*/  STL.64 [R1+0x250], R40 ;  /* 0x0002502801007387 */ /* 0x0003e20000100a00 */
[----:B------:R1:W-:Y:S07]  /*ba580*/  STL.64 [R1+0x258], R42 ;  /* 0x0002582a01007387 */ /* 0x0003ee0000100a00 */
[----:B------:R-:W-:Y:S02]  /*ba590*/  STL.64 [R1+0x5e0], R36 ;  /* 0x0005e02401007387 */ /* 0x000fe40000100a00 */
[----:B------:R1:W-:Y:S01]  /*ba5a0*/  STL.64 [R1+0x5e8], R38 ;  /* 0x0005e82601007387 */ /* 0x0003e20000100a00 */
[----:B------:R-:W4:Y:S01]  /*ba5b0*/  LDL.LU R89, [R1+0x514] ;  /* 0x0005140001597983 */ /* 0x000f220000300800 */
[----:B------:R-:W4:Y:S02]  /*ba5c0*/  LDL.LU R90, [R1+0x518] ;  /* 0x00051800015a7983 */ /* 0x000f240000300800 */
[----:B------:R-:W4:Y:S01]  /*ba5d0*/  LDL.LU R91, [R1+0x51c] ;  /* 0x00051c00015b7983 */ /* 0x000f220000300800 */
[----:B--2---:R-:W-:Y:S01]  /*ba5e0*/  MOV R96, R27 ;  /* 0x0000001b00607202 */ /* 0x004fe20000000f00 */
[----:B------:R-:W-:Y:S01]  /*ba5f0*/  IMAD.MOV.U32 R97, RZ, RZ, R26 ;  /* 0x000000ffff617224 */ /* 0x000fe200078e001a */
[----:B------:R-:W2:Y:S01]  /*ba600*/  LDL.LU R27, [R1+0x36f4] ;  /* 0x0036f400011b7983 */ /* 0x000ea20000300800 */
[----:B------:R-:W4:Y:S02]  /*ba610*/  LDL.LU R26, [R1+0x36f0] ;  /* 0x0036f000011a7983 */ /* 0x000f240000300800 */
[----:B---3--:R-:W-:Y:S01]  /*ba620*/  IMAD.MOV.U32 R98, RZ, RZ, R25 ;  /* 0x000000ffff627224 */ /* 0x008fe200078e0019 */
[----:B------:R-:W-:Y:S01]  /*ba630*/  MOV R99, R24 ;  /* 0x0000001800637202 */ /* 0x000fe20000000f00 */
        /* <DEDUP_REMOVED lines=18> */
[----:B-1----:R-:W5:Y:S02]  /*ba760*/  LDL.LU R48, [R1+0x5a0] ;  /* 0x0005a00001307983 */ /* 0x002f640000300800 */
        /* <DEDUP_REMOVED lines=43> */
[----:B------:R-:W-:Y:S01]  /*baa20*/  IMAD.MOV.U32 R80, RZ, RZ, R20 ;  /* 0x000000ffff507224 */ /* 0x000fe200078e0014 */
[----:B------:R-:W-:Y:S01]  /*baa30*/  MOV R81, R21 ;  /* 0x0000001500517202 */ /* 0x000fe20000000f00 */
[----:B------:R-:W-:-:S02]  /*baa40*/  IMAD.MOV.U32 R82, RZ, RZ, R22 ;  /* 0x000000ffff527224 */ /* 0x000fc400078e0016 */
[----:B------:R-:W-:Y:S02]  /*baa50*/  IMAD.MOV.U32 R83, RZ, RZ, R23 ;  /* 0x000000ffff537224 */ /* 0x000fe400078e0017 */
[----:B--2---:R-:W-:Y:S01]  /*baa60*/  IMAD.MOV.U32 R107, RZ, RZ, R27 ;  /* 0x000000ffff6b7224 */ /* 0x004fe200078e001b */
[----:B----4-:R-:W-:Y:S01]  /*baa70*/  MOV R106, R26 ;  /* 0x0000001a006a7202 */ /* 0x010fe20000000f00 */
[----:B---3--:R-:W-:Y:S02]  /*baa80*/  IMAD.MOV.U32 R105, RZ, RZ, R25 ;  /* 0x000000ffff697224 */ /* 0x008fe400078e0019 */
[----:B-----5:R-:W-:Y:S02]  /*baa90*/  IMAD.MOV.U32 R104, RZ, RZ, R24 ;  /* 0x000000ffff687224 */ /* 0x020fe400078e0018 */
        /* <DEDUP_REMOVED lines=8> */
[C---:B------:R-:W-:Y:S08]  /*bab20*/  HMMA.1688.F32.TF32 R36, R28.reuse, R86, R236 ;  /* 0x000000561c24723c */ /* 0x040ff000000810ec */
        /* <DEDUP_REMOVED lines=10> */
[C---:B----4-:R-:W-:Y:S01]  /*babd0*/  HMMA.1688.F32.TF32 R68, R28.reuse, R250, R112 ;  /* 0x000000fa1c44723c */ /* 0x050fe20000081070 */
[----:B------:R-:W-:Y:S01]  /*babe0*/  STL.64 [R1+0x220], R36 ;  /* 0x0002202401007387 */ /* 0x000fe20000100a00 */
[----:B------:R3:W-:Y:S11]  /*babf0*/  STL.64 [R1+0x228], R38 ;  /* 0x0002282601007387 */ /* 0x0007f60000100a00 */
[----:B------:R-:W-:Y:S02]  /*bac00*/  @!UPT UIADD3 URZ, URZ, URZ, URZ ;  /* 0x0000003f3f3ff290 */ /* 0x000fe4000fffe03f */
[----:B------:R-:W-:Y:S01]  /*bac10*/  STL.64 [R1+0x210], R76 ;  /* 0x0002104c01007387 */ /* 0x000fe20000100a00 */
[----:B------:R-:W-:Y:S07]  /*bac20*/  STL.64 [R1+0x218], R78 ;  /* 0x0002184e01007387 */ /* 0x000fee0000100a00 */
[----:B------:R-:W-:Y:S02]  /*bac30*/  STL.64 [R1+0x200], R68 ;  /* 0x0002004401007387 */ /* 0x000fe40000100a00 */
[----:B------:R-:W-:Y:S01]  /*bac40*/  STL.64 [R1+0x208], R70 ;  /* 0x0002084601007387 */ /* 0x000fe20000100a00 */
[----:B------:R-:W-:Y:S01]  /*bac50*/  HMMA.1688.F32.TF32 R44, R28, R158, R44 ;  /* 0x0000009e1c2c723c */ /* 0x000fe2000008102c */
[----:B------:R-:W-:Y:S01]  /*bac60*/  MOV R5, R122 ;  /* 0x0000007a00057202 */ /* 0x000fe20000000f00 */
[----:B------:R-:W-:-:S06]  /*bac70*/  IMAD.MOV.U32 R4, RZ, RZ, R123 ;  /* 0x000000ffff047224 */ /* 0x000fcc00078e007b */
[C---:B---3--:R-:W-:Y:S01]  /*bac80*/  HMMA.1688.F32.TF32 R36, R28.reuse, R242, R20 ;  /* 0x000000f21c24723c */ /* 0x048fe20000081014 */
[----:B------:R-:W-:Y:S04]  /*bac90*/  LDS R20, [R161+0x2c300] ;  /* 0x02c30000a1147984 */ /* 0x000fe80000000800 */
[----:B------:R-:W-:Y:S04]  /*baca0*/  LDS R22, [R161+0x2e300] ;  /* 0x02e30000a1167984 */ /* 0x000fe80000000800 */
[----:B------:R-:W-:Y:S04]  /*bacb0*/  LDS R21, [R189+0x2c300] ;  /* 0x02c30000bd157984 */ /* 0x000fe80000000800 */
[----:B------:R-:W1:Y:S10]  /*bacc0*/  LDS R23, [R189+0x2e300] ;  /* 0x02e30000bd177984 */ /* 0x000e740000000800 */
        /* <DEDUP_REMOVED lines=12> */
[C---:B---3--:R-:W-:Y:S08]  /*bad90*/  HMMA.1688.F32.TF32 R44, R28.reuse, R146, R60 ;  /* 0x000000921c2c723c */ /* 0x048ff0000008103c */
[C---:B----4-:R-:W-:Y:S07]  /*bada0*/  HMMA.1688.F32.TF32 R40, R28.reuse, R142, R64 ;  /* 0x0000008e1c28723c */ /* 0x050fee0000081040 */
[----:B------:R-:W-:Y:S01]  /*badb0*/  STL.64 [R1+0x590], R36 ;  /* 0x0005902401007387 */ /* 0x000fe20000100a00 */
[----:B------:R3:W-:Y:S02]  /*badc0*/  STL.64 [R1+0x598], R38 ;  /* 0x0005982601007387 */ /* 0x0007e40000100a00 */
[C---:B---3--:R-:W-:Y:S08]  /*badd0*/  HMMA.1688.F32.TF32 R36, R28.reuse, R138, R164 ;  /* 0x0000008a1c24723c */ /* 0x048ff000000810a4 */
[----:B--2---:R-:W-:Y:S01]  /*bade0*/  HMMA.1688.F32.TF32 R28, R28, R134, R24 ;  /* 0x000000861c1c723c */ /* 0x004fe20000081018 */
[----:B------:R-:W-:Y:S01]  /*badf0*/  STL.64 [R1+0x580], R44 ;  /* 0x0005802c01007387 */ /* 0x000fe20000100a00 */
[----:B------:R-:W-:Y:S03]  /*bae00*/  STL.64 [R1+0x588], R46 ;  /* 0x0005882e01007387 */ /* 0x000fe60000100a00 */
[----:B------:R-:W-:Y:S02]  /*bae10*/  STL.64 [R1+0x570], R40 ;  /* 0x0005702801007387 */ /* 0x000fe40000100a00 */
[----:B------:R-:W-:Y:S02]  /*bae20*/  STL.64 [R1+0x578], R42 ;  /* 0x0005782a01007387 */ /* 0x000fe40000100a00 */
[----:B------:R-:W-:-:S02]  /*bae30*/  IMAD.MOV.U32 R145, RZ, RZ, R6 ;  /* 0x000000ffff917224 */ /* 0x000fc400078e0006 */
[----:B------:R-:W-:Y:S01]  /*bae40*/  IMAD.MOV.U32 R144, RZ, RZ, R7 ;  /* 0x000000ffff907224 */ /* 0x000fe200078e0007 */
[----:B------:R-:W-:Y:S01]  /*bae50*/  MOV R137, R250 ;  /* 0x000000fa00897202 */ /* 0x000fe20000000f00 */
[----:B------:R-:W-:Y:S02]  /*bae60*/  IMAD.MOV.U32 R136, RZ, RZ, R251 ;  /* 0x000000ffff887224 */ /* 0x000fe400078e00fb */
[----:B------:R-:W-:Y:S01]  /*bae70*/  IMAD.MOV.U32 R133, RZ, RZ, R246 ;  /* 0x000000ffff857224 */ /* 0x000fe200078e00f6 */
[----:B------:R-:W-:Y:S01]  /*bae80*/  MOV R132, R247 ;  /* 0x000000f700847202 */ /* 0x000fe20000000f00 */
[----:B------:R-:W-:Y:S04]  /*bae90*/  LDS R164, [R161+0x2c380] ;  /* 0x02c38000a1a47984 */ /* 0x000fe80000000800 */
[----:B------:R-:W-:Y:S04]  /*baea0*/  LDS R166, [R161+0x2e380] ;  /* 0x02e38000a1a67984 */ /* 0x000fe80000000800 */
[----:B------:R-:W-:Y:S04]  /*baeb0*/  LDS R165, [R189+0x2c380] ;  /* 0x02c38000bda57984 */ /* 0x000fe80000000800 */
[----:B------:R-:W2:Y:S04]  /*baec0*/  LDS R167, [R189+0x2e380] ;  /* 0x02e38000bda77984 */ /* 0x000ea80000000800 */
[----:B------:R-:W-:Y:S01]  /*baed0*/  STL.64 [R1+0x560], R36 ;  /* 0x0005602401007387 */ /* 0x000fe20000100a00 */
[----:B------:R-:W-:Y:S02]  /*baee0*/  STL.64 [R1+0x568], R38 ;  /* 0x0005682601007387 */ /* 0x000fe40000100a00 */
[----:B------:R-:W-:Y:S02]  /*baef0*/  STL.64 [R1+0x1e0], R28 ;  /* 0x0001e01c01007387 */ /* 0x000fe40000100a00 */
[----:B------:R3:W-:Y:S02]  /*baf00*/  STL.64 [R1+0x1e8], R30 ;  /* 0x0001e81e01007387 */ /* 0x0007e40000100a00 */
[C---:B---3--:R-:W-:Y:S08]  /*baf10*/  HMMA.1688.F32.TF32 R28, R32.reuse, R94, R108 ;  /* 0x0000005e201c723c */ /* 0x048ff0000008106c */
[C---:B------:R-:W-:Y:S01]  /*baf20*/  HMMA.1688.F32.TF32 R36, R32.reuse, R86, R104 ;  /* 0x000000562024723c */ /* 0x040fe20000081068 */
[----:B------:R-:W-:Y:S01]  /*baf30*/  IMAD.MOV.U32 R26, RZ, RZ, R5 ;  /* 0x000000ffff1a7224 */ /* 0x000fe200078e0005 */
[----:B------:R-:W-:Y:S11]  /*baf40*/  MOV R27, R4 ;  /* 0x00000004001b7202 */ /* 0x000ff60000000f00 */
[----:B------:R-:W-:Y:S02]  /*baf50*/  @!UPT UIADD3 URZ, URZ, URZ, URZ ;  /* 0x0000003f3f3ff290 */ /* 0x000fe4000fffe03f */
[----:B------:R-:W-:Y:S01]  /*baf60*/  STL.64 [R1+0x550], R28 ;  /* 0x0005501c01007387 */ /* 0x000fe20000100a00 */
[----:B------:R3:W-:Y:S02]  /*baf70*/  STL.64 [R1+0x558], R30 ;  /* 0x0005581e01007387 */ /* 0x0007e40000100a00 */
[C---:B---3--:R-:W-:Y:S08]  /*baf80*/  HMMA.1688.F32.TF32 R28, R32.reuse, R74, R100 ;  /* 0x0000004a201c723c */ /* 0x048ff00000081064 */
[C---:B------:R-:W-:Y:S01]  /*baf90*/  HMMA.1688.F32.TF32 R40, R32.reuse, R54, R96 ;  /* 0x000000362028723c */ /* 0x040fe20000081060 */
[----:B------:R-:W-:Y:S01]  /*bafa0*/  STL.64 [R1+0x540], R36 ;  /* 0x0005402401007387 */ /* 0x000fe20000100a00 */
[----:B------:R3:W-:Y:S06]  /*bafb0*/  STL.64 [R1+0x548], R38 ;  /* 0x0005482601007387 */ /* 0x0007ec0000100a00 */
[C---:B---3--:R-:W-:Y:S07]  /*bafc0*/  HMMA.1688.F32.TF32 R36, R32.reuse, R26, R88 ;  /* 0x0000001a2024723c */ /* 0x048fee0000081058 */
[----:B------:R-:W-:Y:S01]  /*bafd0*/  STL.64 [R1+0x530], R28 ;  /* 0x0005301c01007387 */ /* 0x000fe20000100a00 */
[----:B------:R3:W-:Y:S02]  /*bafe0*/  STL.64 [R1+0x538], R30 ;  /* 0x0005381e01007387 */ /* 0x0007e40000100a00 */
[C---:B---3--:R-:W-:Y:S05]  /*baff0*/  HMMA.1688.F32.TF32 R28, R32.reuse, R6, R80 ;  /* 0x00000006201c723c */ /* 0x048fea0000081050 */
[----:B------:R3:W-:Y:S01]  /*bb000*/  STL.64 [R1+0x520], R40 ;  /* 0x0005202801007387 */ /* 0x0007e20000100a00 */
[----:B------:R4:W-:Y:S02]  /*bb010*/  STL.64 [R1+0x528], R42 ;  /* 0x0005282a01007387 */ /* 0x0009e40000100a00 */
[----:B------:R-:W5:Y:S05]  /*bb020*/  LDL.LU R88, [R1+0x30] ;  /* 0x0000300001587983 */ /* 0x000f6a0000300800 */
[----:B------:R1:W-:Y:S01]  /*bb030*/  STL.64 [R1+0x510], R36 ;  /* 0x0005102401007387 */ /* 0x0003e20000100a00 */
[----:B------:R1:W-:Y:S09]  /*bb040*/  STL.64 [R1+0x518], R38 ;  /* 0x0005182601007387 */ /* 0x0003f20000100a00 */
[----:B------:R-:W-:Y:S01]  /*bb050*/  STL.64 [R1+0x500], R28 ;  /* 0x0005001c01007387 */ /* 0x000fe20000100a00 */
        /* <DEDUP_REMOVED lines=84> */
[C---:B--2---:R-:W-:Y:S08]  /*bb5a0*/  HMMA.1688.F32.TF32 R28, R32.reuse, R250, R36 ;  /* 0x000000fa201c723c */ /* 0x044ff00000081024 */
[C---:B------:R-:W-:Y:S08]  /*bb5b0*/  HMMA.1688.F32.TF32 R36, R32.reuse, R242, R68 ;  /* 0x000000f22024723c */ /* 0x040ff00000081044 */
[C---:B---3--:R-:W-:Y:S01]  /*bb5c0*/  HMMA.1688.F32.TF32 R68, R32.reuse, R246, R236 ;  /* 0x000000f62044723c */ /* 0x048fe200000810ec */
[----:B------:R-:W-:Y:S04]  /*bb5d0*/  LDS R236, [R161+0x30000] ;  /* 0x03000000a1ec7984 */ /* 0x000fe80000000800 */
[----:B------:R-:W-:Y:S04]  /*bb5e0*/  LDS R238, [R161+0x32000] ;  /* 0x03200000a1ee7984 */ /* 0x000fe80000000800 */
[----:B------:R-:W-:Y:S04]  /*bb5f0*/  LDS R237, [R189+0x30000] ;  /* 0x03000000bded7984 */ /* 0x000fe80000000800 */
[----:B------:R-:W-:Y:S04]  /*bb600*/  LDS R239, [R189+0x32000] ;  /* 0x03200000bdef7984 */ /* 0x000fe80000000800 */
[----:B------:R-:W-:Y:S01]  /*bb610*/  STL.64 [R1+0x4f0], R28 ;  /* 0x0004f01c01007387 */ /* 0x000fe20000100a00 */
[----:B------:R1:W-:Y:S02]  /*bb620*/  STL.64 [R1+0x4f8], R30 ;  /* 0x0004f81e01007387 */ /* 0x0003e40000100a00 */
[C---:B-1----:R-:W-:Y:S01]  /*bb630*/  HMMA.1688.F32.TF32 R28, R32.reuse, R158, R76 ;  /* 0x0000009e201c723c */ /* 0x042fe2000008104c */
[----:B------:R-:W-:Y:S01]  /*bb640*/  STL.64 [R1+0x4e0], R36 ;  /* 0x0004e02401007387 */ /* 0x000fe20000100a00 */
[----:B------:R1:W-:Y:S02]  /*bb650*/  STL.64 [R1+0x4e8], R38 ;  /* 0x0004e82601007387 */ /* 0x0003e40000100a00 */
[----:B------:R-:W-:Y:S02]  /*bb660*/  STL.64 [R1+0x4d0], R68 ;  /* 0x0004d04401007387 */ /* 0x000fe40000100a00 */
[----:B------:R2:W-:Y:S02]  /*bb670*/  STL.64 [R1+0x4d8], R70 ;  /* 0x0004d84601007387 */ /* 0x0005e40000100a00 */
[C---:B-1----:R-:W-:Y:S08]  /*bb680*/  HMMA.1688.F32.TF32 R36, R32.reuse, R154, R128 ;  /* 0x0000009a2024723c */ /* 0x042ff00000081080 */
[C---:B--2---:R-:W-:Y:S07]  /*bb690*/  HMMA.1688.F32.TF32 R68, R32.reuse, R150, R124 ;  /* 0x000000962044723c */ /* 0x044fee000008107c */
[----:B------:R-:W-:Y:S01]  /*bb6a0*/  STL.64 [R1+0x4c0], R28 ;  /* 0x0004c01c01007387 */ /* 0x000fe20000100a00 */
[----:B------:R4:W-:Y:S02]  /*bb6b0*/  STL.64 [R1+0x4c8], R30 ;  /* 0x0004c81e01007387 */ /* 0x0009e40000100a00 */
[C---:B----4-:R-:W-:Y:S05]  /*bb6c0*/  HMMA.1688.F32.TF32 R28, R32.reuse, R146, R120 ;  /* 0x00000092201c723c */ /* 0x050fea0000081078 */
        /* <DEDUP_REMOVED lines=8> */
[----:B-1----:R-:W-:Y:S07]  /*bb750*/  HMMA.1688.F32.TF32 R28, R32, R134, R40 ;  /* 0x00000086201c723c */ /* 0x002fee0000081028 */
[----:B------:R-:W-:Y:S01]  /*bb760*/  STL.64 [R1+0xd0], R36 ;  /* 0x0000d02401007387 */ /* 0x000fe20000100a00 */
[----:B------:R1:W-:Y:S07]  /*bb770*/  STL.64 [R1+0xd8], R38 ;  /* 0x0000d82601007387 */ /* 0x0003ee0000100a00 */
[----:B------:R-:W-:Y:S02]  /*bb780*/  STL.64 [R1+0xc0], R68 ;  /* 0x0000c04401007387 */ /* 0x000fe40000100a00 */
[----:B------:R-:W-:Y:S01]  /*bb790*/  STL.64 [R1+0xc8], R70 ;  /* 0x0000c84601007387 */ /* 0x000fe20000100a00 */
[C---:B------:R-:W-:Y:S08]  /*bb7a0*/  HMMA.1688.F32.TF32 R32, R20.reuse, R86, R48 ;  /* 0x000000561420723c */ /* 0x040ff00000081030 */
[C---:B-1----:R-:W-:Y:S01]  /*bb7b0*/  HMMA.1688.F32.TF32 R36, R20.reuse, R94, R44 ;  /* 0x0000005e1424723c */ /* 0x042fe2000008102c */
[----:B------:R-:W-:Y:S01]  /*bb7c0*/  STL.64 [R1+0xb0], R28 ;  /* 0x0000b01c01007387 */ /* 0x000fe20000100a00 */
[----:B------:R1:W-:Y:S06]  /*bb7d0*/  STL.64 [R1+0xb8], R30 ;  /* 0x0000b81e01007387 */ /* 0x0003ec0000100a00 */
[C---:B-1----:R-:W-:Y:S11]  /*bb7e0*/  HMMA.1688.F32.TF32 R28, R20.reuse, R74, R56 ;  /* 0x0000004a141c723c */ /* 0x042ff60000081038 */
[----:B------:R-:W-:Y:S04]  /*bb7f0*/  @!UPT UIADD3 URZ, URZ, URZ, URZ ;  /* 0x0000003f3f3ff290 */ /* 0x000fe8000fffe03f */
[----:B------:R-:W-:Y:S01]  /*bb800*/  STL.64 [R1+0xa0], R36 ;  /* 0x0000a02401007387 */ /* 0x000fe20000100a00 */
[----:B------:R1:W-:Y:S02]  /*bb810*/  STL.64 [R1+0xa8], R38 ;  /* 0x0000a82601007387 */ /* 0x0003e40000100a00 */
        /* <DEDUP_REMOVED lines=8> */
[----:B------:R-:W-:Y:S07]  /*bb8a0*/  STL.64 [R1+0x78], R38 ;  /* 0x0000782601007387 */ /* 0x000fee0000100a00 */
[----:B------:R-:W-:Y:S02]  /*bb8b0*/  STL.64 [R1+0x60], R32 ;  /* 0x0000602001007387 */ /* 0x000fe40000100a00 */
[----:B------:R-:W-:Y:S06]  /*bb8c0*/  STL.64 [R1+0x68], R34 ;  /* 0x0000682201007387 */ /* 0x000fec0000100a00 */
[----:B------:R-:W-:Y:S01]  /*bb8d0*/  STL.64 [R1+0x50], R28 ;  /* 0x0000501c01007387 */ /* 0x000fe20000100a00 */
[----:B------:R1:W-:Y:S02]  /*bb8e0*/  STL.64 [R1+0x58], R30 ;  /* 0x0000581e01007387 */ /* 0x0003e40000100a00 */
[----:B------:R-:W2:Y:S02]  /*bb8f0*/  LDL.LU.64 R6, [R1+0x36c0] ;  /* 0x0036c00001067983 */ /* 0x000ea40000300a00 */
[----:B------:R-:W2:Y:S01]  /*bb900*/  LDL.LU.64 R4, [R1+0x36b8] ;  /* 0x0036b80001047983 */ /* 0x000ea20000300a00 */
[C---:B-1----:R-:W-:Y:S11]  /*bb910*/  HMMA.1688.F32.TF32 R28, R20.reuse, R250, R104 ;  /* 0x000000fa141c723c */ /* 0x042ff60000081068 */
[----:B------:R-:W-:Y:S11]  /*bb920*/  @!UPT UIADD3 URZ, URZ, URZ, URZ ;  /* 0x0000003f3f3ff290 */ /* 0x000ff6000fffe03f */
[----:B------:R-:W-:Y:S01]  /*bb930*/  @!UPT UIADD3 URZ, URZ, URZ, URZ ;  /* 0x0000003f3f3ff290 */ /* 0x000fe2000fffe03f */
[----:B------:R-:W-:Y:S01]  /*bb940*/  STL.64 [R1+0x40], R28 ;  /* 0x0000401c01007387 */ /* 0x000fe20000100a00 */
[----:B------:R5:W-:Y:S02]  /*bb950*/  STL.64 [R1+0x48], R30 ;  /* 0x0000481e01007387 */ /* 0x000be40000100a00 */
[----:B------:R-:W3:Y:S02]  /*bb960*/  LDL.LU.64 R250, [R1+0x36b0] ;  /* 0x0036b00001fa7983 */ /* 0x000ee40000300a00 */
[----:B------:R-:W3:Y:S01]  /*bb970*/  LDL.LU.64 R248, [R1+0x36a8] ;  /* 0x0036a80001f87983 */ /* 0x000ee20000300a00 */
[C---:B-----5:R-:W-:Y:S01]  /*bb980*/  HMMA.1688.F32.TF32 R28, R20.reuse, R242, R88 ;  /* 0x000000f2141c723c */ /* 0x060fe20000081058 */
[----:B------:R-:W4:Y:S11]  /*bb990*/  LDL.LU R88, [R1+0x830] ;  /* 0x0008300001587983 */ /* 0x000f360000300800 */
[----:B------:R-:W-:Y:S11]  /*bb9a0*/  @!UPT UIADD3 URZ, URZ, URZ, URZ ;  /* 0x0000003f3f3ff290 */ /* 0x000ff6000fffe03f */
[----:B------:R-:W-:Y:S01]  /*bb9b0*/  STL.64 [R1+0x30], R28 ;  /* 0x0000301c01007387 */ /* 0x000fe20000100a00 */
[----:B------:R1:W-:Y:S02]  /*bb9c0*/  STL.64 [R1+0x38], R30 ;  /* 0x0000381e01007387 */ /* 0x0003e40000100a00 */
[----:B------:R-:W4:Y:S01]  /*bb9d0*/  LDL.LU R89, [R1+0x834] ;  /* 0x0008340001597983 */ /* 0x000f220000300800 */
[C---:B------:R-:W-:Y:S01]  /*bb9e0*/  HMMA.1688.F32.TF32 R36, R20.reuse, R158, R96 ;  /* 0x0000009e1424723c */ /* 0x040fe20000081060 */
[----:B------:R-:W4:Y:S01]  /*bb9f0*/  LDL.LU R90, [R1+0x838] ;  /* 0x00083800015a7983 */ /* 0x000f220000300800 */
[----:B------:R-:W4:Y:S06]  /*bba00*/  LDL.LU R91, [R1+0x83c] ;  /* 0x00083c00015b7983 */ /* 0x000f2c0000300800 */
[C---:B-1----:R-:W-:Y:S08]  /*bba10*/  HMMA.1688.F32.TF32 R28, R20.reuse, R246, R100 ;  /* 0x000000f6141c723c */ /* 0x042ff00000081064 */
[C---:B------:R-:W-:Y:S11]  /*bba20*/  HMMA.1688.F32.TF32 R32, R20.reuse, R154, R80 ;  /* 0x0000009a1420723c */ /* 0x040ff60000081050 */
[----:B------:R-:W-:Y:S04]  /*bba30*/  @!UPT UIADD3 URZ, URZ, URZ, URZ ;  /* 0x0000003f3f3ff290 */ /* 0x000fe8000fffe03f */
[----:B------:R-:W-:Y:S01]  /*bba40*/  STL.64 [R1+0x650], R28 ;  /* 0x0006501c01007387 */ /* 0x000fe20000100a00 */
[----:B------:R3:W-:Y:S02]  /*bba50*/  STL.64 [R1+0x658], R30 ;  /* 0x0006581e01007387 */ /* 0x0007e40000100a00 */
[----:B------:R-:W5:Y:S02]  /*bba60*/  LDL.LU.64 R246, [R1+0x36a0] ;  /* 0x0036a00001f67983 */ /* 0x000f640000300a00 */
[----:B------:R-:W5:Y:S01]  /*bba70*/  LDL.LU.64 R244, [R1+0x3698] ;  /* 0x0036980001f47983 */ /* 0x000f620000300a00 */
[----:B------:R-:W-:Y:S01]  /*bba80*/  STL.64 [R1+0x640], R36 ;  /* 0x0006402401007387 */ /* 0x000fe20000100a00 */
[----:B------:R-:W-:Y:S02]  /*bba90*/  STL.64 [R1+0x648], R38 ;  /* 0x0006482601007387 */ /* 0x000fe40000100a00 */
[----:B------:R-:W-:Y:S02]  /*bbaa0*/  STL.64 [R1+0x5f0], R32 ;  /* 0x0005f02001007387 */ /* 0x000fe40000100a00 */
[----:B------:R-:W-:Y:S01]  /*bbab0*/  IMAD.MOV.U32 R80, RZ, RZ, R9 ;  /* 0x000000ffff507224 */ /* 0x000fe200078e0009 */
[----:B------:R-:W-:Y:S01]  /*bbac0*/  STL.64 [R1+0x5f8], R34 ;  /* 0x0005f82201007387 */ /* 0x000fe20000100a00 */
[----:B------:R-:W4:Y:S02]  /*bbad0*/  LDL.LU R9, [R1+0x3694] ;  /* 0x0036940001097983 */ /* 0x000f240000300800 */
        /* <DEDUP_REMOVED lines=8> */
[----:B------:R-:W4:Y:S02]  /*bbb60*/  LDL.LU R10, [R1+0x3690] ;  /* 0x00369000010a7983 */ /* 0x000f240000300800 */
[----:B------:R-:W4:Y:S01]  /*bbb70*/  LDL.LU R11, [R1+0x368c] ;  /* 0x00368c00010b7983 */ /* 0x000f220000300800 */
[----:B------:R-:W3:Y:S01]  /*bbb80*/  LDL.LU R3, [R1+0x3688] ;  /* 0x0036880001037983 */ /* 0x000ee20000300800 */
[----:B--2---:R-:W-:Y:S01]  /*bbb90*/  HMMA.1688.F32.TF32 R4, R20, R142, R4 ;  /* 0x0000008e1404723c */ /* 0x004fe20000081004 */
[----:B------:R-:W-:Y:S01]  /*bbba0*/  IMAD.MOV.U32 R48, RZ, RZ, R160 ;  /* 0x000000ffff307224 */ /* 0x000fe200078e00a0 */
[----:B------:R-:W-:Y:S01]  /*bbbb0*/  MOV R49, R191 ;  /* 0x000000bf00317202 */ /* 0x000fe20000000f00 */
[----:B------:R-:W-:-:S02]  /*bbbc0*/  IMAD.MOV.U32 R50, RZ, RZ, R190 ;  /* 0x000000ffff327224 */ /* 0x000fc400078e00be */
[----:B------:R-:W-:-:S03]  /*bbbd0*/  IMAD.MOV.U32 R51, RZ, RZ, R163 ;  /* 0x000000ffff337224 */ /* 0x000fc600078e00a3 */
[----:B-----5:R-:W-:Y:S11]  /*bbbe0*/  HMMA.1688.F32.TF32 R28, R20, R146, R244 ;  /* 0x00000092141c723c */ /* 0x020ff600000810f4 */
[----:B------:R-:W-:Y:S11]  /*bbbf0*/  @!UPT UIADD3 URZ, URZ, URZ, URZ ;  /* 0x0000003f3f3ff290 */ /* 0x000ff6000fffe03f */
[----:B------:R-:W-:Y:S01]  /*bbc00*/  @!UPT UIADD3 URZ, URZ, URZ, URZ ;  /* 0x0000003f3f3ff290 */ /* 0x000fe2000fffe03f */
[----:B------:R-:W-:Y:S01]  /*bbc10*/  STL.64 [R1+0x10], R28 ;  /* 0x0000101c01007387 */ /* 0x000fe20000100a00 */
[----:B------:R-:W-:Y:S02]  /*bbc20*/  STL.64 [R1+0x18], R30 ;  /* 0x0000181e01007387 */ /* 0x000fe40000100a00 */
[----:B------:R-:W2:Y:S02]  /*bbc30*/  LDL.LU R160, [R1+0x3684] ;  /* 0x0036840001a07983 */ /* 0x000ea40000300800 */
[----:B------:R1:W-:Y:S01]  /*bbc40*/  STL.64 [R1], R4 ;  /* 0x0000000401007387 */ /* 0x0003e20000100a00 */
[----:B------:R5:W-:Y:S01]  /*bbc50*/  STL.64 [R1+0x8], R6 ;  /* 0x0000080601007387 */ /* 0x000be20000100a00 */
[----:B------:R-:W2:Y:S02]  /*bbc60*/  LDL.LU R191, [R1+0x3680] ;  /* 0x0036800001bf7983 */ /* 0x000ea40000300800 */
[----:B------:R-:W2:Y:S02]  /*bbc70*/  LDL.LU R190, [R1+0x367c] ;  /* 0x00367c0001be7983 */ /* 0x000ea40000300800 */
[----:B------:R-:W2:Y:S01]  /*bbc80*/  LDL.LU R163, [R1+0x3678] ;  /* 0x0036780001a37983 */ /* 0x000ea20000300800 */
[----:B-1----:R-:W-:-:S02]  /*bbc90*/  MOV R4, R162 ;  /* 0x000000a200047202 */ /* 0x002fc40000000f00 */
[----:B------:R-:W2:Y:S01]  /*bbca0*/  LDL.LU R162, [R1+0x3674] ;  /* 0x0036740001a27983 */ /* 0x000ea20000300800 */
[----:B------:R-:W-:Y:S02]  /*bbcb0*/  IMAD.MOV.U32 R5, RZ, RZ, R2 ;  /* 0x000000ffff057224 */ /* 0x000fe400078e0002 */
[----:B-----5:R-:W-:Y:S01]  /*bbcc0*/  IMAD.MOV.U32 R6, RZ, RZ, R0 ;  /* 0x000000ffff067224 */ /* 0x020fe200078e0000 */
[----:B------:R-:W-:-:S07]  /*bbcd0*/  MOV R7, R252 ;  /* 0x000000fc00077202 */ /* 0x000fce0000000f00 */
[----:B------:R-:W-:Y:S08]  /*bbce0*/  HMMA.1688.F32.TF32 R4, R164, R26, R4 ;  /* 0x0000001aa404723c */ /* 0x000ff00000081004 */
[C---:B------:R-:W-:Y:S08]  /*bbcf0*/  HMMA.1688.F32.TF32 R244, R20.reuse, R134, R12 ;  /* 0x0000008614f4723c */ /* 0x040ff0000008100c */
[----:B----4-:R-:W-:Y:S08]  /*bbd00*/  HMMA.1688.F32.TF32 R248, R20, R138, R8 ;  /* 0x0000008a14f8723c */ /* 0x010ff00000081008 */
[----:B------:R-:W-:Y:S01]  /*bbd10*/  HMMA.1688.F32.TF32 R8, R164, R94, R16 ;  /* 0x0000005ea408723c */ /* 0x000fe20000081010 */
[----:B---3--:R-:W1:Y:S04]  /*bbd20*/  LDSM.16.M88.4 R20, [R3+0x156180] ;  /* 0x156180000314783b */ /* 0x008e680000000200 */
[----:B------:R-:W3:Y:S04]  /*bbd30*/  LDSM.16.M88.4 R16, [R3+0x158180] ;  /* 0x158180000310783b */ /* 0x000ee80000000200 */
[----:B------:R-:W2:Y:S01]  /*bbd40*/  LDSM.16.M88.4 R12, [R3+0x15a180] ;  /* 0x15a18000030c783b */ /* 0x000ea20000000200 */
[----:B------:R-:W-:-:S03]  /*bbd50*/  IMAD.MOV.U32 R252, RZ, RZ, c[0x0][0x188] ;  /* 0x00006200fffc7624 */ /* 0x000fc600078e00ff */
        /* <DEDUP_REMOVED lines=9> */
[----:B------:R-:W-:Y:S01]  /*bbdf0*/  STL.64 [R1+0x6e0], R8 ;  /* 0x0006e00801007387 */ /* 0x000fe20000100a00 */
[----:B------:R5:W-:Y:S02]  /*bbe00*/  STL.64 [R1+0x6e8], R10 ;  /* 0x0006e80a01007387 */ /* 0x000be40000100a00 */
[----:B------:R-:W4:Y:S02]  /*bbe10*/  LDL.LU R2, [R1+0x3670] ;  /* 0x0036700001027983 */ /* 0x000f240000300800 */
[----:B------:R-:W4:Y:S01]  /*bbe20*/  LDL.LU R0, [R1+0x366c] ;  /* 0x00366c0001007983 */ /* 0x000f220000300800 */
[C---:B-----5:R-:W-:Y:S11]  /*bbe30*/  HMMA.1688.F32.TF32 R8, R164.reuse, R86, R88 ;  /* 0x00000056a408723c */ /* 0x060ff60000081058 */
[----:B------:R-:W-:Y:S11]  /*bbe40*/  @!UPT UIADD3 URZ, URZ, URZ, URZ ;  /* 0x0000003f3f3ff290 */ /* 0x000ff6000fffe03f */
[----:B------:R-:W-:Y:S01]  /*bbe50*/  @!UPT UIADD3 URZ, URZ, URZ, URZ ;  /* 0x0000003f3f3ff290 */ /* 0x000fe2000fffe03f */
[----:B------:R-:W-:Y:S01]  /*bbe60*/  STL.64 [R1+0x6d0], R8 ;  /* 0x0006d00801007387 */ /* 0x000fe20000100a00 */
[----:B------:R5:W-:Y:S02]  /*bbe70*/  STL.64 [R1+0x6d8], R10 ;  /* 0x0006d80a01007387 */ /* 0x000be40000100a00 */
[----:B------:R-:W-:Y:S01]  /*bbe80*/  IMAD.SHL.U32 R252, R252, 0x80, RZ ;  /* 0x00000080fcfc7824 */ /* 0x000fe200078e00ff */
[----:B--2---:R-:W-:Y:S04]  /*bbe90*/  LDSM.16.M88.4 R128, [R160+0x140180] ;  /* 0x14018000a080783b */ /* 0x004fe80000000200 */
[----:B------:R-:W-:Y:S01]  /*bbea0*/  LDSM.16.M88.4 R124, [R160+0x142180] ;  /* 0x14218000a07c783b */ /* 0x000fe20000000200 */
[----:B-----5:R-:W-:Y:S01]  /*bbeb0*/  HMMA.1688.F32.TF32 R8, R164, R74, R80 ;  /* 0x0000004aa408723c */ /* 0x020fe20000081050 */
[----:B------:R-:W-:-:S02]  /*bbec0*/  SHF.L.U32 R252, R252, 0x2, RZ ;  /* 0x00000002fcfc7819 */ /* 0x000fc400000006ff */
        /* <DEDUP_REMOVED lines=10> */
[----:B------:R-:W-:Y:S03]  /*bbf70*/  LDSM.16.M88.4 R80, [R160+0x158180] ;  /* 0x15818000a050783b */ /* 0x000fe60000000200 */
[----:B------:R-:W-:Y:S01]  /*bbf80*/  LDSM.16.M88.4 R76, [R160+0x15a180] ;  /* 0x15a18000a04c783b */ /* 0x000fe20000000200 */
[----:B------:R-:W-:Y:S03]  /*bbf90*/  LDSM.16.M88.4 R72, [R160+0x15c180] ;  /* 0x15c18000a048783b */ /* 0x000fe60000000200 */
[----:B------:R-:W-:Y:S04]  /*bbfa0*/  LDSM.16.M88.4 R68, [R160+0x15e180] ;  /* 0x15e18000a044783b */ /* 0x000fe80000000200 */
[----:B------:R-:W-:Y:S01]  /*bbfb0*/  STL.64 [R1+0x6c0], R8 ;  /* 0x0006c00801007387 */ /* 0x000fe20000100a00 */
[----:B------:R2:W-:Y:S02]  /*bbfc0*/  STL.64 [R1+0x6c8], R10 ;  /* 0x0006c80a01007387 */ /* 0x0005e40000100a00 */
[----:B--2---:R-:W-:Y:S01]  /*bbfd0*/  HMMA.1688.F32.TF32 R8, R164, R54, R48 ;  /* 0x00000036a408723c */ /* 0x004fe20000081030 */
[----:B------:R-:W-:Y:S04]  /*bbfe0*/  LDSM.16.M88.4 R52, [R3+0x146180] ;  /* 0x146180000334783b */ /* 0x000fe80000000200 */
[----:B------:R-:W-:Y:S11]  /*bbff0*/  LDSM.16.M88.4 R48, [R3+0x148180] ;  /* 0x148180000330783b */ /* 0x000ff60000000200 */
[----:B------:R-:W-:Y:S07]  /*bc000*/  @!UPT UIADD3 URZ, URZ, URZ, URZ ;  /* 0x0000003f3f3ff290 */ /* 0x000fee000fffe03f */
[----:B------:R-:W-:Y:S01]  /*bc010*/  STL.64 [R1+0x6b0], R8 ;  /* 0x0006b00801007387 */ /* 0x000fe20000100a00 */
[----:B------:R-:W-:Y:S02]  /*bc020*/  STL.64 [R1+0x6b8], R10 ;  /* 0x0006b80a01007387 */ /* 0x000fe40000100a00 */
[----:B------:R-:W-:Y:S02]  /*bc030*/  STL.64 [R1+0x6a0], R4 ;  /* 0x0006a00401007387 */ /* 0x000fe40000100a00 */
[----:B------:R-:W2:Y:S01]  /*bc040*/  LDSM.16.M88.4 R8, [R3+0x15c180] ;  /* 0x15c180000308783b */ /* 0x000ea20000000200 */
[----:B------:R-:W-:Y:S03]  /*bc050*/  STL.64 [R1+0x6a8], R6 ;  /* 0x0006a80601007387 */ /* 0x000fe60000100a00 */
[----:B------:R-:W5:Y:S04]  /*bc060*/  LDSM.16.M88.4 R4, [R3+0x15e180] ;  /* 0x15e180000304783b */ /* 0x000f680000000200 */
[----:B-1----:R-:W-:Y:S02]  /*bc070*/  STL.64 [R1+0x39c8], R22 ;  /* 0x0039c81601007387 */ /* 0x002fe40000100a00 */
[----:B------:R-:W-:Y:S01]  /*bc080*/  STL.64 [R1+0x39c0], R20 ;  /* 0x0039c01401007387 */ /* 0x000fe20000100a00 */
[----:B---3--:R-:W-:Y:S01]  /*bc090*/  STL.64 [R1+0x39b8], R18 ;  /* 0x0039b81201007387 */ /* 0x008fe20000100a00 */
[----:B------:R-:W-:Y:S02]  /*bc0a0*/  STL.64 [R1+0x39b0], R16 ;  /* 0x0039b01001007387 */ /* 0x000fe40000100a00 */
[----:B------:R-:W-:Y:S02]  /*bc0b0*/  STL.64 [R1+0x39a8], R14 ;  /* 0x0039a80e01007387 */ /* 0x000fe40000100a00 */
[----:B------:R1:W-:Y:S02]  /*bc0c0*/  STL.64 [R1+0x39a0], R12 ;  /* 0x0039a00c01007387 */ /* 0x0003e40000100a00 */
[----:B-1----:R-:W3:Y:S01]  /*bc0d0*/  LDL.LU R12, [R1+0xb60] ;  /* 0x000b6000010c7983 */ /* 0x002ee20000300800 */
[----:B------:R-:W3:Y:S02]  /*bc0e0*/  LDL.LU R13, [R1+0xb64] ;  /* 0x000b6400010d7983 */ /* 0x000ee40000300800 */
[----:B------:R-:W3:Y:S02]  /*bc0f0*/  LDL.LU R14, [R1+0xb68] ;  /* 0x000b6800010e7983 */ /* 0x000ee40000300800 */
[----:B------:R-:W3:Y:S01]  /*bc100*/  LDL.LU R15, [R1+0xb6c] ;  /* 0x000b6c00010f7983 */ /* 0x000ee20000300800 */
[----:B------:R-:W3:Y:S01]  /*bc110*/  LDL.LU R20, [R1+0xb80] ;  /* 0x000b800001147983 */ /* 0x000ee20000300800 */
[----:B------:R-:W3:Y:S02]  /*bc120*/  LDL.LU R21, [R1+0xb84] ;  /* 0x000b840001157983 */ /* 0x000ee40000300800 */
[----:B------:R-:W3:Y:S02]  /*bc130*/  LDL.LU R22, [R1+0xb88] ;  /* 0x000b880001167983 */ /* 0x000ee40000300800 */
[----:B------:R-:W3:Y:S01]  /*bc140*/  LDL.LU R23, [R1+0xb8c] ;  /* 0x000b8c0001177983 */ /* 0x000ee20000300800 */
[----:B--2---:R-:W-:Y:S01]  /*bc150*/  STL.64 [R1+0x3998], R10 ;  /* 0x0039980a01007387 */ /* 0x004fe20000100a00 */
[----:B------:R-:W-:Y:S02]  /*bc160*/  STL.64 [R1+0x3990], R8 ;  /* 0x0039900801007387 */ /* 0x000fe40000100a00 */
[----:B-----5:R-:W-:Y:S02]  /*bc170*/  STL.64 [R1+0x3988], R6 ;  /* 0x0039880601007387 */ /* 0x020fe40000100a00 */
[----:B------:R-:W-:Y:S01]  /*bc180*/  STL.64 [R1+0x3980], R4 ;  /* 0x0039800401007387 */ /* 0x000fe20000100a00 */
[----:B------:R-:W-:Y:S01]  /*bc190*/  STL.64 [R1+0x3978], R250 ;  /* 0x003978fa01007387 */ /* 0x000fe20000100a00 */
[----:B------:R1:W-:Y:S03]  /*bc1a0*/  STL.64 [R1+0x3970], R248 ;  /* 0x003970f801007387 */ /* 0x0003e60000100a00 */
[----:B-1----:R-:W2:Y:S01]  /*bc1b0*/  LDL.LU R248, [R1+0xbf0] ;  /* 0x000bf00001f87983 */ /* 0x002ea20000300800 */
[----:B------:R-:W2:Y:S02]  /*bc1c0*/  LDL.LU R249, [R1+0xbf4] ;  /* 0x000bf40001f97983 */ /* 0x000ea40000300800 */
[----:B------:R-:W2:Y:S02]  /*bc1d0*/  LDL.LU R250, [R1+0xbf8] ;  /* 0x000bf80001fa7983 */ /* 0x000ea40000300800 */
[----:B------:R-:W2:Y:S01]  /*bc1e0*/  LDL.LU R251, [R1+0xbfc] ;  /* 0x000bfc0001fb7983 */ /* 0x000ea20000300800 */
[----:B------:R-:W-:Y:S01]  /*bc1f0*/  STL.64 [R1+0x3968], R246 ;  /* 0x003968f601007387 */ /* 0x000fe20000100a00 */
[----:B------:R1:W-:Y:S03]  /*bc200*/  STL.64 [R1+0x3960], R244 ;  /* 0x003960f401007387 */ /* 0x0003e60000100a00 */
[----:B-1----:R-:W5:Y:S01]  /*bc210*/  LDL.LU R244, [R1+0xb70] ;  /* 0x000b700001f47983 */ /* 0x002f620000300800 */
[----:B------:R-:W5:Y:S02]  /*bc220*/  LDL.LU R245, [R1+0xb74] ;  /* 0x000b740001f57983 */ /* 0x000f640000300800 */
[----:B------:R-:W5:Y:S02]  /*bc230*/  LDL.LU R246, [R1+0xb78] ;  /* 0x000b780001f67983 */ /* 0x000f640000300800 */
[----:B------:R-:W5:Y:S02]  /*bc240*/  LDL.LU R247, [R1+0xb7c] ;  /* 0x000b7c0001f77983 */ /* 0x000f640000300800 */
[----:B------:R-:W-:-:S02]  /*bc250*/  IMAD.MOV.U32 R18, RZ, RZ, R145 ;  /* 0x000000ffff127224 */ /* 0x000fc400078e0091 */
[----:B------:R-:W-:Y:S01]  /*bc260*/  IMAD.MOV.U32 R19, RZ, RZ, R144 ;  /* 0x000000ffff137224 */ /* 0x000fe200078e0090 */
[----:B------:R-:W-:Y:S01]  /*bc270*/  MOV R10, R137 ;  /* 0x00000089000a7202 */ /* 0x000fe20000000f00 */
[----:B------:R-:W-:Y:S02]  /*bc280*/  IMAD.MOV.U32 R11, RZ, RZ, R136 ;  /* 0x000000ffff0b7224 */ /* 0x000fe400078e0088 */
[----:B------:R-:W-:Y:S01]  /*bc290*/  IMAD.MOV.U32 R6, RZ, RZ, R133 ;  /* 0x000000ffff067224 */ /* 0x000fe200078e0085 */
[----:B------:R-:W-:Y:S01]  /*bc2a0*/  MOV R7, R132 ;  /* 0x0000008400077202 */ /* 0x000fe20000000f00 */
[----:B----4-:R-:W-:Y:S01]  /*bc2b0*/  STL [R1+0x37f4], R2 ;  /* 0x0037f40201007387 */ /* 0x010fe20000100800 */
        /* <DEDUP_REMOVED lines=12> */
[C---:B---3--:R-:W-:Y:S03]  /*bc380*/  HMMA.1688.F32.TF32 R16, R164.reuse, R18, R20 ;  /* 0x00000012a410723c */ /* 0x048fe60000081014 */
[----:B------:R-:W3:Y:S01]  /*bc390*/  LDL.LU.64 R22, [R1+0x39c8] ;  /* 0x0039c80001167983 */ /* 0x000ee20000300a00 */
[----:B------:R-:W4:Y:S11]  /*bc3a0*/  LDL.LU.64 R20, [R1+0x39c0] ;  /* 0x0039c00001147983 */ /* 0x000f360000300a00 */
[----:B------:R-:W-:Y:S08]  /*bc3b0*/  @!UPT UIADD3 URZ, URZ, URZ, URZ ;  /* 0x0000003f3f3ff290 */ /* 0x000ff0000fffe03f */
[----:B------:R-:W-:Y:S01]  /*bc3c0*/  STL.64 [R1+0x760], R16 ;  /* 0x0007601001007387 */ /* 0x000fe20000100a00 */
[----:B------:R1:W-:Y:S03]  /*bc3d0*/  STL.64 [R1+0x768], R18 ;  /* 0x0007681201007387 */ /* 0x0003e60000100a00 */
[----:B-1----:R-:W3:Y:S01]  /*bc3e0*/  LDL.LU.64 R18, [R1+0x39b8] ;  /* 0x0039b80001127983 */ /* 0x002ee20000300a00 */
[----:B------:R-:W3:Y:S01]  /*bc3f0*/  LDL.LU.64 R16, [R1+0x39b0] ;  /* 0x0039b00001107983 */ /* 0x000ee20000300a00 */
[C---:B-----5:R-:W-:Y:S08]  /*bc400*/  HMMA.1688.F32.TF32 R244, R164.reuse, R10, R244 ;  /* 0x0000000aa4f4723c */ /* 0x060ff000000810f4 */
[C---:B------:R-:W-:Y:S08]  /*bc410*/  HMMA.1688.F32.TF32 R8, R164.reuse, R242, R12 ;  /* 0x000000f2a408723c */ /* 0x040ff0000008100c */
[----:B--2---:R-:W-:Y:S01]  /*bc420*/  HMMA.1688.F32.TF32 R4, R164, R6, R248 ;  /* 0x00000006a404723c */ /* 0x004fe200000810f8 */
[----:B------:R-:W-:Y:S04]  /*bc430*/  LDS R242, [R161+0x36000] ;  /* 0x03600000a1f27984 */ /* 0x000fe80000000800 */
[----:B------:R-:W1:Y:S04]  /*bc440*/  LDS R243, [R189+0x36000] ;  /* 0x03600000bdf37984 */ /* 0x000e680000000800 */
[----:B------:R2:W-:Y:S01]  /*bc450*/  STL.64 [R1+0x680], R244 ;  /* 0x000680f401007387 */ /* 0x0005e20000100a00 */
[----:B------:R5:W-:Y:S02]  /*bc460*/  STL.64 [R1+0x688], R246 ;  /* 0x000688f601007387 */ /* 0x000be40000100a00 */
[----:B------:R-:W3:Y:S02]  /*bc470*/  LDL.LU R12, [R1+0xbe0] ;  /* 0x000be000010c7983 */ /* 0x000ee40000300800 */
[----:B------:R-:W3:Y:S01]  /*bc480*/  LDL.LU R13, [R1+0xbe4] ;  /* 0x000be400010d7983 */ /* 0x000ee20000300800 */
[----:B------:R-:W3:Y:S01]  /*bc490*/  LDL.LU R14, [R1+0xbe8] ;  /* 0x000be800010e7983 */ /* 0x000ee20000300800 */
[----:B------:R-:W3:Y:S02]  /*bc4a0*/  LDL.LU R15, [R1+0xbec] ;  /* 0x000bec00010f7983 */ /* 0x000ee40000300800 */
[----:B------:R-:W-:-:S02]  /*bc4b0*/  IMAD.MOV.U32 R252, RZ, RZ, R8 ;  /* 0x000000fffffc7224 */ /* 0x000fc400078e0008 */
[----:B------:R-:W-:Y:S01]  /*bc4c0*/  IMAD.MOV.U32 R191, RZ, RZ, R9 ;  /* 0x000000ffffbf7224 */ /* 0x000fe200078e0009 */
[----:B------:R-:W4:Y:S01]  /*bc4d0*/  LDL.LU R8, [R1+0xbd0] ;  /* 0x000bd00001087983 */ /* 0x000f220000300800 */
[----:B------:R-:W-:Y:S01]  /*bc4e0*/  MOV R190, R10 ;  /* 0x0000000a00be7202 */ /* 0x000fe20000000f00 */
[----:B------:R-:W4:Y:S02]  /*bc4f0*/  LDL.LU R9, [R1+0xbd4] ;  /* 0x000bd40001097983 */ /* 0x000f240000300800 */
[----:B------:R-:W-:Y:S01]  /*bc500*/  IMAD.MOV.U32 R188, RZ, RZ, R11 ;  /* 0x000000ffffbc7224 */ /* 0x000fe200078e000b */
[----:B------:R-:W4:Y:S01]  /*bc510*/  LDL.LU R10, [R1+0xbd8] ;  /* 0x000bd800010a7983 */ /* 0x000f220000300800 */
[----:B------:R-:W4:Y:S03]  /*bc520*/  LDL.LU R11, [R1+0xbdc] ;  /* 0x000bdc00010b7983 */ /* 0x000f260000300800 */
[----:B------:R-:W-:Y:S01]  /*bc530*/  STL [R1+0x394c], R188 ;  /* 0x00394cbc01007387 */ /* 0x000fe20000100800 */
[----:B------:R-:W-:Y:S02]  /*bc540*/  STL [R1+0x3948], R190 ;  /* 0x003948be01007387 */ /* 0x000fe40000100800 */
[----:B------:R-:W-:Y:S02]  /*bc550*/  STL [R1+0x3944], R191 ;  /* 0x003944bf01007387 */ /* 0x000fe40000100800 */
[----:B------:R-:W-:Y:S02]  /*bc560*/  STL [R1+0x3940], R252 ;  /* 0x003940fc01007387 */ /* 0x000fe40000100800 */
[----:B------:R-:W-:Y:S01]  /*bc570*/  IMAD.MOV.U32 R163, RZ, RZ, R4 ;  /* 0x000000ffffa37224 */ /* 0x000fe200078e0004 */
[----:B------:R-:W-:Y:S01]  /*bc580*/  MOV R162, R5 ;  /* 0x0000000500a27202 */ /* 0x000fe20000000f00 */
[----:B------:R-:W4:Y:S01]  /*bc590*/  LDL.LU R4, [R1+0xbc0] ;  /* 0x000bc00001047983 */ /* 0x000f220000300800 */
[----:B------:R-:W-:-:S02]  /*bc5a0*/  IMAD.MOV.U32 R160, RZ, RZ, R6 ;  /* 0x000000ffffa07224 */ /* 0x000fc400078e0006 */
[----:B------:R-:W4:Y:S02]  /*bc5b0*/  LDL.LU R5, [R1+0xbc4] ;  /* 0x000bc40001057983 */ /* 0x000f240000300800 */
[----:B------:R-:W-:Y:S01]  /*bc5c0*/  IMAD.MOV.U32 R149, RZ, RZ, R7 ;  /* 0x000000ffff957224 */ /* 0x000fe200078e0007 */
[----:B------:R-:W4:Y:S01]  /*bc5d0*/  LDL.LU R6, [R1+0xbc8] ;  /* 0x000bc80001067983 */ /* 0x000f220000300800 */
[----:B------:R-:W4:Y:S02]  /*bc5e0*/  LDL.LU R7, [R1+0xbcc] ;  /* 0x000bcc0001077983 */ /* 0x000f240000300800 */
[----:B--2---:R-:W2:Y:S02]  /*bc5f0*/  LDL.LU R244, [R1+0xba0] ;  /* 0x000ba00001f47983 */ /* 0x004ea40000300800 */
[----:B------:R-:W2:Y:S01]  /*bc600*/  LDL.LU R245, [R1+0xba4] ;  /* 0x000ba40001f57983 */ /* 0x000ea20000300800 */
[----:B-----5:R-:W2:Y:S01]  /*bc610*/  LDL.LU R246, [R1+0xba8] ;  /* 0x000ba80001f67983 */ /* 0x020ea20000300800 */
[----:B------:R-:W2:Y:S02]  /*bc620*/  LDL.LU R247, [R1+0xbac] ;  /* 0x000bac0001f77983 */ /* 0x000ea40000300800 */
[----:B------:R-:W5:Y:S02]  /*bc630*/  LDL.LU R248, [R1+0xbb0] ;  /* 0x000bb00001f87983 */ /* 0x000f640000300800 */
[----:B------:R-:W5:Y:S01]  /*bc640*/  LDL.LU R249, [R1+0xbb4] ;  /* 0x000bb40001f97983 */ /* 0x000f620000300800 */
[----:B------:R-:W5:Y:S01]  /*bc650*/  LDL.LU R250, [R1+0xbb8] ;  /* 0x000bb80001fa7983 */ /* 0x000f620000300800 */
[----:B------:R-:W5:Y:S02]  /*bc660*/  LDL.LU R251, [R1+0xbbc] ;  /* 0x000bbc0001fb7983 */ /* 0x000f640000300800 */
[----:B------:R-:W-:Y:S02]  /*bc670*/  STL [R1+0x395c], R149 ;  /* 0x00395c9501007387 */ /* 0x000fe40000100800 */
[----:B------:R-:W-:Y:S01]  /*bc680*/  STL [R1+0x3958], R160 ;  /* 0x003958a001007387 */ /* 0x000fe20000100800 */
[----:B------:R-:W-:Y:S01]  /*bc690*/  STL [R1+0x3954], R162 ;  /* 0x003954a201007387 */ /* 0x000fe20000100800 */
[----:B------:R-:W-:Y:S01]  /*bc6a0*/  STL [R1+0x3950], R163 ;  /* 0x003950a301007387 */ /* 0x000fe20000100800 */
[C---:B---3--:R-:W-:Y:S08]  /*bc6b0*/  HMMA.1688.F32.TF32 R12, R164.reuse, R158, R12 ;  /* 0x0000009ea40c723c */ /* 0x048ff0000008100c */
[----:B----4-:R-:W-:Y:S11]  /*bc6c0*/  HMMA.1688.F32.TF32 R8, R164, R154, R8 ;  /* 0x0000009aa408723c */ /* 0x010ff60000081008 */
[----:B------:R-:W-:Y:S05]  /*bc6d0*/  @!UPT UIADD3 URZ, URZ, URZ, URZ ;  /* 0x0000003f3f3ff290 */ /* 0x000fea000fffe03f */
[----:B------:R-:W-:Y:S01]  /*bc6e0*/  IMAD.MOV.U32 R144, RZ, RZ, R14 ;  /* 0x000000ffff907224 */ /* 0x000fe200078e000e */
[----:B------:R-:W-:Y:S02]  /*bc6f0*/  MOV R141, R15 ;  /* 0x0000000f008d7202 */ /* 0x000fe40000000f00 */
[----:B------:R-:W-:Y:S01]  /*bc700*/  MOV R148, R12 ;  /* 0x0000000c00947202 */ /* 0x000fe20000000f00 */
[----:B------:R-:W-:Y:S01]  /*bc710*/  IMAD.MOV.U32 R145, RZ, RZ, R13 ;  /* 0x000000ffff917224 */ /* 0x000fe200078e000d */
[----:B------:R-:W3:Y:S01]  /*bc720*/  LDL.LU.64 R14, [R1+0x39a8] ;  /* 0x0039a800010e7983 */ /* 0x000ee20000300a00 */
[----:B------:R-:W4:Y:S02]  /*bc730*/  LDL.LU.64 R12, [R1+0x39a0] ;  /* 0x0039a000010c7983 */ /* 0x000f240000300a00 */
[----:B------:R1:W-:Y:S02]  /*bc740*/  STL.64 [R1+0x3930], R158 ;  /* 0x0039309e01007387 */ /* 0x0003e40000100a00 */
[----:B------:R-:W3:Y:S01]  /*bc750*/  LDL.LU R156, [R1+0xb90] ;  /* 0x000b9000019c7983 */ /* 0x000ee20000300800 */
[----:B------:R-:W3:Y:S01]  /*bc760*/  LDL.LU R157, [R1+0xb94] ;  /* 0x000b9400019d7983 */ /* 0x000ee20000300800 */
[----:B------:R-:W-:Y:S01]  /*bc770*/  MOV R136, R10 ;  /* 0x0000000a00887202 */ /* 0x000fe20000000f00 */
[----:B------:R-:W-:-:S02]  /*bc780*/  IMAD.MOV.U32 R133, RZ, RZ, R11 ;  /* 0x000000ffff857224 */ /* 0x000fc400078e000b */
[----:B------:R-:W-:Y:S02]  /*bc790*/  IMAD.MOV.U32 R140, RZ, RZ, R8 ;  /* 0x000000ffff8c7224 */ /* 0x000fe400078e0008 */
[----:B------:R-:W-:Y:S01]  /*bc7a0*/  IMAD.MOV.U32 R137, RZ, RZ, R9 ;  /* 0x000000ffff897224 */ /* 0x000fe200078e0009 */
[----:B-1----:R-:W3:Y:S01]  /*bc7b0*/  LDL.LU R158, [R1+0xb98] ;  /* 0x000b9800019e7983 */ /* 0x002ee20000300800 */
[----:B------:R-:W3:Y:S02]  /*bc7c0*/  LDL.LU R159, [R1+0xb9c] ;  /* 0x000b9c00019f7983 */ /* 0x000ee40000300800 */
[----:B------:R-:W4:Y:S02]  /*bc7d0*/  LDL.LU.64 R10, [R1+0x3998] ;  /* 0x00399800010a7983 */ /* 0x000f240000300a00 */
[----:B------:R-:W4:Y:S01]  /*bc7e0*/  LDL.LU.64 R8, [R1+0x3990] ;  /* 0x0039900001087983 */ /* 0x000f220000300a00 */
[----:B------:R1:W-:Y:S01]  /*bc7f0*/  STL.64 [R1+0x3938], R154 ;  /* 0x0039389a01007387 */ /* 0x0003e20000100a00 */
[----:B------:R-:W4:Y:S02]  /*bc800*/  LDL.LU R152, [R1+0xb50] ;  /* 0x000b500001987983 */ /* 0x000f240000300800 */
[----:B------:R-:W4:Y:S01]  /*bc810*/  LDL.LU R153, [R1+0xb54] ;  /* 0x000b540001997983 */ /* 0x000f220000300800 */
[----:B-1----:R-:W4:Y:S01]  /*bc820*/  LDL.LU R154, [R1+0xb58] ;  /* 0x000b5800019a7983 */ /* 0x002f220000300800 */
[----:B------:R-:W4:Y:S01]  /*bc830*/  LDL.LU R155, [R1+0xb5c] ;  /* 0x000b5c00019b7983 */ /* 0x000f220000300800 */
[----:B------:R-:W-:Y:S11]  /*bc840*/  HMMA.1688.F32.TF32 R4, R164, R150, R4 ;  /* 0x00000096a404723c */ /* 0x000ff60000081004 */
[----:B------:R-:W-:Y:S11]  /*bc850*/  @!UPT UIADD3 URZ, URZ, URZ, URZ ;  /* 0x0000003f3f3ff290 */ /* 0x000ff6000fffe03f */
[----:B------:R-:W-:Y:S02]  /*bc860*/  @!UPT UIADD3 URZ, URZ, URZ, URZ ;  /* 0x0000003f3f3ff290 */ /* 0x000fe4000fffe03f */
[----:B------:R-:W-:Y:S02]  /*bc870*/  IMAD.MOV.U32 R2, RZ, RZ, R6 ;  /* 0x000000ffff027224 */ /* 0x000fe400078e0006 */
[----:B------:R-:W-:Y:S02]  /*bc880*/  IMAD.MOV.U32 R0, RZ, RZ, R7 ;  /* 0x000000ffff007224 */ /* 0x000fe400078e0007 */
[----:B------:R-:W-:Y:S01]  /*bc890*/  IMAD.MOV.U32 R132, RZ, RZ, R4 ;  /* 0x000000ffff847224 */ /* 0x000fe200078e0004 */
[----:B------:R-:W-:Y:S01]  /*bc8a0*/  MOV R3, R5 ;  /* 0x0000000500037202 */ /* 0x000fe20000000f00 */
[----:B------:R-:W4:Y:S01]  /*bc8b0*/  LDL.LU.64 R6, [R1+0x3988] ;  /* 0x0039880001067983 */ /* 0x000f220000300a00 */
[----:B------:R-:W4:Y:S01]  /*bc8c0*/  LDL.LU.64 R4, [R1+0x3980] ;  /* 0x0039800001047983 */ /* 0x000f220000300a00 */
[C---:B------:R-:W-:Y:S08]  /*bc8d0*/  HMMA.1688.F32.TF32 R232, R236.reuse, R128, R232 ;  /* 0x00000080ece8723c */ /* 0x040ff000000810e8 */
[----:B------:R-:W-:Y:S08]  /*bc8e0*/  HMMA.1688.F32.TF32 R228, R236, R124, R228 ;  /* 0x0000007cece4723c */ /* 0x000ff000000810e4 */
[C---:B-----5:R-:W-:Y:S08]  /*bc8f0*/  HMMA.1688.F32.TF32 R248, R164.reuse, R146, R248 ;  /* 0x00000092a4f8723c */ /* 0x060ff000000810f8 */
[----:B--2---:R-:W-:Y:S08]  /*bc900*/  HMMA.1688.F32.TF32 R244, R164, R142, R244 ;  /* 0x0000008ea4f4723c */ /* 0x004ff000000810f4 */
        /* <DEDUP_REMOVED lines=34> */
[----:B------:R-:W-:Y:S01]  /*bcb30*/  IMAD.MOV.U32 R162, RZ, RZ, R250 ;  /* 0x000000ffffa27224 */ /* 0x000fe200078e00fa */
[----:B------:R-:W-:-:S02]  /*bcb40*/  MOV R163, R251 ;  /* 0x000000fb00a37202 */ /* 0x000fc40000000f00 */
[----:B------:R-:W-:Y:S01]  /*bcb50*/  MOV R149, R248 ;  /* 0x000000f800957202 */ /* 0x000fe20000000f00 */
[----:B------:R-:W-:Y:S01]  /*bcb60*/  IMAD.MOV.U32 R160, RZ, RZ, R249 ;  /* 0x000000ffffa07224 */ /* 0x000fe200078e00f9 */
[----:B------:R-:W2:Y:S01]  /*bcb70*/  LDL.LU.64 R250, [R1+0x3978] ;  /* 0x0039780001fa7983 */ /* 0x000ea20000300a00 */
[----:B------:R-:W2:Y:S01]  /*bcb80*/  LDL.LU.64 R248, [R1+0x3970] ;  /* 0x0039700001f87983 */ /* 0x000ea20000300a00 */
[----:B------:R-:W-:Y:S01]  /*bcb90*/  MOV R191, R246 ;  /* 0x000000f600bf7202 */ /* 0x000fe20000000f00 */
[----:B------:R-:W-:Y:S02]  /*bcba0*/  IMAD.MOV.U32 R252, RZ, RZ, R247 ;  /* 0x000000fffffc7224 */ /* 0x000fe400078e00f7 */
[----:B------:R-:W-:Y:S02]  /*bcbb0*/  IMAD.MOV.U32 R188, RZ, RZ, R244 ;  /* 0x000000ffffbc7224 */ /* 0x000fe400078e00f4 */
[----:B------:R-:W-:Y:S01]  /*bcbc0*/  IMAD.MOV.U32 R190, RZ, RZ, R245 ;  /* 0x000000ffffbe7224 */ /* 0x000fe200078e00f5 */
[----:B------:R-:W5:Y:S01]  /*bcbd0*/  LDL.LU.64 R246, [R1+0x3968] ;  /* 0x0039680001f67983 */ /* 0x000f620000300a00 */
[----:B------:R-:W5:Y:S03]  /*bcbe0*/  LDL.LU.64 R244, [R1+0x3960] ;  /* 0x0039600001f47983 */ /* 0x000f660000300a00 */
[----:B------:R-:W-:Y:S04]  /*bcbf0*/  LDS R240, [R161+0x30080] ;  /* 0x03008000a1f07984 */ /* 0x000fe80000000800 */
[----:B------:R-:W-:Y:S04]  /*bcc00*/  LDS R242, [R161+0x32080] ;  /* 0x03208000a1f27984 */ /* 0x000fe80000000800 */
[----:B------:R-:W-:Y:S04]  /*bcc10*/  LDS R241, [R189+0x30080] ;  /* 0x03008000bdf17984 */ /* 0x000fe80000000800 */
[----:B------:R-:W-:Y:S01]  /*bcc20*/  LDS R243, [R189+0x32080] ;  /* 0x03208000bdf37984 */ /* 0x000fe20000000800 */
[C---:B---3--:R-:W-:Y:S08]  /*bcc30*/  HMMA.1688.F32.TF32 R156, R164.reuse, R138, R156 ;  /* 0x0000008aa49c723c */ /* 0x048ff0000008109c */
[----:B----4-:R-:W-:Y:S01]  /*bcc40*/  HMMA.1688.F32.TF32 R152, R164, R134, R152 ;  /* 0x00000086a498723c */ /* 0x010fe20000081098 */
[----:B------:R-:W-:Y:S04]  /*bcc50*/  LDS R164, [R161+0x38000] ;  /* 0x03800000a1a47984 */ /* 0x000fe80000000800 */
[----:B------:R-:W-:Y:S04]  /*bcc60*/  LDS R166, [R161+0x3a000] ;  /* 0x03a00000a1a67984 */ /* 0x000fe80000000800 */
[----:B------:R-:W-:Y:S04]  /*bcc70*/  LDS R165, [R189+0x38000] ;  /* 0x03800000bda57984 */ /* 0x000fe80000000800 */
[----:B------:R-:W1:Y:S02]  /*bcc80*/  LDS R167, [R189+0x3a000] ;  /* 0x03a00000bda77984 */ /* 0x000e640000000800 */
        /* <DEDUP_REMOVED lines=20> */
[----:B------:R-:W-:Y:S01]  /*bcdd0*/  STL.64 [R1+0x16b0], R232 ;  /* 0x0016b0e801007387 */ /* 0x000fe20000100a00 */
[----:B------:R-:W-:Y:S05]  /*bcde0*/  STL.64 [R1+0x16b8], R234 ;  /* 0x0016b8ea01007387 */ /* 0x000fea0000100a00 */
[----:B------:R-:W-:Y:S02]  /*bcdf0*/  STL.64 [R1+0x16a0], R164 ;  /* 0x0016a0a401007387 */ /* 0x000fe40000100a00 */
[----:B------:R1:W-:Y:S02]  /*bce00*/  STL.64 [R1+0x16a8], R166 ;  /* 0x0016a8a601007387 */ /* 0x0003e40000100a00 */
[C---:B-1----:R-:W-:Y:S04]  /*bce10*/  HMMA.1688.F32.TF32 R164, R236.reuse, R50, R216 ;  /* 0x00000032eca4723c */ /* 0x042fe800000810d8 */
[----:B------:R-:W-:Y:S01]  /*bce20*/  STL.64 [R1+0x1690], R224 ;  /* 0x001690e001007387 */ /* 0x000fe20000100a00 */
[----:B------:R-:W-:Y:S03]  /*bce30*/  STL.64 [R1+0x1698], R226 ;  /* 0x001698e201007387 */ /* 0x000fe60000100a00 */
[C---:B------:R-:W-:Y:S04]  /*bce40*/  HMMA.1688.F32.TF32 R212, R236.reuse, R46, R212 ;  /* 0x0000002eecd4723c */ /* 0x040fe800000810d4 */
[----:B------:R-:W-:Y:S01]  /*bce50*/  STL.64 [R1+0x1680], R220 ;  /* 0x001680dc01007387 */ /* 0x000fe20000100a00 */
[----:B------:R-:W-:Y:S03]  /*bce60*/  STL.64 [R1+0x1688], R222 ;  /* 0x001688de01007387 */ /* 0x000fe60000100a00 */
[C---:B------:R-:W-:Y:S07]  /*bce70*/  HMMA.1688.F32.TF32 R208, R236.reuse, R42, R208 ;  /* 0x0000002aecd0723c */ /* 0x040fee00000810d0 */
[----:B------:R-:W-:Y:S01]  /*bce80*/  STL.64 [R1+0x1670], R164 ;  /* 0x001670a401007387 */ /* 0x000fe20000100a00 */
[----:B------:R1:W-:Y:S02]  /*bce90*/  STL.64 [R1+0x1678], R166 ;  /* 0x001678a601007387 */ /* 0x0003e40000100a00 */
[C---:B-1----:R-:W-:Y:S08]  /*bcea0*/  HMMA.1688.F32.TF32 R164, R236.reuse, R38, R204 ;  /* 0x00000026eca4723c */ /* 0x042ff000000810cc */
[C---:B------:R-:W-:Y:S08]  /*bceb0*/  HMMA.1688.F32.TF32 R204, R236.reuse, R34, R200 ;  /* 0x00000022eccc723c */ /* 0x040ff000000810c8 */
[C---:B------:R-:W-:Y:S08]  /*bcec0*/  HMMA.1688.F32.TF32 R200, R236.reuse, R30, R196 ;  /* 0x0000001eecc8723c */ /* 0x040ff000000810c4 */
[C---:B------:R-:W-:Y:S08]  /*bced0*/  HMMA.1688.F32.TF32 R196, R236.reuse, R26, R192 ;  /* 0x0000001aecc4723c */ /* 0x040ff000000810c0 */
[C---:B------:R-:W-:Y:S01]  /*bcee0*/  HMMA.1688.F32.TF32 R184, R236.reuse, R22, R184 ;  /* 0x00000016ecb8723c */ /* 0x040fe200000810b8 */
[----:B------:R-:W-:Y:S01]  /*bcef0*/  STL.64 [R1+0x1660], R212 ;  /* 0x001660d401007387 */ /* 0x000fe20000100a00 */
[----:B------:R-:W-:Y:S02]  /*bcf00*/  STL.64 [R1+0x1668], R214 ;  /* 0x001668d601007387 */ /* 0x000fe40000100a00 */
[----:B------:R-:W3:Y:S02]  /*bcf10*/  LDL.LU R228, [R1+0xf0] ;  /* 0x0000f00001e47983 */ /* 0x000ee40000300800 */
[----:B------:R-:W-:Y:S01]  /*bcf20*/  STL.64 [R1+0x1650], R208 ;  /* 0x001650d001007387 */ /* 0x000fe20000100a00 */
[----:B------:R-:W-:Y:S04]  /*bcf30*/  STL.64 [R1+0x1658], R210 ;  /* 0x001658d201007387 */ /* 0x000fe80000100a00 */
[----:B------:R-:W-:Y:S01]  /*bcf40*/  STL.64 [R1+0x1640], R164 ;  /* 0x001640a401007387 */ /* 0x000fe20000100a00 */
[----:B------:R-:W-:Y:S02]  /*bcf50*/  STL.64 [R1+0x1648], R166 ;  /* 0x001648a601007387 */ /* 0x000fe40000100a00 */
[----:B------:R-:W3:Y:S02]  /*bcf60*/  LDL.LU R229, [R1+0xf4] ;  /* 0x0000f40001e57983 */ /* 0x000ee40000300800 */
[----:B------:R-:W3:Y:S01]  /*bcf70*/  LDL.LU R230, [R1+0xf8] ;  /* 0x0000f80001e67983 */ /* 0x000ee20000300800 */
[----:B------:R-:W3:Y:S01]  /*bcf80*/  LDL.LU R231, [R1+0xfc] ;  /* 0x0000fc0001e77983 */ /* 0x000ee20000300800 */
[----:B------:R-:W-:Y:S02]  /*bcf90*/  STL.64 [R1+0x16d0], R204 ;  /* 0x0016d0cc01007387 */ /* 0x000fe40000100a00 */
[----:B------:R-:W-:Y:S02]  /*bcfa0*/  STL.64 [R1+0x16d8], R206 ;  /* 0x0016d8ce01007387 */ /* 0x000fe40000100a00 */
[----:B------:R-:W4:Y:S01]  /*bcfb0*/  LDL.LU R192, [R1+0x3b0] ;  /* 0x0003b00001c07983 */ /* 0x000f220000300800 */
[----:B------:R-:W-:Y:S01]  /*bcfc0*/  STL.64 [R1+0x16c0], R200 ;  /* 0x0016c0c801007387 */ /* 0x000fe20000100a00 */
[----:B------:R-:W-:Y:S02]  /*bcfd0*/  STL.64 [R1+0x16c8], R202 ;  /* 0x0016c8ca01007387 */ /* 0x000fe40000100a00 */
[----:B------:R1:W-:Y:S02]  /*bcfe0*/  STL.64 [R1+0x1710], R196 ;  /* 0x001710c401007387 */ /* 0x0003e40000100a00 */
[----:B------:R2:W-:Y:S01]  /*bcff0*/  STL.64 [R1+0x1718], R198 ;  /* 0x001718c601007387 */ /* 0x0005e20000100a00 */
[----:B------:R-:W4:Y:S01]  /*bd000*/  LDL.LU R193, [R1+0x3b4] ;  /* 0x0003b40001c17983 */ /* 0x000f220000300800 */
[----:B------:R-:W4:Y:S02]  /*bd010*/  LDL.LU R194, [R1+0x3b8] ;  /* 0x0003b80001c27983 */ /* 0x000f240000300800 */
[----:B------:R-:W4:Y:S01]  /*bd020*/  LDL.LU R195, [R1+0x3bc] ;  /* 0x0003bc0001c37983 */ /* 0x000f220000300800 */
[C---:B------:R-:W-:Y:S08]  /*bd030*/  HMMA.1688.F32.TF32 R180, R236.reuse, R18, R180 ;  /* 0x00000012ecb4723c */ /* 0x040ff000000810b4 */
[C---:B------:R-:W-:Y:S08]  /*bd040*/  HMMA.1688.F32.TF32 R176, R236.reuse, R14, R176 ;  /* 0x0000000eecb0723c */ /* 0x040ff000000810b0 */
[C---:B------:R-:W-:Y:S01]  /*bd050*/  HMMA.1688.F32.TF32 R172, R236.reuse, R10, R172 ;  /* 0x0000000aecac723c */ /* 0x040fe200000810ac */
[----:B------:R-:W-:Y:S04]  /*bd060*/  LDS R164, [R161+0x34080] ;  /* 0x03408000a1a47984 */ /* 0x000fe80000000800 */
[----:B------:R-:W-:Y:S04]  /*bd070*/  LDS R166, [R161+0x36080] ;  /* 0x03608000a1a67984 */ /* 0x000fe80000000800 */
[----:B-1----:R-:W3:Y:S01]  /*bd080*/  LDL.LU R196, [R1+0x430] ;  /* 0x0004300001c47983 */ /* 0x002ee20000300800 */
[----:B------:R1:W-:Y:S02]  /*bd090*/  STL.64 [R1+0x1700], R184 ;  /* 0x001700b801007387 */ /* 0x0003e40000100a00 */
[----:B------:R1:W-:Y:S02]  /*bd0a0*/  STL.64 [R1+0x1708], R186 ;  /* 0x001708ba01007387 */ /* 0x0003e40000100a00 */
[----:B------:R-:W3:Y:S01]  /*bd0b0*/  LDL.LU R197, [R1+0x434] ;  /* 0x0004340001c57983 */ /* 0x000ee20000300800 */
[----:B--2---:R-:W3:Y:S01]  /*bd0c0*/  LDL.LU R198, [R1+0x438] ;  /* 0x0004380001c67983 */ /* 0x004ee20000300800 */
        /* <DEDUP_REMOVED lines=30> */
[----:B------:R-:W5:Y:S01]  /*bd2b0*/  LDL.LU R201, [R1+0x3f4] ;  /* 0x0003f40001c97983 */ /* 0x000f620000300800 */
[----:B------:R-:W5:Y:S01]  /*bd2c0*/  LDL.LU R202, [R1+0x3f8] ;  /* 0x0003f80001ca7983 */ /* 0x000f620000300800 */
[----:B------:R-:W5:Y:S02]  /*bd2d0*/  LDL.LU R203, [R1+0x3fc] ;  /* 0x0003fc0001cb7983 */ /* 0x000f640000300800 */
[----:B-1----:R-:W5:Y:S02]  /*bd2e0*/  LDL.LU R184, [R1+0x3c0] ;  /* 0x0003c00001b87983 */ /* 0x002f640000300800 */
[----:B------:R-:W5:Y:S01]  /*bd2f0*/  LDL.LU R185, [R1+0x3c4] ;  /* 0x0003c40001b97983 */ /* 0x000f620000300800 */
[----:B------:R-:W5:Y:S01]  /*bd300*/  LDL.LU R186, [R1+0x3c8] ;  /* 0x0003c80001ba7983 */ /* 0x000f620000300800 */
[----:B------:R-:W5:Y:S02]  /*bd310*/  LDL.LU R187, [R1+0x3cc] ;  /* 0x0003cc0001bb7983 */ /* 0x000f640000300800 */
[----:B------:R1:W-:Y:S02]  /*bd320*/  STL.64 [R1+0x1750], R180 ;  /* 0x001750b401007387 */ /* 0x0003e40000100a00 */
[----:B------:R1:W-:Y:S01]  /*bd330*/  STL.64 [R1+0x1758], R182 ;  /* 0x001758b601007387 */ /* 0x0003e20000100a00 */
[----:B------:R-:W-:Y:S04]  /*bd340*/  LDS R165, [R189+0x34080] ;  /* 0x03408000bda57984 */ /* 0x000fe80000000800 */
[----:B------:R-:W2:Y:S04]  /*bd350*/  LDS R167, [R189+0x36080] ;  /* 0x03608000bda77984 */ /* 0x000ea80000000800 */
[----:B-1----:R-:W5:Y:S01]  /*bd360*/  LDL.LU R180, [R1+0x3d0] ;  /* 0x0003d00001b47983 */ /* 0x002f620000300800 */
[----:B------:R-:W5:Y:S02]  /*bd370*/  LDL.LU R181, [R1+0x3d4] ;  /* 0x0003d40001b57983 */ /* 0x000f640000300800 */
[----:B------:R-:W5:Y:S02]  /*bd380*/  LDL.LU R182, [R1+0x3d8] ;  /* 0x0003d80001b67983 */ /* 0x000f640000300800 */
[----:B------:R-:W5:Y:S01]  /*bd390*/  LDL.LU R183, [R1+0x3dc] ;  /* 0x0003dc0001b77983 */ /* 0x000f620000300800 */
[----:B------:R1:W-:Y:S01]  /*bd3a0*/  STL.64 [R1+0x1740], R176 ;  /* 0x001740b001007387 */ /* 0x0003e20000100a00 */
[----:B------:R1:W-:Y:S01]  /*bd3b0*/  STL.64 [R1+0x1748], R178 ;  /* 0x001748b201007387 */ /* 0x0003e20000100a00 */
[----:B------:R-:W-:Y:S02]  /*bd3c0*/  HMMA.1688.F32.TF32 R236, R236, R6, R168 ;  /* 0x00000006ecec723c */ /* 0x000fe400000810a8 */
[----:B-1----:R-:W5:Y:S01]  /*bd3d0*/  LDL.LU R176, [R1+0x3e0] ;  /* 0x0003e00001b07983 */ /* 0x002f620000300800 */
[----:B------:R-:W5:Y:S02]  /*bd3e0*/  LDL.LU R177, [R1+0x3e4] ;  /* 0x0003e40001b17983 */ /* 0x000f640000300800 */
[----:B------:R-:W5:Y:S02]  /*bd3f0*/  LDL.LU R178, [R1+0x3e8] ;  /* 0x0003e80001b27983 */ /* 0x000f640000300800 */
[----:B------:R-:W5:Y:S01]  /*bd400*/  LDL.LU R179, [R1+0x3ec] ;  /* 0x0003ec0001b37983 */ /* 0x000f620000300800 */
[----:B------:R1:W-:Y:S01]  /*bd410*/  STL.64 [R1+0x1780], R172 ;  /* 0x001780ac01007387 */ /* 0x0003e20000100a00 */
[----:B------:R1:W-:Y:S03]  /*bd420*/  STL.64 [R1+0x1788], R174 ;  /* 0x001788ae01007387 */ /* 0x0003e60000100a00 */
[----:B-1----:R-:W5:Y:S01]  /*bd430*/  LDL.LU R172, [R1+0x410] ;  /* 0x0004100001ac7983 */ /* 0x002f620000300800 */
[----:B------:R-:W5:Y:S02]  /*bd440*/  LDL.LU R173, [R1+0x414] ;  /* 0x0004140001ad7983 */ /* 0x000f640000300800 */
[----:B------:R-:W5:Y:S02]  /*bd450*/  LDL.LU R174, [R1+0x418] ;  /* 0x0004180001ae7983 */ /* 0x000f640000300800 */
[----:B------:R-:W5:Y:S01]  /*bd460*/  LDL.LU R175, [R1+0x41c] ;  /* 0x00041c0001af7983 */ /* 0x000f620000300800 */
[----:B------:R-:W5:Y:S05]  /*bd470*/  LDL.LU R168, [R1+0x440] ;  /* 0x0004400001a87983 */ /* 0x000f6a0000300800 */
[----:B------:R-:W-:Y:S02]  /*bd480*/  STL.64 [R1+0x1770], R236 ;  /* 0x001770ec01007387 */ /* 0x000fe40000100a00 */
[----:B------:R1:W-:Y:S02]  /*bd490*/  STL.64 [R1+0x1778], R238 ;  /* 0x001778ee01007387 */ /* 0x0003e40000100a00 */
[----:B------:R-:W5:Y:S01]  /*bd4a0*/  LDL.LU R169, [R1+0x444] ;  /* 0x0004440001a97983 */ /* 0x000f620000300800 */
[----:B------:R-:W5:Y:S01]  /*bd4b0*/  LDL.LU R170, [R1+0x448] ;  /* 0x0004480001aa7983 */ /* 0x000f620000300800 */
[----:B------:R-:W5:Y:S01]  /*bd4c0*/  LDL.LU R171, [R1+0x44c] ;  /* 0x00044c0001ab7983 */ /* 0x000f620000300800 */
[C---:B----4-:R-:W-:Y:S08]  /*bd4d0*/  HMMA.1688.F32.TF32 R192, R240.reuse, R72, R192 ;  /* 0x00000048f0c0723c */ /* 0x050ff000000810c0 */
[C---:B--2---:R-:W-:Y:S08]  /*bd4e0*/  HMMA.1688.F32.TF32 R232, R240.reuse, R128, R232 ;  /* 0x00000080f0e8723c */ /* 0x044ff000000810e8 */
[C---:B------:R-:W-:Y:S08]  /*bd4f0*/  HMMA.1688.F32.TF32 R204, R240.reuse, R120, R204 ;  /* 0x00000078f0cc723c */ /* 0x040ff000000810cc */
[C---:B------:R-:W-:Y:S08]  /*bd500*/  HMMA.1688.F32.TF32 R208, R240.reuse, R116, R208 ;  /* 0x00000074f0d0723c */ /* 0x040ff000000810d0 */
[C---:B------:R-:W-:Y:S08]  /*bd510*/  HMMA.1688.F32.TF32 R212, R240.reuse, R112, R212 ;  /* 0x00000070f0d4723c */ /* 0x040ff000000810d4 */
[C---:B------:R-:W-:Y:S08]  /*bd520*/  HMMA.1688.F32.TF32 R216, R240.reuse, R108, R216 ;  /* 0x0000006cf0d8723c */ /* 0x040ff000000810d8 */
[C---:B---3--:R-:W-:Y:S08]  /*bd530*/  HMMA.1688.F32.TF32 R220, R240.reuse, R104, R220 ;  /* 0x00000068f0dc723c */ /* 0x048ff000000810dc */
[C---:B------:R-:W-:Y:S08]  /*bd540*/  HMMA.1688.F32.TF32 R224, R240.reuse, R100, R224 ;  /* 0x00000064f0e0723c */ /* 0x040ff000000810e0 */
[C---:B------:R-:W-:Y:S08]  /*bd550*/  HMMA.1688.F32.TF32 R196, R240.reuse, R92, R196 ;  /* 0x0000005cf0c4723c */ /* 0x040ff000000810c4 */
[C---:B-----5:R-:W-:Y:S08]  /*bd560*/  HMMA.1688.F32.TF32 R200, R240.reuse, R88, R200 ;  /* 0x00000058f0c8723c */ /* 0x060ff000000810c8 */
[----:B------:R-:W-:Y:S08]  /*bd570*/  HMMA.1688.F32.TF32 R184, R240, R76, R184 ;  /* 0x0000004cf0b8723c */ /* 0x000ff000000810b8 */
[----:B------:R-:W-:Y:S08]  /*bd580*/  HMMA.1688.F32.TF32 R232, R164, R130, R232 ;  /* 0x00000082a4e8723c */ /* 0x000ff000000810e8 */
[C---:B------:R-:W-:Y:S08]  /*bd590*/  HMMA.1688.F32.TF32 R180, R240.reuse, R80, R180 ;  /* 0x00000050f0b4723c */ /* 0x040ff000000810b4 */
[C---:B-1----:R-:W-:Y:S01]  /*bd5a0*/  HMMA.1688.F32.TF32 R236, R240.reuse, R124, R172 ;  /* 0x0000007cf0ec723c */ /* 0x042fe200000810ac */
[----:B------:R-:W-:Y:S04]  /*bd5b0*/  LDS R172, [R161+0x38080] ;  /* 0x03808000a1ac7984 */ /* 0x000fe80000000800 */
[----:B------:R-:W-:Y:S04]  /*bd5c0*/  LDS R174, [R161+0x3a080] ;  /* 0x03a08000a1ae7984 */ /* 0x000fe80000000800 */
[----:B------:R-:W-:Y:S04]  /*bd5d0*/  LDS R173, [R189+0x38080] ;  /* 0x03808000bdad7984 */ /* 0x000fe80000000800 */
[----:B------:R-:W1:Y:S01]  /*bd5e0*/  LDS R175, [R189+0x3a080] ;  /* 0x03a08000bdaf7984 */ /* 0x000e620000000800 */
[C---:B------:R-:W-:Y:S08]  /*bd5f0*/  HMMA.1688.F32.TF32 R168, R240.reuse, R96, R168 ;  /* 0x00000060f0a8723c */ /* 0x040ff000000810a8 */
[C---:B------:R-:W-:Y:S08]  /*bd600*/  HMMA.1688.F32.TF32 R176, R240.reuse, R84, R176 ;  /* 0x00000054f0b0723c */ /* 0x040ff000000810b0 */
[----:B------:R-:W-:Y:S01]  /*bd610*/  HMMA.1688.F32.TF32 R240, R240, R68, R228 ;  /* 0x00000044f0f0723c */ /* 0x000fe200000810e4 */
[----:B------:R-:W-:Y:S04]  /*bd620*/  LDS R228, [R161+0x3c080] ;  /* 0x03c08000a1e47984 */ /* 0x000fe80000000800 */
[----:B------:R-:W-:Y:S04]  /*bd630*/  LDS R230, [R161+0x3e080] ;  /* 0x03e08000a1e67984 */ /* 0x000fe80000000800 */
[----:B------:R-:W-:Y:S04]  /*bd640*/  LDS R229, [R189+0x3c080] ;  /* 0x03c08000bde57984 */ /* 0x000fe80000000800 */
[----:B------:R-:W2:Y:S01]  /*bd650*/  LDS R231, [R189+0x3e080] ;  /* 0x03e08000bde77984 */ /* 0x000ea20000000800 */
[C---:B------:R-:W-:Y:S08]  /*bd660*/  HMMA.1688.F32.TF32 R204, R164.reuse, R122, R204 ;  /* 0x0000007aa4cc723c */ /* 0x040ff000000810cc */
[C---:B------:R-:W-:Y:S08]  /*bd670*/  HMMA.1688.F32.TF32 R208, R164.reuse, R118, R208 ;  /* 0x00000076a4d0723c */ /* 0x040ff000000810d0 */
[----:B------:R-:W-:Y:S08]  /*bd680*/  HMMA.1688.F32.TF32 R236, R164, R126, R236 ;  /* 0x0000007ea4ec723c */ /* 0x000ff000000810ec */
[----:B-1----:R-:W-:Y:S08]  /*bd690*/  HMMA.1688.F32.TF32 R232, R172, R64, R232 ;  /* 0x00000040ace8723c */ /* 0x002ff000000810e8 */
        /* <DEDUP_REMOVED lines=14> */
[----:B------:R-:W-:Y:S01]  /*bd780*/  HMMA.1688.F32.TF32 R208, R172, R52, R208 ;  /* 0x00000034acd0723c */ /* 0x000fe200000810d0 */
[----:B------:R-:W-:Y:S04]  /*bd790*/  LDS R164, [R161+0x30100] ;  /* 0x03010000a1a47984 */ /* 0x000fe80000000800 */
[----:B------:R-:W-:Y:S04]  /*bd7a0*/  LDS R166, [R161+0x32100] ;  /* 0x03210000a1a67984 */ /* 0x000fe80000000800 */
[----:B------:R-:W-:Y:S04]  /*bd7b0*/  LDS R165, [R189+0x30100] ;  /* 0x03010000bda57984 */ /* 0x000fe80000000800 */
[----:B------:R-:W4:Y:S01]  /*bd7c0*/  LDS R167, [R189+0x32100] ;  /* 0x03210000bda77984 */ /* 0x000f220000000800 */
        /* <DEDUP_REMOVED lines=13> */
[C---:B------:R-:W-:Y:S01]  /*bd8a0*/  HMMA.1688.F32.TF32 R172, R228.reuse, R62, R236 ;  /* 0x0000003ee4ac723c */ /* 0x040fe200000810ec */
[----:B------:R-:W-:Y:S01]  /*bd8b0*/  STL.64 [R1+0x1560], R232 ;  /* 0x001560e801007387 */ /* 0x000fe20000100a00 */
[----:B------:R2:W-:Y:S06]  /*bd8c0*/  STL.64 [R1+0x1568], R234 ;  /* 0x001568ea01007387 */ /* 0x0005ec0000100a00 */
[C---:B--2---:R-:W-:Y:S08]  /*bd8d0*/  HMMA.1688.F32.TF32 R232, R228.reuse, R58, R204 ;  /* 0x0000003ae4e8723c */ /* 0x044ff000000810cc */
[C---:B------:R-:W-:Y:S07]  /*bd8e0*/  HMMA.1688.F32.TF32 R204, R228.reuse, R54, R208 ;  /* 0x00000036e4cc723c */ /* 0x040fee00000810d0 */
[----:B------:R-:W-:Y:S01]  /*bd8f0*/  STL.64 [R1+0x1550], R172 ;  /* 0x001550ac01007387 */ /* 0x000fe20000100a00 */
[----:B------:R2:W-:Y:S01]  /*bd900*/  STL.64 [R1+0x1558], R174 ;  /* 0x001558ae01007387 */ /* 0x0005e20000100a00 */
[C---:B------:R-:W-:Y:S08]  /*bd910*/  HMMA.1688.F32.TF32 R208, R228.reuse, R46, R216 ;  /* 0x0000002ee4d0723c */ /* 0x040ff000000810d8 */
[C---:B--2---:R-:W-:Y:S01]  /*bd920*/  HMMA.1688.F32.TF32 R172, R228.reuse, R50, R212 ;  /* 0x00000032e4ac723c */ /* 0x044fe200000810d4 */
[----:B------:R-:W-:Y:S01]  /*bd930*/  STL.64 [R1+0x1540], R232 ;  /* 0x001540e801007387 */ /* 0x000fe20000100a00 */
[----:B------:R-:W-:Y:S04]  /*bd940*/  STL.64 [R1+0x1548], R234 ;  /* 0x001548ea01007387 */ /* 0x000fe80000100a00 */
[----:B------:R-:W-:Y:S02]  /*bd950*/  STL.64 [R1+0x15b0], R204 ;  /* 0x0015b0cc01007387 */ /* 0x000fe40000100a00 */
[----:B------:R2:W-:Y:S02]  /*bd960*/  STL.64 [R1+0x15b8], R206 ;  /* 0x0015b8ce01007387 */ /* 0x0005e40000100a00 */
[C---:B--2---:R-:W-:Y:S11]  /*bd970*/  HMMA.1688.F32.TF32 R204, R228.reuse, R42, R220 ;  /* 0x0000002ae4cc723c */ /* 0x044ff600000810dc */
[----:B------:R-:W-:Y:S02]  /*bd980*/  @!UPT UIADD3 URZ, URZ, URZ, URZ ;  /* 0x0000003f3f3ff290 */ /* 0x000fe4000fffe03f */
[----:B------:R-:W-:Y:S01]  /*bd990*/  STL.64 [R1+0x15a0], R172 ;  /* 0x0015a0ac01007387 */ /* 0x000fe20000100a00 */
[----:B------:R2:W-:Y:S02]  /*bd9a0*/  STL.64 [R1+0x15a8], R174 ;  /* 0x0015a8ae01007387 */ /* 0x0005e40000100a00 */
[----:B------:R-:W-:Y:S02]  /*bd9b0*/  STL.64 [R1+0x1590], R208 ;  /* 0x001590d001007387 */ /* 0x000fe40000100a00 */
[----:B------:R-:W-:Y:S01]  /*bd9c0*/  STL.64 [R1+0x1598], R210 ;  /* 0x001598d201007387 */ /* 0x000fe20000100a00 */
[----:B------:R-:W4:Y:S01]  /*bd9d0*/  LDL.LU R232, [R1+0x310] ;  /* 0x0003100001e87983 */ /* 0x000f220000300800 */
[C---:B--2---:R-:W-:Y:S03]  /*bd9e0*/  HMMA.1688.F32.TF32 R172, R228.reuse, R38, R224 ;  /* 0x00000026e4ac723c */ /* 0x044fe600000810e0 */
[----:B------:R-:W-:Y:S01]  /*bd9f0*/  STL.64 [R1+0x1580], R204 ;  /* 0x001580cc01007387 */ /* 0x000fe20000100a00 */
[----:B------:R2:W-:Y:S04]  /*bda00*/  STL.64 [R1+0x1588], R206 ;  /* 0x001588ce01007387 */ /* 0x0005e80000100a00 */
[C---:B--2---:R-:W-:Y:S08]  /*bda10*/  HMMA.1688.F32.TF32 R204, R228.reuse, R34, R168 ;  /* 0x00000022e4cc723c */ /* 0x044ff000000810a8 */
[C---:B------:R-:W-:Y:S07]  /*bda20*/  HMMA.1688.F32.TF32 R168, R228.reuse, R30, R196 ;  /* 0x0000001ee4a8723c */ /* 0x040fee00000810c4 */
[----:B------:R-:W-:Y:S01]  /*bda30*/  STL.64 [R1+0x1570], R172 ;  /* 0x001570ac01007387 */ /* 0x000fe20000100a00 */
[----:B------:R-:W-:Y:S02]  /*bda40*/  STL.64 [R1+0x1578], R174 ;  /* 0x001578ae01007387 */ /* 0x000fe40000100a00 */
[----:B------:R-:W4:Y:S02]  /*bda50*/  LDL.LU R233, [R1+0x314] ;  /* 0x0003140001e97983 */ /* 0x000f240000300800 */
[----:B------:R-:W4:Y:S01]  /*bda60*/  LDL.LU R234, [R1+0x318] ;  /* 0x0003180001ea7983 */ /* 0x000f220000300800 */
[----:B------:R-:W4:Y:S01]  /*bda70*/  LDL.LU R235, [R1+0x31c] ;  /* 0x00031c0001eb7983 */ /* 0x000f220000300800 */
[C---:B------:R-:W-:Y:S08]  /*bda80*/  HMMA.1688.F32.TF32 R180, R228.reuse, R18, R180 ;  /* 0x00000012e4b4723c */ /* 0x040ff000000810b4 */
[C---:B------:R-:W-:Y:S08]  /*bda90*/  HMMA.1688.F32.TF32 R184, R228.reuse, R14, R184 ;  /* 0x0000000ee4b8723c */ /* 0x040ff000000810b8 */
[C---:B------:R-:W-:Y:S01]  /*bdaa0*/  HMMA.1688.F32.TF32 R192, R228.reuse, R10, R192 ;  /* 0x0000000ae4c0723c */ /* 0x040fe200000810c0 */
[----:B------:R-:W-:Y:S04]  /*bdab0*/  LDS R172, [R161+0x34100] ;  /* 0x03410000a1ac7984 */ /* 0x000fe80000000800 */
[----:B------:R-:W-:Y:S04]  /*bdac0*/  LDS R174, [R161+0x36100] ;  /* 0x03610000a1ae7984 */ /* 0x000fe80000000800 */
[----:B------:R-:W-:Y:S04]  /*bdad0*/  LDS R173, [R189+0x34100] ;  /* 0x03410000bdad7984 */ /* 0x000fe80000000800 */
[----:B------:R-:W2:Y:S04]  /*bdae0*/  LDS R175, [R189+0x36100] ;  /* 0x03610000bdaf7984 */ /* 0x000ea80000000800 */
[----:B------:R-:W-:Y:S01]  /*bdaf0*/  STL.64 [R1+0x15c0], R204 ;  /* 0x0015c0cc01007387 */ /* 0x000fe20000100a00 */
[----:B------:R3:W-:Y:S02]  /*bdb00*/  STL.64 [R1+0x15c8], R206 ;  /* 0x0015c8ce01007387 */ /* 0x0007e40000100a00 */
[----:B------:R-:W4:Y:S02]  /*bdb10*/  LDL.LU R196, [R1+0x3a0] ;  /* 0x0003a00001c47983 */ /* 0x000f240000300800 */
[----:B------:R-:W-:Y:S01]  /*bdb20*/  STL.64 [R1+0x15d0], R168 ;  /* 0x0015d0a801007387 */ /* 0x000fe20000100a00 */
[----:B------:R5:W-:Y:S01]  /*bdb30*/  STL.64 [R1+0x15d8], R170 ;  /* 0x0015d8aa01007387 */ /* 0x000be20000100a00 */
[----:B------:R-:W4:Y:S02]  /*bdb40*/  LDL.LU R197, [R1+0x3a4] ;  /* 0x0003a40001c57983 */ /* 0x000f240000300800 */
[----:B------:R-:W4:Y:S02]  /*bdb50*/  LDL.LU R198, [R1+0x3a8] ;  /* 0x0003a80001c67983 */ /* 0x000f240000300800 */
[----:B------:R-:W4:Y:S01]  /*bdb60*/  LDL.LU R199, [R1+0x3ac] ;  /* 0x0003ac0001c77983 */ /* 0x000f220000300800 */
[C---:B---3--:R-:W-:Y:S08]  /*bdb70*/  HMMA.1688.F32.TF32 R204, R228.reuse, R26, R200 ;  /* 0x0000001ae4cc723c */ /* 0x048ff000000810c8 */
[C---:B-----5:R-:W-:Y:S01]  /*bdb80*/  HMMA.1688.F32.TF32 R168, R228.reuse, R22, R176 ;  /* 0x00000016e4a8723c */ /* 0x060fe200000810b0 */
[----:B------:R-:W3:Y:S11]  /*bdb90*/  LDL.LU R200, [R1+0x490] ;  /* 0x0004900001c87983 */ /* 0x000ef60000300800 */
[----:B------:R-:W-:Y:S03]  /*bdba0*/  @!UPT UIADD3 URZ, URZ, URZ, URZ ;  /* 0x0000003f3f3ff290 */ /* 0x000fe6000fffe03f */
[----:B------:R-:W-:Y:S01]  /*bdbb0*/  STL.64 [R1+0x1610], R204 ;  /* 0x001610cc01007387 */ /* 0x000fe20000100a00 */
[----:B------:R-:W-:Y:S07]  /*bdbc0*/  STL.64 [R1+0x1618], R206 ;  /* 0x001618ce01007387 */ /* 0x000fee0000100a00 */
[----:B------:R5:W-:Y:S02]  /*bdbd0*/  STL.64 [R1+0x1600], R168 ;  /* 0x001600a801007387 */ /* 0x000be40000100a00 */
[----:B------:R2:W-:Y:S01]  /*bdbe0*/  STL.64 [R1+0x1608], R170 ;  /* 0x001608aa01007387 */ /* 0x0005e20000100a00 */
        /* <DEDUP_REMOVED lines=31> */
[----:B-----5:R-:W5:Y:S01]  /*bdde0*/  LDL.LU R168, [R1+0x670] ;  /* 0x0006700001a87983 */ /* 0x020f620000300800 */
[----:B------:R-:W5:Y:S01]  /*bddf0*/  LDL.LU R169, [R1+0x674] ;  /* 0x0006740001a97983 */ /* 0x000f620000300800 */
[----:B--2---:R-:W5:Y:S02]  /*bde00*/  LDL.LU R170, [R1+0x678] ;  /* 0x0006780001aa7983 */ /* 0x004f640000300800 */
[----:B------:R-:W5:Y:S02]  /*bde10*/  LDL.LU R171, [R1+0x67c] ;  /* 0x00067c0001ab7983 */ /* 0x000f640000300800 */
[----:B------:R-:W2:Y:S01]  /*bde20*/  LDL.LU R204, [R1+0x480] ;  /* 0x0004800001cc7983 */ /* 0x000ea20000300800 */
[----:B------:R-:W-:Y:S01]  /*bde30*/  HMMA.1688.F32.TF32 R228, R228, R6, R240 ;  /* 0x00000006e4e4723c */ /* 0x000fe200000810f0 */
[----:B------:R-:W2:Y:S01]  /*bde40*/  LDL.LU R205, [R1+0x484] ;  /* 0x0004840001cd7983 */ /* 0x000ea20000300800 */
[----:B------:R-:W2:Y:S02]  /*bde50*/  LDL.LU R206, [R1+0x488] ;  /* 0x0004880001ce7983 */ /* 0x000ea40000300800 */
[----:B------:R-:W2:Y:S02]  /*bde60*/  LDL.LU R207, [R1+0x48c] ;  /* 0x00048c0001cf7983 */ /* 0x000ea40000300800 */
[----:B------:R1:W-:Y:S01]  /*bde70*/  STL.64 [R1+0x16f0], R180 ;  /* 0x0016f0b401007387 */ /* 0x0003e20000100a00 */
[----:B------:R1:W-:Y:S04]  /*bde80*/  STL.64 [R1+0x16f8], R182 ;  /* 0x0016f8b601007387 */ /* 0x0003e80000100a00 */
[----:B-1----:R-:W2:Y:S01]  /*bde90*/  LDL.LU R180, [R1+0x470] ;  /* 0x0004700001b47983 */ /* 0x002ea20000300800 */
[----:B------:R-:W2:Y:S02]  /*bdea0*/  LDL.LU R181, [R1+0x474] ;  /* 0x0004740001b57983 */ /* 0x000ea40000300800 */
[----:B------:R-:W2:Y:S02]  /*bdeb0*/  LDL.LU R182, [R1+0x478] ;  /* 0x0004780001b67983 */ /* 0x000ea40000300800 */
[----:B------:R-:W2:Y:S01]  /*bdec0*/  LDL.LU R183, [R1+0x47c] ;  /* 0x00047c0001b77983 */ /* 0x000ea20000300800 */
[----:B------:R1:W-:Y:S01]  /*bded0*/  STL.64 [R1+0x16e0], R184 ;  /* 0x0016e0b801007387 */ /* 0x0003e20000100a00 */
[----:B------:R1:W-:Y:S03]  /*bdee0*/  STL.64 [R1+0x16e8], R186 ;  /* 0x0016e8ba01007387 */ /* 0x0003e60000100a00 */
        /* <DEDUP_REMOVED lines=10> */
[----:B------:R-:W2:Y:S01]  /*bdf90*/  LDL.LU R240, [R1+0x380] ;  /* 0x0003800001f07983 */ /* 0x000ea20000300800 */
[----:B------:R-:W-:Y:S02]  /*bdfa0*/  STL.64 [R1+0x1720], R228 ;  /* 0x001720e401007387 */ /* 0x000fe40000100a00 */
[----:B------:R1:W-:Y:S02]  /*bdfb0*/  STL.64 [R1+0x1728], R230 ;  /* 0x001728e601007387 */ /* 0x0003e40000100a00 */
[----:B------:R-:W2:Y:S01]  /*bdfc0*/  LDL.LU R241, [R1+0x384] ;  /* 0x0003840001f17983 */ /* 0x000ea20000300800 */
[----:B------:R-:W2:Y:S01]  /*bdfd0*/  LDL.LU R242, [R1+0x388] ;  /* 0x0003880001f27983 */ /* 0x000ea20000300800 */
[----:B------:R-:W2:Y:S01]  /*bdfe0*/  LDL.LU R243, [R1+0x38c] ;  /* 0x00038c0001f37983 */ /* 0x000ea20000300800 */
[C---:B----4-:R-:W-:Y:S08]  /*bdff0*/  HMMA.1688.F32.TF32 R232, R164.reuse, R68, R232 ;  /* 0x00000044a4e8723c */ /* 0x050ff000000810e8 */
[----:B------:R-:W-:Y:S11]  /*be000*/  HMMA.1688.F32.TF32 R196, R164, R72, R196 ;  /* 0x00000048a4c4723c */ /* 0x000ff600000810c4 */
[----:B------:R-:W-:Y:S05]  /*be010*/  @!UPT UIADD3 URZ, URZ, URZ, URZ ;  /* 0x0000003f3f3ff290 */ /* 0x000fea000fffe03f */
[----:B------:R-:W-:Y:S08]  /*be020*/  HMMA.1688.F32.TF32 R232, R172, R70, R232 ;  /* 0x00000046ace8723c */ /* 0x000ff000000810e8 */
[C---:B---3--:R-:W-:Y:S08]  /*be030*/  HMMA.1688.F32.TF32 R236, R164.reuse, R128, R236 ;  /* 0x00000080a4ec723c */ /* 0x048ff000000810ec */
[C---:B-1----:R-:W-:Y:S01]  /*be040*/  HMMA.1688.F32.TF32 R228, R164.reuse, R120, R176 ;  /* 0x00000078a4e4723c */ /* 0x042fe200000810b0 */
[----:B------:R-:W-:Y:S04]  /*be050*/  LDS R176, [R161+0x38100] ;  /* 0x03810000a1b07984 */ /* 0x000fe80000000800 */
[----:B------:R-:W-:Y:S04]  /*be060*/  LDS R178, [R161+0x3a100] ;  /* 0x03a10000a1b27984 */ /* 0x000fe80000000800 */
[----:B------:R-:W-:Y:S04]  /*be070*/  LDS R177, [R189+0x38100] ;  /* 0x03810000bdb17984 */ /* 0x000fe80000000800 */
[----:B------:R-:W1:Y:S01]  /*be080*/  LDS R179, [R189+0x3a100] ;  /* 0x03a10000bdb37984 */ /* 0x000e620000000800 */
[C---:B------:R-:W-:Y:S08]  /*be090*/  HMMA.1688.F32.TF32 R208, R164.reuse, R116, R208 ;  /* 0x00000074a4d0723c */ /* 0x040ff000000810d0 */
[C---:B------:R-:W-:Y:S08]  /*be0a0*/  HMMA.1688.F32.TF32 R212, R164.reuse, R112, R212 ;  /* 0x00000070a4d4723c */ /* 0x040ff000000810d4 */
[C---:B------:R-:W-:Y:S08]  /*be0b0*/  HMMA.1688.F32.TF32 R216, R164.reuse, R108, R216 ;  /* 0x0000006ca4d8723c */ /* 0x040ff000000810d8 */
[C---:B------:R-:W-:Y:S08]  /*be0c0*/  HMMA.1688.F32.TF32 R220, R164.reuse, R104, R220 ;  /* 0x00000068a4dc723c */ /* 0x040ff000000810dc */
[C---:B------:R-:W-:Y:S08]  /*be0d0*/  HMMA.1688.F32.TF32 R224, R164.reuse, R100, R224 ;  /* 0x00000064a4e0723c */ /* 0x040ff000000810e0 */
[C---:B-----5:R-:W-:Y:S08]  /*be0e0*/  HMMA.1688.F32.TF32 R168, R164.reuse, R96, R168 ;  /* 0x00000060a4a8723c */ /* 0x060ff000000810a8 */
[C---:B------:R-:W-:Y:S08]  /*be0f0*/  HMMA.1688.F32.TF32 R200, R164.reuse, R92, R200 ;  /* 0x0000005ca4c8723c */ /* 0x040ff000000810c8 */
[----:B--2---:R-:W-:Y:S08]  /*be100*/  HMMA.1688.F32.TF32 R204, R164, R88, R204 ;  /* 0x00000058a4cc723c */ /* 0x004ff000000810cc */
[----:B------:R-:W-:Y:S08]  /*be110*/  HMMA.1688.F32.TF32 R236, R172, R130, R236 ;  /* 0x00000082acec723c */ /* 0x000ff000000810ec */
[C---:B------:R-:W-:Y:S08]  /*be120*/  HMMA.1688.F32.TF32 R180, R164.reuse, R84, R180 ;  /* 0x00000054a4b4723c */ /* 0x040ff000000810b4 */
[C---:B------:R-:W-:Y:S08]  /*be130*/  HMMA.1688.F32.TF32 R240, R164.reuse, R124, R240 ;  /* 0x0000007ca4f0723c */ /* 0x040ff000000810f0 */
[C---:B------:R-:W-:Y:S08]  /*be140*/  HMMA.1688.F32.TF32 R184, R164.reuse, R80, R184 ;  /* 0x00000050a4b8723c */ /* 0x040ff000000810b8 */
[----:B------:R-:W-:Y:S08]  /*be150*/  HMMA.1688.F32.TF32 R192, R164, R76, R192 ;  /* 0x0000004ca4c0723c */ /* 0x000ff000000810c0 */
[C---:B------:R-:W-:Y:S01]  /*be160*/  HMMA.1688.F32.TF32 R164, R172.reuse, R122, R228 ;  /* 0x0000007aaca4723c */ /* 0x040fe200000810e4 */
[----:B------:R-:W-:Y:S04]  /*be170*/  LDS R228, [R161+0x3c100] ;  /* 0x03c10000a1e47984 */ /* 0x000fe80000000800 */
[----:B------:R-:W-:Y:S04]  /*be180*/  LDS R230, [R161+0x3e100] ;  /* 0x03e10000a1e67984 */ /* 0x000fe80000000800 */
[----:B------:R-:W-:Y:S04]  /*be190*/  LDS R229, [R189+0x3c100] ;  /* 0x03c10000bde57984 */ /* 0x000fe80000000800 */
[----:B------:R-:W2:Y:S01]  /*be1a0*/  LDS R231, [R189+0x3e100] ;  /* 0x03e10000bde77984 */ /* 0x000ea20000000800 */
        /* <DEDUP_REMOVED lines=19> */
[----:B------:R-:W4:Y:S01]  /*be2e0*/  LDS R175, [R189+0x32180] ;  /* 0x03218000bdaf7984 */ /* 0x000f220000000800 */
[----:B------:R-:W-:Y:S08]  /*be2f0*/  HMMA.1688.F32.TF32 R240, R176, R60, R240 ;  /* 0x0000003cb0f0723c */ /* 0x000ff000000810f0 */
        /* <DEDUP_REMOVED lines=15> */
[----:B------:R-:W-:Y:S01]  /*be3f0*/  STL.64 [R1+0x14b0], R236 ;  /* 0x0014b0ec01007387 */ /* 0x000fe20000100a00 */
[----:B------:R-:W-:Y:S06]  /*be400*/  STL.64 [R1+0x14b8], R238 ;  /* 0x0014b8ee01007387 */ /* 0x000fec0000100a00 */
        /* <DEDUP_REMOVED lines=8> */
[C---:B------:R-:W-:Y:S08]  /*be490*/  HMMA.1688.F32.TF32 R168, R228.reuse, R34, R168 ;  /* 0x00000022e4a8723c */ /* 0x040ff000000810a8 */
[C---:B--2---:R-:W-:Y:S08]  /*be4a0*/  HMMA.1688.F32.TF32 R164, R228.reuse, R46, R216 ;  /* 0x0000002ee4a4723c */ /* 0x044ff000000810d8 */
[C---:B---3--:R-:W-:Y:S01]  /*be4b0*/  HMMA.1688.F32.TF32 R208, R228.reuse, R42, R220 ;  /* 0x0000002ae4d0723c */ /* 0x048fe200000810dc */
[----:B------:R-:W-:Y:S01]  /*be4c0*/  STL.64 [R1+0x1470], R176 ;  /* 0x001470b001007387 */ /* 0x000fe20000100a00 */
[----:B------:R2:W-:Y:S06]  /*be4d0*/  STL.64 [R1+0x1478], R178 ;  /* 0x001478b201007387 */ /* 0x0005ec0000100a00 */
[C---:B--2---:R-:W-:Y:S07]  /*be4e0*/  HMMA.1688.F32.TF32 R176, R228.reuse, R38, R224 ;  /* 0x00000026e4b0723c */ /* 0x044fee00000810e0 */
[----:B------:R-:W-:Y:S01]  /*be4f0*/  STL.64 [R1+0x1460], R164 ;  /* 0x001460a401007387 */ /* 0x000fe20000100a00 */
[----:B------:R-:W-:Y:S07]  /*be500*/  STL.64 [R1+0x1468], R166 ;  /* 0x001468a601007387 */ /* 0x000fee0000100a00 */
[----:B------:R-:W-:Y:S02]  /*be510*/  STL.64 [R1+0x1450], R208 ;  /* 0x001450d001007387 */ /* 0x000fe40000100a00 */
[----:B------:R-:W-:Y:S01]  /*be520*/  STL.64 [R1+0x1458], R210 ;  /* 0x001458d201007387 */ /* 0x000fe20000100a00 */
        /* <DEDUP_REMOVED lines=8> */
[----:B------:R-:W-:Y:S02]  /*be5b0*/  STL.64 [R1+0x14f0], R168 ;  /* 0x0014f0a801007387 */ /* 0x000fe40000100a00 */
[----:B------:R4:W-:Y:S01]  /*be5c0*/  STL.64 [R1+0x14f8], R170 ;  /* 0x0014f8aa01007387 */ /* 0x0009e20000100a00 */
[C---:B---3--:R-:W-:Y:S08]  /*be5d0*/  HMMA.1688.F32.TF32 R176, R228.reuse, R30, R200 ;  /* 0x0000001ee4b0723c */ /* 0x048ff000000810c8 */
[C---:B----4-:R-:W-:Y:S11]  /*be5e0*/  HMMA.1688.F32.TF32 R168, R228.reuse, R26, R204 ;  /* 0x0000001ae4a8723c */ /* 0x050ff600000810cc */
[----:B------:R-:W-:Y:S04]  /*be5f0*/  @!UPT UIADD3 URZ, URZ, URZ, URZ ;  /* 0x0000003f3f3ff290 */ /* 0x000fe8000fffe03f */
[----:B------:R-:W-:Y:S01]  /*be600*/  STL.64 [R1+0x14e0], R176 ;  /* 0x0014e0b001007387 */ /* 0x000fe20000100a00 */
[----:B------:R3:W-:Y:S07]  /*be610*/  STL.64 [R1+0x14e8], R178 ;  /* 0x0014e8b201007387 */ /* 0x0007ee0000100a00 */
[----:B------:R-:W-:Y:S02]  /*be620*/  STL.64 [R1+0x1530], R168 ;  /* 0x001530a801007387 */ /* 0x000fe40000100a00 */
[----:B------:R4:W-:Y:S01]  /*be630*/  STL.64 [R1+0x1538], R170 ;  /* 0x001538aa01007387 */ /* 0x0009e20000100a00 */
[C---:B---3--:R-:W-:Y:S08]  /*be640*/  HMMA.1688.F32.TF32 R176, R228.reuse, R18, R184 ;  /* 0x00000012e4b0723c */ /* 0x048ff000000810b8 */
[C---:B----4-:R-:W-:Y:S01]  /*be650*/  HMMA.1688.F32.TF32 R168, R228.reuse, R14, R192 ;  /* 0x0000000ee4a8723c */ /* 0x050fe200000810c0 */
[----:B------:R3:W-:Y:S01]  /*be660*/  STL.64 [R1+0x1520], R180 ;  /* 0x001520b401007387 */ /* 0x0007e20000100a00 */
[----:B------:R4:W-:Y:S03]  /*be670*/  STL.64 [R1+0x1528], R182 ;  /* 0x001528b601007387 */ /* 0x0009e60000100a00 */
[----:B---3--:R-:W4:Y:S10]  /*be680*/  LDL.LU R180, [R1+0x600] ;  /* 0x0006000001b47983 */ /* 0x008f340000300800 */
[----:B------:R3:W-:Y:S01]  /*be690*/  STL.64 [R1+0x15f0], R176 ;  /* 0x0015f0b001007387 */ /* 0x0007e20000100a00 */
[----:B------:R5:W-:Y:S07]  /*be6a0*/  STL.64 [R1+0x15f8], R178 ;  /* 0x0015f8b201007387 */ /* 0x000bee0000100a00 */
[----:B------:R2:W-:Y:S02]  /*be6b0*/  STL.64 [R1+0x15e0], R168 ;  /* 0x0015e0a801007387 */ /* 0x0005e40000100a00 */
[----:B------:R2:W-:Y:S01]  /*be6c0*/  STL.64 [R1+0x15e8], R170 ;  /* 0x0015e8aa01007387 */ /* 0x0005e20000100a00 */
[----:B------:R-:W4:Y:S02]  /*be6d0*/  LDL.LU R181, [R1+0x604] ;  /* 0x0006040001b57983 */ /* 0x000f240000300800 */
[----:B----4-:R-:W4:Y:S02]  /*be6e0*/  LDL.LU R182, [R1+0x608] ;  /* 0x0006080001b67983 */ /* 0x010f240000300800 */
[----:B------:R-:W4:Y:S01]  /*be6f0*/  LDL.LU R183, [R1+0x60c] ;  /* 0x00060c0001b77983 */ /* 0x000f220000300800 */
[----:B------:R-:W4:Y:S03]  /*be700*/  LDL.LU R204, [R1+0x610] ;  /* 0x0006100001cc7983 */ /* 0x000f260000300800 */
[----:B------:R-:W4:Y:S01]  /*be710*/  LDL.LU R205, [R1+0x614] ;  /* 0x0006140001cd7983 */ /* 0x000f220000300800 */
[----:B------:R-:W4:Y:S02]  /*be720*/  LDL.LU R206, [R1+0x618] ;  /* 0x0006180001ce7983 */ /* 0x000f240000300800 */
[----:B------:R-:W4:Y:S01]  /*be730*/  LDL.LU R207, [R1+0x61c] ;  /* 0x00061c0001cf7983 */ /* 0x000f220000300800 */
[----:B---3--:R-:W3:Y:S01]  /*be740*/  LDL.LU R176, [R1+0x290] ;  /* 0x0002900001b07983 */ /* 0x008ee20000300800 */
[----:B------:R-:W3:Y:S02]  /*be750*/  LDL.LU R177, [R1+0x294] ;  /* 0x0002940001b17983 */ /* 0x000ee40000300800 */
[----:B-----5:R-:W3:Y:S02]  /*be760*/  LDL.LU R178, [R1+0x298] ;  /* 0x0002980001b27983 */ /* 0x020ee40000300800 */
        /* <DEDUP_REMOVED lines=29> */
[----:B--2---:R-:W2:Y:S01]  /*be940*/  LDL.LU R168, [R1+0x630] ;  /* 0x0006300001a87983 */ /* 0x004ea20000300800 */
[----:B------:R-:W-:Y:S01]  /*be950*/  HMMA.1688.F32.TF32 R228, R228, R6, R232 ;  /* 0x00000006e4e4723c */ /* 0x000fe200000810e8 */
        /* <DEDUP_REMOVED lines=15> */
[----:B------:R1:W-:Y:S02]  /*bea50*/  STL.64 [R1+0x1630], R196 ;  /* 0x001630c401007387 */ /* 0x0003e40000100a00 */
[----:B------:R1:W-:Y:S02]  /*bea60*/  STL.64 [R1+0x1638], R198 ;  /* 0x001638c601007387 */ /* 0x0003e40000100a00 */
        /* <DEDUP_REMOVED lines=11> */
[C---:B------:R-:W-:Y:S08]  /*beb20*/  HMMA.1688.F32.TF32 R204, R172.reuse, R88, R204 ;  /* 0x00000058accc723c */ /* 0x040ff000000810cc */
[C---:B---3--:R-:W-:Y:S08]  /*beb30*/  HMMA.1688.F32.TF32 R228, R172.reuse, R120, R224 ;  /* 0x00000078ace4723c */ /* 0x048ff000000810e0 */
[C---:B-----5:R-:W-:Y:S08]  /*beb40*/  HMMA.1688.F32.TF32 R240, R172.reuse, R124, R240 ;  /* 0x0000007cacf0723c */ /* 0x060ff000000810f0 */
[C---:B------:R-:W-:Y:S08]  /*beb50*/  HMMA.1688.F32.TF32 R236, R172.reuse, R128, R236 ;  /* 0x00000080acec723c */ /* 0x040ff000000810ec */
[C---:B------:R-:W-:Y:S01]  /*beb60*/  HMMA.1688.F32.TF32 R224, R172.reuse, R100, R176 ;  /* 0x00000064ace0723c */ /* 0x040fe200000810b0 */
        /* <DEDUP_REMOVED lines=8> */
[C---:B--2---:R-:W-:Y:S08]  /*bebf0*/  HMMA.1688.F32.TF32 R168, R172.reuse, R96, R168 ;  /* 0x00000060aca8723c */ /* 0x044ff000000810a8 */
[----:B------:R-:W-:Y:S08]  /*bec00*/  HMMA.1688.F32.TF32 R200, R172, R92, R200 ;  /* 0x0000005cacc8723c */ /* 0x000ff000000810c8 */
[----:B------:R-:W-:Y:S08]  /*bec10*/  HMMA.1688.F32.TF32 R236, R164, R130, R236 ;  /* 0x00000082a4ec723c */ /* 0x000ff000000810ec */
[C---:B------:R-:W-:Y:S08]  /*bec20*/  HMMA.1688.F32.TF32 R184, R172.reuse, R80, R184 ;  /* 0x00000050acb8723c */ /* 0x040ff000000810b8 */
[----:B------:R-:W-:Y:S08]  /*bec30*/  HMMA.1688.F32.TF32 R192, R172, R76, R192 ;  /* 0x0000004cacc0723c */ /* 0x000ff000000810c0 */
[----:B------:R-:W-:Y:S08]  /*bec40*/  HMMA.1688.F32.TF32 R240, R164, R126, R240 ;  /* 0x0000007ea4f0723c */ /* 0x000ff000000810f0 */
[C---:B------:R-:W-:Y:S08]  /*bec50*/  HMMA.1688.F32.TF32 R196, R172.reuse, R72, R196 ;  /* 0x00000048acc4723c */ /* 0x040ff000000810c4 */
[----:B------:R-:W-:Y:S08]  /*bec60*/  HMMA.1688.F32.TF32 R232, R172, R68, R232 ;  /* 0x00000044ace8723c */ /* 0x000ff000000810e8 */
[----:B------:R-:W-:Y:S01]  /*bec70*/  HMMA.1688.F32.TF32 R172, R164, R122, R228 ;  /* 0x0000007aa4ac723c */ /* 0x000fe200000810e4 */
[----:B------:R-:W-:Y:S04]  /*bec80*/  LDS R228, [R161+0x3c180] ;  /* 0x03c18000a1e47984 */ /* 0x000fe80000000800 */
[----:B------:R-:W-:Y:S04]  /*bec90*/  LDS R230, [R161+0x3e180] ;  /* 0x03e18000a1e67984 */ /* 0x000fe80000000800 */
[----:B------:R-:W-:Y:S04]  /*beca0*/  LDS R229, [R189+0x3c180] ;  /* 0x03c18000bde57984 */ /* 0x000fe80000000800 */
[----:B------:R-:W2:Y:S01]  /*becb0*/  LDS R231, [R189+0x3e180] ;  /* 0x03e18000bde77984 */ /* 0x000ea20000000800 */
        /* <DEDUP_REMOVED lines=28> */
[----:B--2---:R-:W-:Y:S08]  /*bee80*/  HMMA.1688.F32.TF32 R236, R228, R66, R236 ;  /* 0x00000042e4ec723c */ /* 0x004ff000000810ec */
[C---:B------:R-:W-:Y:S08]  /*bee90*/  HMMA.1688.F32.TF32 R180, R176.reuse, R20, R180 ;  /* 0x00000014b0b4723c */ /* 0x040ff000000810b4 */
[C---:B------:R-:W-:Y:S08]  /*beea0*/  HMMA.1688.F32.TF32 R184, R176.reuse, R16, R184 ;  /* 0x00000010b0b8723c */ /* 0x040ff000000810b8 */
[C---:B------:R-:W-:Y:S08]  /*beeb0*/  HMMA.1688.F32.TF32 R192, R176.reuse, R12, R192 ;  /* 0x0000000cb0c0723c */ /* 0x040ff000000810c0 */
[C---:B------:R-:W-:Y:S08]  /*beec0*/  HMMA.1688.F32.TF32 R196, R176.reuse, R8, R196 ;  /* 0x00000008b0c4723c */ /* 0x040ff000000810c4 */
[----:B------:R-:W-:Y:S08]  /*beed0*/  HMMA.1688.F32.TF32 R232, R176, R4, R232 ;  /* 0x00000004b0e8723c */ /* 0x000ff000000810e8 */
[C---:B------:R-:W-:Y:S08]  /*beee0*/  HMMA.1688.F32.TF32 R176, R228.reuse, R62, R240 ;  /* 0x0000003ee4b0723c */ /* 0x040ff000000810f0 */
[C---:B------:R-:W-:Y:S08]  /*beef0*/  HMMA.1688.F32.TF32 R172, R228.reuse, R58, R172 ;  /* 0x0000003ae4ac723c */ /* 0x040ff000000810ac */
[C---:B------:R-:W-:Y:S01]  /*bef00*/  HMMA.1688.F32.TF32 R208, R228.reuse, R54, R208 ;  /* 0x00000036e4d0723c */ /* 0x040fe200000810d0 */
[----:B------:R-:W-:Y:S01]  /*bef10*/  STL.64 [R1+0x13b0], R236 ;  /* 0x0013b0ec01007387 */ /* 0x000fe20000100a00 */
[----:B------:R-:W-:Y:S05]  /*bef20*/  STL.64 [R1+0x13b8], R238 ;  /* 0x0013b8ee01007387 */ /* 0x000fea0000100a00 */
        /* <DEDUP_REMOVED lines=384> */
[C---:B----4-:R-:W-:Y:S01]  /*c0730*/  HMMA.1688.F32.TF32 R168, R228.reuse, R22, R180 ;  /* 0x00000016e4a8723c */ /* 0x050fe200000810b4 */
[----:B------:R3:W-:Y:S01]  /*c0740*/  STL.64 [R1+0x400], R200 ;  /* 0x000400c801007387 */ /* 0x0007e20000100a00 */
[----:B------:R4:W-:Y:S03]  /*c0750*/  STL.64 [R1+0x408], R202 ;  /* 0x000408ca01007387 */ /* 0x0009e60000100a00 */
[----:B---3--:R-:W3:Y:S10]  /*c0760*/  LDL.LU R200, [R1+0x640] ;  /* 0x0006400001c87983 */ /* 0x008ef40000300800 */
[----:B------:R5:W-:Y:S01]  /*c0770*/  STL.64 [R1+0x430], R176 ;  /* 0x000430b001007387 */ /* 0x000be20000100a00 */
[----:B------:R1:W-:Y:S07]  /*c0780*/  STL.64 [R1+0x438], R178 ;  /* 0x000438b201007387 */ /* 0x0003ee0000100a00 */
[----:B------:R1:W-:Y:S02]  /*c0790*/  STL.64 [R1+0x420], R168 ;  /* 0x000420a801007387 */ /* 0x0003e40000100a00 */
[----:B------:R2:W-:Y:S01]  /*c07a0*/  STL.64 [R1+0x428], R170 ;  /* 0x000428aa01007387 */ /* 0x0005e20000100a00 */
[----:B------:R-:W3:Y:S01]  /*c07b0*/  LDL.LU R201, [R1+0x644] ;  /* 0x0006440001c97983 */ /* 0x000ee20000300800 */
[----:B----4-:R-:W3:Y:S02]  /*c07c0*/  LDL.LU R202, [R1+0x648] ;  /* 0x0006480001ca7983 */ /* 0x010ee40000300800 */
[----:B------:R-:W3:Y:S01]  /*c07d0*/  LDL.LU R203, [R1+0x64c] ;  /* 0x00064c0001cb7983 */ /* 0x000ee20000300800 */
[----:B-----5:R-:W4:Y:S01]  /*c07e0*/  LDL.LU R176, [R1+0x30] ;  /* 0x0000300001b07983 */ /* 0x020f220000300800 */
[----:B------:R-:W4:Y:S02]  /*c07f0*/  LDL.LU R177, [R1+0x34] ;  /* 0x0000340001b17983 */ /* 0x000f240000300800 */
[----:B-1----:R-:W4:Y:S02]  /*c0800*/  LDL.LU R178, [R1+0x38] ;  /* 0x0000380001b27983 */ /* 0x002f240000300800 */
[----:B------:R-:W4:Y:S01]  /*c0810*/  LDL.LU R179, [R1+0x3c] ;  /* 0x00003c0001b37983 */ /* 0x000f220000300800 */
[----:B------:R-:W5:Y:S01]  /*c0820*/  LDL.LU R216, [R1+0x50] ;  /* 0x0000500001d87983 */ /* 0x000f620000300800 */
[----:B------:R-:W5:Y:S02]  /*c0830*/  LDL.LU R217, [R1+0x54] ;  /* 0x0000540001d97983 */ /* 0x000f640000300800 */
[----:B------:R-:W5:Y:S02]  /*c0840*/  LDL.LU R218, [R1+0x58] ;  /* 0x0000580001da7983 */ /* 0x000f640000300800 */
[----:B------:R-:W5:Y:S01]  /*c0850*/  LDL.LU R219, [R1+0x5c] ;  /* 0x00005c0001db7983 */ /* 0x000f620000300800 */
        /* <DEDUP_REMOVED lines=44> */
[----:B-1----:R-:W2:Y:S01]  /*c0b20*/  LDL.LU R192, [R1] ;  /* 0x0000000001c07983 */ /* 0x002ea20000300800 */
[----:B------:R-:W2:Y:S02]  /*c0b30*/  LDL.LU R193, [R1+0x4] ;  /* 0x0000040001c17983 */ /* 0x000ea40000300800 */
[----:B------:R-:W2:Y:S02]  /*c0b40*/  LDL.LU R194, [R1+0x8] ;  /* 0x0000080001c27983 */ /* 0x000ea40000300800 */
[----:B------:R-:W2:Y:S01]  /*c0b50*/  LDL.LU R195, [R1+0xc] ;  /* 0x00000c0001c37983 */ /* 0x000ea20000300800 */
[----:B------:R-:W-:Y:S01]  /*c0b60*/  STL.64 [R1+0x1310], R196 ;  /* 0x001310c401007387 */ /* 0x000fe20000100a00 */
[----:B------:R1:W-:Y:S02]  /*c0b70*/  STL.64 [R1+0x1318], R198 ;  /* 0x001318c601007387 */ /* 0x0003e40000100a00 */
[----:B-1----:R-:W-:Y:S08]  /*c0b80*/  HMMA.1688.F32.TF32 R196, R228, R6, R232 ;  /* 0x00000006e4c4723c */ /* 0x002ff000000810e8 */
[C---:B------:R-:W-:Y:S11]  /*c0b90*/  HMMA.1688.F32.TF32 R232, R164.reuse, R68, R244 ;  /* 0x00000044a4e8723c */ /* 0x040ff600000810f4 */
[----:B------:R-:W-:Y:S04]  /*c0ba0*/  @!UPT UIADD3 URZ, URZ, URZ, URZ ;  /* 0x0000003f3f3ff290 */ /* 0x000fe8000fffe03f */
[----:B------:R-:W-:Y:S01]  /*c0bb0*/  STL.64 [R1+0x1300], R196 ;  /* 0x001300c401007387 */ /* 0x000fe20000100a00 */
[----:B------:R1:W-:Y:S02]  /*c0bc0*/  STL.64 [R1+0x1308], R198 ;  /* 0x001308c601007387 */ /* 0x0003e40000100a00 */
[----:B-1----:R-:W-:Y:S08]  /*c0bd0*/  HMMA.1688.F32.TF32 R196, R164, R72, R248 ;  /* 0x00000048a4c4723c */ /* 0x002ff000000810f8 */
[C---:B------:R-:W-:Y:S11]  /*c0be0*/  HMMA.1688.F32.TF32 R232, R172.reuse, R70, R232 ;  /* 0x00000046ace8723c */ /* 0x040ff600000810e8 */
[----:B------:R-:W-:Y:S05]  /*c0bf0*/  @!UPT UIADD3 URZ, URZ, URZ, URZ ;  /* 0x0000003f3f3ff290 */ /* 0x000fea000fffe03f */
[----:B------:R-:W-:Y:S01]  /*c0c00*/  HMMA.1688.F32.TF32 R196, R172, R74, R196 ;  /* 0x0000004aacc4723c */ /* 0x000fe200000810c4 */
[----:B------:R-:W-:Y:S01]  /*c0c10*/  MOV R248, R188 ;  /* 0x000000bc00f87202 */ /* 0x000fe20000000f00 */
[----:B------:R-:W-:Y:S02]  /*c0c20*/  IMAD.MOV.U32 R249, RZ, RZ, R190 ;  /* 0x000000fffff97224 */ /* 0x000fe400078e00be */
[----:B------:R-:W-:Y:S01]  /*c0c30*/  IMAD.MOV.U32 R250, RZ, RZ, R191 ;  /* 0x000000fffffa7224 */ /* 0x000fe200078e00bf */
[----:B------:R-:W-:-:S03]  /*c0c40*/  MOV R251, R252 ;  /* 0x000000fc00fb7202 */ /* 0x000fc60000000f00 */
[C---:B---3--:R-:W-:Y:S08]  /*c0c50*/  HMMA.1688.F32.TF32 R200, R164.reuse, R92, R200 ;  /* 0x0000005ca4c8723c */ /* 0x048ff000000810c8 */
[C---:B----4-:R-:W-:Y:S08]  /*c0c60*/  HMMA.1688.F32.TF32 R240, R164.reuse, R124, R240 ;  /* 0x0000007ca4f0723c */ /* 0x050ff000000810f0 */
        /* <DEDUP_REMOVED lines=13> */
[C---:B------:R-:W-:Y:S08]  /*c0d40*/  HMMA.1688.F32.TF32 R236, R172.reuse, R130, R236 ;  /* 0x00000082acec723c */ /* 0x040ff000000810ec */
[----:B------:R-:W-:Y:S08]  /*c0d50*/  HMMA.1688.F32.TF32 R240, R172, R126, R240 ;  /* 0x0000007eacf0723c */ /* 0x000ff000000810f0 */
        /* <DEDUP_REMOVED lines=9> */
[C---:B-1----:R-:W-:Y:S08]  /*c0df0*/  HMMA.1688.F32.TF32 R236, R176.reuse, R64, R236 ;  /* 0x00000040b0ec723c */ /* 0x042ff000000810ec */
[----:B------:R-:W-:Y:S08]  /*c0e00*/  HMMA.1688.F32.TF32 R240, R176, R60, R240 ;  /* 0x0000003cb0f0723c */ /* 0x000ff000000810f0 */
        /* <DEDUP_REMOVED lines=26> */
[C---:B--2---:R-:W-:Y:S08]  /*c0fb0*/  HMMA.1688.F32.TF32 R244, R228.reuse, R66, R236 ;  /* 0x00000042e4f4723c */ /* 0x044ff000000810ec */
[----:B------:R-:W-:Y:S08]  /*c0fc0*/  HMMA.1688.F32.TF32 R236, R228, R62, R240 ;  /* 0x0000003ee4ec723c */ /* 0x000ff000000810f0 */
[C---:B------:R-:W-:Y:S08]  /*c0fd0*/  HMMA.1688.F32.TF32 R184, R176.reuse, R16, R184 ;  /* 0x00000010b0b8723c */ /* 0x040ff000000810b8 */
[----:B------:R-:W-:Y:S08]  /*c0fe0*/  HMMA.1688.F32.TF32 R192, R176, R12, R192 ;  /* 0x0000000cb0c0723c */ /* 0x000ff000000810c0 */
        /* <DEDUP_REMOVED lines=9> */
[C---:B--2---:R-:W-:Y:S05]  /*c1080*/  HMMA.1688.F32.TF32 R176, R228.reuse, R46, R216 ;  /* 0x0000002ee4b0723c */ /* 0x044fea00000810d8 */
[----:B------:R-:W-:Y:S01]  /*c1090*/  STL.64 [R1+0x4a0], R164 ;  /* 0x0004a0a401007387 */ /* 0x000fe20000100a00 */
[----:B------:R2:W-:Y:S07]  /*c10a0*/  STL.64 [R1+0x4a8], R166 ;  /* 0x0004a8a601007387 */ /* 0x0005ee0000100a00 */
[----:B------:R-:W-:Y:S02]  /*c10b0*/  STL.64 [R1+0x4b0], R208 ;  /* 0x0004b0d001007387 */ /* 0x000fe40000100a00 */
[----:B------:R-:W-:Y:S01]  /*c10c0*/  STL.64 [R1+0x4b8], R210 ;  /* 0x0004b8d201007387 */ /* 0x000fe20000100a00 */
[C---:B--2---:R-:W-:Y:S08]  /*c10d0*/  HMMA.1688.F32.TF32 R164, R228.reuse, R42, R220 ;  /* 0x0000002ae4a4723c */ /* 0x044ff000000810dc */
[C---:B------:R-:W-:Y:S01]  /*c10e0*/  HMMA.1688.F32.TF32 R168, R228.reuse, R34, R168 ;  /* 0x00000022e4a8723c */ /* 0x040fe200000810a8 */
[----:B------:R-:W-:Y:S01]  /*c10f0*/  STL.64 [R1+0x4c0], R176 ;  /* 0x0004c0b001007387 */ /* 0x000fe20000100a00 */
[----:B------:R2:W-:Y:S06]  /*c1100*/  STL.64 [R1+0x4c8], R178 ;  /* 0x0004c8b201007387 */ /* 0x0005ec0000100a00 */
[----:B--2---:R-:W-:Y:S01]  /*c1110*/  HMMA.1688.F32.TF32 R176, R228, R38, R224 ;  /* 0x00000026e4b0723c */ /* 0x004fe200000810e0 */
[----:B------:R-:W-:-:S02]  /*c1120*/  IMAD.MOV.U32 R244, RZ, RZ, R149 ;  /* 0x000000fffff47224 */ /* 0x000fc400078e0095 */
[----:B------:R-:W2:Y:S04]  /*c1130*/  LDL.LU R149, [R1+0x395c] ;  /* 0x00395c0001957983 */ /* 0x000ea80000300800 */
[----:B------:R-:W-:Y:S02]  /*c1140*/  STL.64 [R1+0x4d0], R164 ;  /* 0x0004d0a401007387 */ /* 0x000fe40000100a00 */
[----:B------:R-:W-:Y:S01]  /*c1150*/  STL.64 [R1+0x4d8], R166 ;  /* 0x0004d8a601007387 */ /* 0x000fe20000100a00 */
[----:B------:R-:W-:Y:S01]  /*c1160*/  MOV R245, R160 ;  /* 0x000000a000f57202 */ /* 0x000fe20000000f00 */
[----:B------:R-:W-:Y:S01]  /*c1170*/  IMAD.MOV.U32 R246, RZ, RZ, R162 ;  /* 0x000000fffff67224 */ /* 0x000fe200078e00a2 */
[----:B------:R-:W3:Y:S01]  /*c1180*/  LDL.LU R160, [R1+0x3958] ;  /* 0x0039580001a07983 */ /* 0x000ee20000300800 */
[----:B------:R-:W4:Y:S02]  /*c1190*/  LDL.LU R162, [R1+0x3954] ;  /* 0x0039540001a27983 */ /* 0x000f240000300800 */
[----:B------:R-:W-:Y:S01]  /*c11a0*/  IMAD.MOV.U32 R247, RZ, RZ, R163 ;  /* 0x000000fffff77224 */ /* 0x000fe200078e00a3 */
[C---:B------:R-:W-:Y:S01]  /*c11b0*/  HMMA.1688.F32.TF32 R200, R228.reuse, R30, R200 ;  /* 0x0000001ee4c8723c */ /* 0x040fe200000810c8 */
[----:B------:R-:W5:Y:S01]  /*c11c0*/  LDL.LU R163, [R1+0x3950] ;  /* 0x0039500001a37983 */ /* 0x000f620000300800 */
[----:B------:R-:W2:Y:S02]  /*c11d0*/  LDL.LU R188, [R1+0x394c] ;  /* 0x00394c0001bc7983 */ /* 0x000ea40000300800 */
[----:B------:R-:W3:Y:S02]  /*c11e0*/  LDL.LU R190, [R1+0x3948] ;  /* 0x0039480001be7983 */ /* 0x000ee40000300800 */
[----:B------:R-:W4:Y:S01]  /*c11f0*/  LDL.LU R191, [R1+0x3944] ;  /* 0x0039440001bf7983 */ /* 0x000f220000300800 */
[----:B------:R-:W5:Y:S01]  /*c1200*/  LDL.LU R252, [R1+0x3940] ;  /* 0x0039400001fc7983 */ /* 0x000f620000300800 */
[C---:B------:R-:W-:Y:S08]  /*c1210*/  HMMA.1688.F32.TF32 R204, R228.reuse, R26, R204 ;  /* 0x0000001ae4cc723c */ /* 0x040ff000000810cc */
[C---:B------:R-:W-:Y:S08]  /*c1220*/  HMMA.1688.F32.TF32 R180, R228.reuse, R22, R180 ;  /* 0x00000016e4b4723c */ /* 0x040ff000000810b4 */
[C---:B------:R-:W-:Y:S01]  /*c1230*/  HMMA.1688.F32.TF32 R184, R228.reuse, R18, R184 ;  /* 0x00000012e4b8723c */ /* 0x040fe200000810b8 */
[----:B------:R-:W-:Y:S04]  /*c1240*/  LDS R164, [R161+0x34380] ;  /* 0x03438000a1a47984 */ /* 0x000fe80000000800 */
[----:B------:R1:W-:Y:S01]  /*c1250*/  STL.64 [R1+0x4e0], R176 ;  /* 0x0004e0b001007387 */ /* 0x0003e20000100a00 */
[----:B------:R1:W-:Y:S03]  /*c1260*/  STL.64 [R1+0x4e8], R178 ;  /* 0x0004e8b201007387 */ /* 0x0003e60000100a00 */
[----:B------:R-:W-:Y:S04]  /*c1270*/  LDS R166, [R161+0x36380] ;  /* 0x03638000a1a67984 */ /* 0x000fe80000000800 */
[----:B------:R-:W-:Y:S04]  /*c1280*/  LDS R165, [R189+0x34380] ;  /* 0x03438000bda57984 */ /* 0x000fe80000000800 */
[----:B------:R-:W1:Y:S04]  /*c1290*/  LDS R167, [R189+0x36380] ;  /* 0x03638000bda77984 */ /* 0x000e680000000800 */
[----:B-1----:R-:W5:Y:S01]  /*c12a0*/  LDL.LU R176, [R1+0x760] ;  /* 0x0007600001b07983 */ /* 0x002f620000300800 */
[----:B------:R-:W-:Y:S02]  /*c12b0*/  STL.64 [R1+0x4f0], R168 ;  /* 0x0004f0a801007387 */ /* 0x000fe40000100a00 */
[----:B------:R-:W-:Y:S02]  /*c12c0*/  STL.64 [R1+0x4f8], R170 ;  /* 0x0004f8aa01007387 */ /* 0x000fe40000100a00 */
        /* <DEDUP_REMOVED lines=35> */
[C---:B-1----:R-:W-:Y:S08]  /*c1500*/  HMMA.1688.F32.TF32 R184, R228.reuse, R14, R192 ;  /* 0x0000000ee4b8723c */ /* 0x042ff000000810c0 */
[C---:B------:R-:W-:Y:S01]  /*c1510*/  HMMA.1688.F32.TF32 R192, R228.reuse, R10, R196 ;  /* 0x0000000ae4c0723c */ /* 0x040fe200000810c4 */
[----:B------:R-:W-:Y:S11]  /*c1520*/  MOV R200, R148 ;  /* 0x0000009400c87202 */ /* 0x000ff60000000f00 */
[----:B------:R-:W-:Y:S03]  /*c1530*/  @!UPT UIADD3 URZ, URZ, URZ, URZ ;  /* 0x0000003f3f3ff290 */ /* 0x000fe6000fffe03f */
[----:B------:R-:W-:Y:S01]  /*c1540*/  STL.64 [R1+0x600], R184 ;  /* 0x000600b801007387 */ /* 0x000fe20000100a00 */
[----:B------:R1:W-:Y:S02]  /*c1550*/  STL.64 [R1+0x608], R186 ;  /* 0x000608ba01007387 */ /* 0x0003e40000100a00 */
[----:B-1----:R-:W-:Y:S01]  /*c1560*/  HMMA.1688.F32.TF32 R184, R228, R6, R232 ;  /* 0x00000006e4b8723c */ /* 0x002fe200000810e8 */
        /* <DEDUP_REMOVED lines=11> */
[----:B------:R-:W-:Y:S01]  /*c1620*/  STL.64 [R1+0x620], R192 ;  /* 0x000620c001007387 */ /* 0x000fe20000100a00 */
[----:B------:R1:W-:Y:S01]  /*c1630*/  STL.64 [R1+0x628], R194 ;  /* 0x000628c201007387 */ /* 0x0003e20000100a00 */
[C---:B------:R-:W-:Y:S08]  /*c1640*/  HMMA.1688.F32.TF32 R200, R172.reuse, R92, R200 ;  /* 0x0000005cacc8723c */ /* 0x040ff000000810c8 */
[C---:B------:R-:W-:Y:S08]  /*c1650*/  HMMA.1688.F32.TF32 R204, R172.reuse, R88, R204 ;  /* 0x00000058accc723c */ /* 0x040ff000000810cc */
[C---:B------:R-:W-:Y:S08]  /*c1660*/  HMMA.1688.F32.TF32 R180, R172.reuse, R84, R180 ;  /* 0x00000054acb4723c */ /* 0x040ff000000810b4 */
[C---:B------:R-:W-:Y:S08]  /*c1670*/  HMMA.1688.F32.TF32 R196, R172.reuse, R72, R156 ;  /* 0x00000048acc4723c */ /* 0x040ff0000008109c */
[C---:B------:R-:W-:Y:S08]  /*c1680*/  HMMA.1688.F32.TF32 R232, R172.reuse, R68, R152 ;  /* 0x00000044ace8723c */ /* 0x040ff00000081098 */
[C---:B-1----:R-:W-:Y:S01]  /*c1690*/  HMMA.1688.F32.TF32 R192, R172.reuse, R76, R248 ;  /* 0x0000004cacc0723c */ /* 0x042fe200000810f8 */
[----:B------:R-:W-:Y:S01]  /*c16a0*/  STL.64 [R1+0x610], R184 ;  /* 0x000610b801007387 */ /* 0x000fe20000100a00 */
[----:B------:R1:W-:Y:S02]  /*c16b0*/  STL.64 [R1+0x618], R186 ;  /* 0x000618ba01007387 */ /* 0x0003e40000100a00 */
[----:B------:R-:W5:Y:S02]  /*c16c0*/  LDL.LU R156, [R1+0xc80] ;  /* 0x000c8000019c7983 */ /* 0x000f640000300800 */
[----:B------:R-:W5:Y:S01]  /*c16d0*/  LDL.LU R157, [R1+0xc84] ;  /* 0x000c8400019d7983 */ /* 0x000f620000300800 */
[----:B------:R-:W5:Y:S01]  /*c16e0*/  LDL.LU R158, [R1+0xc88] ;  /* 0x000c8800019e7983 */ /* 0x000f620000300800 */
[----:B------:R-:W5:Y:S01]  /*c16f0*/  LDL.LU R159, [R1+0xc8c] ;  /* 0x000c8c00019f7983 */ /* 0x000f620000300800 */
[----:B-1----:R-:W-:Y:S08]  /*c1700*/  HMMA.1688.F32.TF32 R184, R172, R80, R244 ;  /* 0x00000050acb8723c */ /* 0x002ff000000810f4 */
[C---:B------:R-:W-:Y:S08]  /*c1710*/  HMMA.1688.F32.TF32 R200, R164.reuse, R94, R200 ;  /* 0x0000005ea4c8723c */ /* 0x040ff000000810c8 */
[C---:B------:R-:W-:Y:S08]  /*c1720*/  HMMA.1688.F32.TF32 R204, R164.reuse, R90, R204 ;  /* 0x0000005aa4cc723c */ /* 0x040ff000000810cc */
[C---:B------:R-:W-:Y:S08]  /*c1730*/  HMMA.1688.F32.TF32 R180, R164.reuse, R86, R180 ;  /* 0x00000056a4b4723c */ /* 0x040ff000000810b4 */
[C---:B------:R-:W-:Y:S08]  /*c1740*/  HMMA.1688.F32.TF32 R192, R164.reuse, R78, R192 ;  /* 0x0000004ea4c0723c */ /* 0x040ff000000810c0 */
[C---:B------:R-:W-:Y:S08]  /*c1750*/  HMMA.1688.F32.TF32 R196, R164.reuse, R74, R196 ;  /* 0x0000004aa4c4723c */ /* 0x040ff000000810c4 */
[C---:B------:R-:W-:Y:S01]  /*c1760*/  HMMA.1688.F32.TF32 R232, R164.reuse, R70, R232 ;  /* 0x00000046a4e8723c */ /* 0x040fe200000810e8 */
[----:B------:R-:W5:Y:S01]  /*c1770*/  LDL.LU R244, [R1+0xc90] ;  /* 0x000c900001f47983 */ /* 0x000f620000300800 */
[----:B------:R-:W5:Y:S02]  /*c1780*/  LDL.LU R245, [R1+0xc94] ;  /* 0x000c940001f57983 */ /* 0x000f640000300800 */
[----:B------:R-:W5:Y:S02]  /*c1790*/  LDL.LU R246, [R1+0xc98] ;  /* 0x000c980001f67983 */ /* 0x000f640000300800 */
[----:B------:R-:W5:Y:S01]  /*c17a0*/  LDL.LU R247, [R1+0xc9c] ;  /* 0x000c9c0001f77983 */ /* 0x000f620000300800 */
[----:B------:R-:W5:Y:S04]  /*c17b0*/  LDL.64 R154, [R1+0x1b8] ;  /* 0x0001b800019a7983 */ /* 0x000f680000100a00 */
[----:B------:R-:W5:Y:S01]  /*c17c0*/  LDL.64 R250, [R1+0x1a8] ;  /* 0x0001a80001fa7983 */ /* 0x000f620000100a00 */
[----:B------:R-:W-:Y:S01]  /*c17d0*/  HMMA.1688.F32.TF32 R184, R164, R82, R184 ;  /* 0x00000052a4b8723c */ /* 0x000fe200000810b8 */
[----:B--2---:R-:W-:Y:S01]  /*c17e0*/  IMAD.MOV.U32 R219, RZ, RZ, R188 ;  /* 0x000000ffffdb7224 */ /* 0x004fe200078e00bc */
[----:B---3--:R-:W-:Y:S01]  /*c17f0*/  MOV R218, R190 ;  /* 0x000000be00da7202 */ /* 0x008fe20000000f00 */
[----:B----4-:R-:W-:-:S02]  /*c1800*/  IMAD.MOV.U32 R217, RZ, RZ, R191 ;  /* 0x000000ffffd97224 */ /* 0x010fc400078e00bf */
[----:B-----5:R-:W-:Y:S02]  /*c1810*/  IMAD.MOV.U32 R216, RZ, RZ, R252 ;  /* 0x000000ffffd87224 */ /* 0x020fe400078e00fc */
[----:B------:R-:W-:Y:S01]  /*c1820*/  IMAD.MOV.U32 R168, RZ, RZ, R163 ;  /* 0x000000ffffa87224 */ /* 0x000fe200078e00a3 */
[----:B------:R-:W-:Y:S01]  /*c1830*/  MOV R169, R162 ;  /* 0x000000a200a97202 */ /* 0x000fe20000000f00 */
[----:B------:R-:W-:Y:S02]  /*c1840*/  IMAD.MOV.U32 R170, RZ, RZ, R160 ;  /* 0x000000ffffaa7224 */ /* 0x000fe400078e00a0 */
[----:B------:R-:W-:-:S07]  /*c1850*/  IMAD.MOV.U32 R171, RZ, RZ, R149 ;  /* 0x000000ffffab7224 */ /* 0x000fce00078e0095 */
        /* <DEDUP_REMOVED lines=19> */
[----:B------:R-:W2:Y:S01]  /*c1990*/  LDS R231, [R189+0x3e380] ;  /* 0x03e38000bde77984 */ /* 0x000ea20000000800 */
[----:B------:R-:W-:Y:S08]  /*c19a0*/  HMMA.1688.F32.TF32 R208, R164, R118, R208 ;  /* 0x00000076a4d0723c */ /* 0x000ff000000810d0 */
[C---:B-1----:R-:W-:Y:S08]  /*c19b0*/  HMMA.1688.F32.TF32 R236, R176.reuse, R64, R236 ;  /* 0x00000040b0ec723c */ /* 0x042ff000000810ec */
[C---:B------:R-:W-:Y:S08]  /*c19c0*/  HMMA.1688.F32.TF32 R240, R176.reuse, R60, R240 ;  /* 0x0000003cb0f0723c */ /* 0x040ff000000810f0 */
[----:B------:R-:W-:Y:S08]  /*c19d0*/  HMMA.1688.F32.TF32 R172, R176, R56, R172 ;  /* 0x00000038b0ac723c */ /* 0x000ff000000810ac */
        /* <DEDUP_REMOVED lines=16> */
[----:B------:R-:W1:Y:S01]  /*c1ae0*/  LDS R167, [R189+0x2e400] ;  /* 0x02e40000bda77984 */ /* 0x000e620000000800 */
[C---:B--2---:R-:W-:Y:S08]  /*c1af0*/  HMMA.1688.F32.TF32 R236, R228.reuse, R66, R236 ;  /* 0x00000042e4ec723c */ /* 0x044ff000000810ec */
[C---:B------:R-:W-:Y:S08]  /*c1b00*/  HMMA.1688.F32.TF32 R240, R228.reuse, R62, R240 ;  /* 0x0000003ee4f0723c */ /* 0x040ff000000810f0 */
[----:B------:R-:W-:Y:S08]  /*c1b10*/  HMMA.1688.F32.TF32 R172, R228, R58, R172 ;  /* 0x0000003ae4ac723c */ /* 0x000ff000000810ac */
[C---:B------:R-:W-:Y:S08]  /*c1b20*/  HMMA.1688.F32.TF32 R212, R176.reuse, R48, R212 ;  /* 0x00000030b0d4723c */ /* 0x040ff000000810d4 */
[C---:B------:R-:W-:Y:S08]  /*c1b30*/  HMMA.1688.F32.TF32 R216, R176.reuse, R44, R216 ;  /* 0x0000002cb0d8723c */ /* 0x040ff000000810d8 */
[C---:B------:R-:W-:Y:S08]  /*c1b40*/  HMMA.1688.F32.TF32 R220, R176.reuse, R40, R220 ;  /* 0x00000028b0dc723c */ /* 0x040ff000000810dc */
[C---:B------:R-:W-:Y:S08]  /*c1b50*/  HMMA.1688.F32.TF32 R224, R176.reuse, R36, R224 ;  /* 0x00000024b0e0723c */ /* 0x040ff000000810e0 */
[----:B------:R-:W-:Y:S01]  /*c1b60*/  HMMA.1688.F32.TF32 R168, R176, R32, R168 ;  /* 0x00000020b0a8723c */ /* 0x000fe200000810a8 */
[----:B------:R-:W2:Y:S07]  /*c1b70*/  LDL.64 R178, [R1+0x1c8] ;  /* 0x0001c80001b27983 */ /* 0x000eae0000100a00 */
[C---:B------:R-:W-:Y:S01]  /*c1b80*/  HMMA.1688.F32.TF32 R180, R228.reuse, R22, R180 ;  /* 0x00000016e4b4723c */ /* 0x040fe200000810b4 */
[----:B------:R-:W-:Y:S04]  /*c1b90*/  LDS R176, [R161+0x34400] ;  /* 0x03440000a1b07984 */ /* 0x000fe80000000800 */
[----:B------:R-:W-:Y:S04]  /*c1ba0*/  LDS R177, [R189+0x34400] ;  /* 0x03440000bdb17984 */ /* 0x000fe80000000800 */
[----:B------:R3:W-:Y:S01]  /*c1bb0*/  STL.64 [R1+0x5a0], R236 ;  /* 0x0005a0ec01007387 */ /* 0x0007e20000100a00 */
[----:B------:R4:W-:Y:S03]  /*c1bc0*/  STL.64 [R1+0x5a8], R238 ;  /* 0x0005a8ee01007387 */ /* 0x0009e60000100a00 */
[----:B---3--:R-:W2:Y:S01]  /*c1bd0*/  LDL.LU R236, [R1+0xca0] ;  /* 0x000ca00001ec7983 */ /* 0x008ea20000300800 */
[----:B------:R-:W2:Y:S02]  /*c1be0*/  LDL.LU R237, [R1+0xca4] ;  /* 0x000ca40001ed7983 */ /* 0x000ea40000300800 */
[----:B----4-:R-:W2:Y:S02]  /*c1bf0*/  LDL.LU R238, [R1+0xca8] ;  /* 0x000ca80001ee7983 */ /* 0x010ea40000300800 */
[----:B------:R-:W2:Y:S01]  /*c1c00*/  LDL.LU R239, [R1+0xcac] ;  /* 0x000cac0001ef7983 */ /* 0x000ea20000300800 */
[----:B------:R-:W-:Y:S01]  /*c1c10*/  STL.64 [R1+0x590], R240 ;  /* 0x000590f001007387 */ /* 0x000fe20000100a00 */
[----:B------:R3:W-:Y:S03]  /*c1c20*/  STL.64 [R1+0x598], R242 ;  /* 0x000598f201007387 */ /* 0x0007e60000100a00 */
[----:B---3--:R-:W3:Y:S01]  /*c1c30*/  LDL.64 R242, [R1+0x1d8] ;  /* 0x0001d80001f27983 */ /* 0x008ee20000100a00 */
[----:B------:R-:W-:Y:S02]  /*c1c40*/  STL.64 [R1+0x510], R172 ;  /* 0x000510ac01007387 */ /* 0x000fe40000100a00 */
[----:B------:R4:W-:Y:S02]  /*c1c50*/  STL.64 [R1+0x518], R174 ;  /* 0x000518ae01007387 */ /* 0x0009e40000100a00 */
[C---:B----4-:R-:W-:Y:S01]  /*c1c60*/  HMMA.1688.F32.TF32 R172, R228.reuse, R54, R208 ;  /* 0x00000036e4ac723c */ /* 0x050fe200000810d0 */
[----:B------:R-:W4:Y:S11]  /*c1c70*/  LDL.LU R208, [R1+0xcb0] ;  /* 0x000cb00001d07983 */ /* 0x000f360000300800 */
[----:B------:R-:W-:Y:S11]  /*c1c80*/  @!UPT UIADD3 URZ, URZ, URZ, URZ ;  /* 0x0000003f3f3ff290 */ /* 0x000ff6000fffe03f */
[----:B------:R-:W-:Y:S01]  /*c1c90*/  STL.64 [R1+0x5f0], R172 ;  /* 0x0005f0ac01007387 */ /* 0x000fe20000100a00 */
[----:B------:R5:W-:Y:S02]  /*c1ca0*/  STL.64 [R1+0x5f8], R174 ;  /* 0x0005f8ae01007387 */ /* 0x000be40000100a00 */
[----:B------:R-:W4:Y:S02]  /*c1cb0*/  LDL.LU R209, [R1+0xcb4] ;  /* 0x000cb40001d17983 */ /* 0x000f240000300800 */
[----:B------:R-:W4:Y:S01]  /*c1cc0*/  LDL.LU R210, [R1+0xcb8] ;  /* 0x000cb80001d27983 */ /* 0x000f220000300800 */
[----:B------:R-:W4:Y:S01]  /*c1cd0*/  LDL.LU R211, [R1+0xcbc] ;  /* 0x000cbc0001d37983 */ /* 0x000f220000300800 */
[C---:B------:R-:W-:Y:S08]  /*c1ce0*/  HMMA.1688.F32.TF32 R212, R228.reuse, R50, R212 ;  /* 0x00000032e4d4723c */ /* 0x040ff000000810d4 */
[C---:B-----5:R-:W-:Y:S08]  /*c1cf0*/  HMMA.1688.F32.TF32 R172, R228.reuse, R46, R216 ;  /* 0x0000002ee4ac723c */ /* 0x060ff000000810d8 */
[C---:B------:R-:W-:Y:S07]  /*c1d00*/  HMMA.1688.F32.TF32 R216, R228.reuse, R42, R220 ;  /* 0x0000002ae4d8723c */ /* 0x040fee00000810dc */
[----:B------:R-:W-:Y:S01]  /*c1d10*/  STL.64 [R1+0x5e0], R212 ;  /* 0x0005e0d401007387 */ /* 0x000fe20000100a00 */
[----:B------:R5:W-:Y:S02]  /*c1d20*/  STL.64 [R1+0x5e8], R214 ;  /* 0x0005e8d601007387 */ /* 0x000be40000100a00 */
[----:B-----5:R-:W-:Y:S05]  /*c1d30*/  HMMA.1688.F32.TF32 R212, R228, R38, R224 ;  /* 0x00000026e4d4723c */ /* 0x020fea00000810e0 */
[----:B------:R-:W-:Y:S01]  /*c1d40*/  STL.64 [R1+0x5d0], R172 ;  /* 0x0005d0ac01007387 */ /* 0x000fe20000100a00 */
[----:B------:R-:W-:Y:S07]  /*c1d50*/  STL.64 [R1+0x5d8], R174 ;  /* 0x0005d8ae01007387 */ /* 0x000fee0000100a00 */
[----:B------:R-:W-:Y:S02]  /*c1d60*/  STL.64 [R1+0x5c0], R216 ;  /* 0x0005c0d801007387 */ /* 0x000fe40000100a00 */
[----:B------:R-:W-:Y:S02]  /*c1d70*/  STL.64 [R1+0x5c8], R218 ;  /* 0x0005c8da01007387 */ /* 0x000fe40000100a00 */
[----:B------:R-:W-:-:S02]  /*c1d80*/  IMAD.MOV.U32 R136, RZ, RZ, R154 ;  /* 0x000000ffff887224 */ /* 0x000fc400078e009a */
[----:B------:R-:W-:Y:S01]  /*c1d90*/  IMAD.MOV.U32 R133, RZ, RZ, R155 ;  /* 0x000000ffff857224 */ /* 0x000fe200078e009b */
[----:B-1----:R-:W-:Y:S01]  /*c1da0*/  HMMA.1688.F32.TF32 R224, R164, R250, R156 ;  /* 0x000000faa4e0723c */ /* 0x002fe2000008109c */
[----:B------:R-:W-:Y:S04]  /*c1db0*/  LDS R172, [R161+0x30400] ;  /* 0x03040000a1ac7984 */ /* 0x000fe80000000800 */
[----:B------:R-:W-:Y:S04]  /*c1dc0*/  LDS R174, [R161+0x32400] ;  /* 0x03240000a1ae7984 */ /* 0x000fe80000000800 */
[----:B------:R-:W-:Y:S04]  /*c1dd0*/  LDS R173, [R189+0x30400] ;  /* 0x03040000bdad7984 */ /* 0x000fe80000000800 */
[----:B------:R-:W1:Y:S04]  /*c1de0*/  LDS R175, [R189+0x32400] ;  /* 0x03240000bdaf7984 */ /* 0x000e680000000800 */
[----:B------:R-:W-:Y:S01]  /*c1df0*/  STL.64 [R1+0x5b0], R212 ;  /* 0x0005b0d401007387 */ /* 0x000fe20000100a00 */
[----:B------:R5:W-:Y:S02]  /*c1e00*/  STL.64 [R1+0x5b8], R214 ;  /* 0x0005b8d601007387 */ /* 0x000be40000100a00 */
[C---:B-----5:R-:W-:Y:S08]  /*c1e10*/  HMMA.1688.F32.TF32 R212, R228.reuse, R34, R168 ;  /* 0x00000022e4d4723c */ /* 0x060ff000000810a8 */
[C---:B------:R-:W-:Y:S08]  /*c1e20*/  HMMA.1688.F32.TF32 R168, R228.reuse, R30, R200 ;  /* 0x0000001ee4a8723c */ /* 0x040ff000000810c8 */
[C---:B------:R-:W-:Y:S07]  /*c1e30*/  HMMA.1688.F32.TF32 R200, R228.reuse, R26, R204 ;  /* 0x0000001ae4c8723c */ /* 0x040fee00000810cc */
[----:B------:R-:W-:Y:S01]  /*c1e40*/  STL.64 [R1+0x1180], R212 ;  /* 0x001180d401007387 */ /* 0x000fe20000100a00 */
[----:B------:R-:W-:Y:S07]  /*c1e50*/  STL.64 [R1+0x1188], R214 ;  /* 0x001188d601007387 */ /* 0x000fee0000100a00 */
[----:B------:R-:W-:Y:S02]  /*c1e60*/  STL.64 [R1+0x1190], R168 ;  /* 0x001190a801007387 */ /* 0x000fe40000100a00 */
[----:B------:R5:W-:Y:S02]  /*c1e70*/  STL.64 [R1+0x1198], R170 ;  /* 0x001198aa01007387 */ /* 0x000be40000100a00 */
[C---:B-----5:R-:W-:Y:S04]  /*c1e80*/  HMMA.1688.F32.TF32 R168, R228.reuse, R18, R184 ;  /* 0x00000012e4a8723c */ /* 0x060fe800000810b8 */
[----:B------:R-:W-:Y:S01]  /*c1e90*/  STL.64 [R1+0x11d0], R200 ;  /* 0x0011d0c801007387 */ /* 0x000fe20000100a00 */
[----:B------:R-:W-:Y:S03]  /*c1ea0*/  STL.64 [R1+0x11d8], R202 ;  /* 0x0011d8ca01007387 */ /* 0x000fe60000100a00 */
[C---:B------:R-:W-:Y:S01]  /*c1eb0*/  HMMA.1688.F32.TF32 R184, R228.reuse, R14, R192 ;  /* 0x0000000ee4b8723c */ /* 0x040fe200000810c0 */
[----:B------:R-:W-:Y:S01]  /*c1ec0*/  STL.64 [R1+0x11c0], R180 ;  /* 0x0011c0b401007387 */ /* 0x000fe20000100a00 */
[----:B------:R5:W-:Y:S06]  /*c1ed0*/  STL.64 [R1+0x11c8], R182 ;  /* 0x0011c8b601007387 */ /* 0x000bec0000100a00 */
[C---:B-----5:R-:W-:Y:S07]  /*c1ee0*/  HMMA.1688.F32.TF32 R180, R228.reuse, R10, R196 ;  /* 0x0000000ae4b4723c */ /* 0x060fee00000810c4 */
[----:B------:R-:W-:Y:S01]  /*c1ef0*/  STL.64 [R1+0x1210], R168 ;  /* 0x001210a801007387 */ /* 0x000fe20000100a00 */
[----:B------:R5:W-:Y:S02]  /*c1f00*/  STL.64 [R1+0x1218], R170 ;  /* 0x001218aa01007387 */ /* 0x000be40000100a00 */
[----:B-----5:R-:W-:Y:S05]  /*c1f10*/  HMMA.1688.F32.TF32 R168, R228, R6, R232 ;  /* 0x00000006e4a8723c */ /* 0x020fea00000810e8 */
[----:B------:R-:W-:Y:S01]  /*c1f20*/  STL.64 [R1+0x11f0], R184 ;  /* 0x0011f0b801007387 */ /* 0x000fe20000100a00 */
[----:B------:R-:W-:Y:S07]  /*c1f30*/  STL.64 [R1+0x11f8], R186 ;  /* 0x0011f8ba01007387 */ /* 0x000fee0000100a00 */
[----:B------:R-:W-:Y:S02]  /*c1f40*/  STL.64 [R1+0x12a0], R180 ;  /* 0x0012a0b401007387 */ /* 0x000fe40000100a00 */
[----:B------:R-:W-:Y:S08]  /*c1f50*/  STL.64 [R1+0x12a8], R182 ;  /* 0x0012a8b601007387 */ /* 0x000ff00000100a00 */
[----:B------:R5:W-:Y:S01]  /*c1f60*/  STL.64 [R1+0x1280], R168 ;  /* 0x001280a801007387 */ /* 0x000be20000100a00 */
[----:B------:R1:W-:Y:S01]  /*c1f70*/  STL.64 [R1+0x1288], R170 ;  /* 0x001288aa01007387 */ /* 0x0003e20000100a00 */
[----:B---3--:R-:W-:Y:S01]  /*c1f80*/  MOV R2, R242 ;  /* 0x000000f200027202 */ /* 0x008fe20000000f00 */
[----:B------:R-:W-:Y:S01]  /*c1f90*/  IMAD.MOV.U32 R0, RZ, RZ, R243 ;  /* 0x000000ffff007224 */ /* 0x000fe200078e00f3 */
[C---:B----4-:R-:W-:Y:S08]  /*c1fa0*/  HMMA.1688.F32.TF32 R232, R164.reuse, R242, R208 ;  /* 0x000000f2a4e8723c */ /* 0x050ff000000810d0 */
[C---:B------:R-:W-:Y:S01]  /*c1fb0*/  HMMA.1688.F32.TF32 R240, R164.reuse, R154, R244 ;  /* 0x0000009aa4f0723c */ /* 0x040fe200000810f4 */
        /* <DEDUP_REMOVED lines=20> */
[----:B------:R-:W3:Y:S01]  /*c2100*/  LDL.64 R154, [R1+0x198] ;  /* 0x00019800019a7983 */ /* 0x000ee20000100a00 */
[----:B------:R-:W4:Y:S02]  /*c2110*/  LDL.LU R212, [R1+0xc60] ;  /* 0x000c600001d47983 */ /* 0x000f240000300800 */
[----:B------:R-:W4:Y:S02]  /*c2120*/  LDL.LU R213, [R1+0xc64] ;  /* 0x000c640001d57983 */ /* 0x000f240000300800 */
[----:B------:R-:W4:Y:S01]  /*c2130*/  LDL.LU R214, [R1+0xc68] ;  /* 0x000c680001d67983 */ /* 0x000f220000300800 */
[----:B------:R-:W4:Y:S01]  /*c2140*/  LDL.LU R215, [R1+0xc6c] ;  /* 0x000c6c0001d77983 */ /* 0x000f220000300800 */
[----:B------:R-:W4:Y:S02]  /*c2150*/  LDL.64 R158, [R1+0x188] ;  /* 0x00018800019e7983 */ /* 0x000f240000100a00 */
[----:B------:R-:W4:Y:S02]  /*c2160*/  LDL.LU R216, [R1+0xc50] ;  /* 0x000c500001d87983 */ /* 0x000f240000300800 */
[----:B------:R-:W4:Y:S01]  /*c2170*/  LDL.LU R217, [R1+0xc54] ;  /* 0x000c540001d97983 */ /* 0x000f220000300800 */
[----:B------:R-:W4:Y:S01]  /*c2180*/  LDL.LU R218, [R1+0xc58] ;  /* 0x000c580001da7983 */ /* 0x000f220000300800 */
[C---:B--2---:R-:W-:Y:S01]  /*c2190*/  HMMA.1688.F32.TF32 R236, R164.reuse, R178, R236 ;  /* 0x000000b2a4ec723c */ /* 0x044fe200000810ec */
[----:B------:R-:W-:Y:S01]  /*c21a0*/  IMAD.MOV.U32 R132, RZ, RZ, R178 ;  /* 0x000000ffff847224 */ /* 0x000fe200078e00b2 */
[----:B------:R-:W-:Y:S01]  /*c21b0*/  MOV R3, R179 ;  /* 0x000000b300037202 */ /* 0x000fe20000000f00 */
[----:B------:R-:W2:Y:S01]  /*c21c0*/  LDL.LU R219, [R1+0xc5c] ;  /* 0x000c5c0001db7983 */ /* 0x000ea20000300800 */
[----:B------:R-:W2:Y:S02]  /*c21d0*/  LDL.64 R178, [R1+0x168] ;  /* 0x0001680001b27983 */ /* 0x000ea40000100a00 */
[----:B-----5:R-:W5:Y:S02]  /*c21e0*/  LDL.LU R168, [R1+0xd20] ;  /* 0x000d200001a87983 */ /* 0x020f640000300800 */
[----:B------:R-:W5:Y:S01]  /*c21f0*/  LDL.LU R169, [R1+0xd24] ;  /* 0x000d240001a97983 */ /* 0x000f620000300800 */
[----:B-1----:R-:W5:Y:S01]  /*c2200*/  LDL.LU R170, [R1+0xd28] ;  /* 0x000d280001aa7983 */ /* 0x002f620000300800 */
[----:B------:R-:W5:Y:S02]  /*c2210*/  LDL.LU R171, [R1+0xd2c] ;  /* 0x000d2c0001ab7983 */ /* 0x000f640000300800 */
[----:B------:R-:W5:Y:S02]  /*c2220*/  LDL.64 R230, [R1+0x158] ;  /* 0x0001580001e67983 */ /* 0x000f640000100a00 */
        /* <DEDUP_REMOVED lines=16> */
[----:B------:R1:W-:Y:S02]  /*c2330*/  STL.64 [R1+0x3918], R250 ;  /* 0x003918fa01007387 */ /* 0x0003e40000100a00 */
[----:B-1----:R-:W5:Y:S01]  /*c2340*/  LDL.64 R250, [R1+0x178] ;  /* 0x0001780001fa7983 */ /* 0x002f620000100a00 */
[----:B---3--:R-:W-:Y:S01]  /*c2350*/  HMMA.1688.F32.TF32 R208, R164, R154, R208 ;  /* 0x0000009aa4d0723c */ /* 0x008fe200000810d0 */
[----:B------:R-:W-:Y:S01]  /*c2360*/  MOV R140, R154 ;  /* 0x0000009a008c7202 */ /* 0x000fe20000000f00 */
[----:B------:R-:W-:-:S06]  /*c2370*/  IMAD.MOV.U32 R137, RZ, RZ, R155 ;  /* 0x000000ffff897224 */ /* 0x000fcc00078e009b */
[C---:B----4-:R-:W-:Y:S01]  /*c2380*/  HMMA.1688.F32.TF32 R212, R164.reuse, R158, R212 ;  /* 0x0000009ea4d4723c */ /* 0x050fe200000810d4 */
[----:B------:R-:W3:Y:S01]  /*c2390*/  LDL.LU.64 R154, [R1+0x3938] ;  /* 0x00393800019a7983 */ /* 0x000ee20000300a00 */
[----:B------:R-:W-:Y:S01]  /*c23a0*/  IMAD.MOV.U32 R144, RZ, RZ, R158 ;  /* 0x000000ffff907224 */ /* 0x000fe200078e009e */
[----:B------:R-:W-:Y:S02]  /*c23b0*/  MOV R141, R159 ;  /* 0x0000009f008d7202 */ /* 0x000fe40000000f00 */
[----:B------:R-:W4:Y:S03]  /*c23c0*/  LDL.LU.64 R158, [R1+0x3930] ;  /* 0x00393000019e7983 */ /* 0x000f260000300a00 */
[C---:B--2---:R-:W-:Y:S01]  /*c23d0*/  HMMA.1688.F32.TF32 R220, R164.reuse, R178, R220 ;  /* 0x000000b2a4dc723c */ /* 0x044fe200000810dc */
[----:B------:R-:W-:Y:S01]  /*c23e0*/  MOV R152, R178 ;  /* 0x000000b200987202 */ /* 0x000fe20000000f00 */
[----:B------:R-:W-:Y:S01]  /*c23f0*/  IMAD.MOV.U32 R149, RZ, RZ, R179 ;  /* 0x000000ffff957224 */ /* 0x000fe200078e00b3 */
[----:B------:R-:W-:Y:S04]  /*c2400*/  LDS R178, [R161+0x36400] ;  /* 0x03640000a1b27984 */ /* 0x000fe80000000800 */
[----:B------:R-:W1:Y:S01]  /*c2410*/  LDS R179, [R189+0x36400] ;  /* 0x03640000bdb37984 */ /* 0x000e620000000800 */
[----:B-----5:R-:W-:Y:S01]  /*c2420*/  HMMA.1688.F32.TF32 R168, R164, R230, R168 ;  /* 0x000000e6a4a8723c */ /* 0x020fe200000810a8 */
[----:B------:R-:W-:Y:S01]  /*c2430*/  IMAD.MOV.U32 R156, RZ, RZ, R230 ;  /* 0x000000ffff9c7224 */ /* 0x000fe200078e00e6 */
[----:B------:R-:W-:-:S06]  /*c2440*/  MOV R153, R231 ;  /* 0x000000e700997202 */ /* 0x000fcc0000000f00 */
[C---:B------:R-:W-:Y:S08]  /*c2450*/  HMMA.1688.F32.TF32 R200, R164.reuse, R150, R200 ;  /* 0x00000096a4c8723c */ /* 0x040ff000000810c8 */
[C---:B------:R-:W-:Y:S08]  /*c2460*/  HMMA.1688.F32.TF32 R192, R164.reuse, R142, R192 ;  /* 0x0000008ea4c0723c */ /* 0x040ff000000810c0 */
[C---:B------:R-:W-:Y:S08]  /*c2470*/  HMMA.1688.F32.TF32 R228, R164.reuse, R134, R244 ;  /* 0x00000086a4e4723c */ /* 0x040ff000000810f4 */
[----:B------:R-:W-:Y:S08]  /*c2480*/  HMMA.1688.F32.TF32 R204, R164, R146, R204 ;  /* 0x00000092a4cc723c */ /* 0x000ff000000810cc */
[----:B------:R-:W-:Y:S08]  /*c2490*/  HMMA.1688.F32.TF32 R232, R172, R128, R232 ;  /* 0x00000080ace8723c */ /* 0x000ff000000810e8 */
        /* <DEDUP_REMOVED lines=13> */
[----:B-1----:R-:W-:Y:S08]  /*c2570*/  HMMA.1688.F32.TF32 R232, R176, R130, R232 ;  /* 0x00000082b0e8723c */ /* 0x002ff000000810e8 */
        /* <DEDUP_REMOVED lines=13> */
[----:B------:R-:W-:-:S02]  /*c2650*/  IMAD.MOV.U32 R148, RZ, RZ, R250 ;  /* 0x000000ffff947224 */ /* 0x000fc400078e00fa */
[----:B------:R-:W-:-:S05]  /*c2660*/  IMAD.MOV.U32 R145, RZ, RZ, R251 ;  /* 0x000000ffff917224 */ /* 0x000fca00078e00fb */
[C---:B---3--:R-:W-:Y:S08]  /*c2670*/  HMMA.1688.F32.TF32 R184, R164.reuse, R154, R184 ;  /* 0x0000009aa4b8723c */ /* 0x048ff000000810b8 */
[----:B----4-:R-:W-:Y:S08]  /*c2680*/  HMMA.1688.F32.TF32 R180, R164, R158, R180 ;  /* 0x0000009ea4b4723c */ /* 0x010ff000000810b4 */
[C---:B------:R-:W-:Y:S01]  /*c2690*/  HMMA.1688.F32.TF32 R164, R172.reuse, R116, R224 ;  /* 0x00000074aca4723c */ /* 0x040fe200000810e0 */
[----:B------:R-:W-:Y:S04]  /*c26a0*/  LDS R224, [R161+0x38400] ;  /* 0x03840000a1e07984 */ /* 0x000fe80000000800 */
[----:B------:R-:W-:Y:S04]  /*c26b0*/  LDS R226, [R161+0x3a400] ;  /* 0x03a40000a1e27984 */ /* 0x000fe80000000800 */
[----:B------:R-:W-:Y:S04]  /*c26c0*/  LDS R225, [R189+0x38400] ;  /* 0x03840000bde17984 */ /* 0x000fe80000000800 */
[----:B------:R-:W1:Y:S01]  /*c26d0*/  LDS R227, [R189+0x3a400] ;  /* 0x03a40000bde37984 */ /* 0x000e620000000800 */
[C---:B------:R-:W-:Y:S08]  /*c26e0*/  HMMA.1688.F32.TF32 R184, R172.reuse, R88, R184 ;  /* 0x00000058acb8723c */ /* 0x040ff000000810b8 */
[----:B------:R-:W-:Y:S01]  /*c26f0*/  HMMA.1688.F32.TF32 R180, R172, R92, R180 ;  /* 0x0000005cacb4723c */ /* 0x000fe200000810b4 */
[----:B------:R-:W-:Y:S04]  /*c2700*/  LDS R172, [R161+0x3c400] ;  /* 0x03c40000a1ac7984 */ /* 0x000fe80000000800 */
[----:B------:R-:W-:Y:S04]  /*c2710*/  LDS R174, [R161+0x3e400] ;  /* 0x03e40000a1ae7984 */ /* 0x000fe80000000800 */
[----:B------:R-:W-:Y:S04]  /*c2720*/  LDS R173, [R189+0x3c400] ;  /* 0x03c40000bdad7984 */ /* 0x000fe80000000800 */
[----:B------:R-:W2:Y:S01]  /*c2730*/  LDS R175, [R189+0x3e400] ;  /* 0x03e40000bdaf7984 */ /* 0x000ea20000000800 */
[----:B------:R-:W-:Y:S08]  /*c2740*/  HMMA.1688.F32.TF32 R164, R176, R118, R164 ;  /* 0x00000076b0a4723c */ /* 0x000ff000000810a4 */
[----:B-1----:R-:W-:Y:S08]  /*c2750*/  HMMA.1688.F32.TF32 R232, R224, R64, R232 ;  /* 0x00000040e0e8723c */ /* 0x002ff000000810e8 */
        /* <DEDUP_REMOVED lines=14> */
[C---:B------:R-:W-:Y:S01]  /*c2840*/  HMMA.1688.F32.TF32 R228, R224.reuse, R4, R228 ;  /* 0x00000004e0e4723c */ /* 0x040fe200000810e4 */
[----:B------:R-:W-:Y:S04]  /*c2850*/  STL.64 [R1+0x3900], R158 ;  /* 0x0039009e01007387 */ /* 0x000fe80000100a00 */
[----:B------:R-:W-:Y:S04]  /*c2860*/  LDS R176, [R161+0x2c480] ;  /* 0x02c48000a1b07984 */ /* 0x000fe80000000800 */
[----:B------:R-:W-:Y:S04]  /*c2870*/  LDS R178, [R161+0x2e480] ;  /* 0x02e48000a1b27984 */ /* 0x000fe80000000800 */
[----:B------:R-:W-:Y:S04]  /*c2880*/  LDS R177, [R189+0x2c480] ;  /* 0x02c48000bdb17984 */ /* 0x000fe80000000800 */
[----:B------:R-:W2:Y:S01]  /*c2890*/  LDS R179, [R189+0x2e480] ;  /* 0x02e48000bdb37984 */ /* 0x000ea20000000800 */
[C---:B------:R-:W-:Y:S08]  /*c28a0*/  HMMA.1688.F32.TF32 R180, R224.reuse, R28, R180 ;  /* 0x0000001ce0b4723c */ /* 0x040ff000000810b4 */
[----:B------:R-:W-:Y:S08]  /*c28b0*/  HMMA.1688.F32.TF32 R184, R224, R24, R184 ;  /* 0x00000018e0b8723c */ /* 0x000ff000000810b8 */
[C---:B--2---:R-:W-:Y:S01]  /*c28c0*/  HMMA.1688.F32.TF32 R224, R172.reuse, R66, R232 ;  /* 0x00000042ace0723c */ /* 0x044fe200000810e8 */
[----:B------:R-:W-:Y:S01]  /*c28d0*/  STL.64 [R1+0x3908], R154 ;  /* 0x0039089a01007387 */ /* 0x000fe20000100a00 */
[----:B------:R-:W-:Y:S02]  /*c28e0*/  STL.64 [R1+0x3910], R150 ;  /* 0x0039109601007387 */ /* 0x000fe40000100a00 */
[----:B------:R-:W-:Y:S04]  /*c28f0*/  STL.64 [R1+0x3920], R146 ;  /* 0x0039209201007387 */ /* 0x000fe80000100a00 */
[C---:B------:R-:W-:Y:S01]  /*c2900*/  HMMA.1688.F32.TF32 R236, R172.reuse, R62, R236 ;  /* 0x0000003eacec723c */ /* 0x040fe200000810ec */
[----:B------:R-:W-:Y:S07]  /*c2910*/  STL.64 [R1+0x3928], R142 ;  /* 0x0039288e01007387 */ /* 0x000fee0000100a00 */
[C---:B------:R-:W-:Y:S08]  /*c2920*/  HMMA.1688.F32.TF32 R232, R172.reuse, R58, R240 ;  /* 0x0000003aace8723c */ /* 0x040ff000000810f0 */
[C---:B------:R-:W-:Y:S01]  /*c2930*/  HMMA.1688.F32.TF32 R212, R172.reuse, R46, R212 ;  /* 0x0000002eacd4723c */ /* 0x040fe200000810d4 */
[----:B------:R-:W-:Y:S01]  /*c2940*/  STL.64 [R1+0x580], R224 ;  /* 0x000580e001007387 */ /* 0x000fe20000100a00 */
[----:B------:R2:W-:Y:S06]  /*c2950*/  STL.64 [R1+0x588], R226 ;  /* 0x000588e201007387 */ /* 0x0005ec0000100a00 */
[C---:B--2---:R-:W-:Y:S08]  /*c2960*/  HMMA.1688.F32.TF32 R224, R172.reuse, R54, R164 ;  /* 0x00000036ace0723c */ /* 0x044ff000000810a4 */
[C---:B------:R-:W-:Y:S08]  /*c2970*/  HMMA.1688.F32.TF32 R164, R172.reuse, R50, R208 ;  /* 0x00000032aca4723c */ /* 0x040ff000000810d0 */
[C---:B------:R-:W-:Y:S01]  /*c2980*/  HMMA.1688.F32.TF32 R208, R172.reuse, R42, R216 ;  /* 0x0000002aacd0723c */ /* 0x040fe200000810d8 */
[----:B------:R-:W-:Y:S01]  /*c2990*/  STL.64 [R1+0x680], R236 ;  /* 0x000680ec01007387 */ /* 0x000fe20000100a00 */
[----:B------:R-:W-:Y:S02]  /*c29a0*/  STL.64 [R1+0x688], R238 ;  /* 0x000688ee01007387 */ /* 0x000fe40000100a00 */
[----:B------:R-:W-:Y:S02]  /*c29b0*/  STL.64 [R1+0x690], R232 ;  /* 0x000690e801007387 */ /* 0x000fe40000100a00 */
[----:B------:R-:W-:Y:S01]  /*c29c0*/  STL.64 [R1+0x698], R234 ;  /* 0x000698ea01007387 */ /* 0x000fe20000100a00 */
[----:B------:R-:W-:Y:S01]  /*c29d0*/  STL.64 [R1+0x6a0], R224 ;  /* 0x0006a0e001007387 */ /* 0x000fe20000100a00 */
[----:B------:R-:W-:Y:S07]  /*c29e0*/  STL.64 [R1+0x6a8], R226 ;  /* 0x0006a8e201007387 */ /* 0x000fee0000100a00 */
[----:B------:R-:W-:Y:S02]  /*c29f0*/  STL.64 [R1+0x6c0], R164 ;  /* 0x0006c0a401007387 */ /* 0x000fe40000100a00 */
[----:B------:R2:W-:Y:S01]  /*c2a00*/  STL.64 [R1+0x6c8], R166 ;  /* 0x0006c8a601007387 */ /* 0x0005e20000100a00 */
[----:B------:R-:W-:Y:S01]  /*c2a10*/  STL.64 [R1+0x6d0], R212 ;  /* 0x0006d0d401007387 */ /* 0x000fe20000100a00 */
[----:B------:R-:W-:Y:S02]  /*c2a20*/  STL.64 [R1+0x6d8], R214 ;  /* 0x0006d8d601007387 */ /* 0x000fe40000100a00 */
[----:B------:R-:W3:Y:S02]  /*c2a30*/  LDL.LU R244, [R1+0xab0] ;  /* 0x000ab00001f47983 */ /* 0x000ee40000300800 */
[----:B------:R-:W-:Y:S01]  /*c2a40*/  STL.64 [R1+0x6e0], R208 ;  /* 0x0006e0d001007387 */ /* 0x000fe20000100a00 */
[----:B------:R4:W-:Y:S01]  /*c2a50*/  STL.64 [R1+0x6e8], R210 ;  /* 0x0006e8d201007387 */ /* 0x0009e20000100a00 */
[C---:B--2---:R-:W-:Y:S08]  /*c2a60*/  HMMA.1688.F32.TF32 R164, R172.reuse, R38, R220 ;  /* 0x00000026aca4723c */ /* 0x044ff000000810dc */
[C---:B----4-:R-:W-:Y:S08]  /*c2a70*/  HMMA.1688.F32.TF32 R208, R172.reuse, R34, R168 ;  /* 0x00000022acd0723c */ /* 0x050ff000000810a8 */
[C---:B------:R-:W-:Y:S08]  /*c2a80*/  HMMA.1688.F32.TF32 R168, R172.reuse, R30, R180 ;  /* 0x0000001eaca8723c */ /* 0x040ff000000810b4 */
[C---:B------:R-:W-:Y:S08]  /*c2a90*/  HMMA.1688.F32.TF32 R184, R172.reuse, R26, R184 ;  /* 0x0000001aacb8723c */ /* 0x040ff000000810b8 */
[----:B------:R-:W-:Y:S01]  /*c2aa0*/  HMMA.1688.F32.TF32 R180, R172, R22, R200 ;  /* 0x00000016acb4723c */ /* 0x000fe200000810c8 */
[----:B------:R-:W-:Y:S01]  /*c2ab0*/  STL.64 [R1+0x710], R164 ;  /* 0x000710a401007387 */ /* 0x000fe20000100a00 */
[----:B------:R-:W-:Y:S02]  /*c2ac0*/  STL.64 [R1+0x718], R166 ;  /* 0x000718a601007387 */ /* 0x000fe40000100a00 */
[----:B------:R-:W3:Y:S02]  /*c2ad0*/  LDL.LU R245, [R1+0xab4] ;  /* 0x000ab40001f57983 */ /* 0x000ee40000300800 */
[----:B------:R-:W3:Y:S01]  /*c2ae0*/  LDL.LU R246, [R1+0xab8] ;  /* 0x000ab80001f67983 */ /* 0x000ee20000300800 */
[----:B------:R-:W3:Y:S01]  /*c2af0*/  LDL.LU R247, [R1+0xabc] ;  /* 0x000abc0001f77983 */ /* 0x000ee20000300800 */
[----:B------:R-:W-:Y:S02]  /*c2b00*/  STL.64 [R1+0x720], R208 ;  /* 0x000720d001007387 */ /* 0x000fe40000100a00 */
[----:B------:R-:W-:Y:S02]  /*c2b10*/  STL.64 [R1+0x728], R210 ;  /* 0x000728d201007387 */ /* 0x000fe40000100a00 */
[----:B------:R-:W-:Y:S01]  /*c2b20*/  STL.64 [R1+0x750], R168 ;  /* 0x000750a801007387 */ /* 0x000fe20000100a00 */
[----:B------:R2:W-:Y:S01]  /*c2b30*/  STL.64 [R1+0x758], R170 ;  /* 0x000758aa01007387 */ /* 0x0005e20000100a00 */
[----:B------:R-:W-:Y:S01]  /*c2b40*/  MOV R222, R152 ;  /* 0x0000009800de7202 */ /* 0x000fe20000000f00 */
[----:B------:R-:W-:-:S02]  /*c2b50*/  IMAD.MOV.U32 R218, RZ, RZ, R148 ;  /* 0x000000ffffda7224 */ /* 0x000fc400078e0094 */
[----:B------:R-:W-:Y:S02]  /*c2b60*/  IMAD.MOV.U32 R223, RZ, RZ, R149 ;  /* 0x000000ffffdf7224 */ /* 0x000fe400078e0095 */
[----:B------:R-:W-:Y:S01]  /*c2b70*/  IMAD.MOV.U32 R214, RZ, RZ, R144 ;  /* 0x000000ffffd67224 */ /* 0x000fe200078e0090 */
[----:B------:R-:W-:Y:S01]  /*c2b80*/  MOV R219, R145 ;  /* 0x0000009100db7202 */ /* 0x000fe20000000f00 */
[----:B------:R-:W-:Y:S01]  /*c2b90*/  IMAD.MOV.U32 R215, RZ, RZ, R141 ;  /* 0x000000ffffd77224 */ /* 0x000fe200078e008d */
[C---:B------:R-:W-:Y:S08]  /*c2ba0*/  HMMA.1688.F32.TF32 R192, R172.reuse, R14, R192 ;  /* 0x0000000eacc0723c */ /* 0x040ff000000810c0 */
[C---:B--2---:R-:W-:Y:S01]  /*c2bb0*/  HMMA.1688.F32.TF32 R168, R172.reuse, R18, R204 ;  /* 0x00000012aca8723c */ /* 0x044fe200000810cc */
[----:B------:R-:W-:Y:S01]  /*c2bc0*/  STL.64 [R1+0x760], R184 ;  /* 0x000760b801007387 */ /* 0x000fe20000100a00 */
[----:B------:R-:W-:Y:S02]  /*c2bd0*/  STL.64 [R1+0x768], R186 ;  /* 0x000768ba01007387 */ /* 0x000fe40000100a00 */
[----:B------:R-:W2:Y:S02]  /*c2be0*/  LDL.LU R200, [R1+0xaf0] ;  /* 0x000af00001c87983 */ /* 0x000ea40000300800 */
[----:B------:R4:W-:Y:S01]  /*c2bf0*/  STL.64 [R1+0x10f0], R180 ;  /* 0x0010f0b401007387 */ /* 0x0009e20000100a00 */
[----:B------:R5:W-:Y:S01]  /*c2c00*/  STL.64 [R1+0x10f8], R182 ;  /* 0x0010f8b601007387 */ /* 0x000be20000100a00 */
[C---:B------:R-:W-:Y:S08]  /*c2c10*/  HMMA.1688.F32.TF32 R196, R172.reuse, R10, R196 ;  /* 0x0000000aacc4723c */ /* 0x040ff000000810c4 */
[----:B------:R-:W-:Y:S01]  /*c2c20*/  HMMA.1688.F32.TF32 R228, R172, R6, R228 ;  /* 0x00000006ace4723c */ /* 0x000fe200000810e4 */
[----:B------:R-:W-:Y:S01]  /*c2c30*/  MOV R234, R2 ;  /* 0x0000000200ea7202 */ /* 0x000fe20000000f00 */
[----:B------:R-:W-:-:S02]  /*c2c40*/  IMAD.MOV.U32 R235, RZ, RZ, R0 ;  /* 0x000000ffffeb7224 */ /* 0x000fc400078e0000 */
[----:B------:R-:W-:Y:S02]  /*c2c50*/  IMAD.MOV.U32 R238, RZ, RZ, R132 ;  /* 0x000000ffffee7224 */ /* 0x000fe400078e0084 */
        /* <DEDUP_REMOVED lines=8> */
[----:B------:R5:W-:Y:S02]  /*c2ce0*/  STL.64 [R1+0x1118], R170 ;  /* 0x001118aa01007387 */ /* 0x000be40000100a00 */
[----:B------:R-:W2:Y:S02]  /*c2cf0*/  LDL.LU R201, [R1+0xaf4] ;  /* 0x000af40001c97983 */ /* 0x000ea40000300800 */
[----:B------:R-:W2:Y:S01]  /*c2d00*/  LDL.LU R202, [R1+0xaf8] ;  /* 0x000af80001ca7983 */ /* 0x000ea20000300800 */
[----:B------:R-:W2:Y:S01]  /*c2d10*/  LDL.LU R203, [R1+0xafc] ;  /* 0x000afc0001cb7983 */ /* 0x000ea20000300800 */
[----:B----4-:R-:W4:Y:S02]  /*c2d20*/  LDL.LU R180, [R1+0xb10] ;  /* 0x000b100001b47983 */ /* 0x010f240000300800 */
[----:B------:R-:W4:Y:S02]  /*c2d30*/  LDL.LU R181, [R1+0xb14] ;  /* 0x000b140001b57983 */ /* 0x000f240000300800 */
[----:B-----5:R-:W4:Y:S01]  /*c2d40*/  LDL.LU R182, [R1+0xb18] ;  /* 0x000b180001b67983 */ /* 0x020f220000300800 */
[----:B------:R-:W4:Y:S01]  /*c2d50*/  LDL.LU R183, [R1+0xb1c] ;  /* 0x000b1c0001b77983 */ /* 0x000f220000300800 */
[----:B------:R-:W-:-:S03]  /*c2d60*/  IMAD.MOV.U32 R170, RZ, RZ, R156 ;  /* 0x000000ffffaa7224 */ /* 0x000fc600078e009c */
[----:B------:R-:W2:Y:S01]  /*c2d70*/  LDL.LU R156, [R1+0xc00] ;  /* 0x000c0000019c7983 */ /* 0x000ea20000300800 */
[----:B------:R-:W2:Y:S02]  /*c2d80*/  LDL.LU R157, [R1+0xc04] ;  /* 0x000c0400019d7983 */ /* 0x000ea40000300800 */
[----:B------:R-:W2:Y:S02]  /*c2d90*/  LDL.LU R158, [R1+0xc08] ;  /* 0x000c0800019e7983 */ /* 0x000ea40000300800 */
[----:B------:R-:W2:Y:S02]  /*c2da0*/  LDL.LU R159, [R1+0xc0c] ;  /* 0x000c0c00019f7983 */ /* 0x000ea40000300800 */
[----:B------:R-:W-:Y:S01]  /*c2db0*/  IMAD.MOV.U32 R171, RZ, RZ, R153 ;  /* 0x000000ffffab7224 */ /* 0x000fe200078e0099 */
        /* <DEDUP_REMOVED lines=14> */
[----:B------:R-:W2:Y:S01]  /*c2ea0*/  LDL.LU R146, [R1+0xd68] ;  /* 0x000d680001927983 */ /* 0x000ea20000300800 */
[----:B------:R-:W-:Y:S01]  /*c2eb0*/  MOV R210, R140 ;  /* 0x0000008c00d27202 */ /* 0x000fe20000000f00 */
        /* <DEDUP_REMOVED lines=17> */
[----:B------:R5:W-:Y:S02]  /*c2fd0*/  STL.64 [R1+0x1100], R192 ;  /* 0x001100c001007387 */ /* 0x000be40000100a00 */
[----:B------:R5:W-:Y:S02]  /*c2fe0*/  STL.64 [R1+0x1108], R194 ;  /* 0x001108c201007387 */ /* 0x000be40000100a00 */
[----:B-----5:R-:W5:Y:S01]  /*c2ff0*/  LDL.LU R192, [R1+0xad0] ;  /* 0x000ad00001c07983 */ /* 0x020f620000300800 */
[----:B------:R-:W5:Y:S02]  /*c3000*/  LDL.LU R193, [R1+0xad4] ;  /* 0x000ad40001c17983 */ /* 0x000f640000300800 */
[----:B------:R-:W5:Y:S02]  /*c3010*/  LDL.LU R194, [R1+0xad8] ;  /* 0x000ad80001c27983 */ /* 0x000f640000300800 */
[----:B------:R-:W5:Y:S01]  /*c3020*/  LDL.LU R195, [R1+0xadc] ;  /* 0x000adc0001c37983 */ /* 0x000f620000300800 */
[----:B------:R1:W-:Y:S01]  /*c3030*/  STL.64 [R1+0x1130], R196 ;  /* 0x001130c401007387 */ /* 0x0003e20000100a00 */
[----:B------:R1:W-:Y:S03]  /*c3040*/  STL.64 [R1+0x1138], R198 ;  /* 0x001138c601007387 */ /* 0x0003e60000100a00 */
[----:B-1----:R-:W4:Y:S01]  /*c3050*/  LDL.LU R196, [R1+0xac0] ;  /* 0x000ac00001c47983 */ /* 0x002f220000300800 */
[----:B------:R-:W4:Y:S02]  /*c3060*/  LDL.LU R197, [R1+0xac4] ;  /* 0x000ac40001c57983 */ /* 0x000f240000300800 */
[----:B------:R-:W4:Y:S02]  /*c3070*/  LDL.LU R198, [R1+0xac8] ;  /* 0x000ac80001c67983 */ /* 0x000f240000300800 */
[----:B------:R-:W4:Y:S01]  /*c3080*/  LDL.LU R199, [R1+0xacc] ;  /* 0x000acc0001c77983 */ /* 0x000f220000300800 */
[----:B------:R-:W4:Y:S01]  /*c3090*/  LDL.LU R172, [R1+0xb40] ;  /* 0x000b400001ac7983 */ /* 0x000f220000300800 */
[----:B------:R1:W-:Y:S02]  /*c30a0*/  STL.64 [R1+0x1120], R228 ;  /* 0x001120e401007387 */ /* 0x0003e40000100a00 */
[----:B------:R1:W-:Y:S02]  /*c30b0*/  STL.64 [R1+0x1128], R230 ;  /* 0x001128e601007387 */ /* 0x0003e40000100a00 */
[----:B------:R-:W4:Y:S01]  /*c30c0*/  LDL.LU R173, [R1+0xb44] ;  /* 0x000b440001ad7983 */ /* 0x000f220000300800 */
[----:B------:R-:W4:Y:S01]  /*c30d0*/  LDL.LU R174, [R1+0xb48] ;  /* 0x000b480001ae7983 */ /* 0x000f220000300800 */
[----:B------:R-:W4:Y:S03]  /*c30e0*/  LDL.LU R175, [R1+0xb4c] ;  /* 0x000b4c0001af7983 */ /* 0x000f260000300800 */
[----:B-1----:R-:W5:Y:S01]  /*c30f0*/  LDL.LU R228, [R1+0xb30] ;  /* 0x000b300001e47983 */ /* 0x002f620000300800 */
[----:B------:R-:W5:Y:S02]  /*c3100*/  LDL.LU R229, [R1+0xb34] ;  /* 0x000b340001e57983 */ /* 0x000f640000300800 */
[----:B------:R-:W5:Y:S02]  /*c3110*/  LDL.LU R230, [R1+0xb38] ;  /* 0x000b380001e67983 */ /* 0x000f640000300800 */
[----:B------:R-:W5:Y:S02]  /*c3120*/  LDL.LU R231, [R1+0xb3c] ;  /* 0x000b3c0001e77983 */ /* 0x000f640000300800 */
[----:B------:R-:W-:Y:S01]  /*c3130*/  IMAD.MOV.U32 R211, RZ, RZ, R137 ;  /* 0x000000ffffd37224 */ /* 0x000fe200078e0089 */
[C---:B--2---:R-:W-:Y:S08]  /*c3140*/  HMMA.1688.F32.TF32 R240, R176.reuse, R242, R248 ;  /* 0x000000f2b0f0723c */ /* 0x044ff000000810f8 */
[C---:B------:R-:W-:Y:S08]  /*c3150*/  HMMA.1688.F32.TF32 R236, R176.reuse, R238, R144 ;  /* 0x000000eeb0ec723c */ /* 0x040ff00000081090 */
[C---:B---3--:R-:W-:Y:S01]  /*c3160*/  HMMA.1688.F32.TF32 R232, R176.reuse, R234, R140 ;  /* 0x000000eab0e8723c */ /* 0x048fe2000008108c */
[----:B------:R-:W2:Y:S01]  /*c3170*/  LDL.LU.64 R142, [R1+0x3928] ;  /* 0x00392800018e7983 */ /* 0x000ea20000300a00 */
[----:B------:R-:W3:Y:S02]  /*c3180*/  LDL.LU.64 R146, [R1+0x3920] ;  /* 0x0039200001927983 */ /* 0x000ee40000300a00 */
[----:B------:R-:W2:Y:S04]  /*c3190*/  LDL.LU.64 R250, [R1+0x3918] ;  /* 0x0039180001fa7983 */ /* 0x000ea80000300a00 */
[C---:B------:R-:W-:Y:S01]  /*c31a0*/  HMMA.1688.F32.TF32 R208, R176.reuse, R210, R148 ;  /* 0x000000d2b0d0723c */ /* 0x040fe20000081094 */
[----:B------:R-:W3:Y:S07]  /*c31b0*/  LDL.LU.64 R150, [R1+0x3910] ;  /* 0x0039100001967983 */ /* 0x000eee0000300a00 */
[C---:B------:R-:W-:Y:S01]  /*c31c0*/  HMMA.1688.F32.TF32 R212, R176.reuse, R214, R152 ;  /* 0x000000d6b0d4723c */ /* 0x040fe20000081098 */
[----:B------:R-:W3:Y:S07]  /*c31d0*/  LDL.LU.64 R154, [R1+0x3908] ;  /* 0x00390800019a7983 */ /* 0x000eee0000300a00 */
[----:B------:R-:W-:Y:S01]  /*c31e0*/  HMMA.1688.F32.TF32 R216, R176, R218, R156 ;  /* 0x000000dab0d8723c */ /* 0x000fe2000008109c */
[----:B------:R-:W3:Y:S07]  /*c31f0*/  LDL.LU.64 R158, [R1+0x3900] ;  /* 0x00390000019e7983 */ /* 0x000eee0000300a00 */
[C---:B------:R-:W-:Y:S08]  /*c3200*/  HMMA.1688.F32.TF32 R236, R164.reuse, R124, R236 ;  /* 0x0000007ca4ec723c */ /* 0x040ff000000810ec */
[----:B------:R-:W-:Y:S08]  /*c3210*/  HMMA.1688.F32.TF32 R232, R164, R128, R232 ;  /* 0x00000080a4e8723c */ /* 0x000ff000000810e8 */
[C---:B----4-:R-:W-:Y:S01]  /*c3220*/  HMMA.1688.F32.TF32 R220, R176.reuse, R222, R172 ;  /* 0x000000deb0dc723c */ /* 0x050fe200000810ac */
[----:B------:R-:W-:Y:S04]  /*c3230*/  LDS R172, [R161+0x34480] ;  /* 0x03448000a1ac7984 */ /* 0x000fe80000000800 */
[----:B------:R-:W-:Y:S04]  /*c3240*/  LDS R174, [R161+0x36480] ;  /* 0x03648000a1ae7984 */ /* 0x000fe80000000800 */
[----:B------:R-:W-:Y:S04]  /*c3250*/  LDS R173, [R189+0x34480] ;  /* 0x03448000bdad7984 */ /* 0x000fe80000000800 */
[----:B------:R-:W1:Y:S01]  /*c3260*/  LDS R175, [R189+0x36480] ;  /* 0x03648000bdaf7984 */ /* 0x000e620000000800 */
[C---:B------:R-:W-:Y:S08]  /*c3270*/  HMMA.1688.F32.TF32 R196, R176.reuse, R138, R196 ;  /* 0x0000008ab0c4723c */ /* 0x040ff000000810c4 */
[C---:B-----5:R-:W-:Y:S08]  /*c3280*/  HMMA.1688.F32.TF32 R168, R176.reuse, R170, R228 ;  /* 0x000000aab0a8723c */ /* 0x060ff000000810e4 */
        /* <DEDUP_REMOVED lines=20> */
[C---:B---3--:R-:W-:Y:S08]  /*c33d0*/  HMMA.1688.F32.TF32 R180, R176.reuse, R158, R180 ;  /* 0x0000009eb0b4723c */ /* 0x048ff000000810b4 */
        /* <DEDUP_REMOVED lines=17> */
[----:B------:R-:W2:Y:S01]  /*c34f0*/  LDS R167, [R189+0x3e480] ;  /* 0x03e48000bda77984 */ /* 0x000ea20000000800 */
[C---:B-1----:R-:W-:Y:S08]  /*c3500*/  HMMA.1688.F32.TF32 R232, R224.reuse, R64, R232 ;  /* 0x00000040e0e8723c */ /* 0x042ff000000810e8 */
[----:B------:R-:W-:Y:S08]  /*c3510*/  HMMA.1688.F32.TF32 R236, R224, R60, R236 ;  /* 0x0000003ce0ec723c */ /* 0x000ff000000810ec */
        /* <DEDUP_REMOVED lines=8> */
[----:B------:R1:W-:Y:S02]  /*c35a0*/  STL.64 [R1+0x38f8], R154 ;  /* 0x0038f89a01007387 */ /* 0x0003e40000100a00 */
[----:B------:R-:W3:Y:S02]  /*c35b0*/  LDL.LU R244, [R1+0xa70] ;  /* 0x000a700001f47983 */ /* 0x000ee40000300800 */
[----:B------:R-:W3:Y:S01]  /*c35c0*/  LDL.LU R245, [R1+0xa74] ;  /* 0x000a740001f57983 */ /* 0x000ee20000300800 */
[----:B------:R-:W3:Y:S01]  /*c35d0*/  LDL.LU R246, [R1+0xa78] ;  /* 0x000a780001f67983 */ /* 0x000ee20000300800 */
[----:B------:R-:W3:Y:S02]  /*c35e0*/  LDL.LU R247, [R1+0xa7c] ;  /* 0x000a7c0001f77983 */ /* 0x000ee40000300800 */
[----:B------:R-:W4:Y:S02]  /*c35f0*/  LDL.LU R152, [R1+0xa80] ;  /* 0x000a800001987983 */ /* 0x000f240000300800 */
[----:B------:R-:W4:Y:S01]  /*c3600*/  LDL.LU R153, [R1+0xa84] ;  /* 0x000a840001997983 */ /* 0x000f220000300800 */
[----:B------:R-:W-:Y:S08]  /*c3610*/  HMMA.1688.F32.TF32 R208, R224, R48, R208 ;  /* 0x00000030e0d0723c */ /* 0x000ff000000810d0 */
[C---:B--2---:R-:W-:Y:S08]  /*c3620*/  HMMA.1688.F32.TF32 R232, R164.reuse, R66, R232 ;  /* 0x00000042a4e8723c */ /* 0x044ff000000810e8 */
[----:B------:R-:W-:Y:S08]  /*c3630*/  HMMA.1688.F32.TF32 R236, R164, R62, R236 ;  /* 0x0000003ea4ec723c */ /* 0x000ff000000810ec */
[C---:B------:R-:W-:Y:S08]  /*c3640*/  HMMA.1688.F32.TF32 R176, R224.reuse, R52, R176 ;  /* 0x00000034e0b0723c */ /* 0x040ff000000810b0 */
[C---:B------:R-:W-:Y:S01]  /*c3650*/  HMMA.1688.F32.TF32 R212, R224.reuse, R44, R212 ;  /* 0x0000002ce0d4723c */ /* 0x040fe200000810d4 */
[----:B-1----:R-:W4:Y:S01]  /*c3660*/  LDL.LU R154, [R1+0xa88] ;  /* 0x000a8800019a7983 */ /* 0x002f220000300800 */
[----:B------:R-:W4:Y:S06]  /*c3670*/  LDL.LU R155, [R1+0xa8c] ;  /* 0x000a8c00019b7983 */ /* 0x000f2c0000300800 */
        /* <DEDUP_REMOVED lines=10> */
[----:B------:R-:W2:Y:S04]  /*c3720*/  LDL.64 R158, [R1+0x1b8] ;  /* 0x0001b800019e7983 */ /* 0x000ea80000100a00 */
[----:B------:R-:W5:Y:S04]  /*c3730*/  LDL.64 R226, [R1+0x1c8] ;  /* 0x0001c80001e27983 */ /* 0x000f680000100a00 */
[----:B------:R-:W-:Y:S04]  /*c3740*/  LDS R172, [R161+0x2c500] ;  /* 0x02c50000a1ac7984 */ /* 0x000fe80000000800 */
[----:B------:R-:W-:Y:S04]  /*c3750*/  LDS R174, [R161+0x2e500] ;  /* 0x02e50000a1ae7984 */ /* 0x000fe80000000800 */
[----:B------:R-:W-:Y:S04]  /*c3760*/  LDS R173, [R189+0x2c500] ;  /* 0x02c50000bdad7984 */ /* 0x000fe80000000800 */
[----:B------:R1:W-:Y:S01]  /*c3770*/  STL.64 [R1+0x10a0], R232 ;  /* 0x0010a0e801007387 */ /* 0x0003e20000100a00 */
[----:B------:R1:W-:Y:S01]  /*c3780*/  STL.64 [R1+0x10a8], R234 ;  /* 0x0010a8ea01007387 */ /* 0x0003e20000100a00 */
[C---:B------:R-:W-:Y:S02]  /*c3790*/  HMMA.1688.F32.TF32 R240, R164.reuse, R58, R240 ;  /* 0x0000003aa4f0723c */ /* 0x040fe400000810f0 */
[----:B------:R-:W2:Y:S04]  /*c37a0*/  LDS R175, [R189+0x2e500] ;  /* 0x02e50000bdaf7984 */ /* 0x000ea80000000800 */
[----:B-1----:R-:W3:Y:S01]  /*c37b0*/  LDL.LU R232, [R1+0xaa0] ;  /* 0x000aa00001e87983 */ /* 0x002ee20000300800 */
[----:B------:R-:W3:Y:S02]  /*c37c0*/  LDL.LU R233, [R1+0xaa4] ;  /* 0x000aa40001e97983 */ /* 0x000ee40000300800 */
[----:B------:R-:W3:Y:S02]  /*c37d0*/  LDL.LU R234, [R1+0xaa8] ;  /* 0x000aa80001ea7983 */ /* 0x000ee40000300800 */
[----:B------:R-:W3:Y:S01]  /*c37e0*/  LDL.LU R235, [R1+0xaac] ;  /* 0x000aac0001eb7983 */ /* 0x000ee20000300800 */
[----:B------:R1:W-:Y:S01]  /*c37f0*/  STL.64 [R1+0x1090], R236 ;  /* 0x001090ec01007387 */ /* 0x0003e20000100a00 */
[----:B------:R1:W-:Y:S03]  /*c3800*/  STL.64 [R1+0x1098], R238 ;  /* 0x001098ee01007387 */ /* 0x0003e60000100a00 */
[----:B-1----:R-:W3:Y:S01]  /*c3810*/  LDL.LU R236, [R1+0xa90] ;  /* 0x000a900001ec7983 */ /* 0x002ee20000300800 */
[----:B------:R-:W3:Y:S02]  /*c3820*/  LDL.LU R237, [R1+0xa94] ;  /* 0x000a940001ed7983 */ /* 0x000ee40000300800 */
[----:B------:R-:W3:Y:S02]  /*c3830*/  LDL.LU R238, [R1+0xa98] ;  /* 0x000a980001ee7983 */ /* 0x000ee40000300800 */
[----:B------:R-:W3:Y:S02]  /*c3840*/  LDL.LU R239, [R1+0xa9c] ;  /* 0x000a9c0001ef7983 */ /* 0x000ee40000300800 */
[----:B------:R-:W-:Y:S01]  /*c3850*/  STL.64 [R1+0x1080], R240 ;  /* 0x001080f001007387 */ /* 0x000fe20000100a00 */
[----:B------:R1:W-:Y:S03]  /*c3860*/  STL.64 [R1+0x1088], R242 ;  /* 0x001088f201007387 */ /* 0x0003e60000100a00 */
[----:B-1----:R-:W4:Y:S01]  /*c3870*/  LDL.64 R242, [R1+0x1d8] ;  /* 0x0001d80001f27983 */ /* 0x002f220000100a00 */
[C---:B------:R-:W-:Y:S08]  /*c3880*/  HMMA.1688.F32.TF32 R176, R164.reuse, R54, R176 ;  /* 0x00000036a4b0723c */ /* 0x040ff000000810b0 */
[C---:B------:R-:W-:Y:S08]  /*c3890*/  HMMA.1688.F32.TF32 R208, R164.reuse, R50, R208 ;  /* 0x00000032a4d0723c */ /* 0x040ff000000810d0 */
[C---:B------:R-:W-:Y:S07]  /*c38a0*/  HMMA.1688.F32.TF32 R168, R164.reuse, R34, R168 ;  /* 0x00000022a4a8723c */ /* 0x040fee00000810a8 */
[----:B------:R-:W-:Y:S01]  /*c38b0*/  STL.64 [R1+0x1070], R176 ;  /* 0x001070b001007387 */ /* 0x000fe20000100a00 */
[----:B------:R1:W-:Y:S07]  /*c38c0*/  STL.64 [R1+0x1078], R178 ;  /* 0x001078b201007387 */ /* 0x0003ee0000100a00 */
[----:B------:R-:W-:Y:S02]  /*c38d0*/  STL.64 [R1+0x1060], R208 ;  /* 0x001060d001007387 */ /* 0x000fe40000100a00 */
[----:B------:R1:W-:Y:S02]  /*c38e0*/  STL.64 [R1+0x1068], R210 ;  /* 0x001068d201007387 */ /* 0x0003e40000100a00 */
[C---:B-1----:R-:W-:Y:S08]  /*c38f0*/  HMMA.1688.F32.TF32 R176, R164.reuse, R46, R212 ;  /* 0x0000002ea4b0723c */ /* 0x042ff000000810d4 */
[C---:B------:R-:W-:Y:S08]  /*c3900*/  HMMA.1688.F32.TF32 R212, R164.reuse, R42, R216 ;  /* 0x0000002aa4d4723c */ /* 0x040ff000000810d8 */
[C---:B------:R-:W-:Y:S07]  /*c3910*/  HMMA.1688.F32.TF32 R208, R164.reuse, R38, R220 ;  /* 0x00000026a4d0723c */ /* 0x040fee00000810dc */
[----:B------:R-:W-:Y:S01]  /*c3920*/  STL.64 [R1+0x1050], R176 ;  /* 0x001050b001007387 */ /* 0x000fe20000100a00 */
[----:B------:R-:W-:Y:S07]  /*c3930*/  STL.64 [R1+0x1058], R178 ;  /* 0x001058b201007387 */ /* 0x000fee0000100a00 */
[----:B------:R-:W-:Y:S02]  /*c3940*/  STL.64 [R1+0x830], R212 ;  /* 0x000830d401007387 */ /* 0x000fe40000100a00 */
[----:B------:R-:W-:Y:S06]  /*c3950*/  STL.64 [R1+0x838], R214 ;  /* 0x000838d601007387 */ /* 0x000fec0000100a00 */
[----:B------:R-:W-:Y:S01]  /*c3960*/  STL.64 [R1+0x1040], R208 ;  /* 0x001040d001007387 */ /* 0x000fe20000100a00 */
[----:B------:R1:W-:Y:S02]  /*c3970*/  STL.64 [R1+0x1048], R210 ;  /* 0x001048d201007387 */ /* 0x0003e40000100a00 */
[----:B------:R-:W-:Y:S02]  /*c3980*/  STL.64 [R1+0x1030], R168 ;  /* 0x001030a801007387 */ /* 0x000fe40000100a00 */
[----:B------:R1:W-:Y:S02]  /*c3990*/  STL.64 [R1+0x1038], R170 ;  /* 0x001038aa01007387 */ /* 0x0003e40000100a00 */
[----:B------:R-:W-:Y:S01]  /*c39a0*/  IMAD.MOV.U32 R140, RZ, RZ, R250 ;  /* 0x000000ffff8c7224 */ /* 0x000fe200078e00fa */
[----:B------:R-:W-:Y:S01]  /*c39b0*/  MOV R137, R251 ;  /* 0x000000fb00897202 */ /* 0x000fe20000000f00 */
[----:B------:R-:W-:Y:S04]  /*c39c0*/  LDS R176, [R161+0x30500] ;  /* 0x03050000a1b07984 */ /* 0x000fe80000000800 */
[----:B------:R-:W-:Y:S04]  /*c39d0*/  LDS R178, [R161+0x32500] ;  /* 0x03250000a1b27984 */ /* 0x000fe80000000800 */
[----:B------:R-:W-:Y:S04]  /*c39e0*/  LDS R177, [R189+0x30500] ;  /* 0x03050000bdb17984 */ /* 0x000fe80000000800 */
[----:B------:R-:W2:Y:S01]  /*c39f0*/  LDS R179, [R189+0x32500] ;  /* 0x03250000bdb37984 */ /* 0x000ea20000000800 */
[C---:B-1----:R-:W-:Y:S08]  /*c3a00*/  HMMA.1688.F32.TF32 R208, R164.reuse, R30, R180 ;  /* 0x0000001ea4d0723c */ /* 0x042ff000000810b4 */
[C---:B------:R-:W-:Y:S08]  /*c3a10*/  HMMA.1688.F32.TF32 R180, R164.reuse, R26, R184 ;  /* 0x0000001aa4b4723c */ /* 0x040ff000000810b8 */
[C---:B------:R-:W-:Y:S08]  /*c3a20*/  HMMA.1688.F32.TF32 R168, R164.reuse, R22, R200 ;  /* 0x00000016a4a8723c */ /* 0x040ff000000810c8 */
[C---:B------:R-:W-:Y:S01]  /*c3a30*/  HMMA.1688.F32.TF32 R184, R164.reuse, R18, R204 ;  /* 0x00000012a4b8723c */ /* 0x040fe200000810cc */
[----:B------:R-:W-:Y:S01]  /*c3a40*/  STL.64 [R1+0x1020], R208 ;  /* 0x001020d001007387 */ /* 0x000fe20000100a00 */
[----:B------:R-:W-:Y:S05]  /*c3a50*/  STL.64 [R1+0x1028], R210 ;  /* 0x001028d201007387 */ /* 0x000fea0000100a00 */
[----:B------:R-:W-:Y:S02]  /*c3a60*/  STL.64 [R1+0x1010], R180 ;  /* 0x001010b401007387 */ /* 0x000fe40000100a00 */
[----:B------:R1:W-:Y:S06]  /*c3a70*/  STL.64 [R1+0x1018], R182 ;  /* 0x001018b601007387 */ /* 0x0003ec0000100a00 */
[----:B------:R-:W-:Y:S01]  /*c3a80*/  STL.64 [R1+0x8a0], R168 ;  /* 0x0008a0a801007387 */ /* 0x000fe20000100a00 */
[----:B------:R1:W-:Y:S02]  /*c3a90*/  STL.64 [R1+0x8a8], R170 ;  /* 0x0008a8aa01007387 */ /* 0x0003e40000100a00 */
[C---:B-1----:R-:W-:Y:S08]  /*c3aa0*/  HMMA.1688.F32.TF32 R180, R164.reuse, R14, R192 ;  /* 0x0000000ea4b4723c */ /* 0x042ff000000810c0 */
[C---:B------:R-:W-:Y:S08]  /*c3ab0*/  HMMA.1688.F32.TF32 R168, R164.reuse, R10, R196 ;  /* 0x0000000aa4a8723c */ /* 0x040ff000000810c4 */
[----:B------:R-:W-:Y:S01]  /*c3ac0*/  HMMA.1688.F32.TF32 R164, R164, R6, R228 ;  /* 0x00000006a4a4723c */ /* 0x000fe200000810e4 */
[----:B------:R1:W-:Y:S01]  /*c3ad0*/  STL.64 [R1+0x10c0], R184 ;  /* 0x0010c0b801007387 */ /* 0x0003e20000100a00 */
[----:B------:R1:W-:Y:S05]  /*c3ae0*/  STL.64 [R1+0x10c8], R186 ;  /* 0x0010c8ba01007387 */ /* 0x0003ea0000100a00 */
[----:B------:R-:W-:Y:S01]  /*c3af0*/  STL.64 [R1+0x10b0], R180 ;  /* 0x0010b0b401007387 */ /* 0x000fe20000100a00 */
[----:B------:R-:W-:Y:S07]  /*c3b00*/  STL.64 [R1+0x10b8], R182 ;  /* 0x0010b8b601007387 */ /* 0x000fee0000100a00 */
[----:B------:R-:W-:Y:S02]  /*c3b10*/  STL.64 [R1+0x10e0], R168 ;  /* 0x0010e0a801007387 */ /* 0x000fe40000100a00 */
[----:B------:R-:W-:Y:S06]  /*c3b20*/  STL.64 [R1+0x10e8], R170 ;  /* 0x0010e8aa01007387 */ /* 0x000fec0000100a00 */
[----:B------:R-:W-:Y:S01]  /*c3b30*/  STL.64 [R1+0x10d0], R164 ;  /* 0x0010d0a401007387 */ /* 0x000fe20000100a00 */
[----:B------:R1:W-:Y:S03]  /*c3b40*/  STL.64 [R1+0x10d8], R166 ;  /* 0x0010d8a601007387 */ /* 0x0003e60000100a00 */
[----:B------:R-:W-:Y:S04]  /*c3b50*/  LDS R168, [R161+0x34500] ;  /* 0x03450000a1a87984 */ /* 0x000fe80000000800 */
[----:B------:R-:W-:Y:S01]  /*c3b60*/  LDS R169, [R189+0x34500] ;  /* 0x03450000bda97984 */ /* 0x000fe20000000800 */
[----:B-----5:R-:W-:-:S02]  /*c3b70*/  IMAD.MOV.U32 R132, RZ, RZ, R226 ;  /* 0x000000ffff847224 */ /* 0x020fc400078e00e2 */
[----:B------:R-:W-:Y:S01]  /*c3b80*/  IMAD.MOV.U32 R3, RZ, RZ, R227 ;  /* 0x000000ffff037224 */ /* 0x000fe200078e00e3 */
[----:B--2---:R-:W-:Y:S01]  /*c3b90*/  MOV R136, R158 ;  /* 0x0000009e00887202 */ /* 0x004fe20000000f00 */
[----:B------:R-:W-:Y:S01]  /*c3ba0*/  IMAD.MOV.U32 R133, RZ, RZ, R159 ;  /* 0x000000ffff857224 */ /* 0x000fe200078e009f */
[C---:B---3--:R-:W-:Y:S08]  /*c3bb0*/  HMMA.1688.F32.TF32 R236, R172.reuse, R226, R236 ;  /* 0x000000e2acec723c */ /* 0x048ff000000810ec */
[C---:B------:R-:W-:Y:S01]  /*c3bc0*/  HMMA.1688.F32.TF32 R224, R172.reuse, R250, R244 ;  /* 0x000000faace0723c */ /* 0x040fe200000810f4 */
        /* <DEDUP_REMOVED lines=17> */
[----:B------:R-:W2:Y:S01]  /*c3ce0*/  LDL.LU R209, [R1+0xa64] ;  /* 0x000a640001d17983 */ /* 0x000ea20000300800 */
[C---:B----4-:R-:W-:Y:S01]  /*c3cf0*/  HMMA.1688.F32.TF32 R232, R172.reuse, R242, R232 ;  /* 0x000000f2ace8723c */ /* 0x050fe200000810e8 */
[----:B------:R-:W-:Y:S01]  /*c3d00*/  IMAD.MOV.U32 R2, RZ, RZ, R242 ;  /* 0x000000ffff027224 */ /* 0x000fe200078e00f2 */
[----:B------:R-:W-:Y:S01]  /*c3d10*/  MOV R0, R243 ;  /* 0x000000f300007202 */ /* 0x000fe20000000f00 */
[----:B------:R-:W2:Y:S05]  /*c3d20*/  LDL.LU R210, [R1+0xa68] ;  /* 0x000a680001d27983 */ /* 0x000eaa0000300800 */
[C---:B------:R-:W-:Y:S01]  /*c3d30*/  HMMA.1688.F32.TF32 R240, R172.reuse, R158, R152 ;  /* 0x0000009eacf0723c */ /* 0x040fe20000081098 */
[----:B------:R-:W2:Y:S02]  /*c3d40*/  LDL.LU R211, [R1+0xa6c] ;  /* 0x000a6c0001d37983 */ /* 0x000ea40000300800 */
[----:B------:R-:W2:Y:S01]  /*c3d50*/  LDL.64 R154, [R1+0x198] ;  /* 0x00019800019a7983 */ /* 0x000ea20000100a00 */
[----:B------:R-:W4:Y:S01]  /*c3d60*/  LDL.LU R212, [R1+0xa50] ;  /* 0x000a500001d47983 */ /* 0x000f220000300800 */
[----:B------:R-:W4:Y:S02]  /*c3d70*/  LDL.LU R213, [R1+0xa54] ;  /* 0x000a540001d57983 */ /* 0x000f240000300800 */
[----:B------:R-:W4:Y:S02]  /*c3d80*/  LDL.LU R214, [R1+0xa58] ;  /* 0x000a580001d67983 */ /* 0x000f240000300800 */
[----:B------:R-:W4:Y:S01]  /*c3d90*/  LDL.LU R215, [R1+0xa5c] ;  /* 0x000a5c0001d77983 */ /* 0x000f220000300800 */
[----:B------:R-:W4:Y:S04]  /*c3da0*/  LDL.64 R158, [R1+0x188] ;  /* 0x00018800019e7983 */ /* 0x000f280000100a00 */
[----:B------:R-:W3:Y:S01]  /*c3db0*/  LDL.64 R166, [R1+0x178] ;  /* 0x0001780001a67983 */ /* 0x000ee20000100a00 */
[----:B------:R-:W3:Y:S02]  /*c3dc0*/  LDL.LU R220, [R1+0xa20] ;  /* 0x000a200001dc7983 */ /* 0x000ee40000300800 */
[----:B------:R-:W3:Y:S02]  /*c3dd0*/  LDL.LU R221, [R1+0xa24] ;  /* 0x000a240001dd7983 */ /* 0x000ee40000300800 */
[----:B------:R-:W3:Y:S01]  /*c3de0*/  LDL.LU R222, [R1+0xa28] ;  /* 0x000a280001de7983 */ /* 0x000ee20000300800 */
[----:B------:R-:W3:Y:S01]  /*c3df0*/  LDL.LU R223, [R1+0xa2c] ;  /* 0x000a2c0001df7983 */ /* 0x000ee20000300800 */
[----:B------:R-:W3:Y:S02]  /*c3e00*/  LDL.64 R170, [R1+0x168] ;  /* 0x0001680001aa7983 */ /* 0x000ee40000100a00 */
[----:B------:R-:W5:Y:S02]  /*c3e10*/  LDL.LU R228, [R1+0xa10] ;  /* 0x000a100001e47983 */ /* 0x000f640000300800 */
[----:B------:R-:W5:Y:S01]  /*c3e20*/  LDL.LU R229, [R1+0xa14] ;  /* 0x000a140001e57983 */ /* 0x000f620000300800 */
[----:B------:R-:W5:Y:S01]  /*c3e30*/  LDL.LU R230, [R1+0xa18] ;  /* 0x000a180001e67983 */ /* 0x000f620000300800 */
        /* <DEDUP_REMOVED lines=17> */
[----:B------:R-:W5:Y:S01]  /*c3f50*/  LDL.LU R251, [R1+0x9ac] ;  /* 0x0009ac0001fb7983 */ /* 0x000f620000300800 */
[----:B--2---:R-:W-:Y:S01]  /*c3f60*/  HMMA.1688.F32.TF32 R208, R172, R154, R208 ;  /* 0x0000009aacd0723c */ /* 0x004fe200000810d0 */
[----:B------:R-:W-:-:S02]  /*c3f70*/  IMAD.MOV.U32 R144, RZ, RZ, R154 ;  /* 0x000000ffff907224 */ /* 0x000fc400078e009a */
[----:B------:R-:W-:-:S05]  /*c3f80*/  IMAD.MOV.U32 R141, RZ, RZ, R155 ;  /* 0x000000ffff8d7224 */ /* 0x000fca00078e009b */
[C---:B----4-:R-:W-:Y:S01]  /*c3f90*/  HMMA.1688.F32.TF32 R212, R172.reuse, R158, R212 ;  /* 0x0000009eacd4723c */ /* 0x050fe200000810d4 */
[----:B------:R-:W2:Y:S01]  /*c3fa0*/  LDL.LU.64 R154, [R1+0x38f8] ;  /* 0x0038f800019a7983 */ /* 0x000ea20000300a00 */
[----:B------:R-:W-:Y:S01]  /*c3fb0*/  MOV R148, R158 ;  /* 0x0000009e00947202 */ /* 0x000fe20000000f00 */
[----:B------:R-:W-:Y:S02]  /*c3fc0*/  IMAD.MOV.U32 R145, RZ, RZ, R159 ;  /* 0x000000ffff917224 */ /* 0x000fe400078e009f */
[----:B------:R-:W4:Y:S03]  /*c3fd0*/  LDL.LU.64 R158, [R1+0x38f0] ;  /* 0x0038f000019e7983 */ /* 0x000f260000300a00 */
[C---:B---3--:R-:W-:Y:S01]  /*c3fe0*/  HMMA.1688.F32.TF32 R220, R172.reuse, R170, R220 ;  /* 0x000000aaacdc723c */ /* 0x048fe200000810dc */
[----:B------:R-:W-:Y:S02]  /*c3ff0*/  IMAD.MOV.U32 R156, RZ, RZ, R170 ;  /* 0x000000ffff9c7224 */ /* 0x000fe400078e00aa */
[----:B------:R-:W-:Y:S01]  /*c4000*/  IMAD.MOV.U32 R153, RZ, RZ, R171 ;  /* 0x000000ffff997224 */ /* 0x000fe200078e00ab */
[----:B------:R-:W-:Y:S04]  /*c4010*/  LDS R170, [R161+0x36500] ;  /* 0x03650000a1aa7984 */ /* 0x000fe80000000800 */
[----:B------:R-:W1:Y:S01]  /*c4020*/  LDS R171, [R189+0x36500] ;  /* 0x03650000bdab7984 */ /* 0x000e620000000800 */
[----:B------:R-:W-:Y:S01]  /*c4030*/  HMMA.1688.F32.TF32 R216, R172, R166, R216 ;  /* 0x000000a6acd8723c */ /* 0x000fe200000810d8 */
[----:B------:R-:W-:Y:S01]  /*c4040*/  IMAD.MOV.U32 R152, RZ, RZ, R166 ;  /* 0x000000ffff987224 */ /* 0x000fe200078e00a6 */
[----:B------:R-:W-:-:S06]  /*c4050*/  MOV R149, R167 ;  /* 0x000000a700957202 */ /* 0x000fcc0000000f00 */
[----:B-----5:R-:W-:Y:S01]  /*c4060*/  HMMA.1688.F32.TF32 R164, R172, R198, R228 ;  /* 0x000000c6aca4723c */ /* 0x020fe200000810e4 */
[----:B------:R-:W-:Y:S01]  /*c4070*/  MOV R160, R198 ;  /* 0x000000c600a07202 */ /* 0x000fe20000000f00 */
[----:B------:R-:W-:-:S06]  /*c4080*/  IMAD.MOV.U32 R157, RZ, RZ, R199 ;  /* 0x000000ffff9d7224 */ /* 0x000fcc00078e00c7 */
        /* <DEDUP_REMOVED lines=65> */
[----:B------:R-:W3:Y:S01]  /*c44a0*/  LDS R171, [R189+0x2e580] ;  /* 0x02e58000bdab7984 */ /* 0x000ee20000000800 */
[C---:B------:R-:W-:Y:S08]  /*c44b0*/  HMMA.1688.F32.TF32 R180, R224.reuse, R28, R180 ;  /* 0x0000001ce0b4723c */ /* 0x040ff000000810b4 */
[----:B------:R-:W-:Y:S08]  /*c44c0*/  HMMA.1688.F32.TF32 R184, R224, R24, R184 ;  /* 0x00000018e0b8723c */ /* 0x000ff000000810b8 */
[C---:B--2---:R-:W-:Y:S01]  /*c44d0*/  HMMA.1688.F32.TF32 R224, R176.reuse, R66, R232 ;  /* 0x00000042b0e0723c */ /* 0x044fe200000810e8 */
[----:B------:R-:W-:Y:S01]  /*c44e0*/  STL.64 [R1+0x38c8], R154 ;  /* 0x0038c89a01007387 */ /* 0x000fe20000100a00 */
[----:B------:R-:W-:Y:S02]  /*c44f0*/  STL.64 [R1+0x38d0], R150 ;  /* 0x0038d09601007387 */ /* 0x000fe40000100a00 */
[----:B------:R-:W-:Y:S02]  /*c4500*/  STL.64 [R1+0x38d8], R146 ;  /* 0x0038d89201007387 */ /* 0x000fe40000100a00 */
[----:B------:R-:W-:Y:S01]  /*c4510*/  STL.64 [R1+0x38e0], R142 ;  /* 0x0038e08e01007387 */ /* 0x000fe20000100a00 */
[----:B------:R-:W-:Y:S01]  /*c4520*/  STL.64 [R1+0x38e8], R138 ;  /* 0x0038e88a01007387 */ /* 0x000fe20000100a00 */
[----:B------:R-:W-:Y:S02]  /*c4530*/  STL [R1+0x37fc], R66 ;  /* 0x0037fc4201007387 */ /* 0x000fe40000100800 */
[----:B------:R-:W-:Y:S11]  /*c4540*/  STL [R1+0x37f8], R67 ;  /* 0x0037f84301007387 */ /* 0x000ff60000100800 */
[----:B------:R-:W-:Y:S02]  /*c4550*/  @!UPT UIADD3 URZ, URZ, URZ, URZ ;  /* 0x0000003f3f3ff290 */ /* 0x000fe4000fffe03f */
[----:B------:R-:W-:Y:S01]  /*c4560*/  STL.64 [R1+0x9c0], R224 ;  /* 0x0009c0e001007387 */ /* 0x000fe20000100a00 */
[----:B------:R2:W-:Y:S02]  /*c4570*/  STL.64 [R1+0x9c8], R226 ;  /* 0x0009c8e201007387 */ /* 0x0005e40000100a00 */
[C---:B--2---:R-:W-:Y:S01]  /*c4580*/  HMMA.1688.F32.TF32 R224, R176.reuse, R62, R236 ;  /* 0x0000003eb0e0723c */ /* 0x044fe200000810ec */
[----:B------:R-:W-:Y:S01]  /*c4590*/  STL [R1+0x3804], R62 ;  /* 0x0038043e01007387 */ /* 0x000fe20000100800 */
[----:B------:R-:W-:Y:S06]  /*c45a0*/  STL [R1+0x3800], R63 ;  /* 0x0038003f01007387 */ /* 0x000fec0000100800 */
[C---:B------:R-:W-:Y:S11]  /*c45b0*/  HMMA.1688.F32.TF32 R172, R176.reuse, R54, R172 ;  /* 0x00000036b0ac723c */ /* 0x040ff600000810ac */
[----:B------:R-:W-:Y:S04]  /*c45c0*/  @!UPT UIADD3 URZ, URZ, URZ, URZ ;  /* 0x0000003f3f3ff290 */ /* 0x000fe8000fffe03f */
[----:B------:R-:W-:Y:S01]  /*c45d0*/  STL.64 [R1+0x9b0], R224 ;  /* 0x0009b0e001007387 */ /* 0x000fe20000100a00 */
[----:B------:R2:W-:Y:S02]  /*c45e0*/  STL.64 [R1+0x9b8], R226 ;  /* 0x0009b8e201007387 */ /* 0x0005e40000100a00 */
[C---:B--2---:R-:W-:Y:S01]  /*c45f0*/  HMMA.1688.F32.TF32 R224, R176.reuse, R58, R240 ;  /* 0x0000003ab0e0723c */ /* 0x044fe200000810f0 */
[----:B------:R-:W-:Y:S01]  /*c4600*/  STL [R1+0x380c], R58 ;  /* 0x00380c3a01007387 */ /* 0x000fe20000100800 */
[----:B------:R-:W-:Y:S11]  /*c4610*/  STL [R1+0x3808], R59 ;  /* 0x0038083b01007387 */ /* 0x000ff60000100800 */
[----:B------:R-:W-:Y:S10]  /*c4620*/  @!UPT UIADD3 URZ, URZ, URZ, URZ ;  /* 0x0000003f3f3ff290 */ /* 0x000ff4000fffe03f */
[----:B------:R-:W-:Y:S01]  /*c4630*/  STL.64 [R1+0x9a0], R224 ;  /* 0x0009a0e001007387 */ /* 0x000fe20000100a00 */
[----:B------:R-:W-:Y:S02]  /*c4640*/  STL.64 [R1+0x9a8], R226 ;  /* 0x0009a8e201007387 */ /* 0x000fe40000100a00 */
[----:B------:R-:W-:Y:S02]  /*c4650*/  STL [R1+0x3814], R54 ;  /* 0x0038143601007387 */ /* 0x000fe40000100800 */
[----:B------:R-:W-:Y:S01]  /*c4660*/  STL [R1+0x3810], R55 ;  /* 0x0038103701007387 */ /* 0x000fe20000100800 */
[----:B------:R-:W-:Y:S01]  /*c4670*/  STL.64 [R1+0xec0], R172 ;  /* 0x000ec0ac01007387 */ /* 0x000fe20000100a00 */
[----:B------:R2:W-:Y:S02]  /*c4680*/  STL.64 [R1+0xec8], R174 ;  /* 0x000ec8ae01007387 */ /* 0x0005e40000100a00 */
[C---:B--2---:R-:W-:Y:S01]  /*c4690*/  HMMA.1688.F32.TF32 R172, R176.reuse, R50, R208 ;  /* 0x00000032b0ac723c */ /* 0x044fe200000810d0 */
[----:B------:R-:W-:Y:S01]  /*c46a0*/  STL [R1+0x381c], R50 ;  /* 0x00381c3201007387 */ /* 0x000fe20000100800 */
[----:B------:R-:W-:Y:S11]  /*c46b0*/  STL [R1+0x3818], R51 ;  /* 0x0038183301007387 */ /* 0x000ff60000100800 */
[----:B------:R-:W-:Y:S10]  /*c46c0*/  @!UPT UIADD3 URZ, URZ, URZ, URZ ;  /* 0x0000003f3f3ff290 */ /* 0x000ff4000fffe03f */
        /* <DEDUP_REMOVED lines=15> */
[----:B--2---:R-:W-:Y:S01]  /*c47c0*/  HMMA.1688.F32.TF32 R172, R176, R38, R220 ;  /* 0x00000026b0ac723c */ /* 0x004fe200000810dc */
        /* <DEDUP_REMOVED lines=9> */
[----:B------:R-:W-:Y:S01]  /*c4860*/  IMAD.MOV.U32 R222, RZ, RZ, R156 ;  /* 0x000000ffffde7224 */ /* 0x000fe200078e009c */
[----:B------:R-:W-:Y:S01]  /*c4870*/  MOV R218, R152 ;  /* 0x0000009800da7202 */ /* 0x000fe20000000f00 */
[----:B------:R-:W-:-:S02]  /*c4880*/  IMAD.MOV.U32 R223, RZ, RZ, R153 ;  /* 0x000000ffffdf7224 */ /* 0x000fc400078e0099 */
[----:B------:R-:W-:Y:S01]  /*c4890*/  IMAD.MOV.U32 R210, RZ, RZ, R144 ;  /* 0x000000ffffd27224 */ /* 0x000fe200078e0090 */
[----:B------:R-:W-:Y:S02]  /*c48a0*/  MOV R215, R145 ;  /* 0x0000009100d77202 */ /* 0x000fe40000000f00 */
[----:B------:R-:W-:Y:S01]  /*c48b0*/  MOV R226, R140 ;  /* 0x0000008c00e27202 */ /* 0x000fe20000000f00 */
[----:B------:R-:W-:Y:S02]  /*c48c0*/  IMAD.MOV.U32 R211, RZ, RZ, R141 ;  /* 0x000000ffffd37224 */ /* 0x000fe400078e008d */
[----:B------:R-:W-:Y:S02]  /*c48d0*/  IMAD.MOV.U32 R242, RZ, RZ, R136 ;  /* 0x000000fffff27224 */ /* 0x000fe400078e0088 */
[----:B------:R-:W-:Y:S02]  /*c48e0*/  IMAD.MOV.U32 R227, RZ, RZ, R137 ;  /* 0x000000ffffe37224 */ /* 0x000fe400078e0089 */
[----:B------:R-:W-:-:S02]  /*c48f0*/  IMAD.MOV.U32 R214, RZ, RZ, R148 ;  /* 0x000000ffffd67224 */ /* 0x000fc400078e0094 */
[----:B------:R-:W-:Y:S01]  /*c4900*/  IMAD.MOV.U32 R219, RZ, RZ, R149 ;  /* 0x000000ffffdb7224 */ /* 0x000fe200078e0095 */
[C---:B--2---:R-:W-:Y:S01]  /*c4910*/  HMMA.1688.F32.TF32 R164, R176.reuse, R30, R180 ;  /* 0x0000001eb0a4723c */ /* 0x044fe200000810b4 */
[----:B------:R-:W-:Y:S01]  /*c4920*/  STL [R1+0x3844], R30 ;  /* 0x0038441e01007387 */ /* 0x000fe20000100800 */
[----:B------:R-:W-:Y:S06]  /*c4930*/  STL [R1+0x3840], R31 ;  /* 0x0038401f01007387 */ /* 0x000fec0000100800 */
[C---:B------:R-:W-:Y:S08]  /*c4940*/  HMMA.1688.F32.TF32 R192, R176.reuse, R14, R192 ;  /* 0x0000000eb0c0723c */ /* 0x040ff000000810c0 */
[C---:B------:R-:W-:Y:S08]  /*c4950*/  HMMA.1688.F32.TF32 R196, R176.reuse, R10, R196 ;  /* 0x0000000ab0c4723c */ /* 0x040ff000000810c4 */
[----:B------:R-:W-:Y:S01]  /*c4960*/  HMMA.1688.F32.TF32 R228, R176, R6, R228 ;  /* 0x00000006b0e4723c */ /* 0x000fe200000810e4 */
[----:B------:R-:W-:Y:S01]  /*c4970*/  MOV R234, R2 ;  /* 0x0000000200ea7202 */ /* 0x000fe20000000f00 */
[----:B------:R-:W-:-:S02]  /*c4980*/  IMAD.MOV.U32 R235, RZ, RZ, R0 ;  /* 0x000000ffffeb7224 */ /* 0x000fc400078e0000 */
        /* <DEDUP_REMOVED lines=9> */
[C---:B---3--:R-:W-:Y:S01]  /*c4a20*/  HMMA.1688.F32.TF32 R164, R176.reuse, R26, R184 ;  /* 0x0000001ab0a4723c */ /* 0x048fe200000810b8 */
[----:B------:R-:W-:Y:S01]  /*c4a30*/  STL [R1+0x384c], R26 ;  /* 0x00384c1a01007387 */ /* 0x000fe20000100800 */
[----:B------:R-:W-:Y:S11]  /*c4a40*/  STL [R1+0x3848], R27 ;  /* 0x0038481b01007387 */ /* 0x000ff60000100800 */
[----:B------:R-:W-:Y:S10]  /*c4a50*/  @!UPT UIADD3 URZ, URZ, URZ, URZ ;  /* 0x0000003f3f3ff290 */ /* 0x000ff4000fffe03f */
        /* <DEDUP_REMOVED lines=8> */
[----:B------:R-:W4:Y:S01]  /*c4ae0*/  LDL.LU R244, [R1+0x8b0] ;  /* 0x0008b00001f47983 */ /* 0x000f220000300800 */
[----:B---3--:R-:W-:Y:S11]  /*c4af0*/  HMMA.1688.F32.TF32 R164, R176, R18, R204 ;  /* 0x00000012b0a4723c */ /* 0x008ff600000810cc */
[----:B------:R-:W-:Y:S11]  /*c4b00*/  @!UPT UIADD3 URZ, URZ, URZ, URZ ;  /* 0x0000003f3f3ff290 */ /* 0x000ff6000fffe03f */
[----:B------:R-:W-:Y:S01]  /*c4b10*/  @!UPT UIADD3 URZ, URZ, URZ, URZ ;  /* 0x0000003f3f3ff290 */ /* 0x000fe2000fffe03f */
[----:B------:R-:W-:Y:S01]  /*c4b20*/  STL.64 [R1+0xfb0], R164 ;  /* 0x000fb0a401007387 */ /* 0x000fe20000100a00 */
[----:B------:R3:W-:Y:S02]  /*c4b30*/  STL.64 [R1+0xfb8], R166 ;  /* 0x000fb8a601007387 */ /* 0x0007e40000100a00 */
[----:B------:R-:W4:Y:S02]  /*c4b40*/  LDL.LU R245, [R1+0x8b4] ;  /* 0x0008b40001f57983 */ /* 0x000f240000300800 */
[----:B------:R-:W4:Y:S01]  /*c4b50*/  LDL.LU R246, [R1+0x8b8] ;  /* 0x0008b80001f67983 */ /* 0x000f220000300800 */
[----:B------:R-:W4:Y:S01]  /*c4b60*/  LDL.LU R247, [R1+0x8bc] ;  /* 0x0008bc0001f77983 */ /* 0x000f220000300800 */
        /* <DEDUP_REMOVED lines=20> */
[----:B---3--:R-:W-:-:S03]  /*c4cb0*/  MOV R167, R157 ;  /* 0x0000009d00a77202 */ /* 0x008fc60000000f00 */
[----:B------:R-:W3:Y:S01]  /*c4cc0*/  LDL.LU R156, [R1+0x940] ;  /* 0x00094000019c7983 */ /* 0x000ee20000300800 */
[----:B------:R-:W3:Y:S03]  /*c4cd0*/  LDL.LU R157, [R1+0x944] ;  /* 0x00094400019d7983 */ /* 0x000ee60000300800 */
        /* <DEDUP_REMOVED lines=22> */
[----:B------:R-:W-:Y:S02]  /*c4e40*/  STL [R1+0x385c], R18 ;  /* 0x00385c1201007387 */ /* 0x000fe40000100800 */
[----:B------:R-:W-:Y:S01]  /*c4e50*/  STL [R1+0x3858], R19 ;  /* 0x0038581301007387 */ /* 0x000fe20000100800 */
[----:B------:R5:W-:Y:S01]  /*c4e60*/  STL.64 [R1+0xf90], R192 ;  /* 0x000f90c001007387 */ /* 0x000be20000100a00 */
[----:B------:R5:W-:Y:S03]  /*c4e70*/  STL.64 [R1+0xf98], R194 ;  /* 0x000f98c201007387 */ /* 0x000be60000100a00 */
[----:B-----5:R-:W5:Y:S01]  /*c4e80*/  LDL.LU R192, [R1+0x8c0] ;  /* 0x0008c00001c07983 */ /* 0x020f620000300800 */
[----:B------:R-:W5:Y:S02]  /*c4e90*/  LDL.LU R193, [R1+0x8c4] ;  /* 0x0008c40001c17983 */ /* 0x000f640000300800 */
[----:B------:R-:W5:Y:S02]  /*c4ea0*/  LDL.LU R194, [R1+0x8c8] ;  /* 0x0008c80001c27983 */ /* 0x000f640000300800 */
[----:B------:R-:W5:Y:S01]  /*c4eb0*/  LDL.LU R195, [R1+0x8cc] ;  /* 0x0008cc0001c37983 */ /* 0x000f620000300800 */
[----:B------:R-:W-:Y:S01]  /*c4ec0*/  STL [R1+0x3864], R14 ;  /* 0x0038640e01007387 */ /* 0x000fe20000100800 */
[----:B------:R-:W-:Y:S02]  /*c4ed0*/  STL [R1+0x3860], R15 ;  /* 0x0038600f01007387 */ /* 0x000fe40000100800 */
[----:B------:R1:W-:Y:S02]  /*c4ee0*/  STL.64 [R1+0x1000], R196 ;  /* 0x001000c401007387 */ /* 0x0003e40000100a00 */
[----:B------:R1:W-:Y:S02]  /*c4ef0*/  STL.64 [R1+0x1008], R198 ;  /* 0x001008c601007387 */ /* 0x0003e40000100a00 */
[----:B-1----:R-:W5:Y:S01]  /*c4f00*/  LDL.LU R196, [R1+0x910] ;  /* 0x0009100001c47983 */ /* 0x002f620000300800 */
[----:B------:R-:W5:Y:S02]  /*c4f10*/  LDL.LU R197, [R1+0x914] ;  /* 0x0009140001c57983 */ /* 0x000f640000300800 */
[----:B------:R-:W5:Y:S02]  /*c4f20*/  LDL.LU R198, [R1+0x918] ;  /* 0x0009180001c67983 */ /* 0x000f640000300800 */
[----:B------:R-:W5:Y:S01]  /*c4f30*/  LDL.LU R199, [R1+0x91c] ;  /* 0x00091c0001c77983 */ /* 0x000f620000300800 */
[----:B------:R-:W-:Y:S01]  /*c4f40*/  STL [R1+0x386c], R10 ;  /* 0x00386c0a01007387 */ /* 0x000fe20000100800 */
[----:B------:R-:W-:Y:S02]  /*c4f50*/  STL [R1+0x3868], R11 ;  /* 0x0038680b01007387 */ /* 0x000fe40000100800 */
[----:B------:R-:W5:Y:S02]  /*c4f60*/  LDL.LU R176, [R1+0x930] ;  /* 0x0009300001b07983 */ /* 0x000f640000300800 */
[----:B------:R1:W-:Y:S01]  /*c4f70*/  STL.64 [R1+0xff0], R228 ;  /* 0x000ff0e401007387 */ /* 0x0003e20000100a00 */
[----:B------:R1:W-:Y:S01]  /*c4f80*/  STL.64 [R1+0xff8], R230 ;  /* 0x000ff8e601007387 */ /* 0x0003e20000100a00 */
[----:B------:R-:W5:Y:S02]  /*c4f90*/  LDL.LU R177, [R1+0x934] ;  /* 0x0009340001b17983 */ /* 0x000f640000300800 */
[----:B------:R-:W5:Y:S02]  /*c4fa0*/  LDL.LU R178, [R1+0x938] ;  /* 0x0009380001b27983 */ /* 0x000f640000300800 */
[----:B------:R-:W5:Y:S01]  /*c4fb0*/  LDL.LU R179, [R1+0x93c] ;  /* 0x00093c0001b37983 */ /* 0x000f620000300800 */
[----:B-1----:R-:W5:Y:S01]  /*c4fc0*/  LDL.LU R228, [R1+0x920] ;  /* 0x0009200001e47983 */ /* 0x002f620000300800 */
[----:B------:R-:W5:Y:S02]  /*c4fd0*/  LDL.LU R229, [R1+0x924] ;  /* 0x0009240001e57983 */ /* 0x000f640000300800 */
[----:B------:R-:W5:Y:S02]  /*c4fe0*/  LDL.LU R230, [R1+0x928] ;  /* 0x0009280001e67983 */ /* 0x000f640000300800 */
[----:B------:R-:W5:Y:S01]  /*c4ff0*/  LDL.LU R231, [R1+0x92c] ;  /* 0x00092c0001e77983 */ /* 0x000f620000300800 */
[----:B------:R-:W-:Y:S01]  /*c5000*/  STL [R1+0x3874], R6 ;  /* 0x0038740601007387 */ /* 0x000fe20000100800 */
[----:B------:R-:W-:Y:S01]  /*c5010*/  STL [R1+0x3870], R7 ;  /* 0x0038700701007387 */ /* 0x000fe20000100800 */
[C---:B---3--:R-:W-:Y:S08]  /*c5020*/  HMMA.1688.F32.TF32 R212, R168.reuse, R214, R156 ;  /* 0x000000d6a8d4723c */ /* 0x048ff0000008109c */
[C---:B------:R-:W-:Y:S08]  /*c5030*/  HMMA.1688.F32.TF32 R208, R168.reuse, R210, R152 ;  /* 0x000000d2a8d0723c */ /* 0x040ff00000081098 */
[C---:B------:R-:W-:Y:S08]  /*c5040*/  HMMA.1688.F32.TF32 R240, R168.reuse, R242, R144 ;  /* 0x000000f2a8f0723c */ /* 0x040ff00000081090 */
[C---:B--2---:R-:W-:Y:S08]  /*c5050*/  HMMA.1688.F32.TF32 R236, R168.reuse, R238, R140 ;  /* 0x000000eea8ec723c */ /* 0x044ff0000008108c */
[C---:B----4-:R-:W-:Y:S08]  /*c5060*/  HMMA.1688.F32.TF32 R232, R168.reuse, R234, R136 ;  /* 0x000000eaa8e8723c */ /* 0x050ff00000081088 */
[C---:B------:R-:W-:Y:S01]  /*c5070*/  HMMA.1688.F32.TF32 R224, R168.reuse, R226, R148 ;  /* 0x000000e2a8e0723c */ /* 0x040fe20000081094 */
[----:B------:R-:W2:Y:S01]  /*c5080*/  LDL.LU.64 R138, [R1+0x38e8] ;  /* 0x0038e800018a7983 */ /* 0x000ea20000300a00 */
[----:B------:R-:W3:Y:S02]  /*c5090*/  LDL.LU.64 R142, [R1+0x38e0] ;  /* 0x0038e000018e7983 */ /* 0x000ee40000300a00 */
[----:B------:R-:W4:Y:S01]  /*c50a0*/  LDL.LU.64 R146, [R1+0x38d8] ;  /* 0x0038d80001927983 */ /* 0x000f220000300a00 */
[----:B------:R-:W3:Y:S01]  /*c50b0*/  LDL.LU.64 R150, [R1+0x38d0] ;  /* 0x0038d00001967983 */ /* 0x000ee20000300a00 */
[----:B------:R-:W3:Y:S02]  /*c50c0*/  LDL.LU.64 R154, [R1+0x38c8] ;  /* 0x0038c800019a7983 */ /* 0x000ee40000300a00 */
[----:B------:R-:W3:Y:S02]  /*c50d0*/  LDL.LU.64 R158, [R1+0x38c0] ;  /* 0x0038c000019e7983 */ /* 0x000ee40000300a00 */
[----:B------:R-:W-:Y:S01]  /*c50e0*/  IMAD.MOV.U32 R166, RZ, RZ, R160 ;  /* 0x000000ffffa67224 */ /* 0x000fe200078e00a0 */
[C---:B-----5:R-:W-:Y:S01]  /*c50f0*/  HMMA.1688.F32.TF32 R216, R168.reuse, R218, R176 ;  /* 0x000000daa8d8723c */ /* 0x060fe200000810b0 */
        /* <DEDUP_REMOVED lines=19> */
[----:B------:R-:W-:Y:S01]  /*c5230*/  STL [R1+0x387c], R128 ;  /* 0x00387c8001007387 */ /* 0x000fe20000100800 */
[----:B------:R-:W-:Y:S06]  /*c5240*/  STL [R1+0x3878], R129 ;  /* 0x0038788101007387 */ /* 0x000fec0000100800 */
[C---:B------:R-:W-:Y:S08]  /*c5250*/  HMMA.1688.F32.TF32 R216, R176.reuse, R106, R216 ;  /* 0x0000006ab0d8723c */ /* 0x040ff000000810d8 */
[C---:B------:R-:W-:Y:S08]  /*c5260*/  HMMA.1688.F32.TF32 R236, R176.reuse, R126, R236 ;  /* 0x0000007eb0ec723c */ /* 0x040ff000000810ec */
[C---:B------:R-:W-:Y:S08]  /*c5270*/  HMMA.1688.F32.TF32 R232, R176.reuse, R130, R232 ;  /* 0x00000082b0e8723c */ /* 0x040ff000000810e8 */
[C---:B------:R-:W-:Y:S08]  /*c5280*/  HMMA.1688.F32.TF32 R240, R176.reuse, R122, R240 ;  /* 0x0000007ab0f0723c */ /* 0x040ff000000810f0 */
[C---:B------:R-:W-:Y:S08]  /*c5290*/  HMMA.1688.F32.TF32 R220, R176.reuse, R102, R220 ;  /* 0x00000066b0dc723c */ /* 0x040ff000000810dc */
[----:B------:R-:W-:Y:S01]  /*c52a0*/  HMMA.1688.F32.TF32 R228, R176, R70, R228 ;  /* 0x00000046b0e4723c */ /* 0x000fe200000810e4 */
        /* <DEDUP_REMOVED lines=16> */
[C---:B--2---:R-:W-:Y:S08]  /*c53b0*/  HMMA.1688.F32.TF32 R196, R168.reuse, R138, R244 ;  /* 0x0000008aa8c4723c */ /* 0x044ff000000810f4 */
[C---:B---3--:R-:W-:Y:S08]  /*c53c0*/  HMMA.1688.F32.TF32 R200, R168.reuse, R158, R200 ;  /* 0x0000009ea8c8723c */ /* 0x048ff000000810c8 */
[C---:B------:R-:W-:Y:S08]  /*c53d0*/  HMMA.1688.F32.TF32 R204, R168.reuse, R154, R204 ;  /* 0x0000009aa8cc723c */ /* 0x040ff000000810cc */
[C---:B------:R-:W-:Y:S08]  /*c53e0*/  HMMA.1688.F32.TF32 R180, R168.reuse, R150, R180 ;  /* 0x00000096a8b4723c */ /* 0x040ff000000810b4 */
[C---:B----4-:R-:W-:Y:S08]  /*c53f0*/  HMMA.1688.F32.TF32 R184, R168.reuse, R146, R184 ;  /* 0x00000092a8b8723c */ /* 0x050ff000000810b8 */
[----:B------:R-:W-:Y:S08]  /*c5400*/  HMMA.1688.F32.TF32 R192, R168, R142, R192 ;  /* 0x0000008ea8c0723c */ /* 0x000ff000000810c0 */
[----:B------:R-:W-:Y:S01]  /*c5410*/  HMMA.1688.F32.TF32 R168, R172, R116, R224 ;  /* 0x00000074aca8723c */ /* 0x000fe200000810e0 */
[----:B------:R-:W-:Y:S04]  /*c5420*/  LDS R224, [R161+0x38580] ;  /* 0x03858000a1e07984 */ /* 0x000fe80000000800 */
[----:B------:R-:W-:Y:S04]  /*c5430*/  LDS R226, [R161+0x3a580] ;  /* 0x03a58000a1e27984 */ /* 0x000fe80000000800 */
[----:B------:R-:W-:Y:S04]  /*c5440*/  LDS R225, [R189+0x38580] ;  /* 0x03858000bde17984 */ /* 0x000fe80000000800 */
[----:B------:R-:W1:Y:S11]  /*c5450*/  LDS R227, [R189+0x3a580] ;  /* 0x03a58000bde37984 */ /* 0x000e760000000800 */
[----:B------:R-:W-:Y:S08]  /*c5460*/  HMMA.1688.F32.TF32 R168, R176, R118, R168 ;  /* 0x00000076b0a8723c */ /* 0x000ff000000810a8 */
[C---:B------:R-:W-:Y:S08]  /*c5470*/  HMMA.1688.F32.TF32 R200, R172.reuse, R92, R200 ;  /* 0x0000005cacc8723c */ /* 0x040ff000000810c8 */
[----:B------:R-:W-:Y:S08]  /*c5480*/  HMMA.1688.F32.TF32 R204, R172, R88, R204 ;  /* 0x00000058accc723c */ /* 0x000ff000000810cc */
[C---:B-1----:R-:W-:Y:S08]  /*c5490*/  HMMA.1688.F32.TF32 R168, R224.reuse, R52, R168 ;  /* 0x00000034e0a8723c */ /* 0x042ff000000810a8 */
[----:B------:R-:W-:Y:S08]  /*c54a0*/  HMMA.1688.F32.TF32 R164, R224, R32, R164 ;  /* 0x00000020e0a4723c */ /* 0x000ff000000810a4 */
[C---:B------:R-:W-:Y:S08]  /*c54b0*/  HMMA.1688.F32.TF32 R200, R176.reuse, R94, R200 ;  /* 0x0000005eb0c8723c */ /* 0x040ff000000810c8 */
[----:B------:R-:W-:Y:S08]  /*c54c0*/  HMMA.1688.F32.TF32 R204, R176, R90, R204 ;  /* 0x0000005ab0cc723c */ /* 0x000ff000000810cc */
[----:B------:R-:W-:Y:S01]  /*c54d0*/  HMMA.1688.F32.TF32 R180, R172, R84, R180 ;  /* 0x00000054acb4723c */ /* 0x000fe200000810b4 */
[----:B------:R-:W-:Y:S01]  /*c54e0*/  IMAD.MOV.U32 R50, RZ, RZ, R168 ;  /* 0x000000ffff327224 */ /* 0x000fe200078e00a8 */
[----:B------:R-:W-:Y:S01]  /*c54f0*/  MOV R51, R169 ;  /* 0x000000a900337202 */ /* 0x000fe20000000f00 */
[----:B------:R-:W-:-:S02]  /*c5500*/  IMAD.MOV.U32 R54, RZ, RZ, R170 ;  /* 0x000000ffff367224 */ /* 0x000fc400078e00aa */
[----:B------:R-:W-:-:S03]  /*c5510*/  IMAD.MOV.U32 R55, RZ, RZ, R171 ;  /* 0x000000ffff377224 */ /* 0x000fc600078e00ab */
[----:B------:R-:W-:Y:S01]  /*c5520*/  HMMA.1688.F32.TF32 R168, R224, R48, R208 ;  /* 0x00000030e0a8723c */ /* 0x000fe200000810d0 */
[----:B------:R-:W-:Y:S02]  /*c5530*/  IMAD.MOV.U32 R10, RZ, RZ, R164 ;  /* 0x000000ffff0a7224 */ /* 0x000fe400078e00a4 */
[----:B------:R-:W-:Y:S01]  /*c5540*/  IMAD.MOV.U32 R11, RZ, RZ, R165 ;  /* 0x000000ffff0b7224 */ /* 0x000fe200078e00a5 */
[----:B------:R-:W-:Y:S01]  /*c5550*/  MOV R14, R166 ;  /* 0x000000a6000e7202 */ /* 0x000fe20000000f00 */
[----:B------:R-:W-:-:S03]  /*c5560*/  IMAD.MOV.U32 R15, RZ, RZ, R167 ;  /* 0x000000ffff0f7224 */ /* 0x000fc600078e00a7 */
[----:B------:R-:W-:Y:S08]  /*c5570*/  HMMA.1688.F32.TF32 R164, R224, R28, R200 ;  /* 0x0000001ce0a4723c */ /* 0x000ff000000810c8 */
[C---:B------:R-:W-:Y:S08]  /*c5580*/  HMMA.1688.F32.TF32 R184, R172.reuse, R80, R184 ;  /* 0x00000050acb8723c */ /* 0x040ff000000810b8 */
[C---:B------:R-:W-:Y:S08]  /*c5590*/  HMMA.1688.F32.TF32 R192, R172.reuse, R76, R192 ;  /* 0x0000004cacc0723c */ /* 0x040ff000000810c0 */
[----:B------:R-:W-:Y:S08]  /*c55a0*/  HMMA.1688.F32.TF32 R196, R172, R72, R196 ;  /* 0x00000048acc4723c */ /* 0x000ff000000810c4 */
[----:B------:R-:W-:Y:S08]  /*c55b0*/  HMMA.1688.F32.TF32 R180, R176, R86, R180 ;  /* 0x00000056b0b4723c */ /* 0x000ff000000810b4 */
[----:B------:R-:W-:Y:S01]  /*c55c0*/  HMMA.1688.F32.TF32 R244, R224, R64, R232 ;  /* 0x00000040e0f4723c */ /* 0x000fe200000810e8 */
[----:B------:R-:W-:Y:S04]  /*c55d0*/  LDS R172, [R161+0x2c600] ;  /* 0x02c60000a1ac7984 */ /* 0x000fe80000000800 */
[----:B------:R-:W-:Y:S04]  /*c55e0*/  LDS R174, [R161+0x2e600] ;  /* 0x02e60000a1ae7984 */ /* 0x000fe80000000800 */
[----:B------:R-:W-:Y:S04]  /*c55f0*/  LDS R173, [R189+0x2c600] ;  /* 0x02c60000bdad7984 */ /* 0x000fe80000000800 */
[----:B------:R-:W1:Y:S04]  /*c5600*/  LDS R175, [R189+0x2e600] ;  /* 0x02e60000bdaf7984 */ /* 0x000e680000000800 */
[----:B------:R-:W-:Y:S04]  /*c5610*/  LDS R208, [R161+0x34600] ;  /* 0x03460000a1d07984 */ /* 0x000fe80000000800 */
[----:B------:R-:W-:Y:S01]  /*c5620*/  LDS R209, [R189+0x34600] ;  /* 0x03460000bdd17984 */ /* 0x000fe20000000800 */
[----:B------:R-:W-:Y:S01]  /*c5630*/  MOV R42, R168 ;  /* 0x000000a8002a7202 */ /* 0x000fe20000000f00 */
[----:B------:R-:W-:-:S02]  /*c5640*/  IMAD.MOV.U32 R43, RZ, RZ, R169 ;  /* 0x000000ffff2b7224 */ /* 0x000fc400078e00a9 */
[----:B------:R-:W-:Y:S01]  /*c5650*/  IMAD.MOV.U32 R46, RZ, RZ, R170 ;  /* 0x000000ffff2e7224 */ /* 0x000fe200078e00aa */
[----:B------:R-:W-:Y:S02]  /*c5660*/  MOV R47, R171 ;  /* 0x000000ab002f7202 */ /* 0x000fe40000000f00 */
[----:B------:R-:W-:Y:S01]  /*c5670*/  HMMA.1688.F32.TF32 R168, R224, R44, R212 ;  /* 0x0000002ce0a8723c */ /* 0x000fe200000810d4 */
[----:B------:R-:W-:Y:S01]  /*c5680*/  IMAD.MOV.U32 R128, RZ, RZ, R164 ;  /* 0x000000ffff807224 */ /* 0x000fe200078e00a4 */
[----:B------:R-:W-:Y:S01]  /*c5690*/  MOV R129, R165 ;  /* 0x000000a500817202 */ /* 0x000fe20000000f00 */
[----:B------:R-:W-:Y:S02]  /*c56a0*/  IMAD.MOV.U32 R6, RZ, RZ, R166 ;  /* 0x000000ffff067224 */ /* 0x000fe400078e00a6 */
[----:B------:R-:W-:-:S03]  /*c56b0*/  IMAD.MOV.U32 R7, RZ, RZ, R167 ;  /* 0x000000ffff077224 */ /* 0x000fc600078e00a7 */
[----:B------:R-:W-:Y:S08]  /*c56c0*/  HMMA.1688.F32.TF32 R164, R224, R24, R204 ;  /* 0x00000018e0a4723c */ /* 0x000ff000000810cc */
[C---:B------:R-:W-:Y:S08]  /*c56d0*/  HMMA.1688.F32.TF32 R184, R176.reuse, R82, R184 ;  /* 0x00000052b0b8723c */ /* 0x040ff000000810b8 */
[C---:B------:R-:W-:Y:S08]  /*c56e0*/  HMMA.1688.F32.TF32 R192, R176.reuse, R78, R192 ;  /* 0x0000004eb0c0723c */ /* 0x040ff000000810c0 */
[----:B------:R-:W-:Y:S08]  /*c56f0*/  HMMA.1688.F32.TF32 R196, R176, R74, R196 ;  /* 0x0000004ab0c4723c */ /* 0x000ff000000810c4 */
[----:B------:R-:W-:Y:S01]  /*c5700*/  HMMA.1688.F32.TF32 R176, R224, R60, R236 ;  /* 0x0000003ce0b0723c */ /* 0x000fe200000810ec */
[----:B------:R-:W2:Y:S01]  /*c5710*/  LDL.LU R236, [R1+0x840] ;  /* 0x0008400001ec7983 */ /* 0x000ea20000300800 */
[----:B------:R-:W2:Y:S02]  /*c5720*/  LDL.LU R237, [R1+0x844] ;  /* 0x0008440001ed7983 */ /* 0x000ea40000300800 */
[----:B------:R-:W2:Y:S02]  /*c5730*/  LDL.LU R238, [R1+0x848] ;  /* 0x0008480001ee7983 */ /* 0x000ea40000300800 */
[----:B------:R-:W2:Y:S02]  /*c5740*/  LDL.LU R239, [R1+0x84c] ;  /* 0x00084c0001ef7983 */ /* 0x000ea40000300800 */
[----:B------:R-:W-:-:S02]  /*c5750*/  IMAD.MOV.U32 R34, RZ, RZ, R168 ;  /* 0x000000ffff227224 */ /* 0x000fc400078e00a8 */
[----:B------:R-:W-:Y:S01]  /*c5760*/  IMAD.MOV.U32 R35, RZ, RZ, R169 ;  /* 0x000000ffff237224 */ /* 0x000fe200078e00a9 */
[----:B------:R-:W-:Y:S01]  /*c5770*/  MOV R38, R170 ;  /* 0x000000aa00267202 */ /* 0x000fe20000000f00 */
[----:B------:R-:W-:Y:S02]  /*c5780*/  IMAD.MOV.U32 R39, RZ, RZ, R171 ;  /* 0x000000ffff277224 */ /* 0x000fe400078e00ab */
[----:B------:R-:W-:Y:S01]  /*c5790*/  HMMA.1688.F32.TF32 R168, R224, R40, R216 ;  /* 0x00000028e0a8723c */ /* 0x000fe200000810d8 */
[----:B------:R-:W-:Y:S01]  /*c57a0*/  MOV R120, R164 ;  /* 0x000000a400787202 */ /* 0x000fe20000000f00 */
[----:B------:R-:W-:Y:S02]  /*c57b0*/  IMAD.MOV.U32 R121, RZ, RZ, R165 ;  /* 0x000000ffff797224 */ /* 0x000fe400078e00a5 */
[----:B------:R-:W-:Y:S01]  /*c57c0*/  IMAD.MOV.U32 R124, RZ, RZ, R166 ;  /* 0x000000ffff7c7224 */ /* 0x000fe200078e00a6 */
[----:B------:R-:W-:-:S03]  /*c57d0*/  MOV R125, R167 ;  /* 0x000000a7007d7202 */ /* 0x000fc60000000f00 */
[C---:B------:R-:W-:Y:S02]  /*c57e0*/  HMMA.1688.F32.TF32 R164, R224.reuse, R20, R180 ;  /* 0x00000014e0a4723c */ /* 0x040fe400000810b4 */
[----:B------:R-:W-:Y:S01]  /*c57f0*/  MOV R66, R176 ;  /* 0x000000b000427202 */ /* 0x000fe20000000f00 */
[----:B------:R-:W-:Y:S02]  /*c5800*/  IMAD.MOV.U32 R67, RZ, RZ, R177 ;  /* 0x000000ffff437224 */ /* 0x000fe400078e00b1 */
[----:B------:R-:W-:Y:S01]  /*c5810*/  IMAD.MOV.U32 R2, RZ, RZ, R178 ;  /* 0x000000ffff027224 */ /* 0x000fe200078e00b2 */
[----:B------:R-:W-:Y:S02]  /*c5820*/  MOV R162, R179 ;  /* 0x000000b300a27202 */ /* 0x000fe40000000f00 */
[----:B------:R-:W-:Y:S08]  /*c5830*/  HMMA.1688.F32.TF32 R176, R224, R56, R240 ;  /* 0x00000038e0b0723c */ /* 0x000ff000000810f0 */
[----:B------:R-:W-:Y:S01]  /*c5840*/  IMAD.MOV.U32 R26, RZ, RZ, R168 ;  /* 0x000000ffff1a7224 */ /* 0x000fe200078e00a8 */
[----:B------:R-:W-:Y:S01]  /*c5850*/  MOV R27, R169 ;  /* 0x000000a9001b7202 */ /* 0x000fe20000000f00 */
[----:B------:R-:W-:-:S02]  /*c5860*/  IMAD.MOV.U32 R30, RZ, RZ, R170 ;  /* 0x000000ffff1e7224 */ /* 0x000fc400078e00aa */
[----:B------:R-:W-:Y:S02]  /*c5870*/  IMAD.MOV.U32 R31, RZ, RZ, R171 ;  /* 0x000000ffff1f7224 */ /* 0x000fe400078e00ab */
[----:B------:R-:W-:Y:S01]  /*c5880*/  HMMA.1688.F32.TF32 R168, R224, R36, R220 ;  /* 0x00000024e0a8723c */ /* 0x000fe200000810dc */
        /* <DEDUP_REMOVED lines=8> */
[----:B------:R-:W2:Y:S01]  /*c5910*/  LDL.64 R206, [R1+0x1d8] ;  /* 0x0001d80001ce7983 */ /* 0x000ea20000100a00 */
[----:B------:R-:W1:Y:S02]  /*c5920*/  LDL.LU R232, [R1+0x870] ;  /* 0x0008700001e87983 */ /* 0x000e640000300800 */
[----:B------:R-:W1:Y:S02]  /*c5930*/  LDL.LU R233, [R1+0x874] ;  /* 0x0008740001e97983 */ /* 0x000e640000300800 */
[----:B------:R-:W1:Y:S01]  /*c5940*/  LDL.LU R234, [R1+0x878] ;  /* 0x0008780001ea7983 */ /* 0x000e620000300800 */
[----:B------:R-:W1:Y:S01]  /*c5950*/  LDL.LU R235, [R1+0x87c] ;  /* 0x00087c0001eb7983 */ /* 0x000e620000300800 */
[----:B------:R-:W1:Y:S01]  /*c5960*/  LDL.64 R202, [R1+0x1c8] ;  /* 0x0001c80001ca7983 */ /* 0x000e620000100a00 */
[----:B------:R-:W-:Y:S01]  /*c5970*/  MOV R116, R166 ;  /* 0x000000a600747202 */ /* 0x000fe20000000f00 */
[----:B------:R-:W-:-:S02]  /*c5980*/  IMAD.MOV.U32 R117, RZ, RZ, R167 ;  /* 0x000000ffff757224 */ /* 0x000fc400078e00a7 */
[----:B------:R-:W3:Y:S01]  /*c5990*/  LDL.64 R166, [R1+0x1b8] ;  /* 0x0001b80001a67983 */ /* 0x000ee20000100a00 */
[----:B------:R-:W5:Y:S02]  /*c59a0*/  LDL.LU R216, [R1+0x850] ;  /* 0x0008500001d87983 */ /* 0x000f640000300800 */
[----:B------:R-:W5:Y:S02]  /*c59b0*/  LDL.LU R217, [R1+0x854] ;  /* 0x0008540001d97983 */ /* 0x000f640000300800 */
[----:B------:R-:W5:Y:S01]  /*c59c0*/  LDL.LU R218, [R1+0x858] ;  /* 0x0008580001da7983 */ /* 0x000f620000300800 */
[----:B------:R-:W5:Y:S01]  /*c59d0*/  LDL.LU R219, [R1+0x85c] ;  /* 0x00085c0001db7983 */ /* 0x000f620000300800 */
[----:B------:R-:W5:Y:S02]  /*c59e0*/  LDL.64 R214, [R1+0x1a8] ;  /* 0x0001a80001d67983 */ /* 0x000f640000100a00 */
[----:B------:R-:W2:Y:S02]  /*c59f0*/  LDL.64 R210, [R1+0x198] ;  /* 0x0001980001d27983 */ /* 0x000ea40000100a00 */
[----:B------:R-:W2:Y:S01]  /*c5a00*/  LDL.LU R240, [R1+0x820] ;  /* 0x0008200001f07983 */ /* 0x000ea20000300800 */
[----:B------:R-:W2:Y:S01]  /*c5a10*/  LDL.LU R241, [R1+0x824] ;  /* 0x0008240001f17983 */ /* 0x000ea20000300800 */
[----:B------:R-:W2:Y:S01]  /*c5a20*/  LDL.LU R242, [R1+0x828] ;  /* 0x0008280001f27983 */ /* 0x000ea20000300800 */
[----:B------:R-:W-:Y:S01]  /*c5a30*/  MOV R62, R178 ;  /* 0x000000b2003e7202 */ /* 0x000fe20000000f00 */
[----:B------:R-:W-:Y:S01]  /*c5a40*/  IMAD.MOV.U32 R63, RZ, RZ, R179 ;  /* 0x000000ffff3f7224 */ /* 0x000fe200078e00b3 */
[----:B------:R-:W2:Y:S01]  /*c5a50*/  LDL.LU R243, [R1+0x82c] ;  /* 0x00082c0001f37983 */ /* 0x000ea20000300800 */
[----:B------:R-:W2:Y:S01]  /*c5a60*/  LDL.64 R178, [R1+0x188] ;  /* 0x0001880001b27983 */ /* 0x000ea20000100a00 */
[C---:B------:R-:W-:Y:S08]  /*c5a70*/  HMMA.1688.F32.TF32 R184, R224.reuse, R16, R184 ;  /* 0x00000010e0b8723c */ /* 0x040ff000000810b8 */
[----:B------:R-:W-:Y:S01]  /*c5a80*/  HMMA.1688.F32.TF32 R248, R224, R8, R196 ;  /* 0x00000008e0f8723c */ /* 0x000fe200000810c4 */
[----:B------:R-:W-:Y:S01]  /*c5a90*/  IMAD.MOV.U32 R163, RZ, RZ, R244 ;  /* 0x000000ffffa37224 */ /* 0x000fe200078e00f4 */
[----:B------:R-:W-:Y:S01]  /*c5aa0*/  MOV R190, R245 ;  /* 0x000000f500be7202 */ /* 0x000fe20000000f00 */
[----:B------:R-:W-:-:S02]  /*c5ab0*/  IMAD.MOV.U32 R191, RZ, RZ, R246 ;  /* 0x000000ffffbf7224 */ /* 0x000fc400078e00f6 */
[----:B------:R-:W-:-:S03]  /*c5ac0*/  IMAD.MOV.U32 R188, RZ, RZ, R247 ;  /* 0x000000ffffbc7224 */ /* 0x000fc600078e00f7 */
[----:B------:R-:W-:Y:S01]  /*c5ad0*/  HMMA.1688.F32.TF32 R244, R224, R4, R228 ;  /* 0x00000004e0f4723c */ /* 0x000fe200000810e4 */
[----:B------:R-:W-:Y:S02]  /*c5ae0*/  IMAD.MOV.U32 R112, RZ, RZ, R164 ;  /* 0x000000ffff707224 */ /* 0x000fe400078e00a4 */
[----:B------:R-:W-:-:S05]  /*c5af0*/  IMAD.MOV.U32 R113, RZ, RZ, R165 ;  /* 0x000000ffff717224 */ /* 0x000fca00078e00a5 */
[----:B------:R-:W-:Y:S01]  /*c5b00*/  IMAD.MOV.U32 R104, RZ, RZ, R184 ;  /* 0x000000ffff687224 */ /* 0x000fe200078e00b8 */
[----:B------:R-:W-:Y:S01]  /*c5b10*/  MOV R105, R185 ;  /* 0x000000b900697202 */ /* 0x000fe20000000f00 */
[----:B------:R-:W-:Y:S02]  /*c5b20*/  IMAD.MOV.U32 R108, RZ, RZ, R186 ;  /* 0x000000ffff6c7224 */ /* 0x000fe400078e00ba */
[----:B------:R-:W-:-:S03]  /*c5b30*/  IMAD.MOV.U32 R109, RZ, RZ, R187 ;  /* 0x000000ffff6d7224 */ /* 0x000fc600078e00bb */
[----:B------:R-:W-:Y:S01]  /*c5b40*/  STL.64 [R1+0x3708], R250 ;  /* 0x003708fa01007387 */ /* 0x000fe20000100a00 */
[----:B------:R-:W-:Y:S01]  /*c5b50*/  HMMA.1688.F32.TF32 R184, R224, R12, R192 ;  /* 0x0000000ce0b8723c */ /* 0x000fe200000810c0 */
[----:B------:R-:W-:Y:S06]  /*c5b60*/  STL.64 [R1+0x3700], R248 ;  /* 0x003700f801007387 */ /* 0x000fec0000100a00 */
[----:B------:R1:W-:Y:S01]  /*c5b70*/  STL.64 [R1+0x3718], R246 ;  /* 0x003718f601007387 */ /* 0x0003e20000100a00 */
[----:B------:R1:W-:Y:S01]  /*c5b80*/  STL.64 [R1+0x3710], R244 ;  /* 0x003710f401007387 */ /* 0x0003e20000100a00 */
[----:B------:R-:W2:Y:S02]  /*c5b90*/  LDL.LU R200, [R1+0x7a0] ;  /* 0x0007a00001c87983 */ /* 0x000ea40000300800 */
[----:B------:R-:W2:Y:S02]  /*c5ba0*/  LDL.LU R201, [R1+0x7a4] ;  /* 0x0007a40001c97983 */ /* 0x000ea40000300800 */
[----:B------:R-:W-:-:S02]  /*c5bb0*/  IMAD.MOV.U32 R58, RZ, RZ, R176 ;  /* 0x000000ffff3a7224 */ /* 0x000fc400078e00b0 */
[----:B------:R-:W-:-:S09]  /*c5bc0*/  IMAD.MOV.U32 R59, RZ, RZ, R177 ;  /* 0x000000ffff3b7224 */ /* 0x000fd200078e00b1 */
[----:B------:R-:W-:Y:S01]  /*c5bd0*/  MOV R96, R184 ;  /* 0x000000b800607202 */ /* 0x000fe20000000f00 */
[----:B------:R-:W-:Y:S02]  /*c5be0*/  IMAD.MOV.U32 R97, RZ, RZ, R185 ;  /* 0x000000ffff617224 */ /* 0x000fe400078e00b9 */
[----:B------:R-:W-:Y:S01]  /*c5bf0*/  IMAD.MOV.U32 R100, RZ, RZ, R186 ;  /* 0x000000ffff647224 */ /* 0x000fe200078e00ba */
[----:B------:R-:W-:Y:S01]  /*c5c00*/  MOV R101, R187 ;  /* 0x000000bb00657202 */ /* 0x000fe20000000f00 */
[C---:B-1----:R-:W-:Y:S01]  /*c5c10*/  HMMA.1688.F32.TF32 R232, R172.reuse, R202, R232 ;  /* 0x000000caace8723c */ /* 0x042fe200000810e8 */
[----:B------:R-:W-:Y:S01]  /*c5c20*/  MOV R160, R202 ;  /* 0x000000ca00a07202 */ /* 0x000fe20000000f00 */
[----:B------:R-:W-:Y:S01]  /*c5c30*/  IMAD.MOV.U32 R153, RZ, RZ, R203 ;  /* 0x000000ffff997224 */ /* 0x000fe200078e00cb */
[----:B------:R-:W4:Y:S01]  /*c5c40*/  LDL.LU R202, [R1+0x7a8] ;  /* 0x0007a80001ca7983 */ /* 0x000f220000300800 */
[----:B------:R-:W4:Y:S02]  /*c5c50*/  LDL.LU R203, [R1+0x7ac] ;  /* 0x0007ac0001cb7983 */ /* 0x000f240000300800 */
[----:B------:R-:W4:Y:S02]  /*c5c60*/  LDL.LU R164, [R1+0x800] ;  /* 0x0008000001a47983 */ /* 0x000f240000300800 */
[C---:B---3--:R-:W-:Y:S01]  /*c5c70*/  HMMA.1688.F32.TF32 R220, R172.reuse, R166, R220 ;  /* 0x000000a6acdc723c */ /* 0x048fe200000810dc */
[----:B------:R-:W-:Y:S01]  /*c5c80*/  IMAD.MOV.U32 R144, RZ, RZ, R166 ;  /* 0x000000ffff907224 */ /* 0x000fe200078e00a6 */
[----:B------:R-:W3:Y:S01]  /*c5c90*/  LDL.LU R165, [R1+0x804] ;  /* 0x0008040001a57983 */ /* 0x000ee20000300800 */
[----:B------:R-:W-:Y:S01]  /*c5ca0*/  MOV R141, R167 ;  /* 0x000000a7008d7202 */ /* 0x000fe20000000f00 */
[----:B------:R-:W3:Y:S02]  /*c5cb0*/  LDL.LU R166, [R1+0x808] ;  /* 0x0008080001a67983 */ /* 0x000ee40000300800 */
[----:B------:R-:W3:Y:S01]  /*c5cc0*/  LDL.LU R167, [R1+0x80c] ;  /* 0x00080c0001a77983 */ /* 0x000ee20000300800 */
[----:B------:R-:W3:Y:S01]  /*c5cd0*/  LDL.LU R212, [R1+0x810] ;  /* 0x0008100001d47983 */ /* 0x000ee20000300800 */
[----:B-----5:R-:W-:Y:S01]  /*c5ce0*/  HMMA.1688.F32.TF32 R216, R172, R214, R216 ;  /* 0x000000d6acd8723c */ /* 0x020fe200000810d8 */
[----:B------:R-:W-:-:S02]  /*c5cf0*/  IMAD.MOV.U32 R148, RZ, RZ, R214 ;  /* 0x000000ffff947224 */ /* 0x000fc400078e00d6 */
[----:B------:R-:W3:Y:S02]  /*c5d00*/  LDL.LU R213, [R1+0x814] ;  /* 0x0008140001d57983 */ /* 0x000ee40000300800 */
[----:B------:R-:W-:Y:S01]  /*c5d10*/  IMAD.MOV.U32 R145, RZ, RZ, R215 ;  /* 0x000000ffff917224 */ /* 0x000fe200078e00d7 */
[----:B------:R-:W3:Y:S02]  /*c5d20*/  LDL.LU R214, [R1+0x818] ;  /* 0x0008180001d67983 */ /* 0x000ee40000300800 */
[C---:B--2---:R-:W-:Y:S01]  /*c5d30*/  HMMA.1688.F32.TF32 R236, R172.reuse, R210, R236 ;  /* 0x000000d2acec723c */ /* 0x044fe200000810ec */
[----:B------:R-:W-:Y:S01]  /*c5d40*/  MOV R0, R210 ;  /* 0x000000d200007202 */ /* 0x000fe20000000f00 */
[----:B------:R-:W-:Y:S01]  /*c5d50*/  IMAD.MOV.U32 R252, RZ, RZ, R211 ;  /* 0x000000fffffc7224 */ /* 0x000fe200078e00d3 */
[----:B------:R-:W3:Y:S01]  /*c5d60*/  LDL.LU R215, [R1+0x81c] ;  /* 0x00081c0001d77983 */ /* 0x000ee20000300800 */
[----:B------:R-:W2:Y:S02]  /*c5d70*/  LDL.64 R246, [R1+0x178] ;  /* 0x0001780001f67983 */ /* 0x000ea40000100a00 */
[----:B------:R-:W5:Y:S02]  /*c5d80*/  LDL.64 R210, [R1+0x168] ;  /* 0x0001680001d27983 */ /* 0x000f640000100a00 */
[----:B------:R-:W2:Y:S01]  /*c5d90*/  LDL.LU R176, [R1+0x7f0] ;  /* 0x0007f00001b07983 */ /* 0x000ea20000300800 */
[C---:B------:R-:W-:Y:S01]  /*c5da0*/  HMMA.1688.F32.TF32 R240, R172.reuse, R178, R240 ;  /* 0x000000b2acf0723c */ /* 0x040fe200000810f0 */
[----:B------:R-:W-:Y:S01]  /*c5db0*/  IMAD.MOV.U32 R140, RZ, RZ, R178 ;  /* 0x000000ffff8c7224 */ /* 0x000fe200078e00b2 */
[----:B------:R-:W2:Y:S01]  /*c5dc0*/  LDL.LU R177, [R1+0x7f4] ;  /* 0x0007f40001b17983 */ /* 0x000ea20000300800 */
[----:B------:R-:W-:Y:S01]  /*c5dd0*/  MOV R137, R179 ;  /* 0x000000b300897202 */ /* 0x000fe20000000f00 */
[----:B------:R-:W2:Y:S02]  /*c5de0*/  LDL.LU R178, [R1+0x7f8] ;  /* 0x0007f80001b27983 */ /* 0x000ea40000300800 */
[----:B------:R-:W2:Y:S02]  /*c5df0*/  LDL.LU R179, [R1+0x7fc] ;  /* 0x0007fc0001b37983 */ /* 0x000ea40000300800 */
[----:B------:R-:W-:Y:S01]  /*c5e00*/  HMMA.1688.F32.TF32 R228, R172, R206, R180 ;  /* 0x000000ceace4723c */ /* 0x000fe200000810b4 */
[----:B------:R-:W2:Y:S01]  /*c5e10*/  LDL.64 R226, [R1+0x158] ;  /* 0x0001580001e27983 */ /* 0x000ea20000100a00 */
        /* <DEDUP_REMOVED lines=17> */
[----:B------:R-:W-:-:S02]  /*c5f30*/  IMAD.MOV.U32 R152, RZ, RZ, R206 ;  /* 0x000000ffff987224 */ /* 0x000fc400078e00ce */
        /* <DEDUP_REMOVED lines=8> */
[----:B------:R-:W-:Y:S02]  /*c5fc0*/  STL.64 [R1+0x3728], R158 ;  /* 0x0037289e01007387 */ /* 0x000fe40000100a00 */
[----:B------:R-:W-:Y:S01]  /*c5fd0*/  IMAD.MOV.U32 R244, RZ, RZ, R104 ;  /* 0x000000fffff47224 */ /* 0x000fe200078e0068 */
[----:B------:R-:W-:-:S02]  /*c5fe0*/  MOV R245, R105 ;  /* 0x0000006900f57202 */ /* 0x000fc40000000f00 */
[----:B------:R-:W-:Y:S01]  /*c5ff0*/  MOV R18, R168 ;  /* 0x000000a800127202 */ /* 0x000fe20000000f00 */
[----:B------:R-:W-:Y:S02]  /*c6000*/  IMAD.MOV.U32 R19, RZ, RZ, R169 ;  /* 0x000000ffff137224 */ /* 0x000fe400078e00a9 */
[----:B------:R-:W-:Y:S01]  /*c6010*/  IMAD.MOV.U32 R22, RZ, RZ, R170 ;  /* 0x000000ffff167224 */ /* 0x000fe200078e00aa */
[----:B------:R-:W-:Y:S01]  /*c6020*/  MOV R23, R171 ;  /* 0x000000ab00177202 */ /* 0x000fe20000000f00 */
[----:B------:R-:W-:Y:S04]  /*c6030*/  LDS R168, [R161+0x30600] ;  /* 0x03060000a1a87984 */ /* 0x000fe80000000800 */
[----:B------:R-:W-:Y:S04]  /*c6040*/  LDS R170, [R161+0x32600] ;  /* 0x03260000a1aa7984 */ /* 0x000fe80000000800 */
[----:B------:R-:W-:Y:S04]  /*c6050*/  LDS R169, [R189+0x30600] ;  /* 0x03060000bda97984 */ /* 0x000fe80000000800 */
[----:B------:R-:W1:Y:S01]  /*c6060*/  LDS R171, [R189+0x32600] ;  /* 0x03260000bdab7984 */ /* 0x000e620000000800 */
[----:B-----5:R-:W-:Y:S01]  /*c6070*/  MOV R157, R210 ;  /* 0x000000d2009d7202 */ /* 0x020fe20000000f00 */
[----:B------:R-:W-:-:S05]  /*c6080*/  IMAD.MOV.U32 R156, RZ, RZ, R211 ;  /* 0x000000ffff9c7224 */ /* 0x000fca00078e00d3 */
[----:B------:R5:W-:Y:S01]  /*c6090*/  STL.64 [R1+0x3720], R156 ;  /* 0x0037209c01007387 */ /* 0x000be20000100a00 */
[----:B------:R-:W-:Y:S02]  /*c60a0*/  STL.64 [R1+0x3738], R154 ;  /* 0x0037389a01007387 */ /* 0x000fe40000100a00 */
[----:B------:R1:W-:Y:S02]  /*c60b0*/  STL.64 [R1+0x3730], R152 ;  /* 0x0037309801007387 */ /* 0x0003e40000100a00 */
[----:B------:R-:W-:Y:S01]  /*c60c0*/  STL.64 [R1+0x3748], R150 ;  /* 0x0037489601007387 */ /* 0x000fe20000100a00 */
[----:B------:R1:W-:Y:S01]  /*c60d0*/  STL.64 [R1+0x3740], R148 ;  /* 0x0037409401007387 */ /* 0x0003e20000100a00 */
[----:B--2---:R-:W-:Y:S02]  /*c60e0*/  IMAD.MOV.U32 R136, RZ, RZ, R246 ;  /* 0x000000ffff887224 */ /* 0x004fe400078e00f6 */
[----:B------:R-:W-:Y:S02]  /*c60f0*/  STL.64 [R1+0x3758], R146 ;  /* 0x0037589201007387 */ /* 0x000fe40000100a00 */
[----:B------:R2:W-:Y:S02]  /*c6100*/  STL.64 [R1+0x3750], R144 ;  /* 0x0037509001007387 */ /* 0x0005e40000100a00 */
[----:B------:R-:W-:-:S02]  /*c6110*/  IMAD.MOV.U32 R132, RZ, RZ, R247 ;  /* 0x000000ffff847224 */ /* 0x000fc400078e00f7 */
[----:B------:R-:W-:Y:S01]  /*c6120*/  IMAD.MOV.U32 R133, RZ, RZ, R226 ;  /* 0x000000ffff857224 */ /* 0x000fe200078e00e2 */
[----:B------:R-:W-:Y:S01]  /*c6130*/  STL.64 [R1+0x3768], R142 ;  /* 0x0037688e01007387 */ /* 0x000fe20000100a00 */
[----:B------:R1:W-:Y:S02]  /*c6140*/  STL.64 [R1+0x3760], R140 ;  /* 0x0037608c01007387 */ /* 0x0003e40000100a00 */
[----:B------:R-:W-:Y:S01]  /*c6150*/  STL.64 [R1+0x3778], R138 ;  /* 0x0037788a01007387 */ /* 0x000fe20000100a00 */
[C---:B------:R-:W-:Y:S01]  /*c6160*/  HMMA.1688.F32.TF32 R176, R172.reuse, R226, R176 ;  /* 0x000000e2acb0723c */ /* 0x040fe200000810b0 */
[----:B------:R-:W-:Y:S01]  /*c6170*/  MOV R3, R227 ;  /* 0x000000e300037202 */ /* 0x000fe20000000f00 */
[----:B------:R1:W-:Y:S01]  /*c6180*/  STL.64 [R1+0x3770], R136 ;  /* 0x0037708801007387 */ /* 0x0003e20000100a00 */
[----:B------:R-:W-:Y:S02]  /*c6190*/  STL.64 [R1+0x3788], R134 ;  /* 0x0037888601007387 */ /* 0x000fe40000100a00 */
[----:B------:R1:W-:Y:S03]  /*c61a0*/  STL.64 [R1+0x3780], R132 ;  /* 0x0037808401007387 */ /* 0x0003e60000100a00 */
[C---:B---3--:R-:W-:Y:S08]  /*c61b0*/  HMMA.1688.F32.TF32 R212, R172.reuse, R246, R212 ;  /* 0x000000f6acd4723c */ /* 0x048ff000000810d4 */
[----:B----4-:R-:W-:Y:S01]  /*c61c0*/  HMMA.1688.F32.TF32 R224, R172, R134, R248 ;  /* 0x00000086ace0723c */ /* 0x010fe200000810f8 */
[----:B------:R-:W-:-:S06]  /*c61d0*/  IMAD.MOV.U32 R246, RZ, RZ, R108 ;  /* 0x000000fffff67224 */ /* 0x000fcc00078e006c */
[----:B------:R-:W-:Y:S01]  /*c61e0*/  IMAD.MOV.U32 R248, RZ, RZ, R96 ;  /* 0x000000fffff87224 */ /* 0x000fe200078e0060 */
[----:B------:R-:W-:Y:S01]  /*c61f0*/  MOV R250, R100 ;  /* 0x0000006400fa7202 */ /* 0x000fe20000000f00 */
[----:B------:R-:W-:Y:S01]  /*c6200*/  IMAD.MOV.U32 R251, RZ, RZ, R101 ;  /* 0x000000fffffb7224 */ /* 0x000fe200078e0065 */
[----:B------:R-:W3:Y:S01]  /*c6210*/  LDL.LU R96, [R1+0x38bc] ;  /* 0x0038bc0001607983 */ /* 0x000ee20000300800 */
[----:B------:R-:W-:Y:S02]  /*c6220*/  IMAD.MOV.U32 R249, RZ, RZ, R97 ;  /* 0x000000fffff97224 */ /* 0x000fe400078e0061 */
[----:B------:R-:W3:Y:S02]  /*c6230*/  LDL.LU R97, [R1+0x38b8] ;  /* 0x0038b80001617983 */ /* 0x000ee40000300800 */
[----:B------:R-:W4:Y:S01]  /*c6240*/  LDL.LU R100, [R1+0x38b4] ;  /* 0x0038b40001647983 */ /* 0x000f220000300800 */
[----:B------:R-:W4:Y:S01]  /*c6250*/  LDL.LU R101, [R1+0x38b0] ;  /* 0x0038b00001657983 */ /* 0x000f220000300800 */
[----:B------:R-:W-:Y:S02]  /*c6260*/  STL.64 [R1+0x3798], R250 ;  /* 0x003798fa01007387 */ /* 0x000fe40000100a00 */
[----:B------:R1:W-:Y:S02]  /*c6270*/  STL.64 [R1+0x3790], R248 ;  /* 0x003790f801007387 */ /* 0x0003e40000100a00 */
[----:B------:R-:W-:Y:S01]  /*c6280*/  IMAD.MOV.U32 R247, RZ, RZ, R109 ;  /* 0x000000fffff77224 */ /* 0x000fe200078e006d */
[----:B------:R-:W4:Y:S01]  /*c6290*/  LDL.LU R104, [R1+0x38ac] ;  /* 0x0038ac0001687983 */ /* 0x000f220000300800 */
[----:B------:R-:W4:Y:S02]  /*c62a0*/  LDL.LU R105, [R1+0x38a8] ;  /* 0x0038a80001697983 */ /* 0x000f240000300800 */
[----:B------:R-:W4:Y:S02]  /*c62b0*/  LDL.LU R108, [R1+0x38a4] ;  /* 0x0038a400016c7983 */ /* 0x000f240000300800 */
[----:B------:R-:W4:Y:S01]  /*c62c0*/  LDL.LU R109, [R1+0x38a0] ;  /* 0x0038a000016d7983 */ /* 0x000f220000300800 */
[C---:B------:R-:W-:Y:S01]  /*c62d0*/  HMMA.1688.F32.TF32 R180, R172.reuse, R158, R180 ;  /* 0x0000009eacb4723c */ /* 0x040fe200000810b4 */
[----:B------:R-:W-:Y:S01]  /*c62e0*/  STL.64 [R1+0x37a8], R246 ;  /* 0x0037a8f601007387 */ /* 0x000fe20000100a00 */
[----:B------:R2:W-:Y:S01]  /*c62f0*/  STL.64 [R1+0x37a0], R244 ;  /* 0x0037a0f401007387 */ /* 0x0005e20000100a00 */
[----:B-----5:R-:W-:Y:S01]  /*c6300*/  MOV R156, R112 ;  /* 0x00000070009c7202 */ /* 0x020fe20000000f00 */
[----:B------:R-:W-:Y:S01]  /*c6310*/  IMAD.MOV.U32 R157, RZ, RZ, R113 ;  /* 0x000000ffff9d7224 */ /* 0x000fe200078e0071 */
[----:B------:R-:W5:Y:S01]  /*c6320*/  LDL.LU R112, [R1+0x389c] ;  /* 0x00389c0001707983 */ /* 0x000f620000300800 */
[----:B------:R-:W5:Y:S02]  /*c6330*/  LDL.LU R113, [R1+0x3898] ;  /* 0x0038980001717983 */ /* 0x000f640000300800 */
[----:B------:R-:W-:Y:S01]  /*c6340*/  IMAD.MOV.U32 R158, RZ, RZ, R116 ;  /* 0x000000ffff9e7224 */ /* 0x000fe200078e0074 */
[----:B------:R-:W-:Y:S01]  /*c6350*/  MOV R159, R117 ;  /* 0x00000075009f7202 */ /* 0x000fe20000000f00 */
[----:B------:R-:W5:Y:S01]  /*c6360*/  LDL.LU R116, [R1+0x3894] ;  /* 0x0038940001747983 */ /* 0x000f620000300800 */
[----:B------:R-:W5:Y:S01]  /*c6370*/  LDL.LU R117, [R1+0x3890] ;  /* 0x0038900001757983 */ /* 0x000f620000300800 */
[----:B------:R-:W-:Y:S01]  /*c6380*/  HMMA.1688.F32.TF32 R184, R172, R154, R184 ;  /* 0x0000009aacb8723c */ /* 0x000fe200000810b8 */
[----:B-1----:R-:W-:Y:S01]  /*c6390*/  IMAD.MOV.U32 R152, RZ, RZ, R120 ;  /* 0x000000ffff987224 */ /* 0x002fe200078e0078 */
[----:B------:R-:W-:Y:S01]  /*c63a0*/  STL.64 [R1+0x37b8], R158 ;  /* 0x0037b89e01007387 */ /* 0x000fe20000100a00 */
[----:B------:R1:W-:Y:S02]  /*c63b0*/  STL.64 [R1+0x37b0], R156 ;  /* 0x0037b09c01007387 */ /* 0x0003e40000100a00 */
[----:B------:R-:W5:Y:S02]  /*c63c0*/  LDL.LU R120, [R1+0x388c] ;  /* 0x00388c0001787983 */ /* 0x000f640000300800 */
[----:B------:R-:W-:Y:S01]  /*c63d0*/  IMAD.MOV.U32 R153, RZ, RZ, R121 ;  /* 0x000000ffff997224 */ /* 0x000fe200078e0079 */
[----:B------:R-:W-:Y:S01]  /*c63e0*/  MOV R154, R124 ;  /* 0x0000007c009a7202 */ /* 0x000fe20000000f00 */
[----:B------:R-:W-:Y:S01]  /*c63f0*/  IMAD.MOV.U32 R155, RZ, RZ, R125 ;  /* 0x000000ffff9b7224 */ /* 0x000fe200078e007d */
[----:B------:R-:W5:Y:S01]  /*c6400*/  LDL.LU R121, [R1+0x3888] ;  /* 0x0038880001797983 */ /* 0x000f620000300800 */
[----:B------:R-:W5:Y:S02]  /*c6410*/  LDL.LU R124, [R1+0x3884] ;  /* 0x00388400017c7983 */ /* 0x000f640000300800 */
[----:B------:R-:W5:Y:S02]  /*c6420*/  LDL.LU R125, [R1+0x3880] ;  /* 0x00388000017d7983 */ /* 0x000f640000300800 */
[----:B------:R-:W-:Y:S01]  /*c6430*/  IMAD.MOV.U32 R148, RZ, RZ, R128 ;  /* 0x000000ffff947224 */ /* 0x000fe200078e0080 */
[----:B------:R-:W-:Y:S01]  /*c6440*/  STL.64 [R1+0x37c8], R154 ;  /* 0x0037c89a01007387 */ /* 0x000fe20000100a00 */
[----:B------:R1:W-:Y:S02]  /*c6450*/  STL.64 [R1+0x37c0], R152 ;  /* 0x0037c09801007387 */ /* 0x0003e40000100a00 */
[----:B------:R-:W5:Y:S01]  /*c6460*/  LDL.LU R128, [R1+0x387c] ;  /* 0x00387c0001807983 */ /* 0x000f620000300800 */
[----:B------:R-:W-:-:S02]  /*c6470*/  MOV R149, R129 ;  /* 0x0000008100957202 */ /* 0x000fc40000000f00 */
[----:B------:R-:W5:Y:S01]  /*c6480*/  LDL.LU R129, [R1+0x3878] ;  /* 0x0038780001817983 */ /* 0x000f620000300800 */
[----:B------:R-:W-:Y:S01]  /*c6490*/  HMMA.1688.F32.TF32 R192, R172, R150, R192 ;  /* 0x00000096acc0723c */ /* 0x000fe200000810c0 */
[----:B--2---:R-:W-:-:S06]  /*c64a0*/  MOV R144, R10 ;  /* 0x0000000a00907202 */ /* 0x004fcc0000000f00 */
[----:B------:R-:W-:Y:S02]  /*c64b0*/  IMAD.MOV.U32 R150, RZ, RZ, R6 ;  /* 0x000000ffff967224 */ /* 0x000fe400078e0006 */
[----:B------:R-:W-:Y:S01]  /*c64c0*/  IMAD.MOV.U32 R151, RZ, RZ, R7 ;  /* 0x000000ffff977224 */ /* 0x000fe200078e0007 */
[----:B------:R-:W2:Y:S01]  /*c64d0*/  LDL.LU R6, [R1+0x3874] ;  /* 0x0038740001067983 */ /* 0x000ea20000300800 */
[----:B------:R-:W2:Y:S01]  /*c64e0*/  LDL.LU R7, [R1+0x3870] ;  /* 0x0038700001077983 */ /* 0x000ea20000300800 */
[----:B------:R-:W-:Y:S02]  /*c64f0*/  HMMA.1688.F32.TF32 R196, R172, R146, R196 ;  /* 0x00000092acc4723c */ /* 0x000fe400000810c4 */
[----:B------:R-:W-:Y:S01]  /*c6500*/  STL.64 [R1+0x37d8], R150 ;  /* 0x0037d89601007387 */ /* 0x000fe20000100a00 */
[----:B------:R1:W-:Y:S02]  /*c6510*/  STL.64 [R1+0x37d0], R148 ;  /* 0x0037d09401007387 */ /* 0x0003e40000100a00 */
[----:B------:R-:W2:Y:S02]  /*c6520*/  LDL.LU R10, [R1+0x386c] ;  /* 0x00386c00010a7983 */ /* 0x000ea40000300800 */
[----:B------:R-:W-:-:S02]  /*c6530*/  IMAD.MOV.U32 R145, RZ, RZ, R11 ;  /* 0x000000ffff917224 */ /* 0x000fc400078e000b */
[----:B------:R-:W2:Y:S01]  /*c6540*/  LDL.LU R11, [R1+0x3868] ;  /* 0x00386800010b7983 */ /* 0x000ea20000300800 */
[----:B------:R-:W-:Y:S02]  /*c6550*/  IMAD.MOV.U32 R146, RZ, RZ, R14 ;  /* 0x000000ffff927224 */ /* 0x000fe400078e000e */
[----:B------:R-:W2:Y:S01]  /*c6560*/  LDL.LU R14, [R1+0x3864] ;  /* 0x00386400010e7983 */ /* 0x000ea20000300800 */
[----:B------:R-:W-:Y:S01]  /*c6570*/  MOV R147, R15 ;  /* 0x0000000f00937202 */ /* 0x000fe20000000f00 */
[----:B------:R-:W-:Y:S01]  /*c6580*/  IMAD.MOV.U32 R140, RZ, RZ, R18 ;  /* 0x000000ffff8c7224 */ /* 0x000fe200078e0012 */
[----:B------:R-:W2:Y:S01]  /*c6590*/  LDL.LU R15, [R1+0x3860] ;  /* 0x00386000010f7983 */ /* 0x000ea20000300800 */
[----:B------:R-:W-:Y:S01]  /*c65a0*/  HMMA.1688.F32.TF32 R200, R172, R142, R200 ;  /* 0x0000008eacc8723c */ /* 0x000fe200000810c8 */
[----:B------:R-:W2:Y:S02]  /*c65b0*/  LDL.LU R18, [R1+0x385c] ;  /* 0x00385c0001127983 */ /* 0x000ea40000300800 */
[----:B------:R-:W-:-:S02]  /*c65c0*/  IMAD.MOV.U32 R141, RZ, RZ, R19 ;  /* 0x000000ffff8d7224 */ /* 0x000fc400078e0013 */
[----:B------:R-:W2:Y:S01]  /*c65d0*/  LDL.LU R19, [R1+0x3858] ;  /* 0x0038580001137983 */ /* 0x000ea20000300800 */
[----:B------:R-:W-:Y:S01]  /*c65e0*/  IMAD.MOV.U32 R136, RZ, RZ, R26 ;  /* 0x000000ffff887224 */ /* 0x000fe200078e001a */
[----:B------:R-:W-:Y:S01]  /*c65f0*/  MOV R142, R22 ;  /* 0x00000016008e7202 */ /* 0x000fe20000000f00 */
[----:B------:R-:W-:Y:S01]  /*c6600*/  IMAD.MOV.U32 R143, RZ, RZ, R23 ;  /* 0x000000ffff8f7224 */ /* 0x000fe200078e0017 */
[----:B------:R-:W2:Y:S01]  /*c6610*/  LDL.LU R22, [R1+0x3854] ;  /* 0x0038540001167983 */ /* 0x000ea20000300800 */
[----:B------:R-:W2:Y:S01]  /*c6620*/  LDL.LU R23, [R1+0x3850] ;  /* 0x0038500001177983 */ /* 0x000ea20000300800 */
[----:B------:R-:W-:Y:S01]  /*c6630*/  HMMA.1688.F32.TF32 R204, R172, R138, R204 ;  /* 0x0000008aaccc723c */ /* 0x000fe200000810cc */
[----:B------:R-:W2:Y:S01]  /*c6640*/  LDL.LU R26, [R1+0x384c] ;  /* 0x00384c00011a7983 */ /* 0x000ea20000300800 */
[----:B------:R-:W-:Y:S02]  /*c6650*/  MOV R137, R27 ;  /* 0x0000001b00897202 */ /* 0x000fe40000000f00 */
[----:B------:R-:W2:Y:S01]  /*c6660*/  LDL.LU R27, [R1+0x3848] ;  /* 0x00384800011b7983 */ /* 0x000ea20000300800 */
[----:B------:R-:W-:-:S02]  /*c6670*/  MOV R132, R34 ;  /* 0x0000002200847202 */ /* 0x000fc40000000f00 */
[----:B------:R-:W-:Y:S02]  /*c6680*/  IMAD.MOV.U32 R138, RZ, RZ, R30 ;  /* 0x000000ffff8a7224 */ /* 0x000fe400078e001e */
[----:B------:R-:W-:Y:S01]  /*c6690*/  IMAD.MOV.U32 R139, RZ, RZ, R31 ;  /* 0x000000ffff8b7224 */ /* 0x000fe200078e001f */
[----:B------:R-:W2:Y:S01]  /*c66a0*/  LDL.LU R30, [R1+0x3844] ;  /* 0x00384400011e7983 */ /* 0x000ea20000300800 */
[----:B------:R-:W2:Y:S02]  /*c66b0*/  LDL.LU R31, [R1+0x3840] ;  /* 0x00384000011f7983 */ /* 0x000ea40000300800 */
[----:B------:R-:W2:Y:S02]  /*c66c0*/  LDL.LU R34, [R1+0x383c] ;  /* 0x00383c0001227983 */ /* 0x000ea40000300800 */
[----:B------:R-:W-:Y:S02]  /*c66d0*/  IMAD.MOV.U32 R133, RZ, RZ, R35 ;  /* 0x000000ffff857224 */ /* 0x000fe400078e0023 */
[----:B------:R-:W-:Y:S01]  /*c66e0*/  IMAD.MOV.U32 R134, RZ, RZ, R38 ;  /* 0x000000ffff867224 */ /* 0x000fe200078e0026 */
[----:B------:R-:W2:Y:S01]  /*c66f0*/  LDL.LU R35, [R1+0x3838] ;  /* 0x0038380001237983 */ /* 0x000ea20000300800 */
[----:B------:R-:W2:Y:S01]  /*c6700*/  LDL.LU R38, [R1+0x3834] ;  /* 0x0038340001267983 */ /* 0x000ea20000300800 */
[----:B------:R-:W-:Y:S01]  /*c6710*/  MOV R135, R39 ;  /* 0x0000002700877202 */ /* 0x000fe20000000f00 */
[----:B------:R-:W-:Y:S01]  /*c6720*/  IMAD.MOV.U32 R248, RZ, RZ, R42 ;  /* 0x000000fffff87224 */ /* 0x000fe200078e002a */
[----:B------:R-:W2:Y:S01]  /*c6730*/  LDL.LU R39, [R1+0x3830] ;  /* 0x0038300001277983 */ /* 0x000ea20000300800 */
[----:B------:R-:W2:Y:S02]  /*c6740*/  LDL.LU R42, [R1+0x382c] ;  /* 0x00382c00012a7983 */ /* 0x000ea40000300800 */
[----:B------:R-:W-:Y:S01]  /*c6750*/  IMAD.MOV.U32 R249, RZ, RZ, R43 ;  /* 0x000000fffff97224 */ /* 0x000fe200078e002b */
[----:B------:R-:W-:Y:S01]  /*c6760*/  MOV R250, R46 ;  /* 0x0000002e00fa7202 */ /* 0x000fe20000000f00 */
[----:B------:R-:W2:Y:S01]  /*c6770*/  LDL.LU R43, [R1+0x3828] ;  /* 0x00382800012b7983 */ /* 0x000ea20000300800 */
[----:B------:R-:W2:Y:S02]  /*c6780*/  LDL.LU R46, [R1+0x3824] ;  /* 0x00382400012e7983 */ /* 0x000ea40000300800 */
[----:B------:R-:W-:-:S02]  /*c6790*/  IMAD.MOV.U32 R251, RZ, RZ, R47 ;  /* 0x000000fffffb7224 */ /* 0x000fc400078e002f */
        /* <DEDUP_REMOVED lines=8> */
[----:B-1----:R-:W-:Y:S01]  /*c6820*/  MOV R156, R58 ;  /* 0x0000003a009c7202 */ /* 0x002fe20000000f00 */
        /* <DEDUP_REMOVED lines=10> */
[----:B------:R-:W-:Y:S02]  /*c68d0*/  IMAD.MOV.U32 R153, RZ, RZ, R67 ;  /* 0x000000ffff997224 */ /* 0x000fe400078e0043 */
[----:B------:R-:W2:Y:S01]  /*c68e0*/  LDL.LU R67, [R1+0x37f8] ;  /* 0x0037f80001437983 */ /* 0x000ea20000300800 */
[----:B------:R-:W-:Y:S08]  /*c68f0*/  HMMA.1688.F32.TF32 R164, R172, R210, R164 ;  /* 0x000000d2aca4723c */ /* 0x000ff000000810a4 */
        /* <DEDUP_REMOVED lines=8> */
[----:B------:R-:W-:Y:S01]  /*c6980*/  MOV R149, R190 ;  /* 0x000000be00957202 */ /* 0x000fe20000000f00 */
[----:B------:R-:W-:-:S02]  /*c6990*/  IMAD.MOV.U32 R150, RZ, RZ, R191 ;  /* 0x000000ffff967224 */ /* 0x000fc400078e00bf */
[----:B------:R-:W-:Y:S01]  /*c69a0*/  IMAD.MOV.U32 R151, RZ, RZ, R188 ;  /* 0x000000ffff977224 */ /* 0x000fe200078e00bc */
[----:B------:R-:W-:Y:S01]  /*c69b0*/  MOV R154, R2 ;  /* 0x00000002009a7202 */ /* 0x000fe20000000f00 */
[----:B------:R-:W-:Y:S01]  /*c69c0*/  IMAD.MOV.U32 R155, RZ, RZ, R162 ;  /* 0x000000ffff9b7224 */ /* 0x000fe200078e00a2 */
[----:B------:R-:W2:Y:S01]  /*c69d0*/  LDL.LU R2, [R1+0x37f4] ;  /* 0x0037f40001027983 */ /* 0x000ea20000300800 */
[----:B------:R-:W2:Y:S02]  /*c69e0*/  LDL.LU R162, [R1+0x37f0] ;  /* 0x0037f00001a27983 */ /* 0x000ea40000300800 */
[----:B------:R-:W2:Y:S02]  /*c69f0*/  LDL.LU R163, [R1+0x37ec] ;  /* 0x0037ec0001a37983 */ /* 0x000ea40000300800 */
[----:B------:R-:W2:Y:S01]  /*c6a00*/  LDL.LU R190, [R1+0x37e8] ;  /* 0x0037e80001be7983 */ /* 0x000ea20000300800 */
[----:B------:R-:W2:Y:S01]  /*c6a10*/  LDL.LU R191, [R1+0x37e4] ;  /* 0x0037e40001bf7983 */ /* 0x000ea20000300800 */
[----:B------:R-:W2:Y:S03]  /*c6a20*/  LDL.LU R188, [R1+0x37e0] ;  /* 0x0037e00001bc7983 */ /* 0x000ea60000300800 */
[----:B------:R-:W-:Y:S04]  /*c6a30*/  LDS R210, [R161+0x36600] ;  /* 0x03660000a1d27984 */ /* 0x000fe80000000800 */
[----:B------:R-:W-:Y:S01]  /*c6a40*/  LDS R211, [R189+0x36600] ;  /* 0x03660000bdd37984 */ /* 0x000fe20000000800 */
[C---:B---3--:R-:W-:Y:S08]  /*c6a50*/  HMMA.1688.F32.TF32 R176, R168.reuse, R96, R176 ;  /* 0x00000060a8b0723c */ /* 0x048ff000000810b0 */
[C---:B----4-:R-:W-:Y:S08]  /*c6a60*/  HMMA.1688.F32.TF32 R212, R168.reuse, R104, R212 ;  /* 0x00000068a8d4723c */ /* 0x050ff000000810d4 */
[C---:B------:R-:W-:Y:S08]  /*c6a70*/  HMMA.1688.F32.TF32 R164, R168.reuse, R100, R164 ;  /* 0x00000064a8a4723c */ /* 0x040ff000000810a4 */
[C---:B------:R-:W-:Y:S08]  /*c6a80*/  HMMA.1688.F32.TF32 R240, R168.reuse, R108, R240 ;  /* 0x0000006ca8f0723c */ /* 0x040ff000000810f0 */
[C---:B-----5:R-:W-:Y:S08]  /*c6a90*/  HMMA.1688.F32.TF32 R236, R168.reuse, R112, R236 ;  /* 0x00000070a8ec723c */ /* 0x060ff000000810ec */
[C---:B------:R-:W-:Y:S08]  /*c6aa0*/  HMMA.1688.F32.TF32 R216, R168.reuse, R116, R216 ;  /* 0x00000074a8d8723c */ /* 0x040ff000000810d8 */
[C---:B------:R-:W-:Y:S08]  /*c6ab0*/  HMMA.1688.F32.TF32 R172, R168.reuse, R120, R220 ;  /* 0x00000078a8ac723c */ /* 0x040ff000000810dc */
[C---:B------:R-:W-:Y:S01]  /*c6ac0*/  HMMA.1688.F32.TF32 R232, R168.reuse, R124, R232 ;  /* 0x0000007ca8e8723c */ /* 0x040fe200000810e8 */
[----:B------:R-:W-:Y:S04]  /*c6ad0*/  LDS R220, [R161+0x38600] ;  /* 0x03860000a1dc7984 */ /* 0x000fe80000000800 */
[----:B------:R-:W-:Y:S04]  /*c6ae0*/  LDS R222, [R161+0x3a600] ;  /* 0x03a60000a1de7984 */ /* 0x000fe80000000800 */
[----:B------:R-:W-:Y:S04]  /*c6af0*/  LDS R221, [R189+0x38600] ;  /* 0x03860000bddd7984 */ /* 0x000fe80000000800 */
[----:B------:R-:W-:Y:S01]  /*c6b00*/  LDS R223, [R189+0x3a600] ;  /* 0x03a60000bddf7984 */ /* 0x000fe20000000800 */
[----:B------:R-:W-:Y:S03]  /*c6b10*/  HMMA.1688.F32.TF32 R228, R168, R128, R228 ;  /* 0x00000080a8e4723c */ /* 0x000fe600000810e4 */
[----:B------:R-:W-:Y:S04]  /*c6b20*/  LDS R168, [R161+0x3c580] ;  /* 0x03c58000a1a87984 */ /* 0x000fe80000000800 */
[----:B------:R-:W-:Y:S04]  /*c6b30*/  LDS R170, [R161+0x3e580] ;  /* 0x03e58000a1aa7984 */ /* 0x000fe80000000800 */
[----:B------:R-:W-:Y:S04]  /*c6b40*/  LDS R169, [R189+0x3c580] ;  /* 0x03c58000bda97984 */ /* 0x000fe80000000800 */
[----:B------:R-:W2:Y:S02]  /*c6b50*/  LDS R171, [R189+0x3e580] ;  /* 0x03e58000bdab7984 */ /* 0x000ea40000000800 */
[C---:B--2---:R-:W-:Y:S08]  /*c6b60*/  HMMA.1688.F32.TF32 R248, R168.reuse, R50, R248 ;  /* 0x00000032a8f8723c */ /* 0x044ff000000810f8 */
[C---:B------:R-:W-:Y:S08]  /*c6b70*/  HMMA.1688.F32.TF32 R244, R168.reuse, R54, R244 ;  /* 0x00000036a8f4723c */ /* 0x040ff000000810f4 */
[C---:B------:R-:W-:Y:S08]  /*c6b80*/  HMMA.1688.F32.TF32 R156, R168.reuse, R58, R156 ;  /* 0x0000003aa89c723c */ /* 0x040ff0000008109c */
[C---:B------:R-:W-:Y:S08]  /*c6b90*/  HMMA.1688.F32.TF32 R152, R168.reuse, R62, R152 ;  /* 0x0000003ea898723c */ /* 0x040ff00000081098 */
[C---:B------:R-:W-:Y:S11]  /*c6ba0*/  HMMA.1688.F32.TF32 R148, R168.reuse, R66, R148 ;  /* 0x00000042a894723c */ /* 0x040ff60000081094 */
[----:B------:R-:W-:Y:S11]  /*c6bb0*/  @!UPT UIADD3 URZ, URZ, URZ, URZ ;  /* 0x0000003f3f3ff290 */ /* 0x000ff6000fffe03f */
[----:B------:R-:W-:Y:S01]  /*c6bc0*/  @!UPT UIADD3 URZ, URZ, URZ, URZ ;  /* 0x0000003f3f3ff290 */ /* 0x000fe2000fffe03f */
        /* <DEDUP_REMOVED lines=18> */
[----:B-1----:R-:W5:Y:S01]  /*c6cf0*/  LDL.LU.64 R250, [R1+0x3798] ;  /* 0x0037980001fa7983 */ /* 0x002f620000300a00 */
[----:B------:R-:W5:Y:S01]  /*c6d00*/  LDL.LU.64 R248, [R1+0x3790] ;  /* 0x0037900001f87983 */ /* 0x000f620000300a00 */
[C---:B------:R-:W-:Y:S08]  /*c6d10*/  HMMA.1688.F32.TF32 R132, R168.reuse, R46, R132 ;  /* 0x0000002ea884723c */ /* 0x040ff00000081084 */
[C---:B------:R-:W-:Y:S08]  /*c6d20*/  HMMA.1688.F32.TF32 R136, R168.reuse, R42, R136 ;  /* 0x0000002aa888723c */ /* 0x040ff00000081088 */
[C---:B------:R-:W-:Y:S08]  /*c6d30*/  HMMA.1688.F32.TF32 R140, R168.reuse, R38, R140 ;  /* 0x00000026a88c723c */ /* 0x040ff0000008108c */
[C---:B------:R-:W-:Y:S01]  /*c6d40*/  HMMA.1688.F32.TF32 R144, R168.reuse, R34, R144 ;  /* 0x00000022a890723c */ /* 0x040fe20000081090 */
[----:B------:R-:W-:Y:S01]  /*c6d50*/  STL.64 [R1+0xa20], R132 ;  /* 0x000a208401007387 */ /* 0x000fe20000100a00 */
[----:B------:R1:W-:Y:S03]  /*c6d60*/  STL.64 [R1+0xa28], R134 ;  /* 0x000a288601007387 */ /* 0x0003e60000100a00 */
[----:B-1----:R-:W5:Y:S01]  /*c6d70*/  LDL.LU.64 R134, [R1+0x3788] ;  /* 0x0037880001867983 */ /* 0x002f620000300a00 */
[----:B------:R-:W5:Y:S02]  /*c6d80*/  LDL.LU.64 R132, [R1+0x3780] ;  /* 0x0037800001847983 */ /* 0x000f640000300a00 */
[----:B------:R-:W-:Y:S02]  /*c6d90*/  STL.64 [R1+0xa30], R136 ;  /* 0x000a308801007387 */ /* 0x000fe40000100a00 */
[----:B------:R1:W-:Y:S02]  /*c6da0*/  STL.64 [R1+0xa38], R138 ;  /* 0x000a388a01007387 */ /* 0x0003e40000100a00 */
[----:B-1----:R-:W5:Y:S01]  /*c6db0*/  LDL.LU.64 R138, [R1+0x3778] ;  /* 0x00377800018a7983 */ /* 0x002f620000300a00 */
[----:B------:R-:W5:Y:S02]  /*c6dc0*/  LDL.LU.64 R136, [R1+0x3770] ;  /* 0x0037700001887983 */ /* 0x000f640000300a00 */
[----:B------:R-:W-:Y:S02]  /*c6dd0*/  STL.64 [R1+0xa40], R140 ;  /* 0x000a408c01007387 */ /* 0x000fe40000100a00 */
[----:B------:R1:W-:Y:S02]  /*c6de0*/  STL.64 [R1+0xa48], R142 ;  /* 0x000a488e01007387 */ /* 0x0003e40000100a00 */
[----:B-1----:R-:W5:Y:S01]  /*c6df0*/  LDL.LU.64 R142, [R1+0x3768] ;  /* 0x00376800018e7983 */ /* 0x002f620000300a00 */
[----:B------:R-:W5:Y:S03]  /*c6e00*/  LDL.LU.64 R140, [R1+0x3760] ;  /* 0x00376000018c7983 */ /* 0x000f660000300a00 */
[----:B------:R-:W-:Y:S02]  /*c6e10*/  STL.64 [R1+0xa50], R144 ;  /* 0x000a509001007387 */ /* 0x000fe40000100a00 */
[----:B------:R1:W-:Y:S02]  /*c6e20*/  STL.64 [R1+0xa58], R146 ;  /* 0x000a589201007387 */ /* 0x0003e40000100a00 */
[----:B-1----:R-:W5:Y:S01]  /*c6e30*/  LDL.LU.64 R146, [R1+0x3758] ;  /* 0x0037580001927983 */ /* 0x002f620000300a00 */
[----:B------:R-:W5:Y:S01]  /*c6e40*/  LDL.LU.64 R144, [R1+0x3750] ;  /* 0x0037500001907983 */ /* 0x000f620000300a00 */
[C---:B--2---:R-:W-:Y:S08]  /*c6e50*/  HMMA.1688.F32.TF32 R148, R168.reuse, R30, R148 ;  /* 0x0000001ea894723c */ /* 0x044ff00000081094 */
[C---:B---3--:R-:W-:Y:S08]  /*c6e60*/  HMMA.1688.F32.TF32 R152, R168.reuse, R26, R152 ;  /* 0x0000001aa898723c */ /* 0x048ff00000081098 */
[C---:B----4-:R-:W-:Y:S07]  /*c6e70*/  HMMA.1688.F32.TF32 R156, R168.reuse, R22, R156 ;  /* 0x00000016a89c723c */ /* 0x050fee000008109c */
[----:B------:R-:W-:Y:S01]  /*c6e80*/  STL.64 [R1+0xa70], R148 ;  /* 0x000a709401007387 */ /* 0x000fe20000100a00 */
[----:B------:R1:W-:Y:S03]  /*c6e90*/  STL.64 [R1+0xa78], R150 ;  /* 0x000a789601007387 */ /* 0x0003e60000100a00 */
[----:B-1----:R-:W2:Y:S01]  /*c6ea0*/  LDL.LU.64 R150, [R1+0x3748] ;  /* 0x0037480001967983 */ /* 0x002ea20000300a00 */
[C---:B-----5:R-:W-:Y:S03]  /*c6eb0*/  HMMA.1688.F32.TF32 R244, R168.reuse, R18, R244 ;  /* 0x00000012a8f4723c */ /* 0x060fe600000810f4 */
[----:B------:R-:W3:Y:S01]  /*c6ec0*/  LDL.LU.64 R148, [R1+0x3740] ;  /* 0x0037400001947983 */ /* 0x000ee20000300a00 */
[----:B------:R-:W-:Y:S03]  /*c6ed0*/  STL.64 [R1+0xa80], R152 ;  /* 0x000a809801007387 */ /* 0x000fe60000100a00 */
[----:B------:R1:W-:Y:S01]  /*c6ee0*/  STL.64 [R1+0xa88], R154 ;  /* 0x000a889a01007387 */ /* 0x0003e20000100a00 */
[----:B------:R-:W-:Y:S03]  /*c6ef0*/  HMMA.1688.F32.TF32 R248, R168, R14, R248 ;  /* 0x0000000ea8f8723c */ /* 0x000fe600000810f8 */
[----:B-1----:R-:W4:Y:S01]  /*c6f00*/  LDL.LU.64 R154, [R1+0x3738] ;  /* 0x00373800019a7983 */ /* 0x002f220000300a00 */
[----:B------:R-:W5:Y:S02]  /*c6f10*/  LDL.LU.64 R152, [R1+0x3730] ;  /* 0x0037300001987983 */ /* 0x000f640000300a00 */
[----:B------:R-:W-:Y:S02]  /*c6f20*/  STL.64 [R1+0xa90], R156 ;  /* 0x000a909c01007387 */ /* 0x000fe40000100a00 */
[----:B------:R1:W-:Y:S02]  /*c6f30*/  STL.64 [R1+0xa98], R158 ;  /* 0x000a989e01007387 */ /* 0x0003e40000100a00 */
[----:B-1----:R-:W2:Y:S01]  /*c6f40*/  LDL.LU.64 R158, [R1+0x3728] ;  /* 0x00372800019e7983 */ /* 0x002ea20000300a00 */
[----:B------:R-:W2:Y:S04]  /*c6f50*/  LDL.LU.64 R156, [R1+0x3720] ;  /* 0x00372000019c7983 */ /* 0x000ea80000300a00 */
[----:B------:R-:W-:Y:S02]  /*c6f60*/  STL.64 [R1+0xaa0], R244 ;  /* 0x000aa0f401007387 */ /* 0x000fe40000100a00 */
[----:B------:R1:W-:Y:S02]  /*c6f70*/  STL.64 [R1+0xaa8], R246 ;  /* 0x000aa8f601007387 */ /* 0x0003e40000100a00 */
[----:B-1----:R-:W2:Y:S01]  /*c6f80*/  LDL.LU.64 R246, [R1+0x3718] ;  /* 0x0037180001f67983 */ /* 0x002ea20000300a00 */
[----:B------:R-:W2:Y:S03]  /*c6f90*/  LDL.LU.64 R244, [R1+0x3710] ;  /* 0x0037100001f47983 */ /* 0x000ea60000300a00 */
[----:B------:R-:W-:Y:S02]  /*c6fa0*/  STL.64 [R1+0xab0], R248 ;  /* 0x000ab0f801007387 */ /* 0x000fe40000100a00 */
[----:B------:R1:W-:Y:S02]  /*c6fb0*/  STL.64 [R1+0xab8], R250 ;  /* 0x000ab8fa01007387 */ /* 0x0003e40000100a00 */
[----:B-1----:R-:W2:Y:S01]  /*c6fc0*/  LDL.LU.64 R250, [R1+0x3708] ;  /* 0x0037080001fa7983 */ /* 0x002ea20000300a00 */
[----:B------:R-:W2:Y:S01]  /*c6fd0*/  LDL.LU.64 R248, [R1+0x3700] ;  /* 0x0037000001f87983 */ /* 0x000ea20000300a00 */
        /* <DEDUP_REMOVED lines=32> */
[----:B------:R-:W-:Y:S01]  /*c71e0*/  STL.64 [R1+0xae0], R248 ;  /* 0x000ae0f801007387 */ /* 0x000fe20000100a00 */
[----:B------:R2:W-:Y:S02]  /*c71f0*/  STL.64 [R1+0xae8], R250 ;  /* 0x000ae8fa01007387 */ /* 0x0005e40000100a00 */
[----:B--2---:R-:W-:Y:S08]  /*c7200*/  HMMA.1688.F32.TF32 R248, R168, R6, R244 ;  /* 0x00000006a8f8723c */ /* 0x004ff000000810f4 */
[C---:B-1----:R-:W-:Y:S08]  /*c7210*/  HMMA.1688.F32.TF32 R244, R208.reuse, R66, R228 ;  /* 0x00000042d0f4723c */ /* 0x042ff000000810e4 */
        /* <DEDUP_REMOVED lines=15> */
[C---:B-1----:R-:W-:Y:S07]  /*c7310*/  HMMA.1688.F32.TF32 R172, R208.reuse, R42, R212 ;  /* 0x0000002ad0ac723c */ /* 0x042fee00000810d4 */
[----:B------:R-:W-:Y:S01]  /*c7320*/  STL.64 [R1+0xb30], R168 ;  /* 0x000b30a801007387 */ /* 0x000fe20000100a00 */
[----:B------:R1:W-:Y:S02]  /*c7330*/  STL.64 [R1+0xb38], R170 ;  /* 0x000b38aa01007387 */ /* 0x0003e40000100a00 */
[C---:B-1----:R-:W-:Y:S08]  /*c7340*/  HMMA.1688.F32.TF32 R168, R208.reuse, R38, R164 ;  /* 0x00000026d0a8723c */ /* 0x042ff000000810a4 */
[----:B------:R-:W-:Y:S01]  /*c7350*/  HMMA.1688.F32.TF32 R164, R208, R34, R176 ;  /* 0x00000022d0a4723c */ /* 0x000fe200000810b0 */
[----:B------:R-:W-:Y:S01]  /*c7360*/  STL.64 [R1+0xb40], R216 ;  /* 0x000b40d801007387 */ /* 0x000fe20000100a00 */
[----:B------:R-:W-:Y:S03]  /*c7370*/  STL.64 [R1+0xb48], R218 ;  /* 0x000b48da01007387 */ /* 0x000fe60000100a00 */
[----:B------:R1:W-:Y:S02]  /*c7380*/  STL.64 [R1+0xb50], R172 ;  /* 0x000b50ac01007387 */ /* 0x0003e40000100a00 */
[----:B------:R2:W-:Y:S01]  /*c7390*/  STL.64 [R1+0xb58], R174 ;  /* 0x000b58ae01007387 */ /* 0x0005e20000100a00 */
[----:B------:R-:W-:-:S07]  /*c73a0*/  MOV R250, R0 ;  /* 0x0000000000fa7202 */ /* 0x000fce0000000f00 */
[----:B------:R-:W-:Y:S01]  /*c73b0*/  STL.64 [R1+0xb60], R168 ;  /* 0x000b60a801007387 */ /* 0x000fe20000100a00 */
[----:B------:R-:W-:Y:S02]  /*c73c0*/  STL.64 [R1+0xb68], R170 ;  /* 0x000b68aa01007387 */ /* 0x000fe40000100a00 */
[----:B------:R-:W4:Y:S05]  /*c73d0*/  LDL.LU R0, [R1+0x36fc] ;  /* 0x0036fc0001007983 */ /* 0x000f2a0000300800 */
[----:B------:R3:W-:Y:S01]  /*c73e0*/  STL.64 [R1+0xb70], R164 ;  /* 0x000b70a401007387 */ /* 0x0007e20000100a00 */
[----:B------:R3:W-:Y:S01]  /*c73f0*/  STL.64 [R1+0xb78], R166 ;  /* 0x000b78a601007387 */ /* 0x0007e20000100a00 */
[----:B------:R-:W4:Y:S02]  /*c7400*/  LDL.LU R176, [R1+0xe10] ;  /* 0x000e100001b07983 */ /* 0x000f240000300800 */
[----:B------:R-:W4:Y:S02]  /*c7410*/  LDL.LU R177, [R1+0xe14] ;  /* 0x000e140001b17983 */ /* 0x000f240000300800 */
[----:B------:R-:W4:Y:S01]  /*c7420*/  LDL.LU R178, [R1+0xe18] ;  /* 0x000e180001b27983 */ /* 0x000f220000300800 */
[----:B------:R-:W4:Y:S01]  /*c7430*/  LDL.LU R179, [R1+0xe1c] ;  /* 0x000e1c0001b37983 */ /* 0x000f220000300800 */
[----:B-1----:R-:W4:Y:S02]  /*c7440*/  LDL.LU R172, [R1+0xe00] ;  /* 0x000e000001ac7983 */ /* 0x002f240000300800 */
[----:B------:R-:W4:Y:S02]  /*c7450*/  LDL.LU R173, [R1+0xe04] ;  /* 0x000e040001ad7983 */ /* 0x000f240000300800 */
[----:B--2---:R-:W2:Y:S01]  /*c7460*/  LDL.LU R174, [R1+0xe08] ;  /* 0x000e080001ae7983 */ /* 0x004ea20000300800 */
[----:B------:R-:W2:Y:S01]  /*c7470*/  LDL.LU R175, [R1+0xe0c] ;  /* 0x000e0c0001af7983 */ /* 0x000ea20000300800 */
[C---:B------:R-:W-:Y:S08]  /*c7480*/  HMMA.1688.F32.TF32 R180, R220.reuse, R28, R180 ;  /* 0x0000001cdcb4723c */ /* 0x040ff000000810b4 */
[C---:B------:R-:W-:Y:S08]  /*c7490*/  HMMA.1688.F32.TF32 R184, R220.reuse, R24, R184 ;  /* 0x00000018dcb8723c */ /* 0x040ff000000810b8 */
[C---:B------:R-:W-:Y:S08]  /*c74a0*/  HMMA.1688.F32.TF32 R192, R220.reuse, R20, R192 ;  /* 0x00000014dcc0723c */ /* 0x040ff000000810c0 */
[----:B------:R-:W-:Y:S01]  /*c74b0*/  HMMA.1688.F32.TF32 R196, R220, R16, R196 ;  /* 0x00000010dcc4723c */ /* 0x000fe200000810c4 */
[----:B------:R-:W2:Y:S01]  /*c74c0*/  LDL.LU R240, [R1+0xde0] ;  /* 0x000de00001f07983 */ /* 0x000ea20000300800 */
[----:B------:R-:W2:Y:S02]  /*c74d0*/  LDL.LU R241, [R1+0xde4] ;  /* 0x000de40001f17983 */ /* 0x000ea40000300800 */
[----:B------:R-:W2:Y:S02]  /*c74e0*/  LDL.LU R242, [R1+0xde8] ;  /* 0x000de80001f27983 */ /* 0x000ea40000300800 */
[----:B------:R-:W2:Y:S01]  /*c74f0*/  LDL.LU R243, [R1+0xdec] ;  /* 0x000dec0001f37983 */ /* 0x000ea20000300800 */
[----:B---3--:R-:W3:Y:S01]  /*c7500*/  LDL.LU R164, [R1+0xdf0] ;  /* 0x000df00001a47983 */ /* 0x008ee20000300800 */
[----:B------:R-:W3:Y:S02]  /*c7510*/  LDL.LU R165, [R1+0xdf4] ;  /* 0x000df40001a57983 */ /* 0x000ee40000300800 */
        /* <DEDUP_REMOVED lines=15> */
[----:B------:R-:W4:Y:S04]  /*c7610*/  LDS R223, [R189+0x2e680] ;  /* 0x02e68000bddf7984 */ /* 0x000f280000000800 */
[----:B------:R1:W-:Y:S01]  /*c7620*/  STL.64 [R1+0xbb0], R228 ;  /* 0x000bb0e401007387 */ /* 0x0003e20000100a00 */
[----:B------:R5:W-:Y:S02]  /*c7630*/  STL.64 [R1+0xbb8], R230 ;  /* 0x000bb8e601007387 */ /* 0x000be40000100a00 */
[----:B------:R-:W-:Y:S02]  /*c7640*/  STL.64 [R1+0xba0], R184 ;  /* 0x000ba0b801007387 */ /* 0x000fe40000100a00 */
[----:B------:R5:W-:Y:S01]  /*c7650*/  STL.64 [R1+0xba8], R186 ;  /* 0x000ba8ba01007387 */ /* 0x000be20000100a00 */
[----:B------:R-:W-:Y:S01]  /*c7660*/  STL.64 [R1+0xb80], R180 ;  /* 0x000b80b401007387 */ /* 0x000fe20000100a00 */
[----:B------:R5:W-:Y:S01]  /*c7670*/  STL.64 [R1+0xb88], R182 ;  /* 0x000b88b601007387 */ /* 0x000be20000100a00 */
[C---:B------:R-:W-:Y:S02]  /*c7680*/  HMMA.1688.F32.TF32 R192, R208.reuse, R10, R204 ;  /* 0x0000000ad0c0723c */ /* 0x040fe400000810cc */
[----:B-1----:R-:W3:Y:S01]  /*c7690*/  LDL.LU R228, [R1+0xdc0] ;  /* 0x000dc00001e47983 */ /* 0x002ee20000300800 */
[----:B------:R-:W3:Y:S02]  /*c76a0*/  LDL.LU R229, [R1+0xdc4] ;  /* 0x000dc40001e57983 */ /* 0x000ee40000300800 */
[----:B-----5:R-:W5:Y:S03]  /*c76b0*/  LDL.LU R230, [R1+0xdc8] ;  /* 0x000dc80001e67983 */ /* 0x020f660000300800 */
[C---:B------:R-:W-:Y:S08]  /*c76c0*/  HMMA.1688.F32.TF32 R184, R208.reuse, R14, R200 ;  /* 0x0000000ed0b8723c */ /* 0x040ff000000810c8 */
[C---:B------:R-:W-:Y:S01]  /*c76d0*/  HMMA.1688.F32.TF32 R180, R208.reuse, R18, R196 ;  /* 0x00000012d0b4723c */ /* 0x040fe200000810c4 */
[----:B------:R-:W5:Y:S11]  /*c76e0*/  LDL.LU R231, [R1+0xdcc] ;  /* 0x000dcc0001e77983 */ /* 0x000f760000300800 */
[----:B------:R-:W-:Y:S11]  /*c76f0*/  @!UPT UIADD3 URZ, URZ, URZ, URZ ;  /* 0x0000003f3f3ff290 */ /* 0x000ff6000fffe03f */
[----:B------:R-:W-:Y:S01]  /*c7700*/  STL.64 [R1+0xbc0], R180 ;  /* 0x000bc0b401007387 */ /* 0x000fe20000100a00 */
[----:B------:R1:W-:Y:S02]  /*c7710*/  STL.64 [R1+0xbc8], R182 ;  /* 0x000bc8b601007387 */ /* 0x0003e40000100a00 */
[----:B-1----:R-:W-:Y:S01]  /*c7720*/  HMMA.1688.F32.TF32 R180, R208, R6, R224 ;  /* 0x00000006d0b4723c */ /* 0x002fe200000810e0 */
[----:B------:R-:W-:Y:S01]  /*c7730*/  STL.64 [R1+0xcf0], R184 ;  /* 0x000cf0b801007387 */ /* 0x000fe20000100a00 */
[----:B------:R-:W-:Y:S02]  /*c7740*/  IMAD.MOV.U32 R238, RZ, RZ, R152 ;  /* 0x000000ffffee7224 */ /* 0x000fe400078e0098 */
[----:B------:R-:W-:Y:S02]  /*c7750*/  IMAD.MOV.U32 R239, RZ, RZ, R149 ;  /* 0x000000ffffef7224 */ /* 0x000fe400078e0095 */
[----:B------:R4:W-:Y:S02]  /*c7760*/  STL.64 [R1+0xcf8], R186 ;  /* 0x000cf8ba01007387 */ /* 0x0009e40000100a00 */
[----:B------:R-:W-:Y:S01]  /*c7770*/  IMAD.MOV.U32 R170, RZ, RZ, R160 ;  /* 0x000000ffffaa7224 */ /* 0x000fe200078e00a0 */
[----:B------:R-:W-:Y:S01]  /*c7780*/  MOV R171, R153 ;  /* 0x0000009900ab7202 */ /* 0x000fe20000000f00 */
[----:B------:R-:W-:Y:S01]  /*c7790*/  STL.64 [R1+0xe60], R192 ;  /* 0x000e60c001007387 */ /* 0x000fe20000100a00 */
[----:B------:R-:W-:Y:S01]  /*c77a0*/  STL.64 [R1+0xe68], R194 ;  /* 0x000e68c201007387 */ /* 0x000fe20000100a00 */
[----:B------:R-:W-:Y:S01]  /*c77b0*/  MOV R218, R148 ;  /* 0x0000009400da7202 */ /* 0x000fe20000000f00 */
[----:B------:R-:W-:-:S02]  /*c77c0*/  IMAD.MOV.U32 R219, RZ, RZ, R145 ;  /* 0x000000ffffdb7224 */ /* 0x000fc400078e0091 */
[----:B------:R-:W-:-:S08]  /*c77d0*/  IMAD.MOV.U32 R214, RZ, RZ, R144 ;  /* 0x000000ffffd67224 */ /* 0x000fd000078e0090 */
[----:B------:R-:W-:Y:S01]  /*c77e0*/  STL.64 [R1+0xd00], R180 ;  /* 0x000d00b401007387 */ /* 0x000fe20000100a00 */
[----:B------:R-:W-:Y:S02]  /*c77f0*/  STL.64 [R1+0xd08], R182 ;  /* 0x000d08b601007387 */ /* 0x000fe40000100a00 */
[----:B------:R-:W5:Y:S01]  /*c7800*/  LDL.LU.64 R152, [R1+0x1a70] ;  /* 0x001a700001987983 */ /* 0x000f620000300a00 */
[----:B------:R-:W-:Y:S01]  /*c7810*/  MOV R215, R141 ;  /* 0x0000008d00d77202 */ /* 0x000fe20000000f00 */
[----:B------:R-:W-:Y:S02]  /*c7820*/  IMAD.MOV.U32 R246, RZ, RZ, R140 ;  /* 0x000000fffff67224 */ /* 0x000fe400078e008c */
[----:B------:R-:W-:Y:S01]  /*c7830*/  IMAD.MOV.U32 R247, RZ, RZ, R137 ;  /* 0x000000fffff77224 */ /* 0x000fe200078e0089 */
[C---:B----4-:R-:W-:Y:S08]  /*c7840*/  HMMA.1688.F32.TF32 R184, R220.reuse, R238, R176 ;  /* 0x000000eedcb8723c */ /* 0x050ff000000810b0 */
[----:B--2---:R-:W-:Y:S01]  /*c7850*/  HMMA.1688.F32.TF32 R236, R220, R170, R172 ;  /* 0x000000aadcec723c */ /* 0x004fe200000810ac */
[----:B------:R-:W2:Y:S01]  /*c7860*/  LDL.LU R172, [R1+0xdb0] ;  /* 0x000db00001ac7983 */ /* 0x000ea20000300800 */
[----:B------:R-:W2:Y:S02]  /*c7870*/  LDL.LU R173, [R1+0xdb4] ;  /* 0x000db40001ad7983 */ /* 0x000ea40000300800 */
[----:B------:R-:W2:Y:S02]  /*c7880*/  LDL.LU R174, [R1+0xdb8] ;  /* 0x000db80001ae7983 */ /* 0x000ea40000300800 */
[----:B------:R-:W2:Y:S01]  /*c7890*/  LDL.LU R175, [R1+0xdbc] ;  /* 0x000dbc0001af7983 */ /* 0x000ea20000300800 */
[----:B------:R-:W4:Y:S01]  /*c78a0*/  LDL.LU.64 R148, [R1+0x19e0] ;  /* 0x0019e00001947983 */ /* 0x000f220000300a00 */
[----:B------:R-:W2:Y:S02]  /*c78b0*/  LDL.LU.64 R144, [R1+0x1940] ;  /* 0x0019400001907983 */ /* 0x000ea40000300a00 */
[----:B------:R-:W2:Y:S01]  /*c78c0*/  LDL.LU.64 R140, [R1+0x18a8] ;  /* 0x0018a800018c7983 */ /* 0x000ea20000300a00 */
[----:B------:R-:W-:-:S02]  /*c78d0*/  MOV R170, R136 ;  /* 0x0000008800aa7202 */ /* 0x000fc40000000f00 */
[----:B------:R-:W2:Y:S01]  /*c78e0*/  LDL.LU.64 R136, [R1+0x1820] ;  /* 0x0018200001887983 */ /* 0x000ea20000300a00 */
[----:B------:R-:W-:Y:S02]  /*c78f0*/  IMAD.MOV.U32 R171, RZ, RZ, R132 ;  /* 0x000000ffffab7224 */ /* 0x000fe400078e0084 */
[----:B------:R-:W-:Y:S02]  /*c7900*/  IMAD.MOV.U32 R132, RZ, RZ, c[0x0][0x18c] ;  /* 0x00006300ff847624 */ /* 0x000fe400078e00ff */
[----:B------:R-:W-:-:S03]  /*c7910*/  IMAD.MOV.U32 R251, RZ, RZ, R252 ;  /* 0x000000fffffb7224 */ /* 0x000fc600078e00fc */
[----:B------:R-:W-:-:S05]  /*c7920*/  SHF.L.U32 R132, R132, 0x7, RZ ;  /* 0x0000000784847819 */ /* 0x000fca00000006ff */
[----:B------:R-:W-:Y:S01]  /*c7930*/  IMAD.SHL.U32 R132, R132, 0x4, RZ ;  /* 0x0000000484847824 */ /* 0x000fe200078e00ff */
[C---:B---3--:R-:W-:Y:S01]  /*c7940*/  HMMA.1688.F32.TF32 R200, R220.reuse, R250, R232 ;  /* 0x000000fadcc8723c */ /* 0x048fe200000810e8 */
[----:B------:R-:W3:Y:S01]  /*c7950*/  LDL.LU R232, [R1+0xda0] ;  /* 0x000da00001e87983 */ /* 0x000ee20000300800 */
[----:B------:R-:W3:Y:S02]  /*c7960*/  LDL.LU R233, [R1+0xda4] ;  /* 0x000da40001e97983 */ /* 0x000ee40000300800 */
[----:B------:R-:W3:Y:S02]  /*c7970*/  LDL.LU R234, [R1+0xda8] ;  /* 0x000da80001ea7983 */ /* 0x000ee40000300800 */
[----:B------:R-:W3:Y:S01]  /*c7980*/  LDL.LU R235, [R1+0xdac] ;  /* 0x000dac0001eb7983 */ /* 0x000ee20000300800 */
[----:B------:R-:W-:Y:S01]  /*c7990*/  MOV R251, R156 ;  /* 0x0000009c00fb7202 */ /* 0x000fe20000000f00 */
[----:B------:R-:W-:Y:S01]  /*c79a0*/  IMAD.MOV.U32 R250, RZ, RZ, R157 ;  /* 0x000000fffffa7224 */ /* 0x000fe200078e009d */
[----:B-----5:R-:W-:Y:S07]  /*c79b0*/  HMMA.1688.F32.TF32 R204, R220, R246, R228 ;  /* 0x000000f6dccc723c */ /* 0x020fee00000810e4 */
[----:B------:R-:W-:Y:S01]  /*c79c0*/  IMAD.MOV.U32 R246, RZ, RZ, R133 ;  /* 0x000000fffff67224 */ /* 0x000fe200078e0085 */
[----:B------:R-:W-:-:S02]  /*c79d0*/  MOV R247, R3 ;  /* 0x0000000300f77202 */ /* 0x000fc40000000f00 */
[----:B------:R-:W-:-:S05]  /*c79e0*/  IADD3 R156, P0, R152, R132, RZ ;  /* 0x00000084989c7210 */ /* 0x000fca0007f1e0ff */
[--C-:B------:R-:W-:Y:S01]  /*c79f0*/  IMAD.X R152, R153, 0x1, R2.reuse, P0 ;  /* 0x0000000199987824 */ /* 0x100fe200000e0602 */
[----:B------:R4:W-:Y:S04]  /*c7a00*/  STL [R1+0x298], R156 ;  /* 0x0002989c01007387 */ /* 0x0009e80000100800 */
[----:B------:R1:W-:Y:S01]  /*c7a10*/  STL [R1+0x288], R152 ;  /* 0x0002889801007387 */ /* 0x0003e20000100800 */
[-C--:B----4-:R-:W-:Y:S02]  /*c7a20*/  IADD3 R156, P0, R148, R132.reuse, RZ ;  /* 0x00000084949c7210 */ /* 0x090fe40007f1e0ff */
[-C--:B--2---:R-:W-:Y:S02]  /*c7a30*/  IADD3 R153, P1, R144, R132.reuse, RZ ;  /* 0x0000008490997210 */ /* 0x084fe40007f3e0ff */
[-C--:B-1----:R-:W-:Y:S01]  /*c7a40*/  IADD3 R152, P2, R140, R132.reuse, RZ ;  /* 0x000000848c987210 */ /* 0x082fe20007f5e0ff */
[----:B------:R1:W-:Y:S04]  /*c7a50*/  STL [R1+0x33c], R156 ;  /* 0x00033c9c01007387 */ /* 0x0003e80000100800 */
[----:B-1----:R-:W2:Y:S01]  /*c7a60*/  LDL.LU.64 R156, [R1+0x17c8] ;  /* 0x0017c800019c7983 */ /* 0x002ea20000300a00 */
[----:B------:R-:W-:Y:S02]  /*c7a70*/  STL [R1+0x794], R153 ;  /* 0x0007949901007387 */ /* 0x000fe40000100800 */
[----:B------:R1:W-:Y:S01]  /*c7a80*/  STL [R1+0x818], R152 ;  /* 0x0008189801007387 */ /* 0x0003e20000100800 */
[----:B------:R-:W-:Y:S01]  /*c7a90*/  IADD3 R133, P3, R136, R132, RZ ;  /* 0x0000008488857210 */ /* 0x000fe20007f7e0ff */
[----:B-1----:R-:W4:Y:S01]  /*c7aa0*/  LDL.LU.64 R152, [R1+0x1b10] ;  /* 0x001b100001987983 */ /* 0x002f220000300a00 */
[----:B------:R-:W5:Y:S02]  /*c7ab0*/  LDL.LU R228, [R1+0xd90] ;  /* 0x000d900001e47983 */ /* 0x000f640000300800 */
[----:B------:R-:W-:-:S02]  /*c7ac0*/  IMAD.X R3, R149, 0x1, R2, P0 ;  /* 0x0000000195037824 */ /* 0x000fc400000e0602 */
[----:B------:R-:W5:Y:S02]  /*c7ad0*/  LDL.LU R229, [R1+0xd94] ;  /* 0x000d940001e57983 */ /* 0x000f640000300800 */
[--C-:B------:R-:W-:Y:S01]  /*c7ae0*/  IMAD.X R144, R145, 0x1, R2.reuse, P1 ;  /* 0x0000000191907824 */ /* 0x100fe200008e0602 */
[----:B------:R-:W5:Y:S01]  /*c7af0*/  LDL.LU R230, [R1+0xd98] ;  /* 0x000d980001e67983 */ /* 0x000f620000300800 */
[----:B------:R-:W5:Y:S02]  /*c7b00*/  LDL.LU R231, [R1+0xd9c] ;  /* 0x000d9c0001e77983 */ /* 0x000f640000300800 */
[----:B------:R-:W-:Y:S02]  /*c7b10*/  STL [R1+0x8c0], R133 ;  /* 0x0008c08501007387 */ /* 0x000fe40000100800 */
[----:B------:R1:W-:Y:S01]  /*c7b20*/  STL [R1+0x330], R3 ;  /* 0x0003300301007387 */ /* 0x0003e20000100800 */
[----:B------:R-:W-:Y:S01]  /*c7b30*/  STL [R1+0x788], R144 ;  /* 0x0007889001007387 */ /* 0x000fe20000100800 */
[----:B-1----:R-:W-:-:S03]  /*c7b40*/  IMAD.X R3, R137, 0x1, R2, P3 ;  /* 0x0000000189037824 */ /* 0x002fc600018e0602 */
[----:B------:R-:W5:Y:S01]  /*c7b50*/  LDL.LU.64 R136, [R1+0x1a80] ;  /* 0x001a800001887983 */ /* 0x000f620000300a00 */
[----:B------:R-:W-:Y:S01]  /*c7b60*/  IADD3.X R133, R141, R2, RZ, P2, !PT ;  /* 0x000000028d857210 */ /* 0x000fe200017fe4ff */
[C---:B------:R-:W-:Y:S04]  /*c7b70*/  HMMA.1688.F32.TF32 R192, R220.reuse, R214, R164 ;  /* 0x000000d6dcc0723c */ /* 0x040fe800000810a4 */
[----:B------:R1:W-:Y:S01]  /*c7b80*/  STL [R1+0x808], R133 ;  /* 0x0008088501007387 */ /* 0x0003e20000100800 */
[----:B------:R-:W5:Y:S02]  /*c7b90*/  LDL.LU.64 R164, [R1+0x19f0] ;  /* 0x0019f00001a47983 */ /* 0x000f640000300a00 */
[----:B------:R4:W-:Y:S02]  /*c7ba0*/  STL [R1+0x8b0], R3 ;  /* 0x0008b00301007387 */ /* 0x0009e40000100800 */
[----:B------:R-:W5:Y:S01]  /*c7bb0*/  LDL.LU.64 R148, [R1+0x1958] ;  /* 0x0019580001947983 */ /* 0x000f620000300a00 */
[-C--:B-1----:R-:W-:Y:S01]  /*c7bc0*/  IADD3 R133, P1, R162, R132.reuse, RZ ;  /* 0x00000084a2857210 */ /* 0x082fe20007f3e0ff */
[C---:B------:R-:W-:Y:S08]  /*c7bd0*/  HMMA.1688.F32.TF32 R208, R220.reuse, R170, R172 ;  /* 0x000000aadcd0723c */ /* 0x040ff000000810ac */
[----:B---3--:R-:W-:Y:S01]  /*c7be0*/  HMMA.1688.F32.TF32 R212, R220, R250, R232 ;  /* 0x000000fadcd4723c */ /* 0x008fe200000810e8 */
[----:B--2---:R-:W-:-:S05]  /*c7bf0*/  IADD3 R140, P0, R156, R132, RZ ;  /* 0x000000849c8c7210 */ /* 0x004fca0007f1e0ff */
[----:B------:R1:W-:Y:S01]  /*c7c00*/  STL [R1+0x93c], R140 ;  /* 0x00093c8c01007387 */ /* 0x0003e20000100800 */
[----:B------:R-:W2:Y:S02]  /*c7c10*/  LDL.LU R168, [R1+0xd70] ;  /* 0x000d700001a87983 */ /* 0x000ea40000300800 */
[----:B------:R-:W-:Y:S01]  /*c7c20*/  STL [R1+0x974], R133 ;  /* 0x0009748501007387 */ /* 0x000fe20000100800 */
[----:B----4-:R-:W-:-:S05]  /*c7c30*/  IADD3 R3, P2, R152, R132, RZ ;  /* 0x0000008498037210 */ /* 0x010fca0007f5e0ff */
[----:B------:R3:W-:Y:S01]  /*c7c40*/  STL [R1+0x1e4], R3 ;  /* 0x0001e40301007387 */ /* 0x0007e20000100800 */
[----:B------:R-:W2:Y:S02]  /*c7c50*/  LDL.LU R169, [R1+0xd74] ;  /* 0x000d740001a97983 */ /* 0x000ea40000300800 */
[----:B------:R-:W2:Y:S02]  /*c7c60*/  LDL.LU R170, [R1+0xd78] ;  /* 0x000d780001aa7983 */ /* 0x000ea40000300800 */
[----:B------:R-:W2:Y:S01]  /*c7c70*/  LDL.LU R171, [R1+0xd7c] ;  /* 0x000d7c0001ab7983 */ /* 0x000ea20000300800 */
[----:B------:R-:W4:Y:S01]  /*c7c80*/  LDL.LU.64 R144, [R1+0x18c0] ;  /* 0x0018c00001907983 */ /* 0x000f220000300a00 */
[----:B-1----:R-:W2:Y:S02]  /*c7c90*/  LDL.LU.64 R140, [R1+0x1838] ;  /* 0x00183800018c7983 */ /* 0x002ea40000300a00 */
[----:B------:R-:W2:Y:S02]  /*c7ca0*/  LDL.LU R248, [R1+0xd50] ;  /* 0x000d500001f87983 */ /* 0x000ea40000300800 */
[----:B------:R-:W2:Y:S01]  /*c7cb0*/  LDL.LU R249, [R1+0xd54] ;  /* 0x000d540001f97983 */ /* 0x000ea20000300800 */
[----:B------:R-:W-:Y:S01]  /*c7cc0*/  IADD3.X R156, R163, R2, RZ, P1, !PT ;  /* 0x00000002a39c7210 */ /* 0x000fe20000ffe4ff */
[----:B------:R-:W2:Y:S01]  /*c7cd0*/  LDL.LU R250, [R1+0xd58] ;  /* 0x000d580001fa7983 */ /* 0x000ea20000300800 */
[----:B---3--:R-:W-:-:S02]  /*c7ce0*/  IMAD.X R3, R157, 0x1, R2, P0 ;  /* 0x000000019d037824 */ /* 0x008fc400000e0602 */
[----:B------:R-:W3:Y:S01]  /*c7cf0*/  LDL.LU R251, [R1+0xd5c] ;  /* 0x000d5c0001fb7983 */ /* 0x000ee20000300800 */
[----:B-----5:R-:W-:-:S05]  /*c7d00*/  IADD3 R133, P3, R136, R132, RZ ;  /* 0x0000008488857210 */ /* 0x020fca0007f7e0ff */
[----:B------:R-:W-:Y:S01]  /*c7d10*/  STL [R1+0x278], R133 ;  /* 0x0002788501007387 */ /* 0x000fe20000100800 */
[----:B------:R-:W-:Y:S02]  /*c7d20*/  STL [R1+0x930], R3 ;  /* 0x0009300301007387 */ /* 0x000fe40000100800 */
[----:B------:R1:W-:Y:S02]  /*c7d30*/  STL [R1+0x970], R156 ;  /* 0x0009709c01007387 */ /* 0x0003e40000100800 */
[----:B-1----:R-:W5:Y:S01]  /*c7d40*/  LDL.LU.64 R156, [R1+0x17d8] ;  /* 0x0017d800019c7983 */ /* 0x002f620000300a00 */
[--C-:B------:R-:W-:Y:S02]  /*c7d50*/  IMAD.X R133, R153, 0x1, R2.reuse, P2 ;  /* 0x0000000199857824 */ /* 0x100fe400010e0602 */
[----:B------:R-:W-:-:S03]  /*c7d60*/  IMAD.X R3, R137, 0x1, R2, P3 ;  /* 0x0000000189037824 */ /* 0x000fc600018e0602 */
[----:B------:R1:W-:Y:S02]  /*c7d70*/  STL [R1+0x1d4], R133 ;  /* 0x0001d48501007387 */ /* 0x0003e40000100800 */
[----:B------:R1:W-:Y:S02]  /*c7d80*/  STL [R1+0x274], R3 ;  /* 0x0002740301007387 */ /* 0x0003e40000100800 */
[-C--:B-1----:R-:W-:Y:S02]  /*c7d90*/  IADD3 R133, P0, R164, R132.reuse, RZ ;  /* 0x00000084a4857210 */ /* 0x082fe40007f1e0ff */
[----:B------:R-:W-:-:S03]  /*c7da0*/  IADD3 R3, P1, R148, R132, RZ ;  /* 0x0000008494037210 */ /* 0x000fc60007f3e0ff */
[----:B------:R1:W-:Y:S01]  /*c7db0*/  STL [R1+0x32c], R133 ;  /* 0x00032c8501007387 */ /* 0x0003e20000100800 */
[----:B------:R-:W3:Y:S02]  /*c7dc0*/  LDL.LU.64 R152, [R1+0x1b18] ;  /* 0x001b180001987983 */ /* 0x000ee40000300a00 */
[----:B------:R4:W-:Y:S02]  /*c7dd0*/  STL [R1+0x784], R3 ;  /* 0x0007840301007387 */ /* 0x0009e40000100800 */
[----:B------:R-:W3:Y:S01]  /*c7de0*/  LDL.LU.64 R136, [R1+0x1a90] ;  /* 0x001a900001887983 */ /* 0x000ee20000300a00 */
[----:B------:R-:W-:Y:S01]  /*c7df0*/  HMMA.1688.F32.TF32 R196, R220, R218, R240 ;  /* 0x000000dadcc4723c */ /* 0x000fe200000810f0 */
[----:B-1----:R-:W-:-:S07]  /*c7e00*/  IADD3.X R133, R165, R2, RZ, P0, !PT ;  /* 0x00000002a5857210 */ /* 0x002fce00007fe4ff */
[----:B------:R-:W-:Y:S01]  /*c7e10*/  HMMA.1688.F32.TF32 R216, R220, R246, R228 ;  /* 0x000000f6dcd8723c */ /* 0x000fe200000810e4 */
[-C--:B----4-:R-:W-:Y:S02]  /*c7e20*/  IADD3 R3, P2, R144, R132.reuse, RZ ;  /* 0x0000008490037210 */ /* 0x090fe40007f5e0ff */
[----:B--2---:R-:W-:-:S03]  /*c7e30*/  IADD3 R160, P3, R140, R132, RZ ;  /* 0x000000848ca07210 */ /* 0x004fc60007f7e0ff */
[----:B------:R1:W-:Y:S04]  /*c7e40*/  STL [R1+0x7f8], R3 ;  /* 0x0007f80301007387 */ /* 0x0003e80000100800 */
[----:B------:R-:W-:Y:S01]  /*c7e50*/  STL [R1+0x894], R160 ;  /* 0x000894a001007387 */ /* 0x000fe20000100800 */
[----:B------:R-:W2:Y:S02]  /*c7e60*/  LDL.LU R244, [R1+0xe50] ;  /* 0x000e500001f47983 */ /* 0x000ea40000300800 */
[----:B------:R4:W-:Y:S02]  /*c7e70*/  STL [R1+0x31c], R133 ;  /* 0x00031c8501007387 */ /* 0x0009e40000100800 */
[--C-:B------:R-:W-:Y:S02]  /*c7e80*/  IMAD.X R144, R145, 0x1, R2.reuse, P2 ;  /* 0x0000000191907824 */ /* 0x100fe400010e0602 */
[----:B-1----:R-:W-:-:S05]  /*c7e90*/  IMAD.X R3, R149, 0x1, R2, P1 ;  /* 0x0000000195037824 */ /* 0x002fca00008e0602 */
[----:B------:R5:W-:Y:S01]  /*c7ea0*/  STL [R1+0x780], R3 ;  /* 0x0007800301007387 */ /* 0x000be20000100800 */
[----:B------:R-:W2:Y:S02]  /*c7eb0*/  LDL.LU R245, [R1+0xe54] ;  /* 0x000e540001f57983 */ /* 0x000ea40000300800 */
[----:B------:R-:W2:Y:S02]  /*c7ec0*/  LDL.LU R246, [R1+0xe58] ;  /* 0x000e580001f67983 */ /* 0x000ea40000300800 */
[----:B------:R-:W2:Y:S01]  /*c7ed0*/  LDL.LU R247, [R1+0xe5c] ;  /* 0x000e5c0001f77983 */ /* 0x000ea20000300800 */
[----:B----4-:R-:W-:Y:S01]  /*c7ee0*/  IADD3.X R133, R141, R2, RZ, P3, !PT ;  /* 0x000000028d857210 */ /* 0x010fe20001ffe4ff */
[----:B------:R1:W-:Y:S01]  /*c7ef0*/  STL [R1+0x7f4], R144 ;  /* 0x0007f49001007387 */ /* 0x0003e20000100800 */
[----:B------:R-:W4:Y:S01]  /*c7f00*/  LDL.LU.64 R148, [R1+0x1a00] ;  /* 0x001a000001947983 */ /* 0x000f220000300a00 */
[-C--:B-----5:R-:W-:Y:S02]  /*c7f10*/  IADD3 R3, P0, R156, R132.reuse, RZ ;  /* 0x000000849c037210 */ /* 0x0a0fe40007f1e0ff */
[----:B------:R-:W-:Y:S04]  /*c7f20*/  STL [R1+0x890], R133 ;  /* 0x0008908501007387 */ /* 0x000fe80000100800 */
[----:B-1----:R-:W5:Y:S01]  /*c7f30*/  LDL.LU.64 R144, [R1+0x1970] ;  /* 0x0019700001907983 */ /* 0x002f620000300a00 */
[----:B------:R1:W-:Y:S02]  /*c7f40*/  STL [R1+0x92c], R3 ;  /* 0x00092c0301007387 */ /* 0x0003e40000100800 */
[----:B------:R-:W2:Y:S01]  /*c7f50*/  LDL.LU.64 R140, [R1+0x18d8] ;  /* 0x0018d800018c7983 */ /* 0x000ea20000300a00 */
[----:B-1----:R-:W-:-:S02]  /*c7f60*/  IADD3 R3, P1, R190, R132, RZ ;  /* 0x00000084be037210 */ /* 0x002fc40007f3e0ff */
[----:B---3--:R-:W-:-:S03]  /*c7f70*/  IADD3 R160, P2, R152, R132, RZ ;  /* 0x0000008498a07210 */ /* 0x008fc60007f5e0ff */
[----:B------:R1:W-:Y:S01]  /*c7f80*/  STL [R1+0x96c], R3 ;  /* 0x00096c0301007387 */ /* 0x0003e20000100800 */
[----:B------:R-:W-:Y:S01]  /*c7f90*/  IADD3 R133, P3, R136, R132, RZ ;  /* 0x0000008488857210 */ /* 0x000fe20007f7e0ff */
[--C-:B------:R-:W-:Y:S02]  /*c7fa0*/  IMAD.X R156, R191, 0x1, R2.reuse, P1 ;  /* 0x00000001bf9c7824 */ /* 0x100fe400008e0602 */
[----:B------:R-:W-:Y:S02]  /*c7fb0*/  STL [R1+0x1b0], R160 ;  /* 0x0001b0a001007387 */ /* 0x000fe40000100800 */
[----:B------:R3:W-:Y:S02]  /*c7fc0*/  STL [R1+0x264], R133 ;  /* 0x0002648501007387 */ /* 0x0007e40000100800 */
[----:B-1----:R-:W-:Y:S01]  /*c7fd0*/  IMAD.X R3, R157, 0x1, R2, P0 ;  /* 0x000000019d037824 */ /* 0x002fe200000e0602 */
[----:B---3--:R-:W-:-:S04]  /*c7fe0*/  IADD3.X R133, R153, R2, RZ, P2, !PT ;  /* 0x0000000299857210 */ /* 0x008fc800017fe4ff */
[----:B------:R1:W-:Y:S01]  /*c7ff0*/  STL [R1+0x920], R3 ;  /* 0x0009200301007387 */ /* 0x0003e20000100800 */
[----:B------:R-:W-:Y:S01]  /*c8000*/  STL [R1+0x968], R156 ;  /* 0x0009689c01007387 */ /* 0x000fe20000100800 */
[----:B------:R-:W-:Y:S02]  /*c8010*/  HMMA.1688.F32.TF32 R224, R220, R154, R248 ;  /* 0x0000009adce0723c */ /* 0x000fe400000810f8 */
[----:B------:R5:W-:Y:S01]  /*c8020*/  STL [R1+0x1a4], R133 ;  /* 0x0001a48501007387 */ /* 0x000be20000100800 */
[----:B------:R-:W3:Y:S02]  /*c8030*/  LDL.LU R248, [R1+0xe40] ;  /* 0x000e400001f87983 */ /* 0x000ee40000300800 */
[----:B-1----:R-:W-:-:S05]  /*c8040*/  IMAD.X R3, R137, 0x1, R2, P3 ;  /* 0x0000000189037824 */ /* 0x002fca00018e0602 */
[----:B------:R2:W-:Y:S01]  /*c8050*/  STL [R1+0x260], R3 ;  /* 0x0002600301007387 */ /* 0x0005e20000100800 */
[----:B------:R-:W3:Y:S02]  /*c8060*/  LDL.LU R249, [R1+0xe44] ;  /* 0x000e440001f97983 */ /* 0x000ee40000300800 */
[----:B------:R-:W3:Y:S02]  /*c8070*/  LDL.LU R250, [R1+0xe48] ;  /* 0x000e480001fa7983 */ /* 0x000ee40000300800 */
[----:B------:R-:W3:Y:S01]  /*c8080*/  LDL.LU R251, [R1+0xe4c] ;  /* 0x000e4c0001fb7983 */ /* 0x000ee20000300800 */
[----:B----4-:R-:W-:-:S05]  /*c8090*/  IADD3 R136, P0, R148, R132, RZ ;  /* 0x0000008494887210 */ /* 0x010fca0007f1e0ff */
[----:B------:R1:W-:Y:S01]  /*c80a0*/  STL [R1+0x314], R136 ;  /* 0x0003148801007387 */ /* 0x0003e20000100800 */
[----:B------:R-:W4:Y:S01]  /*c80b0*/  LDL.LU.64 R152, [R1+0x1858] ;  /* 0x0018580001987983 */ /* 0x000f220000300a00 */
[-C--:B-----5:R-:W-:Y:S02]  /*c80c0*/  IADD3 R133, P1, R144, R132.reuse, RZ ;  /* 0x0000008490857210 */ /* 0x0a0fe40007f3e0ff */
[----:B--2---:R-:W-:-:S03]  /*c80d0*/  IADD3 R3, P2, R140, R132, RZ ;  /* 0x000000848c037210 */ /* 0x004fc60007f5e0ff */
[----:B------:R-:W-:Y:S01]  /*c80e0*/  STL [R1+0x664], R133 ;  /* 0x0006648501007387 */ /* 0x000fe20000100800 */
[----:B-1----:R-:W2:Y:S02]  /*c80f0*/  LDL.LU.64 R136, [R1+0x17e8] ;  /* 0x0017e80001887983 */ /* 0x002ea40000300a00 */
[----:B------:R1:W-:Y:S02]  /*c8100*/  STL [R1+0x7e4], R3 ;  /* 0x0007e40301007387 */ /* 0x0003e40000100800 */
[----:B------:R-:W5:Y:S01]  /*c8110*/  LDL.LU.64 R166, [R1+0x17a8] ;  /* 0x0017a80001a67983 */ /* 0x000f620000300a00 */
[----:B------:R-:W5:Y:S01]  /*c8120*/  LDL.LU.64 R162, [R1+0x1b20] ;  /* 0x001b200001a27983 */ /* 0x000f620000300a00 */
[----:B------:R-:W5:Y:S02]  /*c8130*/  LDL.LU R232, [R1+0xe30] ;  /* 0x000e300001e87983 */ /* 0x000f640000300800 */
[----:B------:R-:W5:Y:S02]  /*c8140*/  LDL.LU R233, [R1+0xe34] ;  /* 0x000e340001e97983 */ /* 0x000f640000300800 */
[----:B------:R-:W5:Y:S01]  /*c8150*/  LDL.LU R234, [R1+0xe38] ;  /* 0x000e380001ea7983 */ /* 0x000f620000300800 */
[----:B------:R-:W-:Y:S01]  /*c8160*/  IADD3.X R144, R145, R2, RZ, P1, !PT ;  /* 0x0000000291907210 */ /* 0x000fe20000ffe4ff */
[----:B------:R-:W5:Y:S01]  /*c8170*/  LDL.LU R235, [R1+0xe3c] ;  /* 0x000e3c0001eb7983 */ /* 0x000f620000300800 */
[----:B-1----:R-:W-:-:S02]  /*c8180*/  IMAD.X R3, R149, 0x1, R2, P0 ;  /* 0x0000000195037824 */ /* 0x002fc400000e0602 */
[----:B------:R-:W-:Y:S01]  /*c8190*/  IMAD.X R133, R141, 0x1, R2, P2 ;  /* 0x000000018d857824 */ /* 0x000fe200010e0602 */
[C---:B------:R-:W-:Y:S02]  /*c81a0*/  HMMA.1688.F32.TF32 R240, R220.reuse, R150, R244 ;  /* 0x00000096dcf0723c */ /* 0x040fe400000810f4 */
[----:B------:R4:W-:Y:S01]  /*c81b0*/  STL [R1+0x2ec], R3 ;  /* 0x0002ec0301007387 */ /* 0x0009e20000100800 */
[----:B------:R-:W-:Y:S02]  /*c81c0*/  STL [R1+0x65c], R144 ;  /* 0x00065c9001007387 */ /* 0x000fe40000100800 */
[----:B------:R-:W5:Y:S02]  /*c81d0*/  LDL.LU R244, [R1+0xe20] ;  /* 0x000e200001f47983 */ /* 0x000f640000300800 */
[----:B------:R5:W-:Y:S01]  /*c81e0*/  STL [R1+0x7dc], R133 ;  /* 0x0007dc8501007387 */ /* 0x000be20000100800 */
[----:B---3--:R-:W-:Y:S01]  /*c81f0*/  HMMA.1688.F32.TF32 R180, R220, R146, R248 ;  /* 0x00000092dcb4723c */ /* 0x008fe200000810f8 */
[----:B----4-:R-:W-:-:S05]  /*c8200*/  IADD3 R3, P0, R152, R132, RZ ;  /* 0x0000008498037210 */ /* 0x010fca0007f1e0ff */
[----:B------:R1:W-:Y:S01]  /*c8210*/  STL [R1+0x880], R3 ;  /* 0x0008800301007387 */ /* 0x0003e20000100800 */
[----:B------:R-:W3:Y:S02]  /*c8220*/  LDL.LU R245, [R1+0xe24] ;  /* 0x000e240001f57983 */ /* 0x000ee40000300800 */
[----:B------:R-:W3:Y:S02]  /*c8230*/  LDL.LU R246, [R1+0xe28] ;  /* 0x000e280001f67983 */ /* 0x000ee40000300800 */
[----:B------:R-:W3:Y:S01]  /*c8240*/  LDL.LU R247, [R1+0xe2c] ;  /* 0x000e2c0001f77983 */ /* 0x000ee20000300800 */
[-C--:B--2---:R-:W-:Y:S02]  /*c8250*/  IADD3 R140, P1, R136, R132.reuse, RZ ;  /* 0x00000084888c7210 */ /* 0x084fe40007f3e0ff */
[-C--:B-----5:R-:W-:Y:S01]  /*c8260*/  IADD3 R133, P2, R166, R132.reuse, RZ ;  /* 0x00000084a6857210 */ /* 0x0a0fe20007f5e0ff */
[----:B------:R-:W-:Y:S01]  /*c8270*/  HMMA.1688.F32.TF32 R228, R220, R158, R168 ;  /* 0x0000009edce4723c */ /* 0x000fe200000810a8 */
[----:B------:R-:W-:Y:S04]  /*c8280*/  LDS R168, [R161+0x30680] ;  /* 0x03068000a1a87984 */ /* 0x000fe80000000800 */
[----:B------:R2:W-:Y:S01]  /*c8290*/  STL [R1+0x91c], R140 ;  /* 0x00091c8c01007387 */ /* 0x0005e20000100800 */
[----:B-1----:R-:W-:Y:S01]  /*c82a0*/  IADD3 R3, P3, R162, R132, RZ ;  /* 0x00000084a2037210 */ /* 0x002fe20007f7e0ff */
[----:B------:R-:W4:Y:S02]  /*c82b0*/  LDL.LU.64 R148, [R1+0x1aa0] ;  /* 0x001aa00001947983 */ /* 0x000f240000300a00 */
[----:B------:R1:W-:Y:S01]  /*c82c0*/  STL [R1+0x964], R133 ;  /* 0x0009648501007387 */ /* 0x0003e20000100800 */
[----:B------:R-:W5:Y:S01]  /*c82d0*/  LDL.LU.64 R144, [R1+0x1a10] ;  /* 0x001a100001907983 */ /* 0x000f620000300a00 */
[----:B------:R1:W-:Y:S03]  /*c82e0*/  STL [R1+0x190], R3 ;  /* 0x0001900301007387 */ /* 0x0003e60000100800 */
[----:B------:R-:W-:Y:S04]  /*c82f0*/  LDS R170, [R161+0x32680] ;  /* 0x03268000a1aa7984 */ /* 0x000fe80000000800 */
[----:B------:R-:W-:Y:S04]  /*c8300*/  LDS R169, [R189+0x30680] ;  /* 0x03068000bda97984 */ /* 0x000fe80000000800 */
[----:B--2---:R-:W2:Y:S01]  /*c8310*/  LDL.LU.64 R140, [R1+0x1980] ;  /* 0x00198000018c7983 */ /* 0x004ea20000300a00 */
[----:B------:R-:W3:Y:S02]  /*c8320*/  LDL.LU R248, [R1+0x770] ;  /* 0x0007700001f87983 */ /* 0x000ee40000300800 */
[----:B------:R-:W3:Y:S02]  /*c8330*/  LDL.LU R249, [R1+0x774] ;  /* 0x0007740001f97983 */ /* 0x000ee40000300800 */
[----:B------:R-:W3:Y:S01]  /*c8340*/  LDL.LU R250, [R1+0x778] ;  /* 0x0007780001fa7983 */ /* 0x000ee20000300800 */
[----:B------:R-:W3:Y:S01]  /*c8350*/  LDL.LU.64 R156, [R1+0x18f0] ;  /* 0x0018f000019c7983 */ /* 0x000ee20000300a00 */
[----:B-1----:R-:W-:-:S03]  /*c8360*/  IADD3.X R133, R153, R2, RZ, P0, !PT ;  /* 0x0000000299857210 */ /* 0x002fc600007fe4ff */
[----:B------:R-:W1:Y:S01]  /*c8370*/  LDS R171, [R189+0x32680] ;  /* 0x03268000bdab7984 */ /* 0x000e620000000800 */
[----:B------:R-:W-:Y:S02]  /*c8380*/  IMAD.X R3, R137, 0x1, R2, P1 ;  /* 0x0000000189037824 */ /* 0x000fe400008e0602 */
[----:B------:R-:W-:Y:S01]  /*c8390*/  IMAD.MOV.U32 R251, RZ, RZ, R188 ;  /* 0x000000fffffb7224 */ /* 0x000fe200078e00bc */
[----:B------:R-:W-:Y:S01]  /*c83a0*/  HMMA.1688.F32.TF32 R176, R220, R142, R232 ;  /* 0x0000008edcb0723c */ /* 0x000fe200000810e8 */
[----:B------:R1:W-:Y:S01]  /*c83b0*/  STL [R1+0x878], R133 ;  /* 0x0008788501007387 */ /* 0x0003e20000100800 */
[----:B------:R-:W3:Y:S02]  /*c83c0*/  LDL.LU.64 R152, [R1+0x1860] ;  /* 0x0018600001987983 */ /* 0x000ee40000300a00 */
[----:B------:R1:W-:Y:S02]  /*c83d0*/  STL [R1+0x914], R3 ;  /* 0x0009140301007387 */ /* 0x0003e40000100800 */
[----:B------:R-:W3:Y:S01]  /*c83e0*/  LDL.LU.64 R136, [R1+0x17f8] ;  /* 0x0017f80001887983 */ /* 0x000ee20000300a00 */
[----:B------:R-:W3:Y:S04]  /*c83f0*/  LDL.LU.64 R164, [R1+0x17b0] ;  /* 0x0017b00001a47983 */ /* 0x000ee80000300a00 */
[----:B------:R-:W-:Y:S01]  /*c8400*/  LDS R166, [R161+0x36680] ;  /* 0x03668000a1a67984 */ /* 0x000fe20000000800 */
[----:B-1----:R-:W-:Y:S01]  /*c8410*/  IMAD.X R133, R167, 0x1, R2, P2 ;  /* 0x00000001a7857824 */ /* 0x002fe200010e0602 */
[----:B------:R-:W-:-:S02]  /*c8420*/  IADD3.X R3, R163, R2, RZ, P3, !PT ;  /* 0x00000002a3037210 */ /* 0x000fc40001ffe4ff */
[----:B------:R-:W-:Y:S04]  /*c8430*/  LDS R167, [R189+0x36680] ;  /* 0x03668000bda77984 */ /* 0x000fe80000000800 */
[----:B------:R5:W-:Y:S01]  /*c8440*/  STL [R1+0x960], R133 ;  /* 0x0009608501007387 */ /* 0x000be20000100800 */
[----:B------:R2:W-:Y:S01]  /*c8450*/  STL [R1+0x160], R3 ;  /* 0x0001600301007387 */ /* 0x0005e20000100800 */
[-C--:B----4-:R-:W-:Y:S02]  /*c8460*/  IADD3 R160, P0, R148, R132.reuse, RZ ;  /* 0x0000008494a07210 */ /* 0x090fe40007f1e0ff */
[-C--:B-----5:R-:W-:Y:S02]  /*c8470*/  IADD3 R133, P1, R144, R132.reuse, RZ ;  /* 0x0000008490857210 */ /* 0x0a0fe40007f3e0ff */
[----:B--2---:R-:W-:Y:S01]  /*c8480*/  IADD3 R3, P2, R140, R132, RZ ;  /* 0x000000848c037210 */ /* 0x004fe20007f5e0ff */
[----:B------:R-:W-:Y:S01]  /*c8490*/  STL [R1+0x254], R160 ;  /* 0x000254a001007387 */ /* 0x000fe20000100800 */
[----:B------:R-:W-:-:S02]  /*c84a0*/  IMAD.X R148, R149, 0x1, R2, P0 ;  /* 0x0000000195947824 */ /* 0x000fc400000e0602 */
[----:B------:R1:W-:Y:S01]  /*c84b0*/  STL [R1+0x2e4], R133 ;  /* 0x0002e48501007387 */ /* 0x0003e20000100800 */
[----:B------:R2:W-:Y:S02]  /*c84c0*/  STL [R1+0x654], R3 ;  /* 0x0006540301007387 */ /* 0x0005e40000100800 */
[----:B------:R4:W-:Y:S02]  /*c84d0*/  STL [R1+0x24c], R148 ;  /* 0x00024c9401007387 */ /* 0x0009e40000100800 */
[----:B-1----:R-:W-:Y:S01]  /*c84e0*/  IMAD.X R133, R145, 0x1, R2, P1 ;  /* 0x0000000191857824 */ /* 0x002fe200008e0602 */
[----:B--2---:R-:W-:Y:S01]  /*c84f0*/  IADD3.X R3, R141, R2, RZ, P2, !PT ;  /* 0x000000028d037210 */ /* 0x004fe200017fe4ff */
[----:B----4-:R-:W2:Y:S03]  /*c8500*/  LDL.LU.64 R148, [R1+0x1b28] ;  /* 0x001b280001947983 */ /* 0x010ea60000300a00 */
[----:B------:R-:W-:Y:S02]  /*c8510*/  STL [R1+0x2cc], R133 ;  /* 0x0002cc8501007387 */ /* 0x000fe40000100800 */
[----:B------:R-:W4:Y:S01]  /*c8520*/  LDL.LU.64 R144, [R1+0x1ab0] ;  /* 0x001ab00001907983 */ /* 0x000f220000300a00 */
[----:B------:R1:W-:Y:S01]  /*c8530*/  STL [R1+0x64c], R3 ;  /* 0x00064c0301007387 */ /* 0x0003e20000100800 */
[----:B------:R-:W5:Y:S01]  /*c8540*/  LDL.LU.64 R140, [R1+0x1a18] ;  /* 0x001a1800018c7983 */ /* 0x000f620000300a00 */
[----:B---3--:R-:W-:-:S02]  /*c8550*/  IADD3 R160, P1, R152, R132, RZ ;  /* 0x0000008498a07210 */ /* 0x008fc40007f3e0ff */
[-C--:B-1----:R-:W-:Y:S02]  /*c8560*/  IADD3 R3, P0, R156, R132.reuse, RZ ;  /* 0x000000849c037210 */ /* 0x082fe40007f1e0ff */
[----:B------:R-:W-:-:S03]  /*c8570*/  IADD3 R133, P2, R136, R132, RZ ;  /* 0x0000008488857210 */ /* 0x000fc60007f5e0ff */
[----:B------:R1:W-:Y:S01]  /*c8580*/  STL [R1+0x7d0], R3 ;  /* 0x0007d00301007387 */ /* 0x0003e20000100800 */
[----:B------:R-:W-:Y:S02]  /*c8590*/  STL [R1+0x874], R160 ;  /* 0x000874a001007387 */ /* 0x000fe40000100800 */
[--C-:B------:R-:W-:Y:S02]  /*c85a0*/  IMAD.X R156, R157, 0x1, R2.reuse, P0 ;  /* 0x000000019d9c7824 */ /* 0x100fe400000e0602 */
[----:B------:R3:W-:Y:S01]  /*c85b0*/  STL [R1+0x90c], R133 ;  /* 0x00090c8501007387 */ /* 0x0007e20000100800 */
[----:B-1----:R-:W-:Y:S01]  /*c85c0*/  IADD3 R3, P3, R164, R132, RZ ;  /* 0x00000084a4037210 */ /* 0x002fe20007f7e0ff */
[----:B---3--:R-:W-:-:S04]  /*c85d0*/  IMAD.X R133, R153, 0x1, R2, P1 ;  /* 0x0000000199857824 */ /* 0x008fc800008e0602 */
[----:B------:R1:W-:Y:S01]  /*c85e0*/  STL [R1+0x95c], R3 ;  /* 0x00095c0301007387 */ /* 0x0003e20000100800 */
[----:B------:R3:W-:Y:S02]  /*c85f0*/  STL [R1+0x7c8], R156 ;  /* 0x0007c89c01007387 */ /* 0x0007e40000100800 */
[----:B------:R-:W5:Y:S02]  /*c8600*/  LDL.LU.64 R162, [R1+0x1990] ;  /* 0x0019900001a27983 */ /* 0x000f640000300a00 */
[----:B------:R-:W-:Y:S01]  /*c8610*/  STL [R1+0x86c], R133 ;  /* 0x00086c8501007387 */ /* 0x000fe20000100800 */
[----:B-1----:R-:W-:Y:S02]  /*c8620*/  IADD3.X R3, R137, R2, RZ, P2, !PT ;  /* 0x0000000289037210 */ /* 0x002fe400017fe4ff */
[----:B------:R-:W5:Y:S03]  /*c8630*/  LDL.LU.64 R136, [R1+0x1900] ;  /* 0x0019000001887983 */ /* 0x000f660000300a00 */
[----:B------:R1:W-:Y:S02]  /*c8640*/  STL [R1+0x904], R3 ;  /* 0x0009040301007387 */ /* 0x0003e40000100800 */
[----:B---3--:R-:W3:Y:S02]  /*c8650*/  LDL.LU.64 R156, [R1+0x1878] ;  /* 0x00187800019c7983 */ /* 0x008ee40000300a00 */
[----:B------:R-:W3:Y:S02]  /*c8660*/  LDL.LU.64 R152, [R1+0x1800] ;  /* 0x0018000001987983 */ /* 0x000ee40000300a00 */
[----:B-1----:R-:W-:Y:S01]  /*c8670*/  IMAD.X R3, R165, 0x1, R2, P3 ;  /* 0x00000001a5037824 */ /* 0x002fe200018e0602 */
[----:B------:R-:W-:Y:S04]  /*c8680*/  HMMA.1688.F32.TF32 R232, R220, R134, R248 ;  /* 0x00000086dce8723c */ /* 0x000fe800000810f8 */
[----:B------:R5:W-:Y:S04]  /*c8690*/  STL [R1+0x958], R3 ;  /* 0x0009580301007387 */ /* 0x000be80000100800 */
[----:B------:R-:W-:Y:S01]  /*c86a0*/  HMMA.1688.F32.TF32 R184, R168, R128, R184 ;  /* 0x00000080a8b8723c */ /* 0x000fe200000810b8 */
[----:B--2---:R-:W-:-:S02]  /*c86b0*/  IADD3 R160, P0, R148, R132, RZ ;  /* 0x0000008494a07210 */ /* 0x004fc40007f1e0ff */
[----:B----4-:R-:W-:-:S03]  /*c86c0*/  IADD3 R133, P1, R144, R132, RZ ;  /* 0x0000008490857210 */ /* 0x010fc60007f3e0ff */
[----:B------:R-:W-:Y:S01]  /*c86d0*/  STL [R1+0x14c], R160 ;  /* 0x00014ca001007387 */ /* 0x000fe20000100800 */
[----:B-----5:R-:W-:-:S03]  /*c86e0*/  IADD3 R3, P2, R140, R132, RZ ;  /* 0x000000848c037210 */ /* 0x020fc60007f5e0ff */
[----:B------:R-:W-:Y:S01]  /*c86f0*/  STL [R1+0x244], R133 ;  /* 0x0002448501007387 */ /* 0x000fe20000100800 */
[----:B------:R1:W-:Y:S03]  /*c8700*/  STL [R1+0x36f8], R135 ;  /* 0x0036f88701007387 */ /* 0x0003e60000100800 */
[----:B------:R2:W-:Y:S01]  /*c8710*/  STL [R1+0x2c4], R3 ;  /* 0x0002c40301007387 */ /* 0x0005e20000100800 */
[--C-:B-1----:R-:W-:Y:S01]  /*c8720*/  IMAD.X R135, R149, 0x1, R2.reuse, P0 ;  /* 0x0000000195877824 */ /* 0x102fe200000e0602 */
[----:B------:R-:W-:Y:S01]  /*c8730*/  IADD3.X R133, R145, R2, RZ, P1, !PT ;  /* 0x0000000291857210 */ /* 0x000fe20000ffe4ff */
[----:B--2---:R-:W-:-:S03]  /*c8740*/  IMAD.X R3, R141, 0x1, R2, P2 ;  /* 0x000000018d037824 */ /* 0x004fc600010e0602 */
[----:B------:R-:W-:Y:S01]  /*c8750*/  STL [R1+0x144], R135 ;  /* 0x0001448701007387 */ /* 0x000fe20000100800 */
[----:B------:R-:W2:Y:S02]  /*c8760*/  LDL.LU.64 R148, [R1+0x17b8] ;  /* 0x0017b80001947983 */ /* 0x000ea40000300a00 */
[----:B------:R-:W-:Y:S02]  /*c8770*/  STL [R1+0x23c], R133 ;  /* 0x00023c8501007387 */ /* 0x000fe40000100800 */
[----:B------:R-:W4:Y:S01]  /*c8780*/  LDL.LU.64 R144, [R1+0x1b30] ;  /* 0x001b300001907983 */ /* 0x000f220000300a00 */
[----:B------:R1:W-:Y:S01]  /*c8790*/  STL [R1+0x2bc], R3 ;  /* 0x0002bc0301007387 */ /* 0x0003e20000100800 */
[----:B------:R-:W5:Y:S01]  /*c87a0*/  LDL.LU.64 R140, [R1+0x1ab8] ;  /* 0x001ab800018c7983 */ /* 0x000f620000300a00 */
[----:B-1----:R-:W-:-:S05]  /*c87b0*/  IADD3 R3, P0, R162, R132, RZ ;  /* 0x00000084a2037210 */ /* 0x002fca0007f1e0ff */
[----:B------:R1:W-:Y:S01]  /*c87c0*/  STL [R1+0x640], R3 ;  /* 0x0006400301007387 */ /* 0x0003e20000100800 */
[-C--:B------:R-:W-:Y:S02]  /*c87d0*/  IADD3 R135, P1, R136, R132.reuse, RZ ;  /* 0x0000008488877210 */ /* 0x080fe40007f3e0ff */
[----:B---3--:R-:W-:-:S03]  /*c87e0*/  IADD3 R133, P2, R156, R132, RZ ;  /* 0x000000849c857210 */ /* 0x008fc60007f5e0ff */
[----:B------:R-:W-:Y:S01]  /*c87f0*/  STL [R1+0x7c4], R135 ;  /* 0x0007c48701007387 */ /* 0x000fe20000100800 */
[----:B-1----:R-:W-:-:S03]  /*c8800*/  IADD3 R3, P3, R152, R132, RZ ;  /* 0x0000008498037210 */ /* 0x002fc60007f7e0ff */
[----:B------:R-:W-:Y:S01]  /*c8810*/  STL [R1+0x864], R133 ;  /* 0x0008648501007387 */ /* 0x000fe20000100800 */
[----:B------:R1:W-:Y:S03]  /*c8820*/  STL [R1+0x36f4], R128 ;  /* 0x0036f48001007387 */ /* 0x0003e60000100800 */
[----:B------:R3:W-:Y:S01]  /*c8830*/  STL [R1+0x8fc], R3 ;  /* 0x0008fc0301007387 */ /* 0x0007e20000100800 */
[----:B------:R-:W-:Y:S02]  /*c8840*/  STL [R1+0x36f0], R129 ;  /* 0x0036f08101007387 */ /* 0x000fe40000100800 */
[--C-:B-1----:R-:W-:Y:S01]  /*c8850*/  IMAD.X R128, R163, 0x1, R2.reuse, P0 ;  /* 0x00000001a3807824 */ /* 0x102fe200000e0602 */
[----:B---3--:R-:W-:Y:S02]  /*c8860*/  IADD3.X R3, R137, R2, RZ, P1, !PT ;  /* 0x0000000289037210 */ /* 0x008fe40000ffe4ff */
[----:B------:R-:W3:Y:S02]  /*c8870*/  LDL.LU.64 R136, [R1+0x1a28] ;  /* 0x001a280001887983 */ /* 0x000ee40000300a00 */
[----:B------:R1:W-:Y:S02]  /*c8880*/  STL [R1+0x378], R128 ;  /* 0x0003788001007387 */ /* 0x0003e40000100800 */
[----:B-1----:R-:W3:Y:S01]  /*c8890*/  LDL.LU.64 R128, [R1+0x19a0] ;  /* 0x0019a00001807983 */ /* 0x002ee20000300a00 */
[----:B------:R1:W-:Y:S02]  /*c88a0*/  STL [R1+0x7bc], R3 ;  /* 0x0007bc0301007387 */ /* 0x0003e40000100800 */
[----:B------:R-:W3:Y:S02]  /*c88b0*/  LDL.LU.64 R164, [R1+0x1910] ;  /* 0x0019100001a47983 */ /* 0x000ee40000300a00 */
[----:B------:R-:W3:Y:S02]  /*c88c0*/  LDL.LU.64 R162, [R1+0x1890] ;  /* 0x0018900001a27983 */ /* 0x000ee40000300a00 */
[----:B------:R-:W-:-:S02]  /*c88d0*/  IMAD.X R133, R157, 0x1, R2, P2 ;  /* 0x000000019d857824 */ /* 0x000fc400010e0602 */
[----:B-1----:R-:W-:-:S03]  /*c88e0*/  IMAD.X R3, R153, 0x1, R2, P3 ;  /* 0x0000000199037824 */ /* 0x002fc600018e0602 */
[----:B------:R4:W-:Y:S04]  /*c88f0*/  STL [R1+0x85c], R133 ;  /* 0x00085c8501007387 */ /* 0x0009e80000100800 */
[----:B------:R5:W-:Y:S01]  /*c8900*/  STL [R1+0x8f4], R3 ;  /* 0x0008f40301007387 */ /* 0x000be20000100800 */
[-C--:B--2---:R-:W-:Y:S02]  /*c8910*/  IADD3 R135, P0, R148, R132.reuse, RZ ;  /* 0x0000008494877210 */ /* 0x084fe40007f1e0ff */
[-C--:B----4-:R-:W-:Y:S02]  /*c8920*/  IADD3 R133, P1, R144, R132.reuse, RZ ;  /* 0x0000008490857210 */ /* 0x090fe40007f3e0ff */
[----:B-----5:R-:W-:Y:S01]  /*c8930*/  IADD3 R3, P2, R140, R132, RZ ;  /* 0x000000848c037210 */ /* 0x020fe20007f5e0ff */
[----:B------:R1:W-:Y:S02]  /*c8940*/  STL [R1+0x954], R135 ;  /* 0x0009548701007387 */ /* 0x0003e40000100800 */
[----:B------:R2:W-:Y:S02]  /*c8950*/  STL [R1+0x13c], R133 ;  /* 0x00013c8501007387 */ /* 0x0005e40000100800 */
[----:B------:R4:W-:Y:S01]  /*c8960*/  STL [R1+0x234], R3 ;  /* 0x0002340301007387 */ /* 0x0009e20000100800 */
[----:B-1----:R-:W-:Y:S01]  /*c8970*/  IADD3.X R135, R149, R2, RZ, P0, !PT ;  /* 0x0000000295877210 */ /* 0x002fe200007fe4ff */
[----:B--2---:R-:W-:-:S02]  /*c8980*/  IMAD.X R133, R145, 0x1, R2, P1 ;  /* 0x0000000191857824 */ /* 0x004fc400008e0602 */
[----:B----4-:R-:W-:Y:S02]  /*c8990*/  IMAD.X R3, R141, 0x1, R2, P2 ;  /* 0x000000018d037824 */ /* 0x010fe400010e0602 */
[----:B------:R-:W-:Y:S01]  /*c89a0*/  STL [R1+0x950], R135 ;  /* 0x0009508701007387 */ /* 0x000fe20000100800 */
[----:B------:R-:W2:Y:S02]  /*c89b0*/  LDL.LU.64 R152, [R1+0x1810] ;  /* 0x0018100001987983 */ /* 0x000ea40000300a00 */
[----:B------:R-:W-:Y:S02]  /*c89c0*/  STL [R1+0x138], R133 ;  /* 0x0001388501007387 */ /* 0x000fe40000100800 */
[----:B------:R-:W4:Y:S01]  /*c89d0*/  LDL.LU.64 R144, [R1+0x17c0] ;  /* 0x0017c00001907983 */ /* 0x000f220000300a00 */
[----:B------:R3:W-:Y:S01]  /*c89e0*/  STL [R1+0x22c], R3 ;  /* 0x00022c0301007387 */ /* 0x0007e20000100800 */
[----:B------:R-:W5:Y:S01]  /*c89f0*/  LDL.LU.64 R140, [R1+0x1b38] ;  /* 0x001b3800018c7983 */ /* 0x000f620000300a00 */
[----:B---3--:R-:W-:-:S05]  /*c8a00*/  IADD3 R3, P0, R136, R132, RZ ;  /* 0x0000008488037210 */ /* 0x008fca0007f1e0ff */
[----:B------:R1:W-:Y:S01]  /*c8a10*/  STL [R1+0x2b0], R3 ;  /* 0x0002b00301007387 */ /* 0x0003e20000100800 */
[-C--:B------:R-:W-:Y:S02]  /*c8a20*/  IADD3 R135, P1, R128, R132.reuse, RZ ;  /* 0x0000008480877210 */ /* 0x080fe40007f3e0ff */
[-C--:B------:R-:W-:Y:S02]  /*c8a30*/  IADD3 R133, P2, R164, R132.reuse, RZ ;  /* 0x00000084a4857210 */ /* 0x080fe40007f5e0ff */
[----:B-1----:R-:W-:Y:S01]  /*c8a40*/  IADD3 R3, P3, R162, R132, RZ ;  /* 0x00000084a2037210 */ /* 0x002fe20007f7e0ff */
[----:B------:R-:W-:Y:S02]  /*c8a50*/  STL [R1+0x374], R135 ;  /* 0x0003748701007387 */ /* 0x000fe40000100800 */
[----:B------:R1:W-:Y:S01]  /*c8a60*/  STL [R1+0x7b4], R133 ;  /* 0x0007b48501007387 */ /* 0x0003e20000100800 */
[----:B------:R-:W-:Y:S08]  /*c8a70*/  HMMA.1688.F32.TF32 R172, R220, R138, R244 ;  /* 0x0000008adcac723c */ /* 0x000ff000000810f4 */
[C---:B------:R-:W-:Y:S01]  /*c8a80*/  HMMA.1688.F32.TF32 R236, R168.reuse, R124, R236 ;  /* 0x0000007ca8ec723c */ /* 0x040fe200000810ec */
[----:B------:R3:W-:Y:S01]  /*c8a90*/  STL [R1+0x854], R3 ;  /* 0x0008540301007387 */ /* 0x0007e20000100800 */
[----:B------:R-:W5:Y:S06]  /*c8aa0*/  LDL.LU.64 R148, [R1+0x1ac0] ;  /* 0x001ac00001947983 */ /* 0x000f6c0000300a00 */
[C---:B------:R-:W-:Y:S08]  /*c8ab0*/  HMMA.1688.F32.TF32 R192, R168.reuse, R120, R192 ;  /* 0x00000078a8c0723c */ /* 0x040ff000000810c0 */
[C---:B------:R-:W-:Y:S08]  /*c8ac0*/  HMMA.1688.F32.TF32 R196, R168.reuse, R116, R196 ;  /* 0x00000074a8c4723c */ /* 0x040ff000000810c4 */
[C---:B------:R-:W-:Y:S08]  /*c8ad0*/  HMMA.1688.F32.TF32 R200, R168.reuse, R112, R200 ;  /* 0x00000070a8c8723c */ /* 0x040ff000000810c8 */
[C---:B------:R-:W-:Y:S08]  /*c8ae0*/  HMMA.1688.F32.TF32 R204, R168.reuse, R108, R204 ;  /* 0x0000006ca8cc723c */ /* 0x040ff000000810cc */
[----:B------:R-:W-:Y:S01]  /*c8af0*/  HMMA.1688.F32.TF32 R208, R168, R104, R208 ;  /* 0x00000068a8d0723c */ /* 0x000fe200000810d0 */
[----:B-1----:R-:W-:-:S07]  /*c8b00*/  IADD3.X R133, R137, R2, RZ, P0, !PT ;  /* 0x0000000289857210 */ /* 0x002fce00007fe4ff */
[C---:B------:R-:W-:Y:S08]  /*c8b10*/  HMMA.1688.F32.TF32 R212, R168.reuse, R100, R212 ;  /* 0x00000064a8d4723c */ /* 0x040ff000000810d4 */
[----:B------:R-:W-:Y:S01]  /*c8b20*/  HMMA.1688.F32.TF32 R216, R168, R96, R216 ;  /* 0x00000060a8d8723c */ /* 0x000fe200000810d8 */
[----:B---3--:R-:W-:-:S07]  /*c8b30*/  IMAD.X R3, R129, 0x1, R2, P1 ;  /* 0x0000000181037824 */ /* 0x008fce00008e0602 */
[C---:B------:R-:W-:Y:S01]  /*c8b40*/  HMMA.1688.F32.TF32 R228, R168.reuse, R92, R228 ;  /* 0x0000005ca8e4723c */ /* 0x040fe200000810e4 */
[----:B------:R1:W-:Y:S01]  /*c8b50*/  STL [R1+0x2a8], R133 ;  /* 0x0002a88501007387 */ /* 0x0003e20000100800 */
[----:B------:R-:W3:Y:S02]  /*c8b60*/  LDL.LU.64 R136, [R1+0x1a38] ;  /* 0x001a380001887983 */ /* 0x000ee40000300a00 */
[----:B------:R1:W-:Y:S02]  /*c8b70*/  STL [R1+0x35c], R3 ;  /* 0x00035c0301007387 */ /* 0x0003e40000100800 */
[----:B------:R-:W3:Y:S01]  /*c8b80*/  LDL.LU.64 R128, [R1+0x19a8] ;  /* 0x0019a80001807983 */ /* 0x000ee20000300a00 */
[----:B------:R-:W3:Y:S01]  /*c8b90*/  LDL.LU.64 R156, [R1+0x1920] ;  /* 0x00192000019c7983 */ /* 0x000ee20000300a00 */
[C---:B------:R-:W-:Y:S08]  /*c8ba0*/  HMMA.1688.F32.TF32 R224, R168.reuse, R88, R224 ;  /* 0x00000058a8e0723c */ /* 0x040ff000000810e0 */
[C---:B------:R-:W-:Y:S08]  /*c8bb0*/  HMMA.1688.F32.TF32 R180, R168.reuse, R80, R180 ;  /* 0x00000050a8b4723c */ /* 0x040ff000000810b4 */
[----:B------:R-:W-:Y:S01]  /*c8bc0*/  HMMA.1688.F32.TF32 R176, R168, R76, R176 ;  /* 0x0000004ca8b0723c */ /* 0x000fe200000810b0 */
[----:B------:R-:W-:Y:S01]  /*c8bd0*/  IMAD.MOV.U32 R160, RZ, RZ, c[0x0][0x180] ;  /* 0x00006000ffa07624 */ /* 0x000fe200078e00ff */
[----:B------:R-:W-:Y:S01]  /*c8be0*/  LDS R164, [R161+0x34680] ;  /* 0x03468000a1a47984 */ /* 0x000fe20000000800 */
[----:B-1----:R-:W-:-:S05]  /*c8bf0*/  IMAD.X R133, R165, 0x1, R2, P2 ;  /* 0x00000001a5857824 */ /* 0x002fca00010e0602 */
[----:B------:R-:W-:Y:S01]  /*c8c00*/  HMMA.1688.F32.TF32 R220, R168, R84, R240 ;  /* 0x00000054a8dc723c */ /* 0x000fe200000810f0 */
[----:B------:R-:W-:-:S07]  /*c8c10*/  IADD3.X R3, R163, R2, RZ, P3, !PT ;  /* 0x00000002a3037210 */ /* 0x000fce0001ffe4ff */
[----:B------:R-:W-:Y:S01]  /*c8c20*/  HMMA.1688.F32.TF32 R172, R168, R72, R172 ;  /* 0x00000048a8ac723c */ /* 0x000fe200000810ac */
[----:B------:R-:W1:Y:S04]  /*c8c30*/  LDS R165, [R189+0x34680] ;  /* 0x03468000bda57984 */ /* 0x000e680000000800 */
[----:B------:R4:W-:Y:S01]  /*c8c40*/  STL [R1+0x7ac], R133 ;  /* 0x0007ac8501007387 */ /* 0x0009e20000100800 */
[----:B------:R5:W-:Y:S01]  /*c8c50*/  STL [R1+0x84c], R3 ;  /* 0x00084c0301007387 */ /* 0x000be20000100800 */
[-C--:B--2---:R-:W-:Y:S02]  /*c8c60*/  IADD3 R135, P0, R152, R132.reuse, RZ ;  /* 0x0000008498877210 */ /* 0x084fe40007f1e0ff */
[-C--:B----4-:R-:W-:Y:S02]  /*c8c70*/  IADD3 R133, P1, R144, R132.reuse, RZ ;  /* 0x0000008490857210 */ /* 0x090fe40007f3e0ff */
[----:B-----5:R-:W-:Y:S01]  /*c8c80*/  IADD3 R3, P2, R140, R132, RZ ;  /* 0x000000848c037210 */ /* 0x020fe20007f5e0ff */
[----:B------:R2:W-:Y:S02]  /*c8c90*/  STL [R1+0x8dc], R135 ;  /* 0x0008dc8701007387 */ /* 0x0005e40000100800 */
[----:B------:R4:W-:Y:S02]  /*c8ca0*/  STL [R1+0x94c], R133 ;  /* 0x00094c8501007387 */ /* 0x0009e40000100800 */
[----:B------:R5:W-:Y:S01]  /*c8cb0*/  STL [R1+0x134], R3 ;  /* 0x0001340301007387 */ /* 0x000be20000100800 */
[----:B--2---:R-:W-:-:S02]  /*c8cc0*/  IMAD.X R135, R153, 0x1, R2, P0 ;  /* 0x0000000199877824 */ /* 0x004fc400000e0602 */
[----:B----4-:R-:W-:Y:S01]  /*c8cd0*/  IMAD.X R133, R145, 0x1, R2, P1 ;  /* 0x0000000191857824 */ /* 0x010fe200008e0602 */
[----:B-----5:R-:W-:Y:S02]  /*c8ce0*/  IADD3.X R3, R141, R2, RZ, P2, !PT ;  /* 0x000000028d037210 */ /* 0x020fe400017fe4ff */
[----:B------:R-:W-:Y:S01]  /*c8cf0*/  STL [R1+0x8d4], R135 ;  /* 0x0008d48701007387 */ /* 0x000fe20000100800 */
[----:B------:R-:W2:Y:S02]  /*c8d00*/  LDL.LU.64 R152, [R1+0x18a0] ;  /* 0x0018a00001987983 */ /* 0x000ea40000300a00 */
[----:B------:R-:W-:Y:S02]  /*c8d10*/  STL [R1+0x948], R133 ;  /* 0x0009488501007387 */ /* 0x000fe40000100800 */
[----:B------:R-:W4:Y:S01]  /*c8d20*/  LDL.LU.64 R144, [R1+0x1828] ;  /* 0x0018280001907983 */ /* 0x000f220000300a00 */
[----:B------:R5:W-:Y:S01]  /*c8d30*/  STL [R1+0x130], R3 ;  /* 0x0001300301007387 */ /* 0x000be20000100800 */
[----:B------:R-:W4:Y:S01]  /*c8d40*/  LDL.LU.64 R140, [R1+0x17d0] ;  /* 0x0017d000018c7983 */ /* 0x000f220000300a00 */
[----:B-----5:R-:W-:-:S05]  /*c8d50*/  IADD3 R3, P0, R148, R132, RZ ;  /* 0x0000008494037210 */ /* 0x020fca0007f1e0ff */
[----:B------:R5:W-:Y:S01]  /*c8d60*/  STL [R1+0x220], R3 ;  /* 0x0002200301007387 */ /* 0x000be20000100800 */
[-C--:B---3--:R-:W-:Y:S02]  /*c8d70*/  IADD3 R135, P1, R136, R132.reuse, RZ ;  /* 0x0000008488877210 */ /* 0x088fe40007f3e0ff */
[-C--:B------:R-:W-:Y:S02]  /*c8d80*/  IADD3 R133, P2, R128, R132.reuse, RZ ;  /* 0x0000008480857210 */ /* 0x080fe40007f5e0ff */
[----:B-----5:R-:W-:Y:S01]  /*c8d90*/  IADD3 R3, P3, R156, R132, RZ ;  /* 0x000000849c037210 */ /* 0x020fe20007f7e0ff */
[----:B------:R3:W-:Y:S02]  /*c8da0*/  STL [R1+0x2a4], R135 ;  /* 0x0002a48701007387 */ /* 0x0007e40000100800 */
[----:B------:R5:W-:Y:S02]  /*c8db0*/  STL [R1+0x354], R133 ;  /* 0x0003548501007387 */ /* 0x000be40000100800 */
[----:B------:R1:W-:Y:S02]  /*c8dc0*/  STL [R1+0x7a4], R3 ;  /* 0x0007a40301007387 */ /* 0x0003e40000100800 */
[----:B---3--:R-:W-:-:S02]  /*c8dd0*/  IMAD.X R135, R149, 0x1, R2, P0 ;  /* 0x0000000195877824 */ /* 0x008fc400000e0602 */
[--C-:B-----5:R-:W-:Y:S01]  /*c8de0*/  IMAD.X R133, R137, 0x1, R2.reuse, P1 ;  /* 0x0000000189857824 */ /* 0x120fe200008e0602 */
[----:B-1----:R-:W-:Y:S02]  /*c8df0*/  IADD3.X R3, R129, R2, RZ, P2, !PT ;  /* 0x0000000281037210 */ /* 0x002fe400017fe4ff */
[----:B------:R-:W-:Y:S01]  /*c8e00*/  STL [R1+0x218], R135 ;  /* 0x0002188701007387 */ /* 0x000fe20000100800 */
[----:B------:R-:W3:Y:S02]  /*c8e10*/  LDL.LU.64 R162, [R1+0x1b40] ;  /* 0x001b400001a27983 */ /* 0x000ee40000300a00 */
[----:B------:R-:W-:Y:S02]  /*c8e20*/  STL [R1+0x29c], R133 ;  /* 0x00029c8501007387 */ /* 0x000fe40000100800 */
[----:B------:R-:W5:Y:S01]  /*c8e30*/  LDL.LU.64 R148, [R1+0x1ac8] ;  /* 0x001ac80001947983 */ /* 0x000f620000300a00 */
[----:B------:R1:W-:Y:S01]  /*c8e40*/  STL [R1+0x34c], R3 ;  /* 0x00034c0301007387 */ /* 0x0003e20000100800 */
[----:B------:R-:W5:Y:S02]  /*c8e50*/  LDL.LU.64 R136, [R1+0x1a48] ;  /* 0x001a480001887983 */ /* 0x000f640000300a00 */
[----:B------:R-:W5:Y:S02]  /*c8e60*/  LDL.LU.64 R128, [R1+0x19b8] ;  /* 0x0019b80001807983 */ /* 0x000f640000300a00 */
[----:B-1----:R-:W-:-:S05]  /*c8e70*/  IMAD.X R3, R157, 0x1, R2, P3 ;  /* 0x000000019d037824 */ /* 0x002fca00018e0602 */
[----:B------:R1:W-:Y:S01]  /*c8e80*/  STL [R1+0x79c], R3 ;  /* 0x00079c0301007387 */ /* 0x0003e20000100800 */
[-C--:B--2---:R-:W-:Y:S02]  /*c8e90*/  IADD3 R135, P0, R152, R132.reuse, RZ ;  /* 0x0000008498877210 */ /* 0x084fe40007f1e0ff */
[-C--:B----4-:R-:W-:Y:S02]  /*c8ea0*/  IADD3 R133, P1, R144, R132.reuse, RZ ;  /* 0x0000008490857210 */ /* 0x090fe40007f3e0ff */
[----:B-1----:R-:W-:Y:S01]  /*c8eb0*/  IADD3 R3, P2, R140, R132, RZ ;  /* 0x000000848c037210 */ /* 0x002fe20007f5e0ff */
[----:B------:R1:W-:Y:S02]  /*c8ec0*/  STL [R1+0x844], R135 ;  /* 0x0008448701007387 */ /* 0x0003e40000100800 */
[----:B------:R2:W-:Y:S02]  /*c8ed0*/  STL [R1+0x8cc], R133 ;  /* 0x0008cc8501007387 */ /* 0x0005e40000100800 */
[----:B------:R4:W-:Y:S01]  /*c8ee0*/  STL [R1+0x944], R3 ;  /* 0x0009440301007387 */ /* 0x0009e20000100800 */
[--C-:B-1----:R-:W-:Y:S01]  /*c8ef0*/  IMAD.X R135, R153, 0x1, R2.reuse, P0 ;  /* 0x0000000199877824 */ /* 0x102fe200000e0602 */
[----:B--2---:R-:W-:Y:S01]  /*c8f00*/  IADD3.X R133, R145, R2, RZ, P1, !PT ;  /* 0x0000000291857210 */ /* 0x004fe20000ffe4ff */
[----:B----4-:R-:W-:-:S03]  /*c8f10*/  IMAD.X R3, R141, 0x1, R2, P2 ;  /* 0x000000018d037824 */ /* 0x010fc600010e0602 */
[----:B------:R-:W-:Y:S01]  /*c8f20*/  STL [R1+0x81c], R135 ;  /* 0x00081c8701007387 */ /* 0x000fe20000100800 */
[----:B------:R-:W2:Y:S02]  /*c8f30*/  LDL.LU.64 R156, [R1+0x1930] ;  /* 0x00193000019c7983 */ /* 0x000ea40000300a00 */
[----:B------:R3:W-:Y:S02]  /*c8f40*/  STL [R1+0x8c4], R133 ;  /* 0x0008c48501007387 */ /* 0x0007e40000100800 */
[----:B------:R-:W4:Y:S01]  /*c8f50*/  LDL.LU.64 R152, [R1+0x18b8] ;  /* 0x0018b80001987983 */ /* 0x000f220000300a00 */
[----:B------:R1:W-:Y:S01]  /*c8f60*/  STL [R1+0x940], R3 ;  /* 0x0009400301007387 */ /* 0x0003e20000100800 */
[----:B------:R-:W4:Y:S02]  /*c8f70*/  LDL.LU.64 R144, [R1+0x1840] ;  /* 0x0018400001907983 */ /* 0x000f240000300a00 */
[----:B------:R-:W4:Y:S01]  /*c8f80*/  LDL.LU.64 R140, [R1+0x17e0] ;  /* 0x0017e000018c7983 */ /* 0x000f220000300a00 */
[----:B---3--:R-:W-:-:S02]  /*c8f90*/  IADD3 R133, P0, R162, R132, RZ ;  /* 0x00000084a2857210 */ /* 0x008fc40007f1e0ff */
[-C--:B-----5:R-:W-:Y:S02]  /*c8fa0*/  IADD3 R135, P1, R148, R132.reuse, RZ ;  /* 0x0000008494877210 */ /* 0x0a0fe40007f3e0ff */
[-C--:B-1----:R-:W-:Y:S01]  /*c8fb0*/  IADD3 R3, P2, R136, R132.reuse, RZ ;  /* 0x0000008488037210 */ /* 0x082fe20007f5e0ff */
[----:B------:R1:W-:Y:S02]  /*c8fc0*/  STL [R1+0x12c], R133 ;  /* 0x00012c8501007387 */ /* 0x0003e40000100800 */
[----:B------:R3:W-:Y:S02]  /*c8fd0*/  STL [R1+0x214], R135 ;  /* 0x0002148701007387 */ /* 0x0007e40000100800 */
[----:B------:R5:W-:Y:S01]  /*c8fe0*/  STL [R1+0x290], R3 ;  /* 0x0002900301007387 */ /* 0x000be20000100800 */
[----:B-1----:R-:W-:Y:S02]  /*c8ff0*/  IADD3 R133, P3, R128, R132, RZ ;  /* 0x0000008480857210 */ /* 0x002fe40007f7e0ff */
[----:B---3--:R-:W-:Y:S01]  /*c9000*/  IADD3.X R135, R149, R2, RZ, P1, !PT ;  /* 0x0000000295877210 */ /* 0x008fe20000ffe4ff */
[----:B-----5:R-:W-:-:S02]  /*c9010*/  IMAD.X R3, R163, 0x1, R2, P0 ;  /* 0x00000001a3037824 */ /* 0x020fc400000e0602 */
[----:B------:R1:W-:Y:S04]  /*c9020*/  STL [R1+0x344], R133 ;  /* 0x0003448501007387 */ /* 0x0003e80000100800 */
[----:B------:R3:W-:Y:S01]  /*c9030*/  STL [R1+0x128], R3 ;  /* 0x0001280301007387 */ /* 0x0007e20000100800 */
[----:B------:R-:W-:Y:S02]  /*c9040*/  STL [R1+0x20c], R135 ;  /* 0x00020c8701007387 */ /* 0x000fe40000100800 */
[----:B------:R-:W5:Y:S02]  /*c9050*/  LDL.LU.64 R162, [R1+0x1b48] ;  /* 0x001b480001a27983 */ /* 0x000f640000300a00 */
[--C-:B-1----:R-:W-:Y:S02]  /*c9060*/  IMAD.X R133, R137, 0x1, R2.reuse, P2 ;  /* 0x0000000189857824 */ /* 0x102fe400010e0602 */
[----:B---3--:R-:W-:-:S03]  /*c9070*/  IMAD.X R3, R129, 0x1, R2, P3 ;  /* 0x0000000181037824 */ /* 0x008fc600018e0602 */
[----:B------:R-:W-:Y:S01]  /*c9080*/  STL [R1+0x284], R133 ;  /* 0x0002848501007387 */ /* 0x000fe20000100800 */
[----:B------:R-:W3:Y:S03]  /*c9090*/  LDL.LU.64 R148, [R1+0x1ad0] ;  /* 0x001ad00001947983 */ /* 0x000ee60000300a00 */
[----:B------:R2:W-:Y:S01]  /*c90a0*/  STL [R1+0x338], R3 ;  /* 0x0003380301007387 */ /* 0x0005e20000100800 */
[----:B------:R-:W3:Y:S02]  /*c90b0*/  LDL.LU.64 R136, [R1+0x1a50] ;  /* 0x001a500001887983 */ /* 0x000ee40000300a00 */
[----:B------:R-:W3:Y:S01]  /*c90c0*/  LDL.LU.64 R128, [R1+0x19c8] ;  /* 0x0019c80001807983 */ /* 0x000ee20000300a00 */
[-C--:B--2---:R-:W-:Y:S02]  /*c90d0*/  IADD3 R3, P0, R156, R132.reuse, RZ ;  /* 0x000000849c037210 */ /* 0x084fe40007f1e0ff */
[----:B----4-:R-:W-:-:S03]  /*c90e0*/  IADD3 R133, P1, R152, R132, RZ ;  /* 0x0000008498857210 */ /* 0x010fc60007f3e0ff */
[----:B------:R1:W-:Y:S02]  /*c90f0*/  STL [R1+0x790], R3 ;  /* 0x0007900301007387 */ /* 0x0003e40000100800 */
[----:B------:R2:W-:Y:S01]  /*c9100*/  STL [R1+0x810], R133 ;  /* 0x0008108501007387 */ /* 0x0005e20000100800 */
[----:B------:R-:W-:Y:S02]  /*c9110*/  IADD3.X R135, R157, R2, RZ, P0, !PT ;  /* 0x000000029d877210 */ /* 0x000fe400007fe4ff */
[-C--:B-1----:R-:W-:Y:S02]  /*c9120*/  IADD3 R3, P2, R144, R132.reuse, RZ ;  /* 0x0000008490037210 */ /* 0x082fe40007f5e0ff */
[----:B--2---:R-:W-:-:S03]  /*c9130*/  IADD3 R133, P3, R140, R132, RZ ;  /* 0x000000848c857210 */ /* 0x004fc60007f7e0ff */
[----:B------:R1:W-:Y:S02]  /*c9140*/  STL [R1+0x8b8], R3 ;  /* 0x0008b80301007387 */ /* 0x0003e40000100800 */
[----:B------:R2:W-:Y:S02]  /*c9150*/  STL [R1+0x938], R133 ;  /* 0x0009388501007387 */ /* 0x0005e40000100800 */
[----:B------:R-:W-:Y:S02]  /*c9160*/  STL [R1+0x77c], R135 ;  /* 0x00077c8701007387 */ /* 0x000fe40000100800 */
[----:B------:R-:W4:Y:S02]  /*c9170*/  LDL.LU.64 R156, [R1+0x1948] ;  /* 0x00194800019c7983 */ /* 0x000f240000300a00 */
[--C-:B-1----:R-:W-:Y:S02]  /*c9180*/  IMAD.X R3, R153, 0x1, R2.reuse, P1 ;  /* 0x0000000199037824 */ /* 0x102fe400008e0602 */
[----:B--2---:R-:W-:-:S03]  /*c9190*/  IMAD.X R133, R145, 0x1, R2, P2 ;  /* 0x0000000191857824 */ /* 0x004fc600010e0602 */
[----:B------:R1:W-:Y:S02]  /*c91a0*/  STL [R1+0x804], R3 ;  /* 0x0008040301007387 */ /* 0x0003e40000100800 */
[----:B------:R5:W-:Y:S02]  /*c91b0*/  STL [R1+0x89c], R133 ;  /* 0x00089c8501007387 */ /* 0x000be40000100800 */
[----:B------:R-:W2:Y:S02]  /*c91c0*/  LDL.LU.64 R152, [R1+0x18c8] ;  /* 0x0018c80001987983 */ /* 0x000ea40000300a00 */
[----:B------:R-:W2:Y:S01]  /*c91d0*/  LDL.LU.64 R144, [R1+0x1850] ;  /* 0x0018500001907983 */ /* 0x000ea20000300a00 */
[----:B-1----:R-:W-:-:S05]  /*c91e0*/  IADD3.X R3, R141, R2, RZ, P3, !PT ;  /* 0x000000028d037210 */ /* 0x002fca0001ffe4ff */
[----:B------:R3:W-:Y:S01]  /*c91f0*/  STL [R1+0x934], R3 ;  /* 0x0009340301007387 */ /* 0x0007e20000100800 */
[----:B------:R-:W2:Y:S01]  /*c9200*/  LDL.LU.64 R140, [R1+0x17f0] ;  /* 0x0017f000018c7983 */ /* 0x000ea20000300a00 */
[----:B-----5:R-:W-:-:S05]  /*c9210*/  IADD3 R133, P0, R162, R132, RZ ;  /* 0x00000084a2857210 */ /* 0x020fca0007f1e0ff */
[----:B------:R1:W-:Y:S01]  /*c9220*/  STL [R1+0x124], R133 ;  /* 0x0001248501007387 */ /* 0x0003e20000100800 */
[-C--:B---3--:R-:W-:Y:S01]  /*c9230*/  IADD3 R3, P1, R148, R132.reuse, RZ ;  /* 0x0000008494037210 */ /* 0x088fe20007f3e0ff */
[----:B------:R-:W-:Y:S01]  /*c9240*/  IMAD.X R135, R163, 0x1, R2, P0 ;  /* 0x00000001a3877824 */ /* 0x000fe200000e0602 */
[----:B-1----:R-:W-:-:S03]  /*c9250*/  IADD3 R133, P2, R136, R132, RZ ;  /* 0x0000008488857210 */ /* 0x002fc60007f5e0ff */
[----:B------:R1:W-:Y:S04]  /*c9260*/  STL [R1+0x204], R3 ;  /* 0x0002040301007387 */ /* 0x0003e80000100800 */
[----:B------:R3:W-:Y:S01]  /*c9270*/  STL [R1+0x270], R133 ;  /* 0x0002708501007387 */ /* 0x0007e20000100800 */
[----:B-1----:R-:W-:Y:S01]  /*c9280*/  IADD3 R3, P3, R128, R132, RZ ;  /* 0x0000008480037210 */ /* 0x002fe20007f7e0ff */
[----:B---3--:R-:W-:-:S04]  /*c9290*/  IMAD.X R133, R149, 0x1, R2, P1 ;  /* 0x0000000195857824 */ /* 0x008fc800008e0602 */
[----:B------:R1:W-:Y:S01]  /*c92a0*/  STL [R1+0x328], R3 ;  /* 0x0003280301007387 */ /* 0x0003e20000100800 */
[----:B------:R-:W-:Y:S02]  /*c92b0*/  STL [R1+0x120], R135 ;  /* 0x0001208701007387 */ /* 0x000fe40000100800 */
[----:B------:R-:W3:Y:S01]  /*c92c0*/  LDL.LU.64 R148, [R1+0x1b50] ;  /* 0x001b500001947983 */ /* 0x000ee20000300a00 */
[----:B------:R5:W-:Y:S01]  /*c92d0*/  STL [R1+0x1fc], R133 ;  /* 0x0001fc8501007387 */ /* 0x000be20000100800 */
[----:B-1----:R-:W-:-:S03]  /*c92e0*/  IADD3.X R3, R137, R2, RZ, P2, !PT ;  /* 0x0000000289037210 */ /* 0x002fc600017fe4ff */
[----:B------:R-:W3:Y:S02]  /*c92f0*/  LDL.LU.64 R136, [R1+0x1ad8] ;  /* 0x001ad80001887983 */ /* 0x000ee40000300a00 */
[----:B------:R4:W-:Y:S02]  /*c9300*/  STL [R1+0x26c], R3 ;  /* 0x00026c0301007387 */ /* 0x0009e40000100800 */
[----:B-----5:R-:W-:Y:S02]  /*c9310*/  IMAD.X R133, R129, 0x1, R2, P3 ;  /* 0x0000000181857824 */ /* 0x020fe400018e0602 */
[----:B------:R-:W5:Y:S03]  /*c9320*/  LDL.LU.64 R128, [R1+0x1a58] ;  /* 0x001a580001807983 */ /* 0x000f660000300a00 */
[----:B------:R-:W-:Y:S01]  /*c9330*/  STL [R1+0x324], R133 ;  /* 0x0003248501007387 */ /* 0x000fe20000100800 */
[----:B----4-:R-:W-:-:S05]  /*c9340*/  IADD3 R3, P0, R156, R132, RZ ;  /* 0x000000849c037210 */ /* 0x010fca0007f1e0ff */
[----:B------:R2:W-:Y:S02]  /*c9350*/  STL [R1+0x774], R3 ;  /* 0x0007740301007387 */ /* 0x0005e40000100800 */
[-C--:B--2---:R-:W-:Y:S02]  /*c9360*/  IADD3 R3, P1, R152, R132.reuse, RZ ;  /* 0x0000008498037210 */ /* 0x084fe40007f3e0ff */
[----:B------:R-:W-:-:S03]  /*c9370*/  IADD3 R135, P2, R144, R132, RZ ;  /* 0x0000008490877210 */ /* 0x000fc60007f5e0ff */
[----:B------:R1:W-:Y:S02]  /*c9380*/  STL [R1+0x7f0], R3 ;  /* 0x0007f00301007387 */ /* 0x0003e40000100800 */
[----:B------:R2:W-:Y:S01]  /*c9390*/  STL [R1+0x88c], R135 ;  /* 0x00088c8701007387 */ /* 0x0005e20000100800 */
[----:B------:R-:W-:Y:S01]  /*c93a0*/  IADD3 R133, P3, R140, R132, RZ ;  /* 0x000000848c857210 */ /* 0x000fe20007f7e0ff */
[----:B-1----:R-:W-:Y:S01]  /*c93b0*/  IMAD.X R3, R157, 0x1, R2, P0 ;  /* 0x000000019d037824 */ /* 0x002fe200000e0602 */
[----:B--2---:R-:W-:-:S03]  /*c93c0*/  IADD3.X R135, R153, R2, RZ, P1, !PT ;  /* 0x0000000299877210 */ /* 0x004fc60000ffe4ff */
[----:B------:R1:W-:Y:S01]  /*c93d0*/  STL [R1+0x928], R133 ;  /* 0x0009288501007387 */ /* 0x0003e20000100800 */
[----:B------:R2:W-:Y:S02]  /*c93e0*/  STL [R1+0x66c], R3 ;  /* 0x00066c0301007387 */ /* 0x0005e40000100800 */
[----:B------:R-:W-:Y:S02]  /*c93f0*/  STL [R1+0x7ec], R135 ;  /* 0x0007ec8701007387 */ /* 0x000fe40000100800 */
[--C-:B-1----:R-:W-:Y:S02]  /*c9400*/  IMAD.X R133, R145, 0x1, R2.reuse, P2 ;  /* 0x0000000191857824 */ /* 0x102fe400010e0602 */
[----:B--2---:R-:W-:Y:S01]  /*c9410*/  IMAD.X R3, R141, 0x1, R2, P3 ;  /* 0x000000018d037824 */ /* 0x004fe200018e0602 */
[----:B------:R-:W2:Y:S02]  /*c9420*/  LDL.LU.64 R144, [R1+0x19d8] ;  /* 0x0019d80001907983 */ /* 0x000ea40000300a00 */
[----:B------:R3:W-:Y:S02]  /*c9430*/  STL [R1+0x888], R133 ;  /* 0x0008888501007387 */ /* 0x0007e40000100800 */
[----:B------:R-:W4:Y:S01]  /*c9440*/  LDL.LU.64 R140, [R1+0x1960] ;  /* 0x00196000018c7983 */ /* 0x000f220000300a00 */
[----:B------:R1:W-:Y:S01]  /*c9450*/  STL [R1+0x924], R3 ;  /* 0x0009240301007387 */ /* 0x0003e20000100800 */
[----:B------:R-:W4:Y:S01]  /*c9460*/  LDL.LU.64 R162, [R1+0x18e0] ;  /* 0x0018e00001a27983 */ /* 0x000f220000300a00 */
[----:B---3--:R-:W-:-:S05]  /*c9470*/  IADD3 R133, P0, R148, R132, RZ ;  /* 0x0000008494857210 */ /* 0x008fca0007f1e0ff */
[----:B------:R3:W-:Y:S01]  /*c9480*/  STL [R1+0x11c], R133 ;  /* 0x00011c8501007387 */ /* 0x0007e20000100800 */
[----:B------:R-:W4:Y:S01]  /*c9490*/  LDL.LU.64 R156, [R1+0x1870] ;  /* 0x00187000019c7983 */ /* 0x000f220000300a00 */
[----:B-1----:R-:W-:Y:S02]  /*c94a0*/  IADD3 R3, P1, R136, R132, RZ ;  /* 0x0000008488037210 */ /* 0x002fe40007f3e0ff */
[----:B------:R-:W-:-:S03]  /*c94b0*/  IADD3.X R135, R149, R2, RZ, P0, !PT ;  /* 0x0000000295877210 */ /* 0x000fc600007fe4ff */
[----:B------:R5:W-:Y:S01]  /*c94c0*/  STL [R1+0x1f4], R3 ;  /* 0x0001f40301007387 */ /* 0x000be20000100800 */
[----:B---3--:R-:W-:Y:S01]  /*c94d0*/  IMAD.X R133, R137, 0x1, R2, P1 ;  /* 0x0000000189857824 */ /* 0x008fe200008e0602 */
[----:B-----5:R-:W-:-:S05]  /*c94e0*/  IADD3 R3, P2, R128, R132, RZ ;  /* 0x0000008480037210 */ /* 0x020fca0007f5e0ff */
[----:B------:R1:W-:Y:S01]  /*c94f0*/  STL [R1+0x25c], R3 ;  /* 0x00025c0301007387 */ /* 0x0003e20000100800 */
[----:B------:R-:W-:Y:S02]  /*c9500*/  STL [R1+0x118], R135 ;  /* 0x0001188701007387 */ /* 0x000fe40000100800 */
[----:B------:R-:W3:Y:S02]  /*c9510*/  LDL.LU.64 R148, [R1+0x1808] ;  /* 0x0018080001947983 */ /* 0x000ee40000300a00 */
[----:B------:R-:W-:Y:S01]  /*c9520*/  STL [R1+0x1f0], R133 ;  /* 0x0001f08501007387 */ /* 0x000fe20000100800 */
[----:B------:R-:W5:Y:S01]  /*c9530*/  LDL.LU.64 R136, [R1+0x1b58] ;  /* 0x001b580001887983 */ /* 0x000f620000300a00 */
[----:B-1----:R-:W-:-:S05]  /*c9540*/  IMAD.X R3, R129, 0x1, R2, P2 ;  /* 0x0000000181037824 */ /* 0x002fca00010e0602 */
[----:B------:R2:W-:Y:S01]  /*c9550*/  STL [R1+0x258], R3 ;  /* 0x0002580301007387 */ /* 0x0005e20000100800 */
[----:B------:R-:W5:Y:S01]  /*c9560*/  LDL.LU.64 R128, [R1+0x1ae0] ;  /* 0x001ae00001807983 */ /* 0x000f620000300a00 */
[-C--:B--2---:R-:W-:Y:S02]  /*c9570*/  IADD3 R3, P0, R144, R132.reuse, RZ ;  /* 0x0000008490037210 */ /* 0x084fe40007f1e0ff */
[-C--:B----4-:R-:W-:Y:S02]  /*c9580*/  IADD3 R135, P1, R140, R132.reuse, RZ ;  /* 0x000000848c877210 */ /* 0x090fe40007f3e0ff */
[----:B------:R-:W-:Y:S01]  /*c9590*/  IADD3 R133, P2, R162, R132, RZ ;  /* 0x00000084a2857210 */ /* 0x000fe20007f5e0ff */
[----:B------:R-:W-:Y:S02]  /*c95a0*/  STL [R1+0x310], R3 ;  /* 0x0003100301007387 */ /* 0x000fe40000100800 */
[----:B------:R-:W-:Y:S02]  /*c95b0*/  STL [R1+0x660], R135 ;  /* 0x0006608701007387 */ /* 0x000fe40000100800 */
[----:B------:R1:W-:Y:S02]  /*c95c0*/  STL [R1+0x7e0], R133 ;  /* 0x0007e08501007387 */ /* 0x0003e40000100800 */
[----:B-1----:R-:W-:-:S02]  /*c95d0*/  IADD3.X R133, R145, R2, RZ, P0, !PT ;  /* 0x0000000291857210 */ /* 0x002fc400007fe4ff */
[----:B------:R-:W-:-:S05]  /*c95e0*/  IADD3 R3, P3, R156, R132, RZ ;  /* 0x000000849c037210 */ /* 0x000fca0007f7e0ff */
[----:B------:R1:W-:Y:S01]  /*c95f0*/  STL [R1+0x884], R3 ;  /* 0x0008840301007387 */ /* 0x0003e20000100800 */
[----:B------:R-:W2:Y:S02]  /*c9600*/  LDL.LU.64 R144, [R1+0x1a60] ;  /* 0x001a600001907983 */ /* 0x000ea40000300a00 */
[----:B------:R4:W-:Y:S02]  /*c9610*/  STL [R1+0x2e8], R133 ;  /* 0x0002e88501007387 */ /* 0x0009e40000100800 */
[--C-:B-1----:R-:W-:Y:S02]  /*c9620*/  IMAD.X R3, R141, 0x1, R2.reuse, P1 ;  /* 0x000000018d037824 */ /* 0x102fe400008e0602 */
[----:B------:R-:W2:Y:S03]  /*c9630*/  LDL.LU.64 R140, [R1+0x19e8] ;  /* 0x0019e800018c7983 */ /* 0x000ea60000300a00 */
[----:B------:R1:W-:Y:S02]  /*c9640*/  STL [R1+0x658], R3 ;  /* 0x0006580301007387 */ /* 0x0003e40000100800 */
[----:B------:R-:W2:Y:S02]  /*c9650*/  LDL.LU.64 R190, [R1+0x1978] ;  /* 0x0019780001be7983 */ /* 0x000ea40000300a00 */
[----:B------:R-:W2:Y:S02]  /*c9660*/  LDL.LU.64 R152, [R1+0x18f8] ;  /* 0x0018f80001987983 */ /* 0x000ea40000300a00 */
[----:B----4-:R-:W-:Y:S01]  /*c9670*/  IMAD.X R133, R163, 0x1, R2, P2 ;  /* 0x00000001a3857824 */ /* 0x010fe200010e0602 */
[----:B---3--:R-:W-:-:S02]  /*c9680*/  IADD3 R135, P0, R148, R132, RZ ;  /* 0x0000008494877210 */ /* 0x008fc40007f1e0ff */
[----:B-1----:R-:W-:Y:S02]  /*c9690*/  IADD3.X R3, R157, R2, RZ, P3, !PT ;  /* 0x000000029d037210 */ /* 0x002fe40001ffe4ff */
[----:B------:R5:W-:Y:S04]  /*c96a0*/  STL [R1+0x7d8], R133 ;  /* 0x0007d88501007387 */ /* 0x000be80000100800 */
[----:B------:R1:W-:Y:S01]  /*c96b0*/  STL [R1+0x87c], R3 ;  /* 0x00087c0301007387 */ /* 0x0003e20000100800 */
[----:B------:R3:W-:Y:S01]  /*c96c0*/  STL [R1+0x918], R135 ;  /* 0x0009188701007387 */ /* 0x0007e20000100800 */
[-C--:B-----5:R-:W-:Y:S02]  /*c96d0*/  IADD3 R133, P1, R136, R132.reuse, RZ ;  /* 0x0000008488857210 */ /* 0x0a0fe40007f3e0ff */
[----:B-1----:R-:W-:Y:S01]  /*c96e0*/  IADD3 R3, P2, R128, R132, RZ ;  /* 0x0000008480037210 */ /* 0x002fe20007f5e0ff */
[----:B---3--:R-:W-:-:S02]  /*c96f0*/  IMAD.X R135, R149, 0x1, R2, P0 ;  /* 0x0000000195877824 */ /* 0x008fc400000e0602 */
[----:B------:R1:W-:Y:S02]  /*c9700*/  STL [R1+0x114], R133 ;  /* 0x0001148501007387 */ /* 0x0003e40000100800 */
[----:B------:R3:W-:Y:S02]  /*c9710*/  STL [R1+0x1ec], R3 ;  /* 0x0001ec0301007387 */ /* 0x0007e40000100800 */
[----:B------:R-:W-:Y:S01]  /*c9720*/  STL [R1+0x910], R135 ;  /* 0x0009108701007387 */ /* 0x000fe20000100800 */
[----:B------:R-:W4:Y:S02]  /*c9730*/  LDL.LU.64 R148, [R1+0x1888] ;  /* 0x0018880001947983 */ /* 0x000f240000300a00 */
[----:B-1----:R-:W-:Y:S01]  /*c9740*/  IMAD.X R133, R137, 0x1, R2, P1 ;  /* 0x0000000189857824 */ /* 0x002fe200008e0602 */
[----:B---3--:R-:W-:-:S04]  /*c9750*/  IADD3.X R3, R129, R2, RZ, P2, !PT ;  /* 0x0000000281037210 */ /* 0x008fc800017fe4ff */
[----:B------:R-:W-:Y:S01]  /*c9760*/  STL [R1+0x110], R133 ;  /* 0x0001108501007387 */ /* 0x000fe20000100800 */
[----:B------:R-:W3:Y:S02]  /*c9770*/  LDL.LU.64 R136, [R1+0x1818] ;  /* 0x0018180001887983 */ /* 0x000ee40000300a00 */
[----:B------:R2:W-:Y:S02]  /*c9780*/  STL [R1+0x1e8], R3 ;  /* 0x0001e80301007387 */ /* 0x0005e40000100800 */
[----:B------:R-:W3:Y:S01]  /*c9790*/  LDL.LU.64 R128, [R1+0x1b60] ;  /* 0x001b600001807983 */ /* 0x000ee20000300a00 */
[----:B--2---:R-:W-:-:S05]  /*c97a0*/  IADD3 R3, P0, R144, R132, RZ ;  /* 0x0000008490037210 */ /* 0x004fca0007f1e0ff */
[----:B------:R1:W-:Y:S01]  /*c97b0*/  STL [R1+0x250], R3 ;  /* 0x0002500301007387 */ /* 0x0003e20000100800 */
[-C--:B------:R-:W-:Y:S02]  /*c97c0*/  IADD3 R135, P1, R140, R132.reuse, RZ ;  /* 0x000000848c877210 */ /* 0x080fe40007f3e0ff */
[-C--:B------:R-:W-:Y:S02]  /*c97d0*/  IADD3 R133, P2, R190, R132.reuse, RZ ;  /* 0x00000084be857210 */ /* 0x080fe40007f5e0ff */
[----:B-1----:R-:W-:Y:S01]  /*c97e0*/  IADD3 R3, P3, R152, R132, RZ ;  /* 0x0000008498037210 */ /* 0x002fe20007f7e0ff */
[----:B------:R-:W-:Y:S02]  /*c97f0*/  STL [R1+0x2e0], R135 ;  /* 0x0002e08701007387 */ /* 0x000fe40000100800 */
[----:B------:R1:W-:Y:S02]  /*c9800*/  STL [R1+0x650], R133 ;  /* 0x0006508501007387 */ /* 0x0003e40000100800 */
[----:B------:R2:W-:Y:S01]  /*c9810*/  STL [R1+0x7d4], R3 ;  /* 0x0007d40301007387 */ /* 0x0005e20000100800 */
[----:B-1----:R-:W-:-:S03]  /*c9820*/  IMAD.X R133, R145, 0x1, R2, P0 ;  /* 0x0000000191857824 */ /* 0x002fc600000e0602 */
[----:B------:R-:W5:Y:S01]  /*c9830*/  LDL.LU.64 R144, [R1+0x1ae8] ;  /* 0x001ae80001907983 */ /* 0x000f620000300a00 */
[--C-:B--2---:R-:W-:Y:S02]  /*c9840*/  IMAD.X R3, R141, 0x1, R2.reuse, P1 ;  /* 0x000000018d037824 */ /* 0x104fe400008e0602 */
[----:B------:R1:W-:Y:S02]  /*c9850*/  STL [R1+0x248], R133 ;  /* 0x0002488501007387 */ /* 0x0003e40000100800 */
[----:B------:R-:W2:Y:S01]  /*c9860*/  LDL.LU.64 R140, [R1+0x1a68] ;  /* 0x001a6800018c7983 */ /* 0x000ea20000300a00 */
[----:B------:R4:W-:Y:S01]  /*c9870*/  STL [R1+0x2c8], R3 ;  /* 0x0002c80301007387 */ /* 0x0009e20000100800 */
[----:B------:R-:W2:Y:S02]  /*c9880*/  LDL.LU.64 R162, [R1+0x19f8] ;  /* 0x0019f80001a27983 */ /* 0x000ea40000300a00 */
[----:B------:R-:W2:Y:S01]  /*c9890*/  LDL.LU.64 R156, [R1+0x1988] ;  /* 0x00198800019c7983 */ /* 0x000ea20000300a00 */
[----:B-1----:R-:W-:Y:S01]  /*c98a0*/  IADD3.X R133, R191, R2, RZ, P2, !PT ;  /* 0x00000002bf857210 */ /* 0x002fe200017fe4ff */
[----:B----4-:R-:W-:Y:S01]  /*c98b0*/  IMAD.X R3, R153, 0x1, R2, P3 ;  /* 0x0000000199037824 */ /* 0x010fe200018e0602 */
[----:B------:R-:W-:-:S03]  /*c98c0*/  IADD3 R135, P0, R148, R132, RZ ;  /* 0x0000008494877210 */ /* 0x000fc60007f1e0ff */
[----:B------:R3:W-:Y:S01]  /*c98d0*/  STL [R1+0x648], R133 ;  /* 0x0006488501007387 */ /* 0x0007e20000100800 */
[----:B------:R1:W-:Y:S03]  /*c98e0*/  STL [R1+0x7cc], R3 ;  /* 0x0007cc0301007387 */ /* 0x0003e60000100800 */
[----:B------:R4:W-:Y:S01]  /*c98f0*/  STL [R1+0x870], R135 ;  /* 0x0008708701007387 */ /* 0x0009e20000100800 */
[-C--:B---3--:R-:W-:Y:S02]  /*c9900*/  IADD3 R133, P1, R136, R132.reuse, RZ ;  /* 0x0000008488857210 */ /* 0x088fe40007f3e0ff */
[----:B-1----:R-:W-:Y:S01]  /*c9910*/  IADD3 R3, P2, R128, R132, RZ ;  /* 0x0000008480037210 */ /* 0x002fe20007f5e0ff */
[--C-:B----4-:R-:W-:Y:S02]  /*c9920*/  IMAD.X R135, R149, 0x1, R2.reuse, P0 ;  /* 0x0000000195877824 */ /* 0x110fe400000e0602 */
[----:B------:R1:W-:Y:S02]  /*c9930*/  STL [R1+0x908], R133 ;  /* 0x0009088501007387 */ /* 0x0003e40000100800 */
[----:B------:R3:W-:Y:S02]  /*c9940*/  STL [R1+0x10c], R3 ;  /* 0x00010c0301007387 */ /* 0x0007e40000100800 */
[----:B------:R-:W-:Y:S01]  /*c9950*/  STL [R1+0x868], R135 ;  /* 0x0008688701007387 */ /* 0x000fe20000100800 */
[----:B------:R-:W4:Y:S01]  /*c9960*/  LDL.LU.64 R148, [R1+0x1918] ;  /* 0x0019180001947983 */ /* 0x000f220000300a00 */
[----:B-1----:R-:W-:Y:S01]  /*c9970*/  IADD3.X R133, R137, R2, RZ, P1, !PT ;  /* 0x0000000289857210 */ /* 0x002fe20000ffe4ff */
[----:B---3--:R-:W-:-:S04]  /*c9980*/  IMAD.X R3, R129, 0x1, R2, P2 ;  /* 0x0000000181037824 */ /* 0x008fc800010e0602 */
[----:B------:R-:W-:Y:S01]  /*c9990*/  STL [R1+0x900], R133 ;  /* 0x0009008501007387 */ /* 0x000fe20000100800 */
[----:B------:R-:W3:Y:S02]  /*c99a0*/  LDL.LU.64 R136, [R1+0x1898] ;  /* 0x0018980001887983 */ /* 0x000ee40000300a00 */
[----:B------:R5:W-:Y:S02]  /*c99b0*/  STL [R1+0x108], R3 ;  /* 0x0001080301007387 */ /* 0x000be40000100800 */
[----:B------:R-:W3:Y:S01]  /*c99c0*/  LDL.LU.64 R128, [R1+0x1830] ;  /* 0x0018300001807983 */ /* 0x000ee20000300a00 */
[-C--:B-----5:R-:W-:Y:S02]  /*c99d0*/  IADD3 R3, P0, R144, R132.reuse, RZ ;  /* 0x0000008490037210 */ /* 0x0a0fe40007f1e0ff */
[----:B--2---:R-:W-:-:S03]  /*c99e0*/  IADD3 R135, P1, R140, R132, RZ ;  /* 0x000000848c877210 */ /* 0x004fc60007f3e0ff */
[----:B------:R1:W-:Y:S01]  /*c99f0*/  STL [R1+0x1e0], R3 ;  /* 0x0001e00301007387 */ /* 0x0003e20000100800 */
[-C--:B------:R-:W-:Y:S01]  /*c9a00*/  IADD3 R133, P2, R162, R132.reuse, RZ ;  /* 0x00000084a2857210 */ /* 0x080fe20007f5e0ff */
[----:B------:R-:W-:Y:S04]  /*c9a10*/  STL [R1+0x240], R135 ;  /* 0x0002408701007387 */ /* 0x000fe80000100800 */
[----:B------:R2:W-:Y:S01]  /*c9a20*/  STL [R1+0x2c0], R133 ;  /* 0x0002c08501007387 */ /* 0x0005e20000100800 */
[----:B-1----:R-:W-:-:S05]  /*c9a30*/  IADD3 R3, P3, R156, R132, RZ ;  /* 0x000000849c037210 */ /* 0x002fca0007f7e0ff */
[----:B------:R1:W-:Y:S01]  /*c9a40*/  STL [R1+0x644], R3 ;  /* 0x0006440301007387 */ /* 0x0003e20000100800 */
[----:B--2---:R-:W-:-:S03]  /*c9a50*/  IMAD.X R133, R145, 0x1, R2, P0 ;  /* 0x0000000191857824 */ /* 0x004fc600000e0602 */
[----:B------:R-:W2:Y:S02]  /*c9a60*/  LDL.LU.64 R144, [R1+0x1b68] ;  /* 0x001b680001907983 */ /* 0x000ea40000300a00 */
[----:B------:R5:W-:Y:S01]  /*c9a70*/  STL [R1+0x1d0], R133 ;  /* 0x0001d08501007387 */ /* 0x000be20000100800 */
[----:B-1----:R-:W-:Y:S02]  /*c9a80*/  IADD3.X R3, R141, R2, RZ, P1, !PT ;  /* 0x000000028d037210 */ /* 0x002fe40000ffe4ff */
[----:B------:R-:W2:Y:S03]  /*c9a90*/  LDL.LU.64 R140, [R1+0x1af0] ;  /* 0x001af000018c7983 */ /* 0x000ea60000300a00 */
[----:B------:R1:W-:Y:S02]  /*c9aa0*/  STL [R1+0x238], R3 ;  /* 0x0002380301007387 */ /* 0x0003e40000100800 */
[----:B------:R-:W2:Y:S02]  /*c9ab0*/  LDL.LU.64 R190, [R1+0x1a78] ;  /* 0x001a780001be7983 */ /* 0x000ea40000300a00 */
[----:B------:R-:W2:Y:S02]  /*c9ac0*/  LDL.LU.64 R152, [R1+0x1a08] ;  /* 0x001a080001987983 */ /* 0x000ea40000300a00 */
[--C-:B-----5:R-:W-:Y:S01]  /*c9ad0*/  IMAD.X R133, R163, 0x1, R2.reuse, P2 ;  /* 0x00000001a3857824 */ /* 0x120fe200010e0602 */
[----:B----4-:R-:W-:Y:S01]  /*c9ae0*/  IADD3 R135, P0, R148, R132, RZ ;  /* 0x0000008494877210 */ /* 0x010fe20007f1e0ff */
[----:B-1----:R-:W-:-:S03]  /*c9af0*/  IMAD.X R3, R157, 0x1, R2, P3 ;  /* 0x000000019d037824 */ /* 0x002fc600018e0602 */
[----:B------:R3:W-:Y:S04]  /*c9b00*/  STL [R1+0x2b8], R133 ;  /* 0x0002b88501007387 */ /* 0x0007e80000100800 */
[----:B------:R1:W-:Y:S01]  /*c9b10*/  STL [R1+0x37c], R3 ;  /* 0x00037c0301007387 */ /* 0x0003e20000100800 */
[----:B------:R4:W-:Y:S01]  /*c9b20*/  STL [R1+0x7c0], R135 ;  /* 0x0007c08701007387 */ /* 0x0009e20000100800 */
[-C--:B---3--:R-:W-:Y:S02]  /*c9b30*/  IADD3 R133, P1, R136, R132.reuse, RZ ;  /* 0x0000008488857210 */ /* 0x088fe40007f3e0ff */
[----:B-1----:R-:W-:Y:S02]  /*c9b40*/  IADD3 R3, P2, R128, R132, RZ ;  /* 0x0000008480037210 */ /* 0x002fe40007f5e0ff */
[----:B----4-:R-:W-:Y:S01]  /*c9b50*/  IADD3.X R135, R149, R2, RZ, P0, !PT ;  /* 0x0000000295877210 */ /* 0x010fe200007fe4ff */
[----:B------:R1:W-:Y:S02]  /*c9b60*/  STL [R1+0x860], R133 ;  /* 0x0008608501007387 */ /* 0x0003e40000100800 */
[----:B------:R3:W-:Y:S02]  /*c9b70*/  STL [R1+0x8f8], R3 ;  /* 0x0008f80301007387 */ /* 0x0007e40000100800 */
[----:B------:R-:W-:Y:S01]  /*c9b80*/  STL [R1+0x7b8], R135 ;  /* 0x0007b88701007387 */ /* 0x000fe20000100800 */
[----:B------:R-:W4:Y:S02]  /*c9b90*/  LDL.LU.64 R148, [R1+0x1998] ;  /* 0x0019980001947983 */ /* 0x000f240000300a00 */
[----:B-1----:R-:W-:-:S02]  /*c9ba0*/  IMAD.X R133, R137, 0x1, R2, P1 ;  /* 0x0000000189857824 */ /* 0x002fc400008e0602 */
[----:B---3--:R-:W-:-:S03]  /*c9bb0*/  IMAD.X R3, R129, 0x1, R2, P2 ;  /* 0x0000000181037824 */ /* 0x008fc600010e0602 */
[----:B------:R-:W-:Y:S01]  /*c9bc0*/  STL [R1+0x858], R133 ;  /* 0x0008588501007387 */ /* 0x000fe20000100800 */
[----:B------:R-:W3:Y:S02]  /*c9bd0*/  LDL.LU.64 R136, [R1+0x1928] ;  /* 0x0019280001887983 */ /* 0x000ee40000300a00 */
[----:B------:R2:W-:Y:S02]  /*c9be0*/  STL [R1+0x8f0], R3 ;  /* 0x0008f00301007387 */ /* 0x0005e40000100800 */
[----:B------:R-:W3:Y:S01]  /*c9bf0*/  LDL.LU.64 R128, [R1+0x18b0] ;  /* 0x0018b00001807983 */ /* 0x000ee20000300a00 */
[----:B--2---:R-:W-:-:S05]  /*c9c00*/  IADD3 R3, P0, R144, R132, RZ ;  /* 0x0000008490037210 */ /* 0x004fca0007f1e0ff */
[----:B------:R1:W-:Y:S01]  /*c9c10*/  STL [R1+0x104], R3 ;  /* 0x0001040301007387 */ /* 0x0003e20000100800 */
[-C--:B------:R-:W-:Y:S02]  /*c9c20*/  IADD3 R135, P1, R140, R132.reuse, RZ ;  /* 0x000000848c877210 */ /* 0x080fe40007f3e0ff */
[----:B------:R-:W-:-:S03]  /*c9c30*/  IADD3 R133, P2, R190, R132, RZ ;  /* 0x00000084be857210 */ /* 0x000fc60007f5e0ff */
[----:B------:R-:W-:Y:S01]  /*c9c40*/  STL [R1+0x1b4], R135 ;  /* 0x0001b48701007387 */ /* 0x000fe20000100800 */
[----:B-1----:R-:W-:-:S03]  /*c9c50*/  IADD3 R3, P3, R152, R132, RZ ;  /* 0x0000008498037210 */ /* 0x002fc60007f7e0ff */
[----:B------:R1:W-:Y:S04]  /*c9c60*/  STL [R1+0x230], R133 ;  /* 0x0002308501007387 */ /* 0x0003e80000100800 */
[----:B------:R2:W-:Y:S01]  /*c9c70*/  STL [R1+0x2b4], R3 ;  /* 0x0002b40301007387 */ /* 0x0005e20000100800 */
[----:B-1----:R-:W-:-:S03]  /*c9c80*/  IADD3.X R133, R145, R2, RZ, P0, !PT ;  /* 0x0000000291857210 */ /* 0x002fc600007fe4ff */
[----:B------:R-:W5:Y:S01]  /*c9c90*/  LDL.LU.64 R144, [R1+0x1848] ;  /* 0x0018480001907983 */ /* 0x000f620000300a00 */
[--C-:B--2---:R-:W-:Y:S02]  /*c9ca0*/  IMAD.X R3, R141, 0x1, R2.reuse, P1 ;  /* 0x000000018d037824 */ /* 0x104fe400008e0602 */
[----:B------:R1:W-:Y:S01]  /*c9cb0*/  STL [R1+0x100], R133 ;  /* 0x0001008501007387 */ /* 0x0003e20000100800 */
[----:B------:R-:W2:Y:S02]  /*c9cc0*/  LDL.LU.64 R140, [R1+0x1b70] ;  /* 0x001b7000018c7983 */ /* 0x000ea40000300a00 */
[----:B------:R4:W-:Y:S02]  /*c9cd0*/  STL [R1+0x1a0], R3 ;  /* 0x0001a00301007387 */ /* 0x0009e40000100800 */
[----:B------:R-:W2:Y:S02]  /*c9ce0*/  LDL.LU.64 R162, [R1+0x1af8] ;  /* 0x001af80001a27983 */ /* 0x000ea40000300a00 */
[----:B------:R-:W2:Y:S02]  /*c9cf0*/  LDL.LU.64 R156, [R1+0x1a88] ;  /* 0x001a8800019c7983 */ /* 0x000ea40000300a00 */
[----:B-1----:R-:W-:Y:S01]  /*c9d00*/  IMAD.X R133, R191, 0x1, R2, P2 ;  /* 0x00000001bf857824 */ /* 0x002fe200010e0602 */
[----:B----4-:R-:W-:-:S02]  /*c9d10*/  IADD3.X R3, R153, R2, RZ, P3, !PT ;  /* 0x0000000299037210 */ /* 0x010fc40001ffe4ff */
[-C--:B------:R-:W-:Y:S02]  /*c9d20*/  IADD3 R135, P0, R148, R132.reuse, RZ ;  /* 0x0000008494877210 */ /* 0x080fe40007f1e0ff */
[----:B------:R3:W-:Y:S01]  /*c9d30*/  STL [R1+0x228], R133 ;  /* 0x0002288501007387 */ /* 0x0007e20000100800 */
[----:B------:R1:W-:Y:S02]  /*c9d40*/  STL [R1+0x2ac], R3 ;  /* 0x0002ac0301007387 */ /* 0x0003e40000100800 */
[----:B------:R4:W-:Y:S01]  /*c9d50*/  STL [R1+0x370], R135 ;  /* 0x0003708701007387 */ /* 0x0009e20000100800 */
[-C--:B---3--:R-:W-:Y:S02]  /*c9d60*/  IADD3 R133, P1, R136, R132.reuse, RZ ;  /* 0x0000008488857210 */ /* 0x088fe40007f3e0ff */
[----:B-1----:R-:W-:Y:S01]  /*c9d70*/  IADD3 R3, P2, R128, R132, RZ ;  /* 0x0000008480037210 */ /* 0x002fe20007f5e0ff */
[--C-:B----4-:R-:W-:Y:S02]  /*c9d80*/  IMAD.X R135, R149, 0x1, R2.reuse, P0 ;  /* 0x0000000195877824 */ /* 0x110fe400000e0602 */
[----:B------:R1:W-:Y:S02]  /*c9d90*/  STL [R1+0x7b0], R133 ;  /* 0x0007b08501007387 */ /* 0x0003e40000100800 */
[----:B------:R3:W-:Y:S02]  /*c9da0*/  STL [R1+0x850], R3 ;  /* 0x0008500301007387 */ /* 0x0007e40000100800 */
[----:B------:R-:W-:Y:S02]  /*c9db0*/  STL [R1+0x358], R135 ;  /* 0x0003588701007387 */ /* 0x000fe40000100800 */
[----:B------:R-:W4:Y:S02]  /*c9dc0*/  LDL.LU.64 R152, [R1+0x1a20] ;  /* 0x001a200001987983 */ /* 0x000f240000300a00 */
[----:B-1----:R-:W-:Y:S01]  /*c9dd0*/  IMAD.X R133, R137, 0x1, R2, P1 ;  /* 0x0000000189857824 */ /* 0x002fe200008e0602 */
[----:B---3--:R-:W-:-:S04]  /*c9de0*/  IADD3.X R3, R129, R2, RZ, P2, !PT ;  /* 0x0000000281037210 */ /* 0x008fc800017fe4ff */
[----:B------:R-:W-:Y:S01]  /*c9df0*/  STL [R1+0x7a8], R133 ;  /* 0x0007a88501007387 */ /* 0x000fe20000100800 */
[----:B------:R-:W3:Y:S02]  /*c9e00*/  LDL.LU.64 R136, [R1+0x19b0] ;  /* 0x0019b00001887983 */ /* 0x000ee40000300a00 */
[----:B------:R5:W-:Y:S02]  /*c9e10*/  STL [R1+0x848], R3 ;  /* 0x0008480301007387 */ /* 0x000be40000100800 */
[----:B------:R-:W3:Y:S01]  /*c9e20*/  LDL.LU.64 R128, [R1+0x1938] ;  /* 0x0019380001807983 */ /* 0x000ee20000300a00 */
[-C--:B-----5:R-:W-:Y:S02]  /*c9e30*/  IADD3 R3, P0, R144, R132.reuse, RZ ;  /* 0x0000008490037210 */ /* 0x0a0fe40007f1e0ff */
[----:B--2---:R-:W-:-:S03]  /*c9e40*/  IADD3 R135, P1, R140, R132, RZ ;  /* 0x000000848c877210 */ /* 0x004fc60007f3e0ff */
[----:B------:R1:W-:Y:S01]  /*c9e50*/  STL [R1+0x8d8], R3 ;  /* 0x0008d80301007387 */ /* 0x0003e20000100800 */
[----:B------:R-:W-:-:S03]  /*c9e60*/  IADD3 R133, P2, R162, R132, RZ ;  /* 0x00000084a2857210 */ /* 0x000fc60007f5e0ff */
[----:B------:R-:W-:Y:S02]  /*c9e70*/  STL [R1+0xec], R135 ;  /* 0x0000ec8701007387 */ /* 0x000fe40000100800 */
[----:B------:R2:W-:Y:S01]  /*c9e80*/  STL [R1+0x194], R133 ;  /* 0x0001948501007387 */ /* 0x0005e20000100800 */
[----:B-1----:R-:W-:Y:S01]  /*c9e90*/  IADD3 R3, P3, R156, R132, RZ ;  /* 0x000000849c037210 */ /* 0x002fe20007f7e0ff */
[----:B--2---:R-:W-:-:S04]  /*c9ea0*/  IMAD.X R133, R145, 0x1, R2, P0 ;  /* 0x0000000191857824 */ /* 0x004fc800000e0602 */
[----:B------:R1:W-:Y:S01]  /*c9eb0*/  STL [R1+0x224], R3 ;  /* 0x0002240301007387 */ /* 0x0003e20000100800 */
[----:B------:R-:W2:Y:S03]  /*c9ec0*/  LDL.LU.64 R148, [R1+0x18d0] ;  /* 0x0018d00001947983 */ /* 0x000ea60000300a00 */
[----:B------:R5:W-:Y:S01]  /*c9ed0*/  STL [R1+0x8d0], R133 ;  /* 0x0008d08501007387 */ /* 0x000be20000100800 */
[----:B------:R-:W2:Y:S02]  /*c9ee0*/  LDL.LU.64 R144, [R1+0x1868] ;  /* 0x0018680001907983 */ /* 0x000ea40000300a00 */
[----:B-1----:R-:W-:-:S05]  /*c9ef0*/  IMAD.X R3, R141, 0x1, R2, P1 ;  /* 0x000000018d037824 */ /* 0x002fca00008e0602 */
[----:B------:R1:W-:Y:S01]  /*c9f00*/  STL [R1+0xe8], R3 ;  /* 0x0000e80301007387 */ /* 0x0003e20000100800 */
[----:B------:R-:W2:Y:S02]  /*c9f10*/  LDL.LU.64 R190, [R1+0x1b78] ;  /* 0x001b780001be7983 */ /* 0x000ea40000300a00 */
[----:B------:R-:W2:Y:S01]  /*c9f20*/  LDL.LU.64 R140, [R1+0x1b00] ;  /* 0x001b0000018c7983 */ /* 0x000ea20000300a00 */
[----:B-----5:R-:W-:Y:S02]  /*c9f30*/  IADD3.X R133, R163, R2, RZ, P2, !PT ;  /* 0x00000002a3857210 */ /* 0x020fe400017fe4ff */
[-C--:B----4-:R-:W-:Y:S01]  /*c9f40*/  IADD3 R135, P0, R152, R132.reuse, RZ ;  /* 0x0000008498877210 */ /* 0x090fe20007f1e0ff */
[----:B-1----:R-:W-:Y:S02]  /*c9f50*/  IMAD.X R3, R157, 0x1, R2, P3 ;  /* 0x000000019d037824 */ /* 0x002fe400018e0602 */
[----:B------:R3:W-:Y:S04]  /*c9f60*/  STL [R1+0x164], R133 ;  /* 0x0001648501007387 */ /* 0x0007e80000100800 */
[----:B------:R1:W-:Y:S01]  /*c9f70*/  STL [R1+0x21c], R3 ;  /* 0x00021c0301007387 */ /* 0x0003e20000100800 */
[----:B------:R4:W-:Y:S01]  /*c9f80*/  STL [R1+0x2a0], R135 ;  /* 0x0002a08701007387 */ /* 0x0009e20000100800 */
[----:B---3--:R-:W-:-:S02]  /*c9f90*/  IADD3 R133, P1, R136, R132, RZ ;  /* 0x0000008488857210 */ /* 0x008fc40007f3e0ff */
[----:B-1----:R-:W-:Y:S01]  /*c9fa0*/  IADD3 R3, P2, R128, R132, RZ ;  /* 0x0000008480037210 */ /* 0x002fe20007f5e0ff */
[--C-:B----4-:R-:W-:Y:S02]  /*c9fb0*/  IMAD.X R135, R153, 0x1, R2.reuse, P0 ;  /* 0x0000000199877824 */ /* 0x110fe400000e0602 */
[----:B------:R1:W-:Y:S02]  /*c9fc0*/  STL [R1+0x350], R133 ;  /* 0x0003508501007387 */ /* 0x0003e40000100800 */
[----:B------:R3:W-:Y:S02]  /*c9fd0*/  STL [R1+0x7a0], R3 ;  /* 0x0007a00301007387 */ /* 0x0007e40000100800 */
[----:B------:R-:W-:Y:S01]  /*c9fe0*/  STL [R1+0x294], R135 ;  /* 0x0002948701007387 */ /* 0x000fe20000100800 */
[----:B-1----:R-:W-:Y:S01]  /*c9ff0*/  IADD3.X R133, R137, R2, RZ, P1, !PT ;  /* 0x0000000289857210 */ /* 0x002fe20000ffe4ff */
[----:B---3--:R-:W-:Y:S02]  /*ca000*/  IMAD.X R3, R129, 0x1, R2, P2 ;  /* 0x0000000181037824 */ /* 0x008fe400010e0602 */
[----:B------:R-:W3:Y:S02]  /*ca010*/  LDL.LU.64 R136, [R1+0x1a98] ;  /* 0x001a980001887983 */ /* 0x000ee40000300a00 */
[----:B------:R-:W-:Y:S02]  /*ca020*/  STL [R1+0x348], R133 ;  /* 0x0003488501007387 */ /* 0x000fe40000100800 */
[----:B------:R-:W4:Y:S01]  /*ca030*/  LDL.LU.64 R162, [R1+0x1a30] ;  /* 0x001a300001a27983 */ /* 0x000f220000300a00 */
[----:B------:R2:W-:Y:S01]  /*ca040*/  STL [R1+0x798], R3 ;  /* 0x0007980301007387 */ /* 0x0005e20000100800 */
[----:B------:R-:W4:Y:S01]  /*ca050*/  LDL.LU.64 R128, [R1+0x19c0] ;  /* 0x0019c00001807983 */ /* 0x000f220000300a00 */
[----:B--2---:R-:W-:-:S02]  /*ca060*/  IADD3 R3, P0, R148, R132, RZ ;  /* 0x0000008494037210 */ /* 0x004fc40007f1e0ff */
[----:B------:R-:W-:-:S03]  /*ca070*/  IADD3 R135, P1, R144, R132, RZ ;  /* 0x0000008490877210 */ /* 0x000fc60007f3e0ff */
[----:B------:R1:W-:Y:S04]  /*ca080*/  STL [R1+0x840], R3 ;  /* 0x0008400301007387 */ /* 0x0003e80000100800 */
[----:B------:R-:W-:Y:S01]  /*ca090*/  STL [R1+0x8c8], R135 ;  /* 0x0008c88701007387 */ /* 0x000fe20000100800 */
[-C--:B------:R-:W-:Y:S02]  /*ca0a0*/  IADD3 R133, P2, R190, R132.reuse, RZ ;  /* 0x00000084be857210 */ /* 0x080fe40007f5e0ff */
[----:B-1----:R-:W-:-:S03]  /*ca0b0*/  IADD3 R3, P3, R140, R132, RZ ;  /* 0x000000848c037210 */ /* 0x002fc60007f7e0ff */
[----:B------:R1:W-:Y:S02]  /*ca0c0*/  STL [R1+0xe4], R133 ;  /* 0x0000e48501007387 */ /* 0x0003e40000100800 */
[----:B------:R2:W-:Y:S02]  /*ca0d0*/  STL [R1+0x154], R3 ;  /* 0x0001540301007387 */ /* 0x0005e40000100800 */
[----:B------:R-:W5:Y:S02]  /*ca0e0*/  LDL.LU.64 R156, [R1+0x1950] ;  /* 0x00195000019c7983 */ /* 0x000f640000300a00 */
[----:B-1----:R-:W-:Y:S01]  /*ca0f0*/  IMAD.X R133, R149, 0x1, R2, P0 ;  /* 0x0000000195857824 */ /* 0x002fe200000e0602 */
[----:B--2---:R-:W-:-:S04]  /*ca100*/  IADD3.X R3, R145, R2, RZ, P1, !PT ;  /* 0x0000000291037210 */ /* 0x004fc80000ffe4ff */
[----:B------:R1:W-:Y:S01]  /*ca110*/  STL [R1+0x814], R133 ;  /* 0x0008148501007387 */ /* 0x0003e20000100800 */
[----:B------:R-:W2:Y:S02]  /*ca120*/  LDL.LU.64 R152, [R1+0x18e8] ;  /* 0x0018e80001987983 */ /* 0x000ea40000300a00 */
[----:B------:R1:W-:Y:S02]  /*ca130*/  STL [R1+0x8bc], R3 ;  /* 0x0008bc0301007387 */ /* 0x0003e40000100800 */
[----:B------:R-:W2:Y:S01]  /*ca140*/  LDL.LU.64 R148, [R1+0x1880] ;  /* 0x0018800001947983 */ /* 0x000ea20000300a00 */
[----:B------:R-:W2:Y:S01]  /*ca150*/  LDL.LU.64 R144, [R1+0x1b80] ;  /* 0x001b800001907983 */ /* 0x000ea20000300a00 */
[--C-:B-1----:R-:W-:Y:S02]  /*ca160*/  IMAD.X R133, R141, 0x1, R2.reuse, P3 ;  /* 0x000000018d857824 */ /* 0x102fe400018e0602 */
[----:B------:R-:W-:-:S05]  /*ca170*/  IMAD.X R3, R191, 0x1, R2, P2 ;  /* 0x00000001bf037824 */ /* 0x000fca00010e0602 */
[----:B------:R4:W-:Y:S01]  /*ca180*/  STL [R1+0xe0], R3 ;  /* 0x0000e00301007387 */ /* 0x0009e20000100800 */
[-C--:B---3--:R-:W-:Y:S01]  /*ca190*/  IADD3 R135, P0, R136, R132.reuse, RZ ;  /* 0x0000008488877210 */ /* 0x088fe20007f1e0ff */
[----:B------:R1:W-:Y:S04]  /*ca1a0*/  STL [R1+0x150], R133 ;  /* 0x0001508501007387 */ /* 0x0003e80000100800 */
[----:B------:R-:W-:Y:S01]  /*ca1b0*/  STL [R1+0x210], R135 ;  /* 0x0002108701007387 */ /* 0x000fe20000100800 */
[-C--:B----4-:R-:W-:Y:S02]  /*ca1c0*/  IADD3 R3, P1, R162, R132.reuse, RZ ;  /* 0x00000084a2037210 */ /* 0x090fe40007f3e0ff */
[----:B-1----:R-:W-:-:S03]  /*ca1d0*/  IADD3 R133, P2, R128, R132, RZ ;  /* 0x0000008480857210 */ /* 0x002fc60007f5e0ff */
[----:B------:R1:W-:Y:S02]  /*ca1e0*/  STL [R1+0x28c], R3 ;  /* 0x00028c0301007387 */ /* 0x0003e40000100800 */
[----:B------:R3:W-:Y:S02]  /*ca1f0*/  STL [R1+0x340], R133 ;  /* 0x0003408501007387 */ /* 0x0007e40000100800 */
[----:B------:R-:W4:Y:S01]  /*ca200*/  LDL.LU.64 R140, [R1+0x1b08] ;  /* 0x001b0800018c7983 */ /* 0x000f220000300a00 */
[----:B-1----:R-:W-:Y:S02]  /*ca210*/  IADD3.X R3, R137, R2, RZ, P0, !PT ;  /* 0x0000000289037210 */ /* 0x002fe400007fe4ff */
[----:B------:R-:W4:Y:S03]  /*ca220*/  LDL.LU.64 R136, [R1+0x1aa8] ;  /* 0x001aa80001887983 */ /* 0x000f260000300a00 */
[----:B------:R1:W-:Y:S02]  /*ca230*/  STL [R1+0x208], R3 ;  /* 0x0002080301007387 */ /* 0x0003e40000100800 */
[----:B---3--:R-:W-:-:S02]  /*ca240*/  IMAD.X R133, R129, 0x1, R2, P2 ;  /* 0x0000000181857824 */ /* 0x008fc400010e0602 */
[----:B------:R-:W3:Y:S01]  /*ca250*/  LDL.LU.64 R128, [R1+0x1a40] ;  /* 0x001a400001807983 */ /* 0x000ee20000300a00 */
[----:B-1----:R-:W-:-:S05]  /*ca260*/  IMAD.X R3, R163, 0x1, R2, P1 ;  /* 0x00000001a3037824 */ /* 0x002fca00008e0602 */
[----:B------:R5:W-:Y:S01]  /*ca270*/  STL [R1+0x280], R3 ;  /* 0x0002800301007387 */ /* 0x000be20000100800 */
[----:B------:R1:W-:Y:S01]  /*ca280*/  STL [R1+0x334], R133 ;  /* 0x0003348501007387 */ /* 0x0003e20000100800 */
        /* <DEDUP_REMOVED lines=16> */
[----:B------:R-:W-:Y:S01]  /*ca390*/  IMAD.MOV.U32 R252, RZ, RZ, c[0x0][0x188] ;  /* 0x00006200fffc7624 */ /* 0x000fe200078e00ff */
[----:B------:R-:W-:Y:S04]  /*ca3a0*/  LDS R234, [R161+0x32700] ;  /* 0x03270000a1ea7984 */ /* 0x000fe80000000800 */
[----:B------:R-:W-:Y:S01]  /*ca3b0*/  LDS R235, [R189+0x32700] ;  /* 0x03270000bdeb7984 */ /* 0x000fe20000000800 */
[----:B-----5:R-:W-:-:S05]  /*ca3c0*/  IADD3 R3, P0, R156, R132, RZ ;  /* 0x000000849c037210 */ /* 0x020fca0007f1e0ff */
[----:B------:R5:W-:Y:S01]  /*ca3d0*/  STL [R1+0x78c], R3 ;  /* 0x00078c0301007387 */ /* 0x000be20000100800 */
[-C--:B--2---:R-:W-:Y:S02]  /*ca3e0*/  IADD3 R135, P1, R152, R132.reuse, RZ ;  /* 0x0000008498877210 */ /* 0x084fe40007f3e0ff */
[-C--:B-1----:R-:W-:Y:S02]  /*ca3f0*/  IADD3 R133, P2, R148, R132.reuse, RZ ;  /* 0x0000008494857210 */ /* 0x082fe40007f5e0ff */
[----:B-----5:R-:W-:Y:S01]  /*ca400*/  IADD3 R3, P3, R144, R132, RZ ;  /* 0x0000008490037210 */ /* 0x020fe20007f7e0ff */
[----:B------:R1:W-:Y:S02]  /*ca410*/  STL [R1+0x80c], R135 ;  /* 0x00080c8701007387 */ /* 0x0003e40000100800 */
[----:B------:R2:W-:Y:S02]  /*ca420*/  STL [R1+0x8b4], R133 ;  /* 0x0008b48501007387 */ /* 0x0005e40000100800 */
[----:B------:R5:W-:Y:S01]  /*ca430*/  STL [R1+0xdc], R3 ;  /* 0x0000dc0301007387 */ /* 0x000be20000100800 */
[----:B-1----:R-:W-:Y:S01]  /*ca440*/  IADD3.X R135, R157, R2, RZ, P0, !PT ;  /* 0x000000029d877210 */ /* 0x002fe200007fe4ff */
[----:B--2---:R-:W-:-:S04]  /*ca450*/  IMAD.X R133, R153, 0x1, R2, P1 ;  /* 0x0000000199857824 */ /* 0x004fc800008e0602 */
[----:B------:R1:W-:Y:S01]  /*ca460*/  STL [R1+0x778], R135 ;  /* 0x0007788701007387 */ /* 0x0003e20000100800 */
[----:B------:R-:W2:Y:S02]  /*ca470*/  LDL.LU.64 R232, [R1+0x19d0] ;  /* 0x0019d00001e87983 */ /* 0x000ea40000300a00 */
[----:B-----5:R-:W-:Y:S02]  /*ca480*/  IMAD.X R3, R149, 0x1, R2, P2 ;  /* 0x0000000195037824 */ /* 0x020fe400010e0602 */
[----:B------:R4:W-:Y:S01]  /*ca490*/  STL [R1+0x800], R133 ;  /* 0x0008008501007387 */ /* 0x0009e20000100800 */
[----:B------:R-:W5:Y:S02]  /*ca4a0*/  LDL.LU.64 R148, [R1+0x1968] ;  /* 0x0019680001947983 */ /* 0x000f640000300a00 */
[----:B------:R4:W-:Y:S01]  /*ca4b0*/  STL [R1+0x898], R3 ;  /* 0x0008980301007387 */ /* 0x0009e20000100800 */
[----:B-1----:R-:W-:Y:S02]  /*ca4c0*/  IADD3.X R135, R145, R2, RZ, P3, !PT ;  /* 0x0000000291877210 */ /* 0x002fe40001ffe4ff */
[----:B----4-:R-:W-:-:S03]  /*ca4d0*/  IADD3 R133, P0, R140, R132, RZ ;  /* 0x000000848c857210 */ /* 0x010fc60007f1e0ff */
[----:B------:R-:W-:Y:S01]  /*ca4e0*/  STL [R1+0xd8], R135 ;  /* 0x0000d88701007387 */ /* 0x000fe20000100800 */
[----:B------:R-:W4:Y:S03]  /*ca4f0*/  LDL.LU.64 R190, [R1+0x1908] ;  /* 0x0019080001be7983 */ /* 0x000f260000300a00 */
[----:B------:R1:W-:Y:S01]  /*ca500*/  STL [R1+0x148], R133 ;  /* 0x0001488501007387 */ /* 0x0003e20000100800 */
[----:B------:R-:W4:Y:S01]  /*ca510*/  LDL.LU.64 R162, [R1+0x1b90] ;  /* 0x001b900001a27983 */ /* 0x000f220000300a00 */
[----:B------:R-:W-:-:S05]  /*ca520*/  IADD3 R3, P1, R136, R132, RZ ;  /* 0x0000008488037210 */ /* 0x000fca0007f3e0ff */
[----:B------:R3:W-:Y:S01]  /*ca530*/  STL [R1+0x200], R3 ;  /* 0x0002000301007387 */ /* 0x0007e20000100800 */
[----:B-1----:R-:W-:Y:S01]  /*ca540*/  IMAD.X R133, R141, 0x1, R2, P0 ;  /* 0x000000018d857824 */ /* 0x002fe200000e0602 */
[----:B---3--:R-:W-:-:S05]  /*ca550*/  IADD3 R3, P2, R128, R132, RZ ;  /* 0x0000008480037210 */ /* 0x008fca0007f5e0ff */
[----:B------:R1:W-:Y:S01]  /*ca560*/  STL [R1+0x27c], R3 ;  /* 0x00027c0301007387 */ /* 0x0003e20000100800 */
[----:B------:R-:W-:Y:S02]  /*ca570*/  IMAD.X R129, R129, 0x1, R2, P2 ;  /* 0x0000000181817824 */ /* 0x000fe400010e0602 */
[----:B------:R-:W-:Y:S01]  /*ca580*/  STL [R1+0x140], R133 ;  /* 0x0001408501007387 */ /* 0x000fe20000100800 */
[----:B-1----:R-:W-:-:S05]  /*ca590*/  IADD3.X R3, R137, R2, RZ, P1, !PT ;  /* 0x0000000289037210 */ /* 0x002fca0000ffe4ff */
[----:B------:R5:W-:Y:S01]  /*ca5a0*/  STL [R1+0x1f8], R3 ;  /* 0x0001f80301007387 */ /* 0x000be20000100800 */
[----:B------:R-:W-:Y:S02]  /*ca5b0*/  STL [R1+0x268], R129 ;  /* 0x0002688101007387 */ /* 0x000fe40000100800 */
[----:B------:R-:W3:Y:S01]  /*ca5c0*/  LDL.LU.64 R156, [R1+0x1ba0] ;  /* 0x001ba000019c7983 */ /* 0x000ee20000300a00 */
[-C--:B--2---:R-:W-:Y:S02]  /*ca5d0*/  IADD3 R128, P0, R232, R132.reuse, RZ ;  /* 0x00000084e8807210 */ /* 0x084fe40007f1e0ff */
[----:B-----5:R-:W-:Y:S02]  /*ca5e0*/  IADD3 R3, P1, R148, R132, RZ ;  /* 0x0000008494037210 */ /* 0x020fe40007f3e0ff */
[----:B------:R-:W-:Y:S01]  /*ca5f0*/  IADD3 R145, R160, 0x7f, RZ ;  /* 0x0000007fa0917810 */ /* 0x000fe20007ffe0ff */
[----:B------:R4:W-:Y:S01]  /*ca600*/  STL [R1+0x320], R128 ;  /* 0x0003208001007387 */ /* 0x0009e20000100800 */
[----:B------:R-:W2:Y:S02]  /*ca610*/  LDL.LU.64 R152, [R1+0x1b98] ;  /* 0x001b980001987983 */ /* 0x000ea40000300a00 */
[----:B------:R1:W-:Y:S02]  /*ca620*/  STL [R1+0x770], R3 ;  /* 0x0007700301007387 */ /* 0x0003e40000100800 */
[----:B------:R-:W5:Y:S01]  /*ca630*/  LDL.LU.64 R136, [R1+0x1b88] ;  /* 0x001b880001887983 */ /* 0x000f620000300a00 */
[----:B------:R-:W5:Y:S01]  /*ca640*/  LDL R133, [R1+0x17a4] ;  /* 0x0017a40001857983 */ /* 0x000f620000100800 */
[----:B------:R-:W-:Y:S01]  /*ca650*/  HMMA.1688.F32.TF32 R168, R164, R70, R168 ;  /* 0x00000046a4a8723c */ /* 0x000fe200000810a8 */
[----:B------:R-:W-:Y:S01]  /*ca660*/  IADD3.X R135, R233, R2, RZ, P0, !PT ;  /* 0x00000002e9877210 */ /* 0x000fe200007fe4ff */
[----:B------:R-:W-:-:S02]  /*ca670*/  IMAD.MOV.U32 R188, RZ, RZ, R223 ;  /* 0x000000ffffbc7224 */ /* 0x000fc400078e00df */
[----:B------:R-:W-:Y:S01]  /*ca680*/  IMAD.MOV.U32 R251, RZ, RZ, R221 ;  /* 0x000000fffffb7224 */ /* 0x000fe200078e00dd */
[----:B------:R-:W-:Y:S01]  /*ca690*/  LDS R223, [R189+0x3a680] ;  /* 0x03a68000bddf7984 */ /* 0x000fe20000000800 */
[----:B----4-:R-:W-:-:S03]  /*ca6a0*/  IADD3 R128, P2, R190, R132, RZ ;  /* 0x00000084be807210 */ /* 0x010fc60007f5e0ff */
[----:B------:R-:W-:Y:S01]  /*ca6b0*/  LDS R221, [R189+0x38680] ;  /* 0x03868000bddd7984 */ /* 0x000fe20000000800 */
[----:B-1----:R-:W-:-:S03]  /*ca6c0*/  IADD3 R3, P3, R162, R132, RZ ;  /* 0x00000084a2037210 */ /* 0x002fc60007f7e0ff */
[----:B------:R-:W-:Y:S04]  /*ca6d0*/  LDS R164, [R161+0x38700] ;  /* 0x03870000a1a47984 */ /* 0x000fe80000000800 */
[----:B------:R-:W-:Y:S01]  /*ca6e0*/  STL [R1+0x7fc], R128 ;  /* 0x0007fc8001007387 */ /* 0x000fe20000100800 */
[----:B------:R1:W-:Y:S03]  /*ca6f0*/  STL [R1+0xd4], R3 ;  /* 0x0000d40301007387 */ /* 0x0003e60000100800 */
[----:B------:R-:W-:Y:S01]  /*ca700*/  LDS R166, [R161+0x3a700] ;  /* 0x03a70000a1a67984 */ /* 0x000fe20000000800 */
[----:B------:R-:W-:Y:S02]  /*ca710*/  SHF.L.U32 R252, R252, 0x7, RZ ;  /* 0x00000007fcfc7819 */ /* 0x000fe400000006ff */
[----:B------:R-:W-:Y:S01]  /*ca720*/  MOV R243, R180 ;  /* 0x000000b400f37202 */ /* 0x000fe20000000f00 */
[----:B------:R-:W-:-:S02]  /*ca730*/  IMAD.MOV.U32 R241, RZ, RZ, R182 ;  /* 0x000000fffff17224 */ /* 0x000fc400078e00b6 */
[----:B------:R-:W-:Y:S02]  /*ca740*/  IMAD.MOV.U32 R129, RZ, RZ, R227 ;  /* 0x000000ffff817224 */ /* 0x000fe400078e00e3 */
[----:B------:R-:W-:Y:S01]  /*ca750*/  IMAD.MOV.U32 R144, RZ, RZ, R225 ;  /* 0x000000ffff907224 */ /* 0x000fe200078e00e1 */
[----:B------:R-:W-:Y:S01]  /*ca760*/  MOV R140, R226 ;  /* 0x000000e2008c7202 */ /* 0x000fe20000000f00 */
[----:B------:R-:W-:Y:S01]  /*ca770*/  IMAD.MOV.U32 R242, RZ, RZ, R181 ;  /* 0x000000fffff27224 */ /* 0x000fe200078e00b5 */
[----:B------:R-:W-:Y:S01]  /*ca780*/  MOV R240, R183 ;  /* 0x000000b700f07202 */ /* 0x000fe20000000f00 */
[----:B-1----:R-:W-:Y:S02]  /*ca790*/  IMAD.X R3, R149, 0x1, R2, P1 ;  /* 0x0000000195037824 */ /* 0x002fe400008e0602 */
[----:B------:R-:W-:Y:S01]  /*ca7a0*/  IMAD.MOV.U32 R249, RZ, RZ, R230 ;  /* 0x000000fffff97224 */ /* 0x000fe200078e00e6 */
[----:B------:R-:W4:Y:S01]  /*ca7b0*/  LDL.LU.64 R148, [R1+0x1ba8] ;  /* 0x001ba80001947983 */ /* 0x000f220000300a00 */
[----:B------:R1:W-:Y:S02]  /*ca7c0*/  STL [R1+0x318], R135 ;  /* 0x0003188701007387 */ /* 0x0003e40000100800 */
[----:B------:R1:W-:Y:S02]  /*ca7d0*/  STL [R1+0x668], R3 ;  /* 0x0006680301007387 */ /* 0x0003e40000100800 */
[----:B------:R-:W-:-:S02]  /*ca7e0*/  IMAD.MOV.U32 R167, RZ, RZ, R168 ;  /* 0x000000ffffa77224 */ /* 0x000fc400078e00a8 */
[----:B------:R-:W-:Y:S02]  /*ca7f0*/  IMAD.MOV.U32 R247, RZ, RZ, R228 ;  /* 0x000000fffff77224 */ /* 0x000fe400078e00e4 */
[----:B------:R-:W-:Y:S01]  /*ca800*/  IMAD.MOV.U32 R250, RZ, RZ, R229 ;  /* 0x000000fffffa7224 */ /* 0x000fe200078e00e5 */
[----:B------:R-:W-:Y:S01]  /*ca810*/  MOV R248, R231 ;  /* 0x000000e700f87202 */ /* 0x000fe20000000f00 */
[----:B------:R-:W-:Y:S04]  /*ca820*/  LDS R232, [R161+0x30700] ;  /* 0x03070000a1e87984 */ /* 0x000fe80000000800 */
[----:B------:R-:W-:Y:S04]  /*ca830*/  LDS R233, [R189+0x30700] ;  /* 0x03070000bde97984 */ /* 0x000fe80000000800 */
[----:B------:R-:W-:Y:S01]  /*ca840*/  LDS R165, [R189+0x38700] ;  /* 0x03870000bda57984 */ /* 0x000fe20000000800 */
[----:B---3--:R-:W-:Y:S01]  /*ca850*/  IADD3 R141, P0, R156, R132, RZ ;  /* 0x000000849c8d7210 */ /* 0x008fe20007f1e0ff */
[----:B-1----:R-:W-:Y:S01]  /*ca860*/  IMAD.X R135, R191, 0x1, R2, P2 ;  /* 0x00000001bf877824 */ /* 0x002fe200010e0602 */
[----:B------:R-:W-:-:S02]  /*ca870*/  IADD3.X R3, R163, R2, RZ, P3, !PT ;  /* 0x00000002a3037210 */ /* 0x000fc40001ffe4ff */
[----:B------:R-:W-:Y:S01]  /*ca880*/  MOV R190, R222 ;  /* 0x000000de00be7202 */ /* 0x000fe20000000f00 */
[----:B------:R-:W-:Y:S01]  /*ca890*/  IMAD.MOV.U32 R191, RZ, RZ, R220 ;  /* 0x000000ffffbf7224 */ /* 0x000fe200078e00dc */
[----:B------:R-:W-:Y:S04]  /*ca8a0*/  LDS R222, [R161+0x3a680] ;  /* 0x03a68000a1de7984 */ /* 0x000fe80000000800 */
[----:B------:R-:W-:Y:S01]  /*ca8b0*/  STL [R1+0x7e8], R135 ;  /* 0x0007e88701007387 */ /* 0x000fe20000100800 */
[----:B------:R-:W-:Y:S02]  /*ca8c0*/  STL [R1+0xc0], R3 ;  /* 0x0000c00301007387 */ /* 0x000fe40000100800 */
[----:B------:R1:W-:Y:S01]  /*ca8d0*/  STL [R1+0xc8], R141 ;  /* 0x0000c88d01007387 */ /* 0x0003e20000100800 */
[----:B------:R-:W3:Y:S04]  /*ca8e0*/  LDS R220, [R161+0x38680] ;  /* 0x03868000a1dc7984 */ /* 0x000ee80000000800 */
[----:B------:R-:W2:Y:S01]  /*ca8f0*/  LDS R168, [R161+0x3c700] ;  /* 0x03c70000a1a87984 */ /* 0x000ea20000000800 */
[----:B------:R-:W-:-:S03]  /*ca900*/  IMAD.SHL.U32 R252, R252, 0x4, RZ ;  /* 0x00000004fcfc7824 */ /* 0x000fc600078e00ff */
[----:B------:R-:W-:Y:S04]  /*ca910*/  LDS R180, [R161+0x34780] ;  /* 0x03478000a1b47984 */ /* 0x000fe80000000800 */
[----:B------:R-:W-:Y:S01]  /*ca920*/  LDS R182, [R161+0x36780] ;  /* 0x03678000a1b67984 */ /* 0x000fe20000000800 */
[----:B------:R-:W-:Y:S02]  /*ca930*/  IMAD.MOV.U32 R128, RZ, RZ, R224 ;  /* 0x000000ffff807224 */ /* 0x000fe400078e00e0 */
[----:B------:R-:W-:Y:S01]  /*ca940*/  IMAD.MOV.U32 R163, RZ, RZ, R178 ;  /* 0x000000ffffa37224 */ /* 0x000fe200078e00b2 */
[----:B------:R-:W-:Y:S01]  /*ca950*/  MOV R156, R169 ;  /* 0x000000a9009c7202 */ /* 0x000fe20000000f00 */
[----:B------:R-:W-:Y:S01]  /*ca960*/  LDS R178, [R161+0x32780] ;  /* 0x03278000a1b27984 */ /* 0x000fe20000000800 */
[----:B-1----:R-:W-:-:S03]  /*ca970*/  IADD3.X R141, R157, R2, RZ, P0, !PT ;  /* 0x000000029d8d7210 */ /* 0x002fc600007fe4ff */
[----:B------:R-:W-:Y:S04]  /*ca980*/  LDS R226, [R161+0x3e680] ;  /* 0x03e68000a1e27984 */ /* 0x000fe80000000800 */
[----:B------:R-:W-:Y:S04]  /*ca990*/  LDS R228, [R161+0x2c700] ;  /* 0x02c70000a1e47984 */ /* 0x000fe80000000800 */
[----:B------:R-:W-:Y:S04]  /*ca9a0*/  LDS R230, [R161+0x2e700] ;  /* 0x02e70000a1e67984 */ /* 0x000fe80000000800 */
[----:B------:R-:W-:Y:S04]  /*ca9b0*/  LDS R225, [R189+0x3c680] ;  /* 0x03c68000bde17984 */ /* 0x000fe80000000800 */
[----:B------:R-:W-:Y:S04]  /*ca9c0*/  LDS R227, [R189+0x3e680] ;  /* 0x03e68000bde37984 */ /* 0x000fe80000000800 */
[----:B------:R-:W-:Y:S04]  /*ca9d0*/  LDS R229, [R189+0x2c700] ;  /* 0x02c70000bde57984 */ /* 0x000fe80000000800 */
[----:B------:R-:W-:Y:S01]  /*ca9e0*/  LDS R231, [R189+0x2e700] ;  /* 0x02e70000bde77984 */ /* 0x000fe20000000800 */
[----:B--2---:R-:W-:-:S02]  /*ca9f0*/  IADD3 R135, P1, R152, R132, RZ ;  /* 0x0000008498877210 */ /* 0x004fc40007f3e0ff */
[----:B-----5:R-:W-:Y:S01]  /*caa00*/  IADD3 R3, P2, R136, R132, RZ ;  /* 0x0000008488037210 */ /* 0x020fe20007f5e0ff */
[C---:B---3--:R-:W-:Y:S08]  /*caa10*/  HMMA.1688.F32.TF32 R184, R220.reuse, R64, R184 ;  /* 0x00000040dcb8723c */ /* 0x048ff000000810b8 */
[----:B------:R-:W-:Y:S01]  /*caa20*/  HMMA.1688.F32.TF32 R236, R220, R60, R236 ;  /* 0x0000003cdcec723c */ /* 0x000fe200000810ec */
[----:B------:R1:W-:Y:S01]  /*caa30*/  STL [R1+0xcc], R135 ;  /* 0x0000cc8701007387 */ /* 0x0003e20000100800 */
[----:B------:R-:W-:Y:S01]  /*caa40*/  STL [R1+0xd0], R3 ;  /* 0x0000d00301007387 */ /* 0x000fe20000100800 */
[----:B------:R-:W-:Y:S01]  /*caa50*/  MOV R181, R191 ;  /* 0x000000bf00b57202 */ /* 0x000fe20000000f00 */
[----:B------:R-:W-:Y:S01]  /*caa60*/  IMAD.MOV.U32 R183, RZ, RZ, R190 ;  /* 0x000000ffffb77224 */ /* 0x000fe200078e00be */
[----:B------:R-:W-:Y:S01]  /*caa70*/  LDS R224, [R161+0x3c680] ;  /* 0x03c68000a1e07984 */ /* 0x000fe20000000800 */
[----:B-1----:R-:W-:-:S03]  /*caa80*/  SHF.R.S32.HI R135, RZ, 0x1f, R145 ;  /* 0x0000001fff877819 */ /* 0x002fc60000011491 */
[----:B------:R1:W-:Y:S01]  /*caa90*/  STL [R1+0xb4], R141 ;  /* 0x0000b48d01007387 */ /* 0x0003e20000100800 */
[--C-:B------:R-:W-:Y:S01]  /*caaa0*/  IMAD.X R136, R137, 0x1, R2.reuse, P2 ;  /* 0x0000000189887824 */ /* 0x100fe200010e0602 */
[----:B----4-:R-:W-:Y:S02]  /*caab0*/  IADD3 R132, P4, R148, R132, RZ ;  /* 0x0000008494847210 */ /* 0x010fe40007f9e0ff */
[----:B------:R-:W-:Y:S01]  /*caac0*/  LEA.HI R135, R135, R145, RZ, 0x7 ;  /* 0x0000009187877211 */ /* 0x000fe200078f38ff */
[----:B-1----:R-:W-:Y:S01]  /*caad0*/  IMAD.X R141, R153, 0x1, R2, P1 ;  /* 0x00000001998d7824 */ /* 0x002fe200008e0602 */
[----:B------:R-:W-:Y:S02]  /*caae0*/  IADD3 R3, R160, -0x280, RZ ;  /* 0xfffffd80a0037810 */ /* 0x000fe40007ffe0ff */
[----:B------:R-:W-:Y:S02]  /*caaf0*/  MOV R152, R177 ;  /* 0x000000b100987202 */ /* 0x000fe40000000f00 */
[----:B------:R-:W-:Y:S01]  /*cab00*/  SHF.R.S32.HI R135, RZ, 0x7, R135 ;  /* 0x00000007ff877819 */ /* 0x000fe20000011487 */
[----:B------:R-:W-:-:S02]  /*cab10*/  IMAD.MOV.U32 R169, RZ, RZ, R129 ;  /* 0x000000ffffa97224 */ /* 0x000fc400078e0081 */
[----:B------:R-:W-:Y:S01]  /*cab20*/  IMAD.MOV.U32 R157, RZ, RZ, R173 ;  /* 0x000000ffff9d7224 */ /* 0x000fe200078e00ad */
[----:B------:R-:W-:Y:S01]  /*cab30*/  LDS R190, [R161+0x3e780] ;  /* 0x03e78000a1be7984 */ /* 0x000fe20000000800 */
[----:B------:R-:W-:-:S03]  /*cab40*/  IADD3 R135, R135, -0x5, RZ ;  /* 0xfffffffb87877810 */ /* 0x000fc60007ffe0ff */
[----:B------:R1:W-:Y:S01]  /*cab50*/  STL [R1+0xb8], R141 ;  /* 0x0000b88d01007387 */ /* 0x0003e20000100800 */
[----:B------:R-:W-:Y:S02]  /*cab60*/  STL [R1+0xbc], R136 ;  /* 0x0000bc8801007387 */ /* 0x000fe40000100800 */
[----:B------:R-:W-:Y:S01]  /*cab70*/  STL [R1+0xc4], R132 ;  /* 0x0000c48401007387 */ /* 0x000fe20000100800 */
[----:B------:R-:W-:Y:S01]  /*cab80*/  ISETP.GE.AND P0, PT, R133, R135, PT ;  /* 0x000000878500720c */ /* 0x000fe20003f06270 */
[----:B------:R-:W-:Y:S04]  /*cab90*/  LDS R191, [R189+0x3e780] ;  /* 0x03e78000bdbf7984 */ /* 0x000fe80000000800 */
[----:B------:R-:W2:Y:S01]  /*caba0*/  LDL.LU R135, [R1+0x1764] ;  /* 0x0017640001877983 */ /* 0x000ea20000300800 */
[----:B------:R-:W3:Y:S02]  /*cabb0*/  LDL.LU R137, [R1+0x2fa0] ;  /* 0x002fa00001897983 */ /* 0x000ee40000300800 */
[----:B------:R-:W4:Y:S02]  /*cabc0*/  LDL.LU R162, [R1+0x2f98] ;  /* 0x002f980001a27983 */ /* 0x000f240000300800 */
[----:B------:R-:W5:Y:S02]  /*cabd0*/  LDL.LU R246, [R1+0x2f90] ;  /* 0x002f900001f67983 */ /* 0x000f640000300800 */
[----:B-1----:R-:W-:-:S05]  /*cabe0*/  IMAD.X R141, R149, 0x1, R2, P4 ;  /* 0x00000001958d7824 */ /* 0x002fca00020e0602 */
[----:B------:R1:W-:Y:S01]  /*cabf0*/  STL [R1+0xb0], R141 ;  /* 0x0000b08d01007387 */ /* 0x0003e20000100800 */
[----:B------:R-:W5:Y:S02]  /*cac00*/  LDL.LU R245, [R1+0x2f9c] ;  /* 0x002f9c0001f57983 */ /* 0x000f640000300800 */
[----:B------:R-:W5:Y:S01]  /*cac10*/  LDL.LU R244, [R1+0x2f94] ;  /* 0x002f940001f47983 */ /* 0x000f620000300800 */
[----:B------:R-:W-:Y:S02]  /*cac20*/  MOV R177, R172 ;  /* 0x000000ac00b17202 */ /* 0x000fe40000000f00 */
[----:B------:R-:W-:Y:S01]  /*cac30*/  LDS R172, [R161+0x2c780] ;  /* 0x02c78000a1ac7984 */ /* 0x000fe20000000800 */
[----:B------:R-:W-:Y:S02]  /*cac40*/  IMAD R3, R133, -0x80, R3 ;  /* 0xffffff8085037824 */ /* 0x000fe400078e0203 */
[----:B-1----:R-:W-:Y:S02]  /*cac50*/  IMAD.MOV.U32 R141, RZ, RZ, R170 ;  /* 0x000000ffff8d7224 */ /* 0x002fe400078e00aa */
[----:B------:R-:W1:Y:S01]  /*cac60*/  LDS R170, [R161+0x3e700] ;  /* 0x03e70000a1aa7984 */ /* 0x000e620000000800 */
[----:B------:R-:W-:-:S02]  /*cac70*/  ISETP.GT.AND P1, PT, R3, RZ, PT ;  /* 0x000000ff0300720c */ /* 0x000fc40003f24270 */
[----:B------:R-:W-:Y:S02]  /*cac80*/  ISETP.GT.AND P3, PT, R3, 0x8, PT ;  /* 0x000000080300780c */ /* 0x000fe40003f64270 */
[----:B------:R-:W-:Y:S02]  /*cac90*/  SEL R132, RZ, 0x4, !P1 ;  /* 0x00000004ff847807 */ /* 0x000fe40004800000 */
[----:B------:R-:W-:Y:S02]  /*caca0*/  SEL R133, RZ, 0x4, !P3 ;  /* 0x00000004ff857807 */ /* 0x000fe40005800000 */
[----:B------:R-:W-:-:S04]  /*cacb0*/  SEL R132, R132, RZ, !P0 ;  /* 0x000000ff84847207 */ /* 0x000fc80004000000 */
[----:B------:R-:W-:Y:S01]  /*cacc0*/  ISETP.NE.U32.AND P3, PT, R132, RZ, PT ;  /* 0x000000ff8400720c */ /* 0x000fe20003f65070 */
[----:B------:R1:W-:Y:S01]  /*cacd0*/  STL [R1+0x3684], R2 ;  /* 0x0036840201007387 */ /* 0x0003e20000100800 */
[----:B------:R-:W-:Y:S02]  /*cace0*/  IMAD.MOV.U32 R149, RZ, RZ, R174 ;  /* 0x000000ffff957224 */ /* 0x000fe400078e00ae */
[----:B------:R-:W-:Y:S02]  /*cacf0*/  IMAD.MOV.U32 R153, RZ, RZ, R176 ;  /* 0x000000ffff997224 */ /* 0x000fe400078e00b0 */
[----:B------:R-:W1:Y:S01]  /*cad00*/  LDS R174, [R161+0x2e780] ;  /* 0x02e78000a1ae7984 */ /* 0x000e620000000800 */
[----:B------:R-:W1:Y:S01]  /*cad10*/  LDS R176, [R161+0x30780] ;  /* 0x03078000a1b07984 */ /* 0x000e620000000800 */
[----:B------:R-:W-:Y:S02]  /*cad20*/  MOV R148, R175 ;  /* 0x000000af00947202 */ /* 0x000fe40000000f00 */
[----:B------:R-:W-:Y:S01]  /*cad30*/  MOV R173, R163 ;  /* 0x000000a300ad7202 */ /* 0x000fe20000000f00 */
[----:B------:R-:W-:Y:S01]  /*cad40*/  IMAD.MOV.U32 R175, RZ, RZ, R153 ;  /* 0x000000ffffaf7224 */ /* 0x000fe200078e0099 */
[----:B------:R-:W-:-:S02]  /*cad50*/  ISETP.GT.AND P2, PT, R3, 0x4, PT ;  /* 0x000000040300780c */ /* 0x000fc40003f44270 */
[----:B------:R-:W-:Y:S01]  /*cad60*/  SEL R133, R133, RZ, !P0 ;  /* 0x000000ff85857207 */ /* 0x000fe20004000000 */
[----:B------:R-:W1:Y:S01]  /*cad70*/  S2R R160, SR_TID.X ;  /* 0x0000000000a07919 */ /* 0x000e620000002100 */
[----:B------:R-:W-:Y:S01]  /*cad80*/  IMAD.MOV.U32 R145, RZ, RZ, R179 ;  /* 0x000000ffff917224 */ /* 0x000fe200078e00b3 */
[----:B------:R-:W-:Y:S01]  /*cad90*/  SEL R136, RZ, 0x4, !P2 ;  /* 0x00000004ff887807 */ /* 0x000fe20005000000 */
[----:B------:R-:W-:Y:S02]  /*cada0*/  ISETP.NE.U32.AND P2, PT, R133, RZ, PT ;  /* 0x000000ff8500720c */ /* 0x000fe40003f45070 */
[----:B------:R-:W-:Y:S01]  /*cadb0*/  IMAD.MOV.U32 R133, RZ, RZ, R152 ;  /* 0x000000ffff857224 */ /* 0x000fe200078e0098 */
[----:B------:R-:W-:Y:S01]  /*cadc0*/  LDS R163, [R189+0x36700] ;  /* 0x03670000bda37984 */ /* 0x000fe20000000800 */
[----:B--2---:R-:W-:Y:S02]  /*cadd0*/  IADD3 R132, R135, 0x1, RZ ;  /* 0x0000000187847810 */ /* 0x004fe40007ffe0ff */
[----:B---3--:R-:W-:-:S02]  /*cade0*/  IADD3 R137, P5, R137, R252, RZ ;  /* 0x000000fc89897210 */ /* 0x008fc40007fbe0ff */
[----:B------:R-:W-:-:S03]  /*cadf0*/  ISETP.GT.AND P4, PT, R132, 0x4, PT ;  /* 0x000000048400780c */ /* 0x000fc60003f84270 */
[--C-:B----4-:R-:W-:Y:S01]  /*cae00*/  IMAD.X R162, R162, 0x1, R0.reuse, P5 ;  /* 0x00000001a2a27824 */ /* 0x110fe200028e0600 */
[----:B-1----:R-:W-:Y:S02]  /*cae10*/  SEL R2, R132, RZ, !P4 ;  /* 0x000000ff84027207 */ /* 0x002fe40006000000 */
[-C--:B-----5:R-:W-:Y:S02]  /*cae20*/  IADD3 R245, P5, R245, R252.reuse, RZ ;  /* 0x000000fcf5f57210 */ /* 0x0a0fe40007fbe0ff */
[----:B------:R-:W-:Y:S01]  /*cae30*/  IADD3 R244, P4, R244, R252, RZ ;  /* 0x000000fcf4f47210 */ /* 0x000fe20007f9e0ff */
[----:B------:R-:W-:Y:S01]  /*cae40*/  STL [R1+0x2fa0], R137 ;  /* 0x002fa08901007387 */ /* 0x000fe20000100800 */
[----:B------:R-:W-:Y:S02]  /*cae50*/  STL [R1+0x2f98], R162 ;  /* 0x002f98a201007387 */ /* 0x000fe40000100800 */
[----:B------:R-:W-:Y:S01]  /*cae60*/  IMAD.X R246, R246, 0x1, R0, P5 ;  /* 0x00000001f6f67824 */ /* 0x000fe200028e0600 */
[----:B------:R-:W-:Y:S01]  /*cae70*/  STL [R1+0x2f9c], R245 ;  /* 0x002f9cf501007387 */ /* 0x000fe20000100800 */
[----:B------:R-:W-:Y:S02]  /*cae80*/  STL [R1+0x1764], R2 ;  /* 0x0017640201007387 */ /* 0x000fe40000100800 */
[----:B------:R-:W-:Y:S01]  /*cae90*/  STL [R1+0x2f94], R244 ;  /* 0x002f94f401007387 */ /* 0x000fe20000100800 */
[----:B------:R-:W-:Y:S01]  /*caea0*/  STL [R1+0x2f90], R246 ;  /* 0x002f90f601007387 */ /* 0x000fe20000100800 */
[----:B------:R-:W-:Y:S02]  /*caeb0*/  STL [R1+0x36d0], R164 ;  /* 0x0036d0a401007387 */ /* 0x000fe40000100800 */
[----:B------:R1:W-:Y:S02]  /*caec0*/  STL [R1+0x36d4], R166 ;  /* 0x0036d4a601007387 */ /* 0x0003e40000100800 */
[----:B------:R-:W-:Y:S01]  /*caed0*/  STL [R1+0x36a8], R168 ;  /* 0x0036a8a801007387 */ /* 0x000fe20000100800 */
[----:B------:R-:W-:Y:S01]  /*caee0*/  STL [R1+0x36ac], R170 ;  /* 0x0036acaa01007387 */ /* 0x000fe20000100800 */
[----:B------:R2:W-:Y:S02]  /*caef0*/  STL [R1+0x369c], R172 ;  /* 0x00369cac01007387 */ /* 0x0005e40000100800 */
[----:B-1----:R-:W-:-:S02]  /*caf00*/  IMAD.MOV.U32 R166, RZ, RZ, R186 ;  /* 0x000000ffffa67224 */ /* 0x002fc400078e00ba */
[----:B------:R-:W-:Y:S01]  /*caf10*/  LDS R186, [R161+0x3a780] ;  /* 0x03a78000a1ba7984 */ /* 0x000fe20000000800 */
[----:B--2---:R-:W-:Y:S02]  /*caf20*/  IMAD.MOV.U32 R172, RZ, RZ, R184 ;  /* 0x000000ffffac7224 */ /* 0x004fe400078e00b8 */
[----:B------:R-:W1:Y:S01]  /*caf30*/  LDS R184, [R161+0x38780] ;  /* 0x03878000a1b87984 */ /* 0x000e620000000800 */
[----:B------:R2:W-:Y:S03]  /*caf40*/  STL [R1+0x36a0], R174 ;  /* 0x0036a0ae01007387 */ /* 0x0005e60000100800 */
[----:B------:R-:W-:Y:S02]  /*caf50*/  STL [R1+0x3688], R176 ;  /* 0x003688b001007387 */ /* 0x000fe40000100800 */
[----:B------:R3:W-:Y:S02]  /*caf60*/  STL [R1+0x368c], R178 ;  /* 0x00368cb201007387 */ /* 0x0007e40000100800 */
[----:B------:R-:W-:Y:S01]  /*caf70*/  STL [R1+0x3690], R180 ;  /* 0x003690b401007387 */ /* 0x000fe20000100800 */
[----:B------:R-:W-:Y:S01]  /*caf80*/  STL [R1+0x3694], R182 ;  /* 0x003694b601007387 */ /* 0x000fe20000100800 */
[----:B------:R4:W-:Y:S02]  /*caf90*/  STL [R1+0x36dc], R64 ;  /* 0x0036dc4001007387 */ /* 0x0009e40000100800 */
[----:B------:R-:W-:Y:S02]  /*cafa0*/  STL [R1+0x36d8], R65 ;  /* 0x0036d84101007387 */ /* 0x000fe40000100800 */
[----:B------:R-:W-:Y:S01]  /*cafb0*/  IMAD.MOV.U32 R164, RZ, RZ, R187 ;  /* 0x000000ffffa47224 */ /* 0x000fe200078e00bb */
[----:B--2---:R-:W-:Y:S01]  /*cafc0*/  MOV R174, R185 ;  /* 0x000000b900ae7202 */ /* 0x004fe20000000f00 */
[----:B------:R-:W-:Y:S01]  /*cafd0*/  IMAD.MOV.U32 R135, RZ, RZ, R171 ;  /* 0x000000ffff877224 */ /* 0x000fe200078e00ab */
[----:B------:R-:W-:-:S02]  /*cafe0*/  MOV R171, R128 ;  /* 0x0000008000ab7202 */ /* 0x000fc40000000f00 */
[----:B------:R-:W-:Y:S01]  /*caff0*/  MOV R170, R144 ;  /* 0x0000009000aa7202 */ /* 0x000fe20000000f00 */
[----:B------:R-:W-:Y:S02]  /*cb000*/  MOV R144, R238 ;  /* 0x000000ee00907202 */ /* 0x000fe40000000f00 */
[----:B---3--:R-:W-:Y:S01]  /*cb010*/  IMAD.MOV.U32 R178, RZ, RZ, R169 ;  /* 0x000000ffffb27224 */ /* 0x008fe200078e00a9 */
[----:B-1----:R-:W-:Y:S01]  /*cb020*/  STL [R1+0x3698], R184 ;  /* 0x003698b801007387 */ /* 0x002fe20000100800 */
[----:B------:R1:W-:Y:S01]  /*cb030*/  STL [R1+0x36a4], R186 ;  /* 0x0036a4ba01007387 */ /* 0x0003e20000100800 */
[----:B------:R-:W-:Y:S02]  /*cb040*/  MOV R238, R171 ;  /* 0x000000ab00ee7202 */ /* 0x000fe40000000f00 */
[----:B------:R-:W2:Y:S01]  /*cb050*/  LDS R169, [R189+0x3c700] ;  /* 0x03c70000bda97984 */ /* 0x000ea20000000800 */
[----:B----4-:R-:W-:-:S03]  /*cb060*/  MOV R64, R173 ;  /* 0x000000ad00407202 */ /* 0x010fc60000000f00 */
[----:B------:R-:W3:Y:S01]  /*cb070*/  LDS R171, [R189+0x3e700] ;  /* 0x03e70000bdab7984 */ /* 0x000ee20000000800 */
[----:B------:R-:W4:Y:S01]  /*cb080*/  LDS R173, [R189+0x2c780] ;  /* 0x02c78000bdad7984 */ /* 0x000f220000000800 */
[----:B-1----:R-:W-:Y:S11]  /*cb090*/  HMMA.1688.F32.TF32 R184, R220, R56, R192 ;  /* 0x00000038dcb8723c */ /* 0x002ff600000810c0 */
[----:B------:R-:W-:Y:S11]  /*cb0a0*/  @!UPT UIADD3 URZ, URZ, URZ, URZ ;  /* 0x0000003f3f3ff290 */ /* 0x000ff6000fffe03f */
[----:B------:R-:W-:Y:S02]  /*cb0b0*/  @!UPT UIADD3 URZ, URZ, URZ, URZ ;  /* 0x0000003f3f3ff290 */ /* 0x000fe4000fffe03f */
[----:B------:R-:W-:Y:S02]  /*cb0c0*/  IMAD.MOV.U32 R65, RZ, RZ, R186 ;  /* 0x000000ffff417224 */ /* 0x000fe400078e00ba */
[----:B------:R-:W-:Y:S02]  /*cb0d0*/  IMAD.MOV.U32 R186, RZ, RZ, R175 ;  /* 0x000000ffffba7224 */ /* 0x000fe400078e00af */
[----:B------:R-:W1:Y:S01]  /*cb0e0*/  LDS R175, [R189+0x2e780] ;  /* 0x02e78000bdaf7984 */ /* 0x000e620000000800 */
[----:B------:R-:W-:Y:S02]  /*cb0f0*/  IMAD.MOV.U32 R168, RZ, RZ, R140 ;  /* 0x000000ffffa87224 */ /* 0x000fe400078e008c */
[----:B------:R-:W-:Y:S02]  /*cb100*/  IMAD.MOV.U32 R140, RZ, RZ, R239 ;  /* 0x000000ffff8c7224 */ /* 0x000fe400078e00ef */
[----:B------:R-:W-:Y:S01]  /*cb110*/  IMAD.MOV.U32 R129, RZ, RZ, R184 ;  /* 0x000000ffff817224 */ /* 0x000fe200078e00b8 */
[----:B--2---:R-:W-:Y:S01]  /*cb120*/  STL [R1+0x36c0], R169 ;  /* 0x0036c0a901007387 */ /* 0x004fe20000100800 */
[----:B---3--:R2:W-:Y:S02]  /*cb130*/  STL [R1+0x36c4], R171 ;  /* 0x0036c4ab01007387 */ /* 0x0085e40000100800 */
[----:B----4-:R3:W-:Y:S01]  /*cb140*/  STL [R1+0x36c8], R173 ;  /* 0x0036c8ad01007387 */ /* 0x0107e20000100800 */
[----:B------:R-:W-:Y:S01]  /*cb150*/  MOV R239, R170 ;  /* 0x000000aa00ef7202 */ /* 0x000fe20000000f00 */
[----:B------:R-:W-:-:S02]  /*cb160*/  IMAD.MOV.U32 R180, RZ, RZ, R168 ;  /* 0x000000ffffb47224 */ /* 0x000fc400078e00a8 */
[----:B------:R-:W-:Y:S01]  /*cb170*/  IMAD.MOV.U32 R184, RZ, RZ, R133 ;  /* 0x000000ffffb87224 */ /* 0x000fe200078e0085 */
[----:B--2---:R-:W-:Y:S01]  /*cb180*/  HMMA.1688.F32.TF32 R168, R220, R52, R196 ;  /* 0x00000034dca8723c */ /* 0x004fe200000810c4 */
[----:B-1----:R1:W-:Y:S01]  /*cb190*/  STL [R1+0x36cc], R175 ;  /* 0x0036ccaf01007387 */ /* 0x0023e20000100800 */
[----:B------:R-:W2:Y:S02]  /*cb1a0*/  LDL.LU R133, [R1+0x2f88] ;  /* 0x002f880001857983 */ /* 0x000ea40000300800 */
[----:B------:R-:W4:Y:S02]  /*cb1b0*/  LDL.LU R198, [R1+0x2f80] ;  /* 0x002f800001c67983 */ /* 0x000f240000300800 */
[----:B------:R-:W5:Y:S01]  /*cb1c0*/  LDL.LU R199, [R1+0x2f8c] ;  /* 0x002f8c0001c77983 */ /* 0x000f620000300800 */
[----:B------:R-:W-:Y:S02]  /*cb1d0*/  LOP3.LUT R160, R160, 0x7f, RZ, 0xc0, !PT ;  /* 0x0000007fa0a07812 */ /* 0x000fe400078ec0ff */
[----:B------:R-:W-:Y:S01]  /*cb1e0*/  SEL R136, R136, RZ, !P0 ;  /* 0x000000ff88887207 */ /* 0x000fe20004000000 */
[----:B------:R-:W-:Y:S01]  /*cb1f0*/  IMAD.MOV.U32 R179, RZ, RZ, R188 ;  /* 0x000000ffffb37224 */ /* 0x000fe200078e00bc */
[----:B------:R-:W-:-:S02]  /*cb200*/  SHF.L.U32 R160, R160, 0x2, RZ ;  /* 0x00000002a0a07819 */ /* 0x000fc400000006ff */
[----:B------:R-:W-:Y:S01]  /*cb210*/  ISETP.NE.U32.AND P1, PT, R136, RZ, PT ;  /* 0x000000ff8800720c */ /* 0x000fe20003f25070 */
[----:B------:R-:W-:Y:S01]  /*cb220*/  IMAD.MOV.U32 R136, RZ, RZ, R137 ;  /* 0x000000ffff887224 */ /* 0x000fe200078e0089 */
[----:B------:R-:W-:Y:S01]  /*cb230*/  MOV R137, R162 ;  /* 0x000000a200897202 */ /* 0x000fe20000000f00 */
[----:B------:R-:W-:Y:S02]  /*cb240*/  IMAD.MOV.U32 R153, RZ, RZ, R236 ;  /* 0x000000ffff997224 */ /* 0x000fe400078e00ec */
[----:B------:R-:W-:Y:S02]  /*cb250*/  IMAD R132, R2, 0x40000, R160 ;  /* 0x0004000002847824 */ /* 0x000fe400078e02a0 */
[----:B------:R-:W-:Y:S01]  /*cb260*/  IMAD.MOV.U32 R152, RZ, RZ, R237 ;  /* 0x000000ffff987224 */ /* 0x000fe200078e00ed */
[----:B------:R-:W-:Y:S04]  /*cb270*/  LDS R160, [R161+0x34700] ;  /* 0x03470000a1a07984 */ /* 0x000fe80000000800 */
[----:B------:R-:W-:Y:S04]  /*cb280*/  LDS R162, [R161+0x36700] ;  /* 0x03670000a1a27984 */ /* 0x000fe80000000800 */
[----:B------:R-:W-:Y:S01]  /*cb290*/  LDS R188, [R161+0x3c780] ;  /* 0x03c78000a1bc7984 */ /* 0x000fe20000000800 */
[----:B------:R-:W-:Y:S01]  /*cb2a0*/  MOV R128, R185 ;  /* 0x000000b900807202 */ /* 0x000fe20000000f00 */
[----:B------:R-:W-:-:S02]  /*cb2b0*/  IMAD.MOV.U32 R2, RZ, RZ, R187 ;  /* 0x000000ffff027224 */ /* 0x000fc400078e00bb */
[----:B------:R-:W-:Y:S02]  /*cb2c0*/  IMAD.MOV.U32 R176, RZ, RZ, R167 ;  /* 0x000000ffffb07224 */ /* 0x000fe400078e00a7 */
[----:B------:R-:W-:Y:S01]  /*cb2d0*/  IMAD.MOV.U32 R236, RZ, RZ, R179 ;  /* 0x000000ffffec7224 */ /* 0x000fe200078e00b3 */
[----:B------:R-:W-:Y:S01]  /*cb2e0*/  MOV R237, R181 ;  /* 0x000000b500ed7202 */ /* 0x000fe20000000f00 */
[----:B---3--:R-:W-:Y:S01]  /*cb2f0*/  IMAD.MOV.U32 R173, RZ, RZ, R183 ;  /* 0x000000ffffad7224 */ /* 0x008fe200078e00b7 */
[----:B------:R-:W-:Y:S01]  /*cb300*/  MOV R182, R177 ;  /* 0x000000b100b67202 */ /* 0x000fe20000000f00 */
[----:B------:R-:W-:Y:S04]  /*cb310*/  LDS R161, [R189+0x34700] ;  /* 0x03470000bda17984 */ /* 0x000fe80000000800 */
[----:B------:R-:W-:Y:S04]  /*cb320*/  LDS R167, [R189+0x3a700] ;  /* 0x03a70000bda77984 */ /* 0x000fe80000000800 */
[----:B------:R-:W-:Y:S04]  /*cb330*/  LDS R177, [R189+0x30780] ;  /* 0x03078000bdb17984 */ /* 0x000fe80000000800 */
[----:B------:R-:W-:Y:S04]  /*cb340*/  LDS R179, [R189+0x32780] ;  /* 0x03278000bdb37984 */ /* 0x000fe80000000800 */
[----:B------:R-:W-:Y:S04]  /*cb350*/  LDS R181, [R189+0x34780] ;  /* 0x03478000bdb57984 */ /* 0x000fe80000000800 */
[----:B------:R-:W-:Y:S04]  /*cb360*/  LDS R183, [R189+0x36780] ;  /* 0x03678000bdb77984 */ /* 0x000fe80000000800 */
[----:B------:R-:W-:Y:S04]  /*cb370*/  LDS R185, [R189+0x38780] ;  /* 0x03878000bdb97984 */ /* 0x000fe80000000800 */
[----:B------:R-:W-:Y:S02]  /*cb380*/  LDS R187, [R189+0x3a780] ;  /* 0x03a78000bdbb7984 */ /* 0x000fe40000000800 */
[----:B------:R-:W3:Y:S04]  /*cb390*/  LDS R189, [R189+0x3c780] ;  /* 0x03c78000bdbd7984 */ /* 0x000ee80000000800 */
[----:B------:R-:W-:Y:S06]  /*cb3a0*/  BAR.SYNC.DEFER_BLOCKING 0x0 ;  /* 0x0000000000007b1d */ /* 0x000fec0000010000 */
[----:B------:R-:W-:Y:S01]  /*cb3b0*/  STL.64 [R1+0x36b8], R190 ;  /* 0x0036b8be01007387 */ /* 0x000fe20000100a00 */
[----:B------:R-:W-:-:S02]  /*cb3c0*/  IMAD.MOV.U32 R192, RZ, RZ, R247 ;  /* 0x000000ffffc07224 */ /* 0x000fc400078e00f7 */
[----:B-1----:R-:W-:Y:S02]  /*cb3d0*/  IMAD.MOV.U32 R175, RZ, RZ, R251 ;  /* 0x000000ffffaf7224 */ /* 0x002fe400078e00fb */
[----:B------:R-:W-:Y:S02]  /*cb3e0*/  IMAD.MOV.U32 R193, RZ, RZ, R250 ;  /* 0x000000ffffc17224 */ /* 0x000fe400078e00fa */
[----:B------:R-:W-:Y:S01]  /*cb3f0*/  IMAD.MOV.U32 R194, RZ, RZ, R249 ;  /* 0x000000ffffc27224 */ /* 0x000fe200078e00f9 */
[----:B------:R-:W-:Y:S02]  /*cb400*/  MOV R195, R248 ;  /* 0x000000f800c37202 */ /* 0x000fe40000000f00 */
[----:B------:R-:W-:Y:S01]  /*cb410*/  HMMA.1688.F32.TF32 R248, R220, R48, R200 ;  /* 0x00000030dcf8723c */ /* 0x000fe200000810c8 */
[----:B------:R-:W-:Y:S01]  /*cb420*/  @!PT LDS RZ, [RZ] ;  /* 0x00000000fffff984 */ /* 0x000fe20000000800 */
[----:B------:R-:W-:Y:S01]  /*cb430*/  @!PT LDS RZ, [RZ] ;  /* 0x00000000fffff984 */ /* 0x000fe20000000800 */
[----:B------:R-:W-:Y:S01]  /*cb440*/  @!PT LDS RZ, [RZ] ;  /* 0x00000000fffff984 */ /* 0x000fe20000000800 */
[----:B------:R1:W-:Y:S02]  /*cb450*/  LDGSTS.E [R132], [R136.64], P3 ;  /* 0x0000000088847fae */ /* 0x0003e40009921844 */
[----:B-1----:R-:W-:Y:S01]  /*cb460*/  MOV R136, R245 ;  /* 0x000000f500887202 */ /* 0x002fe20000000f00 */
[----:B------:R-:W-:Y:S01]  /*cb470*/  IMAD.MOV.U32 R137, RZ, RZ, R246 ;  /* 0x000000ffff897224 */ /* 0x000fe200078e00f6 */
[----:B---3--:R1:W-:Y:S04]  /*cb480*/  STL.64 [R1+0x36b0], R188 ;  /* 0x0036b0bc01007387 */ /* 0x0083e80000100a00 */
[----:B------:R3:W-:Y:S02]  /*cb490*/  LDGSTS.E [R132+0x200], [R136.64], P3 ;  /* 0x0020000088847fae */ /* 0x0007e40009921844 */
[----:B---3--:R-:W-:-:S02]  /*cb4a0*/  MOV R136, R244 ;  /* 0x000000f400887202 */ /* 0x008fc40000000f00 */
[----:B------:R-:W-:Y:S01]  /*cb4b0*/  HMMA.1688.F32.TF32 R244, R220, R44, R204 ;  /* 0x0000002cdcf4723c */ /* 0x000fe200000810cc */
[----:B-----5:R-:W-:Y:S01]  /*cb4c0*/  IADD3 R199, P5, R199, R252, RZ ;  /* 0x000000fcc7c77210 */ /* 0x020fe20007fbe0ff */
[----:B--2---:R-:W-:-:S04]  /*cb4d0*/  IMAD.X R133, R133, 0x1, R0, P4 ;  /* 0x0000000185857824 */ /* 0x004fc800020e0600 */
[----:B----4-:R-:W-:Y:S01]  /*cb4e0*/  IMAD.X R198, R198, 0x1, R0, P5 ;  /* 0x00000001c6c67824 */ /* 0x010fe200028e0600 */
[----:B------:R-:W-:Y:S01]  /*cb4f0*/  STL [R1+0x2f8c], R199 ;  /* 0x002f8cc701007387 */ /* 0x000fe20000100800 */
[----:B------:R-:W-:Y:S02]  /*cb500*/  STL [R1+0x2f88], R133 ;  /* 0x002f888501007387 */ /* 0x000fe40000100800 */
[----:B-1----:R-:W2:Y:S01]  /*cb510*/  LDL.LU R188, [R1+0x2f14] ;  /* 0x002f140001bc7983 */ /* 0x002ea20000300800 */
[----:B------:R1:W-:Y:S01]  /*cb520*/  STL [R1+0x2f80], R198 ;  /* 0x002f80c601007387 */ /* 0x0003e20000100800 */
[----:B------:R-:W3:Y:S02]  /*cb530*/  LDL.LU R207, [R1+0x2f0c] ;  /* 0x002f0c0001cf7983 */ /* 0x000ee40000300800 */
[----:B------:R-:W4:Y:S02]  /*cb540*/  LDL.LU R200, [R1+0x2f1c] ;  /* 0x002f1c0001c87983 */ /* 0x000f240000300800 */
[----:B------:R-:W5:Y:S01]  /*cb550*/  LDL.LU R201, [R1+0x2f10] ;  /* 0x002f100001c97983 */ /* 0x000f620000300800 */
[----:B------:R-:W2:Y:S01]  /*cb560*/  LDL.LU R204, [R1+0x2f24] ;  /* 0x002f240001cc7983 */ /* 0x000ea20000300800 */
[----:B------:R-:W-:-:S02]  /*cb570*/  IMAD.MOV.U32 R137, RZ, RZ, R133 ;  /* 0x000000ffff897224 */ /* 0x000fc400078e0085 */
[----:B------:R-:W3:Y:S02]  /*cb580*/  LDL.LU R206, [R1+0x2f18] ;  /* 0x002f180001ce7983 */ /* 0x000ee40000300800 */
[----:B------:R-:W-:Y:S01]  /*cb590*/  IMAD.MOV.U32 R203, RZ, RZ, R175 ;  /* 0x000000ffffcb7224 */ /* 0x000fe200078e00af */
[----:B------:R-:W3:Y:S04]  /*cb5a0*/  LDL.LU R189, [R1+0x2f08] ;  /* 0x002f080001bd7983 */ /* 0x000ee80000300800 */
[----:B------:R1:W-:Y:S01]  /*cb5b0*/  LDGSTS.E [R132+0x400], [R136.64], P3 ;  /* 0x0040000088847fae */ /* 0x0003e20009921844 */
[----:B------:R-:W-:Y:S01]  /*cb5c0*/  MOV R191, R243 ;  /* 0x000000f300bf7202 */ /* 0x000fe20000000f00 */
[----:B------:R-:W-:Y:S02]  /*cb5d0*/  IMAD.MOV.U32 R175, RZ, RZ, R242 ;  /* 0x000000ffffaf7224 */ /* 0x000fe400078e00f2 */
[----:B------:R-:W3:Y:S02]  /*cb5e0*/  LDL.LU R205, [R1+0x2ea4] ;  /* 0x002ea40001cd7983 */ /* 0x000ee40000300800 */
[----:B-1----:R-:W-:Y:S01]  /*cb5f0*/  IMAD.MOV.U32 R136, RZ, RZ, R199 ;  /* 0x000000ffff887224 */ /* 0x002fe200078e00c7 */
[----:B------:R-:W-:Y:S01]  /*cb600*/  MOV R137, R198 ;  /* 0x000000c600897202 */ /* 0x000fe20000000f00 */
[----:B------:R-:W-:-:S02]  /*cb610*/  IMAD.MOV.U32 R198, RZ, RZ, R180 ;  /* 0x000000ffffc67224 */ /* 0x000fc400078e00b4 */
[----:B------:R-:W-:Y:S02]  /*cb620*/  IMAD.MOV.U32 R199, RZ, RZ, R178 ;  /* 0x000000ffffc77224 */ /* 0x000fe400078e00b2 */
[----:B------:R-:W-:Y:S01]  /*cb630*/  IMAD.MOV.U32 R180, RZ, RZ, R241 ;  /* 0x000000ffffb47224 */ /* 0x000fe200078e00f1 */
[----:B------:R-:W-:Y:S02]  /*cb640*/  MOV R178, R240 ;  /* 0x000000f000b27202 */ /* 0x000fe40000000f00 */
[----:B------:R-:W-:Y:S01]  /*cb650*/  ISETP.GT.AND P4, PT, R3, 0xc, PT ;  /* 0x0000000c0300780c */ /* 0x000fe20003f84270 */
[----:B------:R-:W-:Y:S01]  /*cb660*/  HMMA.1688.F32.TF32 R240, R220, R40, R208 ;  /* 0x00000028dcf0723c */ /* 0x000fe200000810d0 */
[----:B------:R1:W-:Y:S01]  /*cb670*/  LDGSTS.E [R132+0x600], [R136.64], P3 ;  /* 0x0060000088847fae */ /* 0x0003e20009921844 */
[----:B--2---:R-:W-:-:S05]  /*cb680*/  IADD3 R204, P5, R204, R252, RZ ;  /* 0x000000fccccc7210 */ /* 0x004fca0007fbe0ff */
[----:B------:R-:W-:Y:S01]  /*cb690*/  STL [R1+0x2f24], R204 ;  /* 0x002f24cc01007387 */ /* 0x000fe20000100800 */
[----:B------:R-:W2:Y:S01]  /*cb6a0*/  LDL.LU R211, [R1+0x2f00] ;  /* 0x002f000001d37983 */ /* 0x000ea20000300800 */
[----:B------:R-:W-:Y:S02]  /*cb6b0*/  SEL R133, RZ, 0x4, !P4 ;  /* 0x00000004ff857807 */ /* 0x000fe40006000000 */
[----:B------:R-:W-:Y:S01]  /*cb6c0*/  ISETP.GT.AND P3, PT, R3, 0x10, PT ;  /* 0x000000100300780c */ /* 0x000fe20003f64270 */
[----:B----4-:R-:W-:Y:S02]  /*cb6d0*/  IADD3 R200, P4, R200, R252, RZ ;  /* 0x000000fcc8c87210 */ /* 0x010fe40007f9e0ff */
[----:B---3--:R-:W-:Y:S01]  /*cb6e0*/  IMAD.X R206, R206, 0x1, R0, P5 ;  /* 0x00000001cece7824 */ /* 0x008fe200028e0600 */
[----:B------:R-:W-:Y:S02]  /*cb6f0*/  SEL R133, R133, RZ, !P0 ;  /* 0x000000ff85857207 */ /* 0x000fe40004000000 */
[----:B-1----:R-:W-:-:S02]  /*cb700*/  SEL R136, RZ, 0x4, !P3 ;  /* 0x00000004ff887807 */ /* 0x002fc40005800000 */
[-C--:B------:R-:W-:Y:S02]  /*cb710*/  IADD3 R188, P5, R188, R252.reuse, RZ ;  /* 0x000000fcbcbc7210 */ /* 0x080fe40007fbe0ff */
[----:B------:R-:W-:Y:S02]  /*cb720*/  IADD3 R207, P6, R207, R252, RZ ;  /* 0x000000fccfcf7210 */ /* 0x000fe40007fde0ff */
[----:B------:R-:W-:Y:S01]  /*cb730*/  ISETP.NE.U32.AND P3, PT, R133, RZ, PT ;  /* 0x000000ff8500720c */ /* 0x000fe20003f65070 */
[----:B-----5:R-:W-:Y:S01]  /*cb740*/  IMAD.X R201, R201, 0x1, R0, P4 ;  /* 0x00000001c9c97824 */ /* 0x020fe200020e0600 */
[----:B------:R-:W-:Y:S02]  /*cb750*/  SEL R133, R136, RZ, !P0 ;  /* 0x000000ff88857207 */ /* 0x000fe40004000000 */
[----:B------:R-:W-:Y:S01]  /*cb760*/  IADD3.X R189, R189, R0, RZ, P5, !PT ;  /* 0x00000000bdbd7210 */ /* 0x000fe20002ffe4ff */
[----:B------:R-:W-:Y:S01]  /*cb770*/  STL [R1+0x2f1c], R200 ;  /* 0x002f1cc801007387 */ /* 0x000fe20000100800 */
[----:B------:R-:W-:-:S02]  /*cb780*/  IMAD.MOV.U32 R136, RZ, RZ, R204 ;  /* 0x000000ffff887224 */ /* 0x000fc400078e00cc */
[----:B------:R-:W-:Y:S02]  /*cb790*/  IMAD.MOV.U32 R137, RZ, RZ, R206 ;  /* 0x000000ffff897224 */ /* 0x000fe400078e00ce */
[----:B------:R-:W-:Y:S01]  /*cb7a0*/  STL [R1+0x2f18], R206 ;  /* 0x002f18ce01007387 */ /* 0x000fe20000100800 */
[----:B------:R-:W-:Y:S01]  /*cb7b0*/  STL [R1+0x2f14], R188 ;  /* 0x002f14bc01007387 */ /* 0x000fe20000100800 */
[----:B------:R-:W-:Y:S01]  /*cb7c0*/  IADD3 R205, P5, R205, R252, RZ ;  /* 0x000000fccdcd7210 */ /* 0x000fe20007fbe0ff */
[----:B------:R-:W-:Y:S02]  /*cb7d0*/  IMAD.MOV.U32 R202, RZ, RZ, R237 ;  /* 0x000000ffffca7224 */ /* 0x000fe400078e00ed */
[----:B------:R1:W-:Y:S01]  /*cb7e0*/  STL [R1+0x2f10], R201 ;  /* 0x002f10c901007387 */ /* 0x0003e20000100800 */
[----:B------:R3:W-:Y:S01]  /*cb7f0*/  STL [R1+0x2f08], R189 ;  /* 0x002f08bd01007387 */ /* 0x0007e20000100800 */
[----:B------:R-:W-:Y:S02]  /*cb800*/  IMAD.MOV.U32 R190, RZ, RZ, R173 ;  /* 0x000000ffffbe7224 */ /* 0x000fe400078e00ad */
[----:B------:R-:W-:Y:S01]  /*cb810*/  STL [R1+0x2f0c], R207 ;  /* 0x002f0ccf01007387 */ /* 0x000fe20000100800 */
[----:B------:R4:W-:Y:S01]  /*cb820*/  LDGSTS.E [R132+0x2000], [R136.64], P1 ;  /* 0x0200000088847fae */ /* 0x0009e20008921844 */
[----:B------:R-:W-:Y:S01]  /*cb830*/  ISETP.NE.U32.AND P4, PT, R133, RZ, PT ;  /* 0x000000ff8500720c */ /* 0x000fe20003f85070 */
[----:B----4-:R-:W-:-:S02]  /*cb840*/  IMAD.MOV.U32 R136, RZ, RZ, R200 ;  /* 0x000000ffff887224 */ /* 0x010fc400078e00c8 */
[----:B------:R-:W-:Y:S01]  /*cb850*/  IMAD.MOV.U32 R137, RZ, RZ, R201 ;  /* 0x000000ffff897224 */ /* 0x000fe200078e00c9 */
[----:B-1----:R-:W-:Y:S01]  /*cb860*/  MOV R201, R202 ;  /* 0x000000ca00c97202 */ /* 0x002fe20000000f00 */
[----:B------:R-:W-:Y:S02]  /*cb870*/  IMAD.MOV.U32 R202, RZ, RZ, R203 ;  /* 0x000000ffffca7224 */ /* 0x000fe400078e00cb */
[----:B------:R-:W-:Y:S01]  /*cb880*/  IMAD.MOV.U32 R203, RZ, RZ, R190 ;  /* 0x000000ffffcb7224 */ /* 0x000fe200078e00be */
[----:B------:R1:W-:Y:S01]  /*cb890*/  LDGSTS.E [R132+0x2200], [R136.64], P1 ;  /* 0x0220000088847fae */ /* 0x0003e20008921844 */
[----:B------:R-:W-:Y:S01]  /*cb8a0*/  MOV R173, R236 ;  /* 0x000000ec00ad7202 */ /* 0x000fe20000000f00 */
[----:B------:R-:W-:Y:S01]  /*cb8b0*/  IMAD.MOV.U32 R200, RZ, RZ, R201 ;  /* 0x000000ffffc87224 */ /* 0x000fe200078e00c9 */
[----:B------:R-:W-:Y:S02]  /*cb8c0*/  MOV R201, R202 ;  /* 0x000000ca00c97202 */ /* 0x000fe40000000f00 */
[----:B-1----:R-:W-:Y:S01]  /*cb8d0*/  MOV R136, R188 ;  /* 0x000000bc00887202 */ /* 0x002fe20000000f00 */
[----:B------:R-:W-:-:S02]  /*cb8e0*/  IMAD.MOV.U32 R137, RZ, RZ, R189 ;  /* 0x000000ffff897224 */ /* 0x000fc400078e00bd */
[----:B------:R-:W-:Y:S02]  /*cb8f0*/  IMAD.MOV.U32 R202, RZ, RZ, R203 ;  /* 0x000000ffffca7224 */ /* 0x000fe400078e00cb */
[----:B------:R-:W-:Y:S01]  /*cb900*/  IMAD.MOV.U32 R203, RZ, RZ, R173 ;  /* 0x000000ffffcb7224 */ /* 0x000fe200078e00ad */
[----:B------:R1:W-:Y:S01]  /*cb910*/  LDGSTS.E [R132+0x2400], [R136.64], P1 ;  /* 0x0240000088847fae */ /* 0x0003e20008921844 */
[----:B--2---:R-:W-:-:S05]  /*cb920*/  IADD3.X R211, R211, R0, RZ, P6, !PT ;  /* 0x00000000d3d37210 */ /* 0x004fca00037fe4ff */
[----:B------:R-:W-:Y:S01]  /*cb930*/  STL [R1+0x2f00], R211 ;  /* 0x002f00d301007387 */ /* 0x000fe20000100800 */
[----:B------:R-:W-:Y:S02]  /*cb940*/  STL [R1+0x2ea4], R205 ;  /* 0x002ea4cd01007387 */ /* 0x000fe40000100800 */
[----:B------:R-:W2:Y:S02]  /*cb950*/  LDL.LU R206, [R1+0x2e98] ;  /* 0x002e980001ce7983 */ /* 0x000ea40000300800 */
[----:B------:R-:W4:Y:S01]  /*cb960*/  LDL.LU R190, [R1+0x2e9c] ;  /* 0x002e9c0001be7983 */ /* 0x000f220000300800 */
[----:B------:R-:W5:Y:S01]  /*cb970*/  LDL.LU R188, [R1+0x2e94] ;  /* 0x002e940001bc7983 */ /* 0x000f620000300800 */
[----:B------:R-:W5:Y:S02]  /*cb980*/  LDL.LU R133, [R1+0x2e8c] ;  /* 0x002e8c0001857983 */ /* 0x000f640000300800 */
[----:B------:R-:W5:Y:S02]  /*cb990*/  LDL.LU R204, [R1+0x2e90] ;  /* 0x002e900001cc7983 */ /* 0x000f640000300800 */
[----:B---3--:R-:W3:Y:S01]  /*cb9a0*/  LDL.LU R189, [R1+0x2e88] ;  /* 0x002e880001bd7983 */ /* 0x008ee20000300800 */
[----:B------:R-:W3:Y:S01]  /*cb9b0*/  LDL.LU R173, [R1+0x2e80] ;  /* 0x002e800001ad7983 */ /* 0x000ee20000300800 */
[----:B-1----:R-:W-:-:S02]  /*cb9c0*/  IMAD.MOV.U32 R136, RZ, RZ, R207 ;  /* 0x000000ffff887224 */ /* 0x002fc400078e00cf */
[----:B------:R-:W-:-:S05]  /*cb9d0*/  IMAD.MOV.U32 R137, RZ, RZ, R211 ;  /* 0x000000ffff897224 */ /* 0x000fca00078e00d3 */
[----:B------:R1:W-:Y:S02]  /*cb9e0*/  LDGSTS.E [R132+0x2600], [R136.64], P1 ;  /* 0x0260000088847fae */ /* 0x0003e40008921844 */
[----:B-1----:R-:W-:Y:S01]  /*cb9f0*/  IMAD.MOV.U32 R136, RZ, RZ, R205 ;  /* 0x000000ffff887224 */ /* 0x002fe200078e00cd */
[----:B--2---:R-:W-:Y:S01]  /*cba00*/  IADD3.X R206, R206, R0, RZ, P5, !PT ;  /* 0x00000000cece7210 */ /* 0x004fe20002ffe4ff */
[----:B----4-:R-:W-:-:S04]  /*cba10*/  IADD3 R190, P5, R190, R252, RZ ;  /* 0x000000fcbebe7210 */ /* 0x010fc80007fbe0ff */
[----:B------:R-:W-:Y:S01]  /*cba20*/  IMAD.MOV.U32 R137, RZ, RZ, R206 ;  /* 0x000000ffff897224 */ /* 0x000fe200078e00ce */
[----:B-----5:R-:W-:Y:S02]  /*cba30*/  IADD3.X R204, R204, R0, RZ, P5, !PT ;  /* 0x00000000cccc7210 */ /* 0x020fe40002ffe4ff */
[-C--:B------:R-:W-:Y:S01]  /*cba40*/  IADD3 R188, P1, R188, R252.reuse, RZ ;  /* 0x000000fcbcbc7210 */ /* 0x080fe20007f3e0ff */
[----:B------:R-:W-:Y:S01]  /*cba50*/  IADD3 R133, P5, R133, R252, RZ ;  /* 0x000000fc85857210 */ /* 0x000fe20007fbe0ff */
[----:B------:R1:W-:Y:S04]  /*cba60*/  LDGSTS.E [R132+0x4000], [R136.64], P2 ;  /* 0x0400000088847fae */ /* 0x0003e80009121844 */
[----:B------:R-:W-:Y:S01]  /*cba70*/  STL [R1+0x2e98], R206 ;  /* 0x002e98ce01007387 */ /* 0x000fe20000100800 */
[----:B---3--:R-:W-:Y:S01]  /*cba80*/  IADD3.X R189, R189, R0, RZ, P1, !PT ;  /* 0x00000000bdbd7210 */ /* 0x008fe20000ffe4ff */
[----:B------:R2:W-:Y:S02]  /*cba90*/  STL [R1+0x2e9c], R190 ;  /* 0x002e9cbe01007387 */ /* 0x0005e40000100800 */
[----:B------:R-:W-:Y:S01]  /*cbaa0*/  IMAD.X R173, R173, 0x1, R0, P5 ;  /* 0x00000001adad7824 */ /* 0x000fe200028e0600 */
[----:B------:R3:W-:Y:S01]  /*cbab0*/  STL [R1+0x2e94], R188 ;  /* 0x002e94bc01007387 */ /* 0x0007e20000100800 */
[----:B------:R-:W-:Y:S02]  /*cbac0*/  STL [R1+0x2e90], R204 ;  /* 0x002e90cc01007387 */ /* 0x000fe40000100800 */
[----:B-1----:R-:W-:Y:S01]  /*cbad0*/  IMAD.MOV.U32 R136, RZ, RZ, R190 ;  /* 0x000000ffff887224 */ /* 0x002fe200078e00be */
[----:B------:R-:W-:Y:S01]  /*cbae0*/  MOV R137, R204 ;  /* 0x000000cc00897202 */ /* 0x000fe20000000f00 */
[----:B------:R-:W-:Y:S01]  /*cbaf0*/  STL [R1+0x2e8c], R133 ;  /* 0x002e8c8501007387 */ /* 0x000fe20000100800 */
[----:B------:R1:W-:Y:S03]  /*cbb00*/  STL [R1+0x2e88], R189 ;  /* 0x002e88bd01007387 */ /* 0x0003e60000100800 */
[----:B------:R4:W-:Y:S01]  /*cbb10*/  LDGSTS.E [R132+0x4200], [R136.64], P2 ;  /* 0x0420000088847fae */ /* 0x0009e20009121844 */
[----:B--2---:R-:W-:-:S02]  /*cbb20*/  IMAD.MOV.U32 R190, RZ, RZ, R180 ;  /* 0x000000ffffbe7224 */ /* 0x004fc400078e00b4 */
[----:B------:R-:W-:Y:S02]  /*cbb30*/  STL [R1+0x2e80], R173 ;  /* 0x002e80ad01007387 */ /* 0x000fe40000100800 */
[----:B------:R-:W-:Y:S01]  /*cbb40*/  IMAD.MOV.U32 R180, RZ, RZ, R176 ;  /* 0x000000ffffb47224 */ /* 0x000fe200078e00b0 */
[----:B------:R-:W-:Y:S01]  /*cbb50*/  MOV R176, R141 ;  /* 0x0000008d00b07202 */ /* 0x000fe20000000f00 */
[----:B----4-:R-:W-:Y:S01]  /*cbb60*/  IMAD.MOV.U32 R136, RZ, RZ, R188 ;  /* 0x000000ffff887224 */ /* 0x010fe200078e00bc */
[----:B---3--:R-:W-:Y:S01]  /*cbb70*/  MOV R188, R191 ;  /* 0x000000bf00bc7202 */ /* 0x008fe20000000f00 */
[----:B------:R-:W-:Y:S02]  /*cbb80*/  MOV R191, R178 ;  /* 0x000000b200bf7202 */ /* 0x000fe40000000f00 */
[----:B------:R-:W-:Y:S02]  /*cbb90*/  IMAD.MOV.U32 R178, RZ, RZ, R156 ;  /* 0x000000ffffb27224 */ /* 0x000fe400078e009c */
[----:B------:R-:W2:Y:S01]  /*cbba0*/  LDL.LU R156, [R1+0x2e24] ;  /* 0x002e2400019c7983 */ /* 0x000ea20000300800 */
[----:B------:R-:W3:Y:S02]  /*cbbb0*/  LDL.LU R141, [R1+0x2e1c] ;  /* 0x002e1c00018d7983 */ /* 0x000ee40000300800 */
[----:B------:R-:W-:Y:S01]  /*cbbc0*/  IMAD.MOV.U32 R196, RZ, RZ, R238 ;  /* 0x000000ffffc47224 */ /* 0x000fe200078e00ee */
[----:B------:R-:W-:-:S02]  /*cbbd0*/  MOV R197, R239 ;  /* 0x000000ef00c57202 */ /* 0x000fc40000000f00 */
[----:B------:R-:W-:Y:S01]  /*cbbe0*/  MOV R207, R145 ;  /* 0x0000009100cf7202 */ /* 0x000fe20000000f00 */
[----:B------:R-:W-:Y:S01]  /*cbbf0*/  HMMA.1688.F32.TF32 R236, R220, R36, R212 ;  /* 0x00000024dcec723c */ /* 0x000fe200000810d4 */
[----:B------:R-:W4:Y:S06]  /*cbc00*/  LDL.LU R145, [R1+0x2e14] ;  /* 0x002e140001917983 */ /* 0x000f2c0000300800 */
[----:B------:R-:W-:Y:S02]  /*cbc10*/  IMAD.MOV.U32 R213, RZ, RZ, R157 ;  /* 0x000000ffffd57224 */ /* 0x000fe400078e009d */
[----:B------:R-:W5:Y:S01]  /*cbc20*/  LDL.LU R157, [R1+0x2e18] ;  /* 0x002e1800019d7983 */ /* 0x000f620000300800 */
[----:B------:R-:W-:Y:S01]  /*cbc30*/  IMAD.MOV.U32 R215, RZ, RZ, R148 ;  /* 0x000000ffffd77224 */ /* 0x000fe200078e0094 */
[----:B------:R-:W-:Y:S01]  /*cbc40*/  MOV R214, R149 ;  /* 0x0000009500d67202 */ /* 0x000fe20000000f00 */
[----:B------:R-:W5:Y:S01]  /*cbc50*/  LDL.LU R148, [R1+0x2e10] ;  /* 0x002e100001947983 */ /* 0x000f620000300800 */
[----:B------:R-:W5:Y:S01]  /*cbc60*/  LDL.LU R149, [R1+0x2e08] ;  /* 0x002e080001957983 */ /* 0x000f620000300800 */
[----:B------:R-:W-:-:S02]  /*cbc70*/  IMAD.MOV.U32 R206, RZ, RZ, R64 ;  /* 0x000000ffffce7224 */ /* 0x000fc400078e0040 */
[----:B------:R-:W-:Y:S02]  /*cbc80*/  IMAD.MOV.U32 R137, RZ, RZ, R189 ;  /* 0x000000ffff897224 */ /* 0x000fe400078e00bd */
[----:B------:R-:W5:Y:S01]  /*cbc90*/  LDL.LU R64, [R1+0x2e0c] ;  /* 0x002e0c0001407983 */ /* 0x000f620000300800 */
[----:B------:R-:W-:Y:S02]  /*cbca0*/  ISETP.GT.AND P1, PT, R3, 0x14, PT ;  /* 0x000000140300780c */ /* 0x000fe40003f24270 */
[----:B------:R1:W-:Y:S02]  /*cbcb0*/  LDGSTS.E [R132+0x4400], [R136.64], P2 ;  /* 0x0440000088847fae */ /* 0x0003e40009121844 */
[----:B-1----:R-:W-:Y:S02]  /*cbcc0*/  IMAD.MOV.U32 R189, RZ, RZ, R175 ;  /* 0x000000ffffbd7224 */ /* 0x002fe400078e00af */
[----:B------:R-:W-:Y:S02]  /*cbcd0*/  IMAD.MOV.U32 R136, RZ, RZ, R133 ;  /* 0x000000ffff887224 */ /* 0x000fe400078e0085 */
[----:B------:R-:W-:-:S05]  /*cbce0*/  IMAD.MOV.U32 R137, RZ, RZ, R173 ;  /* 0x000000ffff897224 */ /* 0x000fca00078e00ad */
[----:B------:R1:W-:Y:S01]  /*cbcf0*/  LDGSTS.E [R132+0x4600], [R136.64], P2 ;  /* 0x0460000088847fae */ /* 0x0003e20009121844 */
[----:B------:R-:W-:Y:S01]  /*cbd00*/  HMMA.1688.F32.TF32 R208, R220, R16, R188 ;  /* 0x00000010dcd0723c */ /* 0x000fe200000810bc */
[----:B-1----:R-:W-:-:S06]  /*cbd10*/  SEL R136, RZ, 0x4, !P1 ;  /* 0x00000004ff887807 */ /* 0x002fcc0004800000 */
[----:B------:R-:W-:Y:S01]  /*cbd20*/  IMAD.MOV.U32 R191, RZ, RZ, R135 ;  /* 0x000000ffffbf7224 */ /* 0x000fe200078e0087 */
[-C--:B--2---:R-:W-:Y:S02]  /*cbd30*/  IADD3 R156, P1, R156, R252.reuse, RZ ;  /* 0x000000fc9c9c7210 */ /* 0x084fe40007f3e0ff */
[----:B---3--:R-:W-:-:S03]  /*cbd40*/  IADD3 R141, P2, R141, R252, RZ ;  /* 0x000000fc8d8d7210 */ /* 0x008fc60007f5e0ff */
[----:B------:R1:W-:Y:S02]  /*cbd50*/  STL [R1+0x2e24], R156 ;  /* 0x002e249c01007387 */ /* 0x0003e40000100800 */
[----:B------:R-:W-:Y:S02]  /*cbd60*/  STL [R1+0x2e1c], R141 ;  /* 0x002e1c8d01007387 */ /* 0x000fe40000100800 */
[----:B------:R-:W2:Y:S01]  /*cbd70*/  LDL.LU R135, [R1+0x2e00] ;  /* 0x002e000001877983 */ /* 0x000ea20000300800 */
[----:B------:R-:W-:Y:S02]  /*cbd80*/  ISETP.GT.AND P5, PT, R3, 0x18, PT ;  /* 0x000000180300780c */ /* 0x000fe40003fa4270 */
[----:B------:R-:W-:Y:S02]  /*cbd90*/  SEL R136, R136, RZ, !P0 ;  /* 0x000000ff88887207 */ /* 0x000fe40004000000 */
[----:B------:R-:W-:Y:S01]  /*cbda0*/  SEL R133, RZ, 0x4, !P5 ;  /* 0x00000004ff857807 */ /* 0x000fe20006800000 */
[----:B----4-:R-:W-:Y:S01]  /*cbdb0*/  IADD3 R145, P5, R145, R252, RZ ;  /* 0x000000fc91917210 */ /* 0x010fe20007fbe0ff */
[----:B-----5:R-:W-:Y:S01]  /*cbdc0*/  IADD3.X R157, R157, R0, RZ, P1, !PT ;  /* 0x000000009d9d7210 */ /* 0x020fe20000ffe4ff */
[----:B------:R-:W-:-:S02]  /*cbdd0*/  ISETP.NE.U32.AND P1, PT, R136, RZ, PT ;  /* 0x000000ff8800720c */ /* 0x000fc40003f25070 */
[--C-:B------:R-:W-:Y:S02]  /*cbde0*/  IMAD.X R148, R148, 0x1, R0.reuse, P2 ;  /* 0x0000000194947824 */ /* 0x100fe400010e0600 */
[----:B------:R-:W-:Y:S01]  /*cbdf0*/  IMAD.X R149, R149, 0x1, R0, P5 ;  /* 0x0000000195957824 */ /* 0x000fe200028e0600 */
[----:B------:R-:W-:Y:S01]  /*cbe00*/  MOV R136, R156 ;  /* 0x0000009c00887202 */ /* 0x000fe20000000f00 */
[----:B------:R-:W-:Y:S01]  /*cbe10*/  IMAD.MOV.U32 R137, RZ, RZ, R157 ;  /* 0x000000ffff897224 */ /* 0x000fe200078e009d */
[----:B------:R-:W-:Y:S01]  /*cbe20*/  STL [R1+0x2e14], R145 ;  /* 0x002e149101007387 */ /* 0x000fe20000100800 */
[----:B------:R-:W-:Y:S01]  /*cbe30*/  IADD3 R64, P5, R64, R252, RZ ;  /* 0x000000fc40407210 */ /* 0x000fe20007fbe0ff */
[----:B------:R-:W-:Y:S02]  /*cbe40*/  STL [R1+0x2e18], R157 ;  /* 0x002e189d01007387 */ /* 0x000fe40000100800 */
[----:B------:R3:W-:Y:S01]  /*cbe50*/  STL [R1+0x2e10], R148 ;  /* 0x002e109401007387 */ /* 0x0007e20000100800 */
[----:B------:R4:W-:Y:S01]  /*cbe60*/  STL [R1+0x2e08], R149 ;  /* 0x002e089501007387 */ /* 0x0009e20000100800 */
[----:B-1----:R-:W5:Y:S03]  /*cbe70*/  LDL.LU R156, [R1+0x2da4] ;  /* 0x002da400019c7983 */ /* 0x002f660000300800 */
[----:B------:R1:W-:Y:S01]  /*cbe80*/  LDGSTS.E [R132+0x6000], [R136.64], P3 ;  /* 0x0600000088847fae */ /* 0x0003e20009921844 */
[----:B------:R-:W-:Y:S01]  /*cbe90*/  STL [R1+0x2e0c], R64 ;  /* 0x002e0c4001007387 */ /* 0x000fe20000100800 */
[----:B-1----:R-:W-:Y:S01]  /*cbea0*/  MOV R137, R148 ;  /* 0x0000009400897202 */ /* 0x002fe20000000f00 */
[----:B------:R-:W-:Y:S01]  /*cbeb0*/  IMAD.MOV.U32 R136, RZ, RZ, R141 ;  /* 0x000000ffff887224 */ /* 0x000fe200078e008d */
[----:B---3--:R-:W3:Y:S01]  /*cbec0*/  LDL.LU R148, [R1+0x2d9c] ;  /* 0x002d9c0001947983 */ /* 0x008ee20000300800 */
[----:B------:R-:W3:Y:S02]  /*cbed0*/  LDL.LU R141, [R1+0x2d94] ;  /* 0x002d9400018d7983 */ /* 0x000ee40000300800 */
[----:B------:R-:W3:Y:S01]  /*cbee0*/  LDL.LU R157, [R1+0x2d98] ;  /* 0x002d9800019d7983 */ /* 0x000ee20000300800 */
[----:B------:R-:W-:Y:S01]  /*cbef0*/  SEL R133, R133, RZ, !P0 ;  /* 0x000000ff85857207 */ /* 0x000fe20004000000 */
[----:B------:R1:W-:Y:S03]  /*cbf00*/  LDGSTS.E [R132+0x6200], [R136.64], P3 ;  /* 0x0620000088847fae */ /* 0x0003e60009921844 */
[----:B------:R-:W-:-:S02]  /*cbf10*/  ISETP.NE.U32.AND P2, PT, R133, RZ, PT ;  /* 0x000000ff8500720c */ /* 0x000fc40003f45070 */
[----:B------:R-:W3:Y:S01]  /*cbf20*/  LDL.LU R133, [R1+0x2d8c] ;  /* 0x002d8c0001857983 */ /* 0x000ee20000300800 */
[----:B-1----:R-:W-:Y:S01]  /*cbf30*/  IMAD.MOV.U32 R136, RZ, RZ, R145 ;  /* 0x000000ffff887224 */ /* 0x002fe200078e0091 */
[----:B------:R-:W-:-:S05]  /*cbf40*/  MOV R137, R149 ;  /* 0x0000009500897202 */ /* 0x000fca0000000f00 */
[----:B------:R1:W-:Y:S01]  /*cbf50*/  LDGSTS.E [R132+0x6400], [R136.64], P3 ;  /* 0x0640000088847fae */ /* 0x0003e20009921844 */
[----:B--2---:R-:W-:-:S05]  /*cbf60*/  IMAD.X R135, R135, 0x1, R0, P5 ;  /* 0x0000000187877824 */ /* 0x004fca00028e0600 */
[----:B------:R2:W-:Y:S01]  /*cbf70*/  STL [R1+0x2e00], R135 ;  /* 0x002e008701007387 */ /* 0x0005e20000100800 */
[----:B----4-:R-:W4:Y:S02]  /*cbf80*/  LDL.LU R149, [R1+0x2d90] ;  /* 0x002d900001957983 */ /* 0x010f240000300800 */
[----:B------:R-:W4:Y:S02]  /*cbf90*/  LDL.LU R145, [R1+0x2d88] ;  /* 0x002d880001917983 */ /* 0x000f240000300800 */
[----:B-1----:R-:W-:Y:S02]  /*cbfa0*/  IMAD.MOV.U32 R137, RZ, RZ, R135 ;  /* 0x000000ffff897224 */ /* 0x002fe400078e0087 */
[----:B--2---:R-:W2:Y:S01]  /*cbfb0*/  LDL.LU R135, [R1+0x2d80] ;  /* 0x002d800001877983 */ /* 0x004ea20000300800 */
[----:B------:R-:W-:Y:S01]  /*cbfc0*/  IMAD.MOV.U32 R136, RZ, RZ, R64 ;  /* 0x000000ffff887224 */ /* 0x000fe200078e0040 */
[----:B-----5:R-:W-:-:S04]  /*cbfd0*/  IADD3 R156, P5, R156, R252, RZ ;  /* 0x000000fc9c9c7210 */ /* 0x020fc80007fbe0ff */
[----:B------:R1:W-:Y:S04]  /*cbfe0*/  LDGSTS.E [R132+0x6600], [R136.64], P3 ;  /* 0x0660000088847fae */ /* 0x0003e80009921844 */
[----:B------:R-:W-:Y:S01]  /*cbff0*/  STL [R1+0x2da4], R156 ;  /* 0x002da49c01007387 */ /* 0x000fe20000100800 */
[----:B---3--:R-:W-:Y:S02]  /*cc000*/  IADD3 R148, P3, R148, R252, RZ ;  /* 0x000000fc94947210 */ /* 0x008fe40007f7e0ff */
[----:B------:R-:W-:-:S03]  /*cc010*/  IADD3.X R157, R157, R0, RZ, P5, !PT ;  /* 0x000000009d9d7210 */ /* 0x000fc60002ffe4ff */
[----:B------:R3:W-:Y:S02]  /*cc020*/  STL [R1+0x2d9c], R148 ;  /* 0x002d9c9401007387 */ /* 0x0007e40000100800 */
[----:B------:R-:W-:Y:S02]  /*cc030*/  STL [R1+0x2d98], R157 ;  /* 0x002d989d01007387 */ /* 0x000fe40000100800 */
[----:B------:R-:W5:Y:S01]  /*cc040*/  LDL.LU R64, [R1+0x2d24] ;  /* 0x002d240001407983 */ /* 0x000f620000300800 */
[----:B------:R-:W-:Y:S02]  /*cc050*/  IADD3 R141, P5, R141, R252, RZ ;  /* 0x000000fc8d8d7210 */ /* 0x000fe40007fbe0ff */
[----:B------:R-:W-:Y:S01]  /*cc060*/  MOV R204, R186 ;  /* 0x000000ba00cc7202 */ /* 0x000fe20000000f00 */
[----:B------:R-:W-:Y:S02]  /*cc070*/  IMAD.MOV.U32 R205, RZ, RZ, R184 ;  /* 0x000000ffffcd7224 */ /* 0x000fe400078e00b8 */
[----:B------:R-:W-:-:S02]  /*cc080*/  IMAD.MOV.U32 R212, RZ, RZ, R182 ;  /* 0x000000ffffd47224 */ /* 0x000fc400078e00b6 */
[----:B------:R-:W-:Y:S01]  /*cc090*/  IMAD.MOV.U32 R188, RZ, RZ, R180 ;  /* 0x000000ffffbc7224 */ /* 0x000fe200078e00b4 */
[----:B------:R-:W-:Y:S01]  /*cc0a0*/  MOV R189, R178 ;  /* 0x000000b200bd7202 */ /* 0x000fe20000000f00 */
[----:B------:R-:W-:Y:S01]  /*cc0b0*/  IMAD.MOV.U32 R190, RZ, RZ, R176 ;  /* 0x000000ffffbe7224 */ /* 0x000fe200078e00b0 */
[----:B------:R-:W-:Y:S01]  /*cc0c0*/  STL [R1+0x2d94], R141 ;  /* 0x002d948d01007387 */ /* 0x000fe20000100800 */
[----:B-1----:R-:W-:Y:S01]  /*cc0d0*/  MOV R136, R156 ;  /* 0x0000009c00887202 */ /* 0x002fe20000000f00 */
[----:B------:R-:W-:Y:S01]  /*cc0e0*/  IMAD.MOV.U32 R137, RZ, RZ, R157 ;  /* 0x000000ffff897224 */ /* 0x000fe200078e009d */
[C---:B------:R-:W-:Y:S08]  /*cc0f0*/  HMMA.1688.F32.TF32 R216, R220.reuse, R32, R216 ;  /* 0x00000020dcd8723c */ /* 0x040ff000000810d8 */
[C---:B------:R-:W-:Y:S08]  /*cc100*/  HMMA.1688.F32.TF32 R192, R220.reuse, R28, R192 ;  /* 0x0000001cdcc0723c */ /* 0x040ff000000810c0 */
[C---:B------:R-:W-:Y:S08]  /*cc110*/  HMMA.1688.F32.TF32 R196, R220.reuse, R24, R196 ;  /* 0x00000018dcc4723c */ /* 0x040ff000000810c4 */
[C---:B------:R-:W-:Y:S08]  /*cc120*/  HMMA.1688.F32.TF32 R200, R220.reuse, R20, R200 ;  /* 0x00000014dcc8723c */ /* 0x040ff000000810c8 */
[C---:B------:R-:W-:Y:S08]  /*cc130*/  HMMA.1688.F32.TF32 R204, R220.reuse, R12, R204 ;  /* 0x0000000cdccc723c */ /* 0x040ff000000810cc */
[C---:B------:R-:W-:Y:S08]  /*cc140*/  HMMA.1688.F32.TF32 R212, R220.reuse, R8, R212 ;  /* 0x00000008dcd4723c */ /* 0x040ff000000810d4 */
[----:B------:R-:W-:Y:S01]  /*cc150*/  HMMA.1688.F32.TF32 R220, R220, R4, R188 ;  /* 0x00000004dcdc723c */ /* 0x000fe200000810bc */
[----:B------:R1:W-:Y:S06]  /*cc160*/  LDGSTS.E [R132+0x8000], [R136.64], P4 ;  /* 0x0800000088847fae */ /* 0x0003ec000a121844 */
[----:B------:R-:W-:-:S02]  /*cc170*/  IMAD.MOV.U32 R190, RZ, RZ, R144 ;  /* 0x000000ffffbe7224 */ /* 0x000fc400078e0090 */
[----:B------:R-:W-:Y:S02]  /*cc180*/  IMAD.MOV.U32 R191, RZ, RZ, R140 ;  /* 0x000000ffffbf7224 */ /* 0x000fe400078e008c */
[----:B-1----:R-:W-:Y:S02]  /*cc190*/  IMAD.MOV.U32 R136, RZ, RZ, R148 ;  /* 0x000000ffff887224 */ /* 0x002fe400078e0094 */
[--C-:B----4-:R-:W-:Y:S01]  /*cc1a0*/  IMAD.X R149, R149, 0x1, R0.reuse, P3 ;  /* 0x0000000195957824 */ /* 0x110fe200018e0600 */
[----:B------:R-:W-:Y:S01]  /*cc1b0*/  IADD3 R133, P3, R133, R252, RZ ;  /* 0x000000fc85857210 */ /* 0x000fe20007f7e0ff */
[----:B------:R-:W-:-:S03]  /*cc1c0*/  IMAD.X R145, R145, 0x1, R0, P5 ;  /* 0x0000000191917824 */ /* 0x000fc600028e0600 */
[----:B------:R-:W-:Y:S01]  /*cc1d0*/  STL [R1+0x2d90], R149 ;  /* 0x002d909501007387 */ /* 0x000fe20000100800 */
[----:B------:R-:W-:Y:S02]  /*cc1e0*/  STL [R1+0x2d8c], R133 ;  /* 0x002d8c8501007387 */ /* 0x000fe40000100800 */
[----:B------:R1:W-:Y:S02]  /*cc1f0*/  STL [R1+0x2d88], R145 ;  /* 0x002d889101007387 */ /* 0x0003e40000100800 */
[----:B------:R-:W4:Y:S01]  /*cc200*/  LDL.LU R144, [R1+0x2d1c] ;  /* 0x002d1c0001907983 */ /* 0x000f220000300800 */
[----:B--2---:R-:W-:Y:S01]  /*cc210*/  IADD3.X R135, R135, R0, RZ, P3, !PT ;  /* 0x0000000087877210 */ /* 0x004fe20001ffe4ff */
[----:B------:R-:W2:Y:S04]  /*cc220*/  LDL.LU R140, [R1+0x2d14] ;  /* 0x002d1400018c7983 */ /* 0x000ea80000300800 */
[----:B------:R-:W-:Y:S01]  /*cc230*/  STL [R1+0x2d80], R135 ;  /* 0x002d808701007387 */ /* 0x000fe20000100800 */
[----:B---3--:R-:W3:Y:S02]  /*cc240*/  LDL.LU R148, [R1+0x2d18] ;  /* 0x002d180001947983 */ /* 0x008ee40000300800 */
[----:B------:R-:W-:-:S02]  /*cc250*/  IMAD.MOV.U32 R173, RZ, RZ, R174 ;  /* 0x000000ffffad7224 */ /* 0x000fc400078e00ae */
[----:B------:R-:W-:Y:S01]  /*cc260*/  IMAD.MOV.U32 R174, RZ, RZ, R166 ;  /* 0x000000ffffae7224 */ /* 0x000fe200078e00a6 */
[----:B------:R-:W-:-:S07]  /*cc270*/  MOV R175, R164 ;  /* 0x000000a400af7202 */ /* 0x000fce0000000f00 */
[----:B------:R-:W-:Y:S01]  /*cc280*/  HMMA.1688.F32.TF32 R172, R224, R66, R172 ;  /* 0x00000042e0ac723c */ /* 0x000fe200000810ac */
[----:B------:R-:W-:Y:S02]  /*cc290*/  IMAD.MOV.U32 R137, RZ, RZ, R149 ;  /* 0x000000ffff897224 */ /* 0x000fe400078e0095 */
[----:B------:R-:W-:Y:S01]  /*cc2a0*/  IMAD.MOV.U32 R188, RZ, RZ, R153 ;  /* 0x000000ffffbc7224 */ /* 0x000fe200078e0099 */
[----:B------:R-:W-:Y:S02]  /*cc2b0*/  MOV R189, R152 ;  /* 0x0000009800bd7202 */ /* 0x000fe40000000f00 */
[----:B------:R1:W-:Y:S01]  /*cc2c0*/  LDGSTS.E [R132+0x8200], [R136.64], P4 ;  /* 0x0820000088847fae */ /* 0x0003e2000a121844 */
[----:B-----5:R-:W-:-:S04]  /*cc2d0*/  IADD3 R64, P3, R64, R252, RZ ;  /* 0x000000fc40407210 */ /* 0x020fc80007f7e0ff */
[----:B------:R-:W-:Y:S01]  /*cc2e0*/  HMMA.1688.F32.TF32 R188, R224, R62, R188 ;  /* 0x0000003ee0bc723c */ /* 0x000fe200000810bc */
[----:B-1----:R-:W-:Y:S01]  /*cc2f0*/  IMAD.MOV.U32 R137, RZ, RZ, R145 ;  /* 0x000000ffff897224 */ /* 0x002fe200078e0091 */
[----:B------:R-:W-:-:S10]  /*cc300*/  MOV R136, R141 ;  /* 0x0000008d00887202 */ /* 0x000fd40000000f00 */
[----:B------:R1:W-:Y:S01]  /*cc310*/  STL.64 [R1+0xce0], R172 ;  /* 0x000ce0ac01007387 */ /* 0x0003e20000100a00 */
[----:B------:R5:W-:Y:S02]  /*cc320*/  STL.64 [R1+0xce8], R174 ;  /* 0x000ce8ae01007387 */ /* 0x000be40000100a00 */
[----:B------:R-:W-:Y:S02]  /*cc330*/  STL [R1+0x2d24], R64 ;  /* 0x002d244001007387 */ /* 0x000fe40000100800 */
[----:B------:R-:W3:Y:S01]  /*cc340*/  LDL.LU R145, [R1+0x2d10] ;  /* 0x002d100001917983 */ /* 0x000ee20000300800 */
[----:B------:R-:W3:Y:S01]  /*cc350*/  LDL.LU R141, [R1+0x2d08] ;  /* 0x002d0800018d7983 */ /* 0x000ee20000300800 */
[----:B------:R-:W-:-:S03]  /*cc360*/  ISETP.GT.AND P5, PT, R3, 0x20, PT ;  /* 0x000000200300780c */ /* 0x000fc60003fa4270 */
[----:B------:R5:W-:Y:S01]  /*cc370*/  LDGSTS.E [R132+0x8400], [R136.64], P4 ;  /* 0x0840000088847fae */ /* 0x000be2000a121844 */
[----:B-1----:R-:W-:-:S03]  /*cc380*/  IMAD.MOV.U32 R172, RZ, RZ, R129 ;  /* 0x000000ffffac7224 */ /* 0x002fc600078e0081 */
[----:B------:R-:W3:Y:S01]  /*cc390*/  LDL.LU R129, [R1+0x2d0c] ;  /* 0x002d0c0001817983 */ /* 0x000ee20000300800 */
[----:B-----5:R-:W-:Y:S01]  /*cc3a0*/  IMAD.MOV.U32 R136, RZ, RZ, R133 ;  /* 0x000000ffff887224 */ /* 0x020fe200078e0085 */
[----:B------:R-:W-:Y:S02]  /*cc3b0*/  SEL R133, RZ, 0x4, !P5 ;  /* 0x00000004ff857807 */ /* 0x000fe40006800000 */
[----:B------:R-:W-:Y:S01]  /*cc3c0*/  MOV R137, R135 ;  /* 0x0000008700897202 */ /* 0x000fe20000000f00 */
[----:B------:R-:W-:Y:S01]  /*cc3d0*/  IMAD.MOV.U32 R173, RZ, RZ, R128 ;  /* 0x000000ffffad7224 */ /* 0x000fe200078e0080 */
[----:B------:R-:W-:-:S03]  /*cc3e0*/  MOV R174, R65 ;  /* 0x0000004100ae7202 */ /* 0x000fc60000000f00 */
[----:B------:R1:W-:Y:S01]  /*cc3f0*/  LDGSTS.E [R132+0x8600], [R136.64], P4 ;  /* 0x0860000088847fae */ /* 0x0003e2000a121844 */
[-C--:B----4-:R-:W-:Y:S02]  /*cc400*/  IADD3 R144, P6, R144, R252.reuse, RZ ;  /* 0x000000fc90907210 */ /* 0x090fe40007fde0ff */
[----:B--2---:R-:W-:Y:S01]  /*cc410*/  IADD3 R140, P5, R140, R252, RZ ;  /* 0x000000fc8c8c7210 */ /* 0x004fe20007fbe0ff */
[----:B---3--:R-:W-:Y:S02]  /*cc420*/  IMAD.X R148, R148, 0x1, R0, P3 ;  /* 0x0000000194947824 */ /* 0x008fe400018e0600 */
[----:B------:R-:W-:Y:S02]  /*cc430*/  STL [R1+0x2d1c], R144 ;  /* 0x002d1c9001007387 */ /* 0x000fe40000100800 */
[----:B------:R-:W-:Y:S02]  /*cc440*/  STL [R1+0x2d14], R140 ;  /* 0x002d148c01007387 */ /* 0x000fe40000100800 */
[----:B------:R-:W-:Y:S01]  /*cc450*/  STL [R1+0x2d18], R148 ;  /* 0x002d189401007387 */ /* 0x000fe20000100800 */
[----:B------:R-:W2:Y:S02]  /*cc460*/  LDL.LU R135, [R1+0x2d00] ;  /* 0x002d000001877983 */ /* 0x000ea40000300800 */
[----:B------:R-:W-:Y:S02]  /*cc470*/  STL.64 [R1+0xcd0], R188 ;  /* 0x000cd0bc01007387 */ /* 0x000fe40000100a00 */
[----:B------:R-:W-:Y:S01]  /*cc480*/  STL.64 [R1+0xcd8], R190 ;  /* 0x000cd8be01007387 */ /* 0x000fe20000100a00 */
[----:B------:R-:W3:Y:S01]  /*cc490*/  LDL.LU R128, [R1+0x2c98] ;  /* 0x002c980001807983 */ /* 0x000ee20000300800 */
[----:B------:R-:W4:Y:S01]  /*cc4a0*/  LDL.LU R65, [R1+0x2ca4] ;  /* 0x002ca40001417983 */ /* 0x000f220000300800 */
[----:B------:R-:W-:Y:S01]  /*cc4b0*/  ISETP.GT.AND P4, PT, R3, 0x1c, PT ;  /* 0x0000001c0300780c */ /* 0x000fe20003f84270 */
[----:B------:R-:W-:-:S02]  /*cc4c0*/  IMAD.MOV.U32 R175, RZ, RZ, R2 ;  /* 0x000000ffffaf7224 */ /* 0x000fc400078e0002 */
[----:B------:R-:W5:Y:S01]  /*cc4d0*/  LDL.LU R2, [R1+0x2c9c] ;  /* 0x002c9c0001027983 */ /* 0x000f620000300800 */
[----:B-1----:R-:W-:Y:S01]  /*cc4e0*/  SEL R136, RZ, 0x4, !P4 ;  /* 0x00000004ff887807 */ /* 0x002fe20006000000 */
[----:B------:R-:W-:Y:S02]  /*cc4f0*/  STL.64 [R1+0x36e8], R62 ;  /* 0x0036e83e01007387 */ /* 0x000fe40000100a00 */
[----:B------:R1:W-:Y:S01]  /*cc500*/  STL.64 [R1+0x36e0], R60 ;  /* 0x0036e03c01007387 */ /* 0x0003e20000100a00 */
[----:B------:R-:W-:Y:S01]  /*cc510*/  SEL R136, R136, RZ, !P0 ;  /* 0x000000ff88887207 */ /* 0x000fe20004000000 */
[----:B------:R-:W-:Y:S03]  /*cc520*/  HMMA.1688.F32.TF32 R172, R224, R58, R172 ;  /* 0x0000003ae0ac723c */ /* 0x000fe600000810ac */
[----:B------:R-:W-:Y:S01]  /*cc530*/  ISETP.NE.U32.AND P4, PT, R136, RZ, PT ;  /* 0x000000ff8800720c */ /* 0x000fe20003f85070 */
[----:B------:R-:W-:Y:S01]  /*cc540*/  IMAD.MOV.U32 R136, RZ, RZ, R64 ;  /* 0x000000ffff887224 */ /* 0x000fe200078e0040 */
[----:B------:R-:W-:Y:S01]  /*cc550*/  IADD3.X R145, R145, R0, RZ, P6, !PT ;  /* 0x0000000091917210 */ /* 0x000fe200037fe4ff */
[----:B------:R-:W-:-:S04]  /*cc560*/  IMAD.X R141, R141, 0x1, R0, P5 ;  /* 0x000000018d8d7824 */ /* 0x000fc800028e0600 */
[----:B------:R-:W-:Y:S01]  /*cc570*/  STL [R1+0x2d10], R145 ;  /* 0x002d109101007387 */ /* 0x000fe20000100800 */
[----:B-1----:R-:W5:Y:S02]  /*cc580*/  LDL.LU R60, [R1+0x2c94] ;  /* 0x002c9400013c7983 */ /* 0x002f640000300800 */
[----:B------:R-:W-:Y:S01]  /*cc590*/  STL [R1+0x2d08], R141 ;  /* 0x002d088d01007387 */ /* 0x000fe20000100800 */
[----:B------:R-:W-:-:S05]  /*cc5a0*/  IADD3 R129, P5, R129, R252, RZ ;  /* 0x000000fc81817210 */ /* 0x000fca0007fbe0ff */
[----:B------:R-:W-:Y:S01]  /*cc5b0*/  STL [R1+0x2d0c], R129 ;  /* 0x002d0c8101007387 */ /* 0x000fe20000100800 */
[----:B------:R-:W5:Y:S02]  /*cc5c0*/  LDL.LU R64, [R1+0x2c90] ;  /* 0x002c900001407983 */ /* 0x000f640000300800 */
[----:B------:R-:W5:Y:S01]  /*cc5d0*/  LDL.LU R61, [R1+0x2c8c] ;  /* 0x002c8c00013d7983 */ /* 0x000f620000300800 */
[----:B------:R-:W-:Y:S04]  /*cc5e0*/  STL.64 [R1+0xcc0], R172 ;  /* 0x000cc0ac01007387 */ /* 0x000fe80000100a00 */
[----:B------:R-:W-:Y:S01]  /*cc5f0*/  STL.64 [R1+0xcc8], R174 ;  /* 0x000cc8ae01007387 */ /* 0x000fe20000100a00 */
[----:B------:R-:W5:Y:S01]  /*cc600*/  LDL.LU R63, [R1+0x2c88] ;  /* 0x002c8800013f7983 */ /* 0x000f620000300800 */
[----:B------:R-:W-:Y:S01]  /*cc610*/  HMMA.1688.F32.TF32 R168, R224, R54, R168 ;  /* 0x00000036e0a8723c */ /* 0x000fe200000810a8 */
[----:B--2---:R-:W-:Y:S01]  /*cc620*/  IMAD.X R135, R135, 0x1, R0, P5 ;  /* 0x0000000187877824 */ /* 0x004fe200028e0600 */
[----:B----4-:R-:W-:-:S04]  /*cc630*/  IADD3 R65, P5, R65, R252, RZ ;  /* 0x000000fc41417210 */ /* 0x010fc80007fbe0ff */
[----:B------:R-:W-:Y:S04]  /*cc640*/  STL [R1+0x2d00], R135 ;  /* 0x002d008701007387 */ /* 0x000fe80000100800 */
[----:B------:R-:W-:Y:S01]  /*cc650*/  STL [R1+0x2ca4], R65 ;  /* 0x002ca44101007387 */ /* 0x000fe20000100800 */
[----:B------:R-:W2:Y:S01]  /*cc660*/  LDL.LU R62, [R1+0x2c80] ;  /* 0x002c8000013e7983 */ /* 0x000ea20000300800 */
[----:B------:R-:W-:-:S11]  /*cc670*/  MOV R137, R148 ;  /* 0x0000009400897202 */ /* 0x000fd60000000f00 */
[----:B------:R-:W-:Y:S01]  /*cc680*/  STL.64 [R1+0xcb0], R168 ;  /* 0x000cb0a801007387 */ /* 0x000fe20000100a00 */
[----:B------:R1:W-:Y:S04]  /*cc690*/  STL.64 [R1+0xcb8], R170 ;  /* 0x000cb8aa01007387 */ /* 0x0003e80000100a00 */
[----:B------:R4:W-:Y:S02]  /*cc6a0*/  LDGSTS.E [R132+0xa000], [R136.64], P1 ;  /* 0x0a00000088847fae */ /* 0x0009e40008921844 */
[----:B----4-:R-:W-:Y:S01]  /*cc6b0*/  IMAD.MOV.U32 R136, RZ, RZ, R144 ;  /* 0x000000ffff887224 */ /* 0x010fe200078e0090 */
[----:B------:R-:W-:Y:S01]  /*cc6c0*/  MOV R137, R145 ;  /* 0x0000009100897202 */ /* 0x000fe20000000f00 */
[----:B-1----:R-:W-:Y:S04]  /*cc6d0*/  HMMA.1688.F32.TF32 R168, R224, R50, R248 ;  /* 0x00000032e0a8723c */ /* 0x002fe800000810f8 */
[----:B------:R1:W-:Y:S01]  /*cc6e0*/  LDGSTS.E [R132+0xa200], [R136.64], P1 ;  /* 0x0a20000088847fae */ /* 0x0003e20008921844 */
[----:B---3--:R-:W-:Y:S01]  /*cc6f0*/  IADD3.X R128, R128, R0, RZ, P5, !PT ;  /* 0x0000000080807210 */ /* 0x008fe20002ffe4ff */
[----:B-----5:R-:W-:-:S02]  /*cc700*/  IADD3 R2, P5, R2, R252, RZ ;  /* 0x000000fc02027210 */ /* 0x020fc40007fbe0ff */
[----:B-1----:R-:W-:Y:S02]  /*cc710*/  IMAD.MOV.U32 R136, RZ, RZ, R140 ;  /* 0x000000ffff887224 */ /* 0x002fe400078e008c */
[----:B------:R-:W-:-:S05]  /*cc720*/  IMAD.MOV.U32 R137, RZ, RZ, R141 ;  /* 0x000000ffff897224 */ /* 0x000fca00078e008d */
[----:B------:R1:W-:Y:S01]  /*cc730*/  LDGSTS.E [R132+0xa400], [R136.64], P1 ;  /* 0x0a40000088847fae */ /* 0x0003e20008921844 */
[----:B------:R-:W-:-:S03]  /*cc740*/  IADD3.X R64, R64, R0, RZ, P5, !PT ;  /* 0x0000000040407210 */ /* 0x000fc60002ffe4ff */
[----:B------:R-:W-:Y:S01]  /*cc750*/  STL [R1+0x2c98], R128 ;  /* 0x002c988001007387 */ /* 0x000fe20000100800 */
[----:B-1----:R-:W-:Y:S02]  /*cc760*/  IMAD.MOV.U32 R136, RZ, RZ, R129 ;  /* 0x000000ffff887224 */ /* 0x002fe400078e0081 */
[----:B------:R-:W-:-:S05]  /*cc770*/  IMAD.MOV.U32 R137, RZ, RZ, R135 ;  /* 0x000000ffff897224 */ /* 0x000fca00078e0087 */
[----:B------:R1:W-:Y:S01]  /*cc780*/  LDGSTS.E [R132+0xa600], [R136.64], P1 ;  /* 0x0a60000088847fae */ /* 0x0003e20008921844 */
[----:B------:R-:W-:-:S03]  /*cc790*/  IADD3 R60, P1, R60, R252, RZ ;  /* 0x000000fc3c3c7210 */ /* 0x000fc60007f3e0ff */
[----:B------:R-:W-:Y:S04]  /*cc7a0*/  STL [R1+0x2c9c], R2 ;  /* 0x002c9c0201007387 */ /* 0x000fe80000100800 */
[----:B------:R-:W-:Y:S01]  /*cc7b0*/  STL [R1+0x2c94], R60 ;  /* 0x002c943c01007387 */ /* 0x000fe20000100800 */
[----:B------:R-:W-:Y:S02]  /*cc7c0*/  STL [R1+0x2c90], R64 ;  /* 0x002c904001007387 */ /* 0x000fe40000100800 */
[----:B------:R-:W-:Y:S02]  /*cc7d0*/  STL.64 [R1+0xca0], R168 ;  /* 0x000ca0a801007387 */ /* 0x000fe40000100a00 */
[----:B-1----:R-:W-:Y:S02]  /*cc7e0*/  IMAD.MOV.U32 R136, RZ, RZ, R65 ;  /* 0x000000ffff887224 */ /* 0x002fe400078e0041 */
[----:B------:R-:W-:Y:S01]  /*cc7f0*/  IMAD.MOV.U32 R137, RZ, RZ, R128 ;  /* 0x000000ffff897224 */ /* 0x000fe200078e0080 */
[----:B------:R1:W-:Y:S04]  /*cc800*/  STL.64 [R1+0xca8], R170 ;  /* 0x000ca8aa01007387 */ /* 0x0003e80000100a00 */
[----:B------:R3:W-:Y:S01]  /*cc810*/  LDGSTS.E [R132+0xc000], [R136.64], P2 ;  /* 0x0c00000088847fae */ /* 0x0007e20009121844 */
[----:B-1----:R-:W-:Y:S01]  /*cc820*/  HMMA.1688.F32.TF32 R168, R224, R46, R244 ;  /* 0x0000002ee0a8723c */ /* 0x002fe200000810f4 */
[----:B---3--:R-:W-:-:S02]  /*cc830*/  IMAD.MOV.U32 R136, RZ, RZ, R2 ;  /* 0x000000ffff887224 */ /* 0x008fc400078e0002 */
[----:B------:R-:W3:Y:S01]  /*cc840*/  LDL.LU R2, [R1+0x2c24] ;  /* 0x002c240001027983 */ /* 0x000ee20000300800 */
[----:B------:R-:W-:Y:S01]  /*cc850*/  IADD3 R61, P5, R61, R252, RZ ;  /* 0x000000fc3d3d7210 */ /* 0x000fe20007fbe0ff */
[----:B------:R-:W-:Y:S01]  /*cc860*/  IMAD.MOV.U32 R137, RZ, RZ, R64 ;  /* 0x000000ffff897224 */ /* 0x000fe200078e0040 */
[----:B------:R-:W-:-:S03]  /*cc870*/  IADD3.X R63, R63, R0, RZ, P1, !PT ;  /* 0x000000003f3f7210 */ /* 0x000fc60000ffe4ff */
[----:B------:R-:W-:Y:S04]  /*cc880*/  STL [R1+0x2c8c], R61 ;  /* 0x002c8c3d01007387 */ /* 0x000fe80000100800 */
[----:B------:R1:W-:Y:S01]  /*cc890*/  LDGSTS.E [R132+0xc200], [R136.64], P2 ;  /* 0x0c20000088847fae */ /* 0x0003e20009121844 */
[----:B------:R4:W-:Y:S02]  /*cc8a0*/  STL [R1+0x2c88], R63 ;  /* 0x002c883f01007387 */ /* 0x0009e40000100800 */
[----:B-1----:R-:W-:Y:S02]  /*cc8b0*/  IMAD.MOV.U32 R136, RZ, RZ, R60 ;  /* 0x000000ffff887224 */ /* 0x002fe400078e003c */
[----:B------:R-:W5:Y:S01]  /*cc8c0*/  LDL.LU R60, [R1+0x2c18] ;  /* 0x002c1800013c7983 */ /* 0x000f620000300800 */
[----:B--2---:R-:W-:-:S05]  /*cc8d0*/  IADD3.X R62, R62, R0, RZ, P5, !PT ;  /* 0x000000003e3e7210 */ /* 0x004fca0002ffe4ff */
[----:B------:R-:W-:Y:S01]  /*cc8e0*/  STL [R1+0x2c80], R62 ;  /* 0x002c803e01007387 */ /* 0x000fe20000100800 */
[----:B------:R-:W2:Y:S02]  /*cc8f0*/  LDL.LU R144, [R1+0x2c1c] ;  /* 0x002c1c0001907983 */ /* 0x000ea40000300800 */
[----:B------:R-:W-:Y:S02]  /*cc900*/  STL.64 [R1+0xc80], R168 ;  /* 0x000c80a801007387 */ /* 0x000fe40000100a00 */
[----:B------:R1:W-:Y:S01]  /*cc910*/  STL.64 [R1+0xc88], R170 ;  /* 0x000c88aa01007387 */ /* 0x0003e20000100a00 */
[----:B------:R-:W2:Y:S01]  /*cc920*/  LDL.LU R145, [R1+0x2c10] ;  /* 0x002c100001917983 */ /* 0x000ea20000300800 */
[----:B------:R-:W2:Y:S02]  /*cc930*/  LDL.LU R141, [R1+0x2c08] ;  /* 0x002c0800018d7983 */ /* 0x000ea40000300800 */
[----:B------:R-:W2:Y:S02]  /*cc940*/  LDL.LU R140, [R1+0x2c14] ;  /* 0x002c1400018c7983 */ /* 0x000ea40000300800 */
[----:B------:R-:W2:Y:S01]  /*cc950*/  LDL.LU R135, [R1+0x2c00] ;  /* 0x002c000001877983 */ /* 0x000ea20000300800 */
[----:B------:R-:W2:Y:S01]  /*cc960*/  LDL.LU R129, [R1+0x2c0c] ;  /* 0x002c0c0001817983 */ /* 0x000ea20000300800 */
[----:B------:R-:W2:Y:S02]  /*cc970*/  LDL.LU R128, [R1+0x2b98] ;  /* 0x002b980001807983 */ /* 0x000ea40000300800 */
[----:B------:R-:W-:-:S02]  /*cc980*/  IMAD.MOV.U32 R137, RZ, RZ, R63 ;  /* 0x000000ffff897224 */ /* 0x000fc400078e003f */
[----:B------:R-:W2:Y:S01]  /*cc990*/  LDL.LU R65, [R1+0x2ba4] ;  /* 0x002ba40001417983 */ /* 0x000ea20000300800 */
[----:B----4-:R-:W4:Y:S04]  /*cc9a0*/  LDL.LU R63, [R1+0x2b9c] ;  /* 0x002b9c00013f7983 */ /* 0x010f280000300800 */
[----:B------:R1:W-:Y:S02]  /*cc9b0*/  LDGSTS.E [R132+0xc400], [R136.64], P2 ;  /* 0x0c40000088847fae */ /* 0x0003e40009121844 */
[----:B-1----:R-:W-:Y:S01]  /*cc9c0*/  HMMA.1688.F32.TF32 R168, R224, R42, R240 ;  /* 0x0000002ae0a8723c */ /* 0x002fe200000810f0 */
[----:B------:R-:W-:Y:S02]  /*cc9d0*/  SEL R133, R133, RZ, !P0 ;  /* 0x000000ff85857207 */ /* 0x000fe40004000000 */
[----:B------:R-:W-:-:S02]  /*cc9e0*/  ISETP.GT.AND P1, PT, R3, 0x24, PT ;  /* 0x000000240300780c */ /* 0x000fc40003f24270 */
[----:B------:R-:W-:Y:S01]  /*cc9f0*/  MOV R136, R61 ;  /* 0x0000003d00887202 */ /* 0x000fe20000000f00 */
[----:B------:R-:W-:Y:S01]  /*cca00*/  IMAD.MOV.U32 R137, RZ, RZ, R62 ;  /* 0x000000ffff897224 */ /* 0x000fe200078e003e */
[----:B------:R-:W-:Y:S01]  /*cca10*/  ISETP.NE.U32.AND P3, PT, R133, RZ, PT ;  /* 0x000000ff8500720c */ /* 0x000fe20003f65070 */
[----:B------:R-:W-:-:S03]  /*cca20*/  SEL R133, RZ, 0x4, !P1 ;  /* 0x00000004ff857807 */ /* 0x000fc60004800000 */
[----:B------:R1:W-:Y:S01]  /*cca30*/  LDGSTS.E [R132+0xc600], [R136.64], P2 ;  /* 0x0c60000088847fae */ /* 0x0003e20009121844 */
[----:B------:R-:W-:-:S04]  /*cca40*/  ISETP.GT.AND P2, PT, R3, 0x28, PT ;  /* 0x000000280300780c */ /* 0x000fc80003f44270 */
[----:B-1----:R-:W-:Y:S02]  /*cca50*/  SEL R136, RZ, 0x4, !P2 ;  /* 0x00000004ff887807 */ /* 0x002fe40005000000 */
[----:B------:R-:W-:Y:S02]  /*cca60*/  SEL R133, R133, RZ, !P0 ;  /* 0x000000ff85857207 */ /* 0x000fe40004000000 */
[----:B---3--:R-:W-:-:S05]  /*cca70*/  IADD3 R2, P6, R2, R252, RZ ;  /* 0x000000fc02027210 */ /* 0x008fca0007fde0ff */
[----:B------:R-:W-:Y:S01]  /*cca80*/  STL [R1+0x2c24], R2 ;  /* 0x002c240201007387 */ /* 0x000fe20000100800 */
[----:B------:R-:W4:Y:S02]  /*cca90*/  LDL.LU R64, [R1+0x2b90] ;  /* 0x002b900001407983 */ /* 0x000f240000300800 */
[----:B------:R-:W-:Y:S02]  /*ccaa0*/  STL.64 [R1+0xc70], R168 ;  /* 0x000c70a801007387 */ /* 0x000fe40000100a00 */
[----:B------:R1:W-:Y:S02]  /*ccab0*/  STL.64 [R1+0xc78], R170 ;  /* 0x000c78aa01007387 */ /* 0x0003e40000100a00 */
[----:B-1----:R-:W-:Y:S01]  /*ccac0*/  HMMA.1688.F32.TF32 R168, R224, R38, R236 ;  /* 0x00000026e0a8723c */ /* 0x002fe200000810ec */
[----:B-----5:R-:W-:Y:S01]  /*ccad0*/  IMAD.X R60, R60, 0x1, R0, P6 ;  /* 0x000000013c3c7824 */ /* 0x020fe200030e0600 */
[----:B------:R-:W-:Y:S01]  /*ccae0*/  ISETP.NE.U32.AND P5, PT, R133, RZ, PT ;  /* 0x000000ff8500720c */ /* 0x000fe20003fa5070 */
[----:B------:R-:W-:-:S02]  /*ccaf0*/  SEL R133, R136, RZ, !P0 ;  /* 0x000000ff88857207 */ /* 0x000fc40004000000 */
[----:B------:R-:W-:Y:S01]  /*ccb00*/  IMAD.MOV.U32 R136, RZ, RZ, R2 ;  /* 0x000000ffff887224 */ /* 0x000fe200078e0002 */
[----:B------:R-:W-:-:S05]  /*ccb10*/  MOV R137, R60 ;  /* 0x0000003c00897202 */ /* 0x000fca0000000f00 */
[----:B------:R1:W-:Y:S01]  /*ccb20*/  LDGSTS.E [R132+0xe000], [R136.64], P4 ;  /* 0x0e00000088847fae */ /* 0x0003e2000a121844 */
[----:B--2---:R-:W-:-:S04]  /*ccb30*/  IADD3 R144, P1, R144, R252, RZ ;  /* 0x000000fc90907210 */ /* 0x004fc80007f3e0ff */
[----:B------:R-:W-:Y:S02]  /*ccb40*/  IADD3.X R145, R145, R0, RZ, P1, !PT ;  /* 0x0000000091917210 */ /* 0x000fe40000ffe4ff */
[-C--:B------:R-:W-:Y:S01]  /*ccb50*/  IADD3 R140, P2, R140, R252.reuse, RZ ;  /* 0x000000fc8c8c7210 */ /* 0x080fe20007f5e0ff */
[----:B------:R-:W-:Y:S01]  /*ccb60*/  STL [R1+0x2c1c], R144 ;  /* 0x002c1c9001007387 */ /* 0x000fe20000100800 */
[----:B------:R2:W-:Y:S01]  /*ccb70*/  STL [R1+0x2c18], R60 ;  /* 0x002c183c01007387 */ /* 0x0005e20000100800 */
[----:B------:R-:W-:Y:S02]  /*ccb80*/  IADD3 R129, P1, R129, R252, RZ ;  /* 0x000000fc81817210 */ /* 0x000fe40007f3e0ff */
[----:B------:R-:W-:Y:S01]  /*ccb90*/  STL [R1+0x2c14], R140 ;  /* 0x002c148c01007387 */ /* 0x000fe20000100800 */
[--C-:B------:R-:W-:Y:S02]  /*ccba0*/  IMAD.X R141, R141, 0x1, R0.reuse, P2 ;  /* 0x000000018d8d7824 */ /* 0x100fe400010e0600 */
[----:B------:R-:W-:Y:S02]  /*ccbb0*/  STL [R1+0x2c10], R145 ;  /* 0x002c109101007387 */ /* 0x000fe40000100800 */
[----:B------:R-:W-:Y:S01]  /*ccbc0*/  STL.64 [R1+0xc20], R168 ;  /* 0x000c20a801007387 */ /* 0x000fe20000100a00 */
[----:B------:R5:W-:Y:S01]  /*ccbd0*/  STL.64 [R1+0xc28], R170 ;  /* 0x000c28aa01007387 */ /* 0x000be20000100a00 */
[----:B------:R-:W-:Y:S02]  /*ccbe0*/  STL [R1+0x2c0c], R129 ;  /* 0x002c0c8101007387 */ /* 0x000fe40000100800 */
[----:B------:R-:W-:Y:S02]  /*ccbf0*/  STL [R1+0x2c08], R141 ;  /* 0x002c088d01007387 */ /* 0x000fe40000100800 */
[----:B------:R-:W3:Y:S01]  /*ccc00*/  LDL.LU R62, [R1+0x2b88] ;  /* 0x002b8800013e7983 */ /* 0x000ee20000300800 */
[----:B------:R-:W3:Y:S01]  /*ccc10*/  LDL.LU R61, [R1+0x2b94] ;  /* 0x002b9400013d7983 */ /* 0x000ee20000300800 */
[----:B--2---:R-:W2:Y:S02]  /*ccc20*/  LDL.LU R60, [R1+0x2b80] ;  /* 0x002b8000013c7983 */ /* 0x004ea40000300800 */
[----:B------:R-:W2:Y:S01]  /*ccc30*/  LDL.LU R2, [R1+0x2b8c] ;  /* 0x002b8c0001027983 */ /* 0x000ea20000300800 */
[----:B-----5:R-:W-:Y:S01]  /*ccc40*/  HMMA.1688.F32.TF32 R168, R224, R34, R216 ;  /* 0x00000022e0a8723c */ /* 0x020fe200000810d8 */
[----:B------:R-:W-:-:S05]  /*ccc50*/  IMAD.X R135, R135, 0x1, R0, P1 ;  /* 0x0000000187877824 */ /* 0x000fca00008e0600 */
[----:B------:R-:W-:Y:S01]  /*ccc60*/  STL [R1+0x2c00], R135 ;  /* 0x002c008701007387 */ /* 0x000fe20000100800 */
[----:B------:R-:W-:Y:S11]  /*ccc70*/  IADD3 R65, P1, R65, R252, RZ ;  /* 0x000000fc41417210 */ /* 0x000ff60007f3e0ff */
[----:B------:R-:W-:Y:S05]  /*ccc80*/  @!UPT UIADD3 URZ, URZ, URZ, URZ ;  /* 0x0000003f3f3ff290 */ /* 0x000fea000fffe03f */
[----:B------:R-:W-:Y:S01]  /*ccc90*/  STL.64 [R1+0xc10], R168 ;  /* 0x000c10a801007387 */ /* 0x000fe20000100a00 */
[----:B------:R5:W-:Y:S02]  /*ccca0*/  STL.64 [R1+0xc18], R170 ;  /* 0x000c18aa01007387 */ /* 0x000be40000100a00 */
[C---:B-----5:R-:W-:Y:S01]  /*cccb0*/  HMMA.1688.F32.TF32 R168, R224.reuse, R30, R192 ;  /* 0x0000001ee0a8723c */ /* 0x060fe200000810c0 */
[----:B------:R-:W-:Y:S01]  /*cccc0*/  IADD3.X R128, R128, R0, RZ, P1, !PT ;  /* 0x0000000080807210 */ /* 0x000fe20000ffe4ff */
[----:B------:R-:W-:Y:S04]  /*cccd0*/  STL [R1+0x2ba4], R65 ;  /* 0x002ba44101007387 */ /* 0x000fe80000100800 */
[----:B------:R-:W-:Y:S01]  /*ccce0*/  STL [R1+0x2b98], R128 ;  /* 0x002b988001007387 */ /* 0x000fe20000100800 */
[----:B----4-:R-:W-:Y:S11]  /*cccf0*/  IADD3 R63, P1, R63, R252, RZ ;  /* 0x000000fc3f3f7210 */ /* 0x010ff60007f3e0ff */
[----:B------:R-:W-:Y:S05]  /*ccd00*/  @!UPT UIADD3 URZ, URZ, URZ, URZ ;  /* 0x0000003f3f3ff290 */ /* 0x000fea000fffe03f */
[----:B------:R-:W-:Y:S01]  /*ccd10*/  STL.64 [R1+0xc60], R168 ;  /* 0x000c60a801007387 */ /* 0x000fe20000100a00 */
[----:B------:R4:W-:Y:S02]  /*ccd20*/  STL.64 [R1+0xc68], R170 ;  /* 0x000c68aa01007387 */ /* 0x0009e40000100a00 */
[----:B------:R-:W-:Y:S01]  /*ccd30*/  STL [R1+0x2b9c], R63 ;  /* 0x002b9c3f01007387 */ /* 0x000fe20000100800 */
[----:B------:R-:W-:Y:S01]  /*ccd40*/  IADD3.X R64, R64, R0, RZ, P1, !PT ;  /* 0x0000000040407210 */ /* 0x000fe20000ffe4ff */
[----:B----4-:R-:W-:Y:S01]  /*ccd50*/  HMMA.1688.F32.TF32 R168, R224, R26, R196 ;  /* 0x0000001ae0a8723c */ /* 0x010fe200000810c4 */
[----:B-1----:R-:W-:Y:S01]  /*ccd60*/  IMAD.MOV.U32 R136, RZ, RZ, R144 ;  /* 0x000000ffff887224 */ /* 0x002fe200078e0090 */
[----:B------:R-:W-:-:S05]  /*ccd70*/  MOV R137, R145 ;  /* 0x0000009100897202 */ /* 0x000fca0000000f00 */
[----:B------:R1:W-:Y:S02]  /*ccd80*/  LDGSTS.E [R132+0xe200], [R136.64], P4 ;  /* 0x0e20000088847fae */ /* 0x0003e4000a121844 */
[----:B-1----:R-:W-:Y:S02]  /*ccd90*/  IMAD.MOV.U32 R136, RZ, RZ, R140 ;  /* 0x000000ffff887224 */ /* 0x002fe400078e008c */
[----:B------:R-:W-:-:S05]  /*ccda0*/  IMAD.MOV.U32 R137, RZ, RZ, R141 ;  /* 0x000000ffff897224 */ /* 0x000fca00078e008d */
[----:B------:R1:W-:Y:S02]  /*ccdb0*/  LDGSTS.E [R132+0xe400], [R136.64], P4 ;  /* 0x0e40000088847fae */ /* 0x0003e4000a121844 */
[----:B-1----:R-:W-:Y:S02]  /*ccdc0*/  IMAD.MOV.U32 R136, RZ, RZ, R129 ;  /* 0x000000ffff887224 */ /* 0x002fe400078e0081 */
[----:B------:R-:W-:-:S05]  /*ccdd0*/  IMAD.MOV.U32 R137, RZ, RZ, R135 ;  /* 0x000000ffff897224 */ /* 0x000fca00078e0087 */
[----:B------:R1:W-:Y:S02]  /*ccde0*/  LDGSTS.E [R132+0xe600], [R136.64], P4 ;  /* 0x0e60000088847fae */ /* 0x0003e4000a121844 */
[----:B-1----:R-:W-:Y:S02]  /*ccdf0*/  IMAD.MOV.U32 R136, RZ, RZ, R65 ;  /* 0x000000ffff887224 */ /* 0x002fe400078e0041 */
[----:B------:R-:W-:-:S05]  /*cce00*/  IMAD.MOV.U32 R137, RZ, RZ, R128 ;  /* 0x000000ffff897224 */ /* 0x000fca00078e0080 */
[----:B------:R1:W-:Y:S02]  /*cce10*/  LDGSTS.E [R132+0x10000], [R136.64], P3 ;  /* 0x1000000088847fae */ /* 0x0003e40009921844 */
[----:B-1----:R-:W-:Y:S02]  /*cce20*/  MOV R137, R64 ;  /* 0x0000004000897202 */ /* 0x002fe40000000f00 */
[----:B---3--:R-:W-:-:S05]  /*cce30*/  IADD3 R61, P2, R61, R252, RZ ;  /* 0x000000fc3d3d7210 */ /* 0x008fca0007f5e0ff */
[----:B------:R-:W-:Y:S01]  /*cce40*/  STL [R1+0x2b94], R61 ;  /* 0x002b943d01007387 */ /* 0x000fe20000100800 */
[----:B------:R1:W-:Y:S02]  /*cce50*/  STL [R1+0x2b90], R64 ;  /* 0x002b904001007387 */ /* 0x0003e40000100800 */
[----:B------:R-:W3:Y:S02]  /*cce60*/  LDL.LU R148, [R1+0x2b08] ;  /* 0x002b080001947983 */ /* 0x000ee40000300800 */
[----:B------:R-:W4:Y:S01]  /*cce70*/  LDL.LU R144, [R1+0x2b10] ;  /* 0x002b100001907983 */ /* 0x000f220000300800 */
[----:B--2---:R-:W-:Y:S02]  /*cce80*/  IADD3 R2, P1, R2, R252, RZ ;  /* 0x000000fc02027210 */ /* 0x004fe40007f3e0ff */
[----:B------:R-:W-:-:S03]  /*cce90*/  IADD3.X R62, R62, R0, RZ, P2, !PT ;  /* 0x000000003e3e7210 */ /* 0x000fc600017fe4ff */
[----:B------:R-:W-:Y:S01]  /*ccea0*/  STL [R1+0x2b8c], R2 ;  /* 0x002b8c0201007387 */ /* 0x000fe20000100800 */
[----:B------:R-:W2:Y:S02]  /*cceb0*/  LDL.LU R140, [R1+0x2b18] ;  /* 0x002b1800018c7983 */ /* 0x000ea40000300800 */
[----:B------:R-:W-:Y:S02]  /*ccec0*/  STL.64 [R1+0xc50], R168 ;  /* 0x000c50a801007387 */ /* 0x000fe40000100a00 */
[----:B------:R-:W-:Y:S01]  /*cced0*/  STL.64 [R1+0xc58], R170 ;  /* 0x000c58aa01007387 */ /* 0x000fe20000100a00 */
[----:B------:R-:W-:Y:S01]  /*ccee0*/  STL [R1+0x2b88], R62 ;  /* 0x002b883e01007387 */ /* 0x000fe20000100800 */
[----:B------:R-:W5:Y:S02]  /*ccef0*/  LDL.LU R149, [R1+0x2b04] ;  /* 0x002b040001957983 */ /* 0x000f640000300800 */
[----:B------:R-:W5:Y:S02]  /*ccf00*/  LDL.LU R145, [R1+0x2b0c] ;  /* 0x002b0c0001917983 */ /* 0x000f640000300800 */
[----:B------:R-:W-:-:S05]  /*ccf10*/  IMAD.X R60, R60, 0x1, R0, P1 ;  /* 0x000000013c3c7824 */ /* 0x000fca00008e0600 */
[----:B------:R1:W-:Y:S01]  /*ccf20*/  STL [R1+0x2b80], R60 ;  /* 0x002b803c01007387 */ /* 0x0003e20000100800 */
[----:B------:R-:W5:Y:S02]  /*ccf30*/  LDL.LU R141, [R1+0x2b14] ;  /* 0x002b1400018d7983 */ /* 0x000f640000300800 */
[----:B-1----:R-:W5:Y:S01]  /*ccf40*/  LDL.LU R64, [R1+0x2b20] ;  /* 0x002b200001407983 */ /* 0x002f620000300800 */
[----:B------:R-:W5:Y:S04]  /*ccf50*/  LDL.LU R135, [R1+0x2b1c] ;  /* 0x002b1c0001877983 */ /* 0x000f680000300800 */
[----:B------:R-:W5:Y:S01]  /*ccf60*/  LDL.LU R128, [R1+0x2a88] ;  /* 0x002a880001807983 */ /* 0x000f620000300800 */
[----:B------:R-:W-:-:S05]  /*ccf70*/  IMAD.MOV.U32 R136, RZ, RZ, R63 ;  /* 0x000000ffff887224 */ /* 0x000fca00078e003f */
[----:B------:R1:W-:Y:S02]  /*ccf80*/  LDGSTS.E [R132+0x10200], [R136.64], P3 ;  /* 0x1020000088847fae */ /* 0x0003e40009921844 */
[----:B-1----:R-:W-:Y:S02]  /*ccf90*/  IMAD.MOV.U32 R136, RZ, RZ, R61 ;  /* 0x000000ffff887224 */ /* 0x002fe400078e003d */
[----:B------:R-:W-:-:S05]  /*ccfa0*/  IMAD.MOV.U32 R137, RZ, RZ, R62 ;  /* 0x000000ffff897224 */ /* 0x000fca00078e003e */
[----:B------:R1:W-:Y:S02]  /*ccfb0*/  LDGSTS.E [R132+0x10400], [R136.64], P3 ;  /* 0x1040000088847fae */ /* 0x0003e40009921844 */
[----:B-1----:R-:W-:Y:S02]  /*ccfc0*/  IMAD.MOV.U32 R137, RZ, RZ, R60 ;  /* 0x000000ffff897224 */ /* 0x002fe400078e003c */
[----:B------:R-:W-:Y:S01]  /*ccfd0*/  HMMA.1688.F32.TF32 R60, R224, R22, R200 ;  /* 0x00000016e03c723c */ /* 0x000fe200000810c8 */
[----:B------:R-:W-:Y:S02]  /*ccfe0*/  MOV R136, R2 ;  /* 0x0000000200887202 */ /* 0x000fe40000000f00 */
[----:B------:R-:W-:-:S05]  /*ccff0*/  ISETP.GT.AND P1, PT, R3, 0x2c, PT ;  /* 0x0000002c0300780c */ /* 0x000fca0003f24270 */
[C---:B------:R-:W-:Y:S01]  /*cd000*/  HMMA.1688.F32.TF32 R168, R224.reuse, R14, R204 ;  /* 0x0000000ee0a8723c */ /* 0x040fe200000810cc */
[----:B------:R1:W-:Y:S11]  /*cd010*/  LDGSTS.E [R132+0x10600], [R136.64], P3 ;  /* 0x1060000088847fae */ /* 0x0003f60009921844 */
[----:B------:R-:W-:Y:S03]  /*cd020*/  @!UPT UIADD3 URZ, URZ, URZ, URZ ;  /* 0x0000003f3f3ff290 */ /* 0x000fe6000fffe03f */
[----:B------:R-:W-:Y:S01]  /*cd030*/  STL.64 [R1+0xc40], R60 ;  /* 0x000c403c01007387 */ /* 0x000fe20000100a00 */
[----:B------:R1:W-:Y:S02]  /*cd040*/  STL.64 [R1+0xc48], R62 ;  /* 0x000c483e01007387 */ /* 0x0003e40000100a00 */
[----:B-1----:R-:W-:Y:S01]  /*cd050*/  HMMA.1688.F32.TF32 R60, R224, R18, R208 ;  /* 0x00000012e03c723c */ /* 0x002fe200000810d0 */
[----:B------:R-:W-:Y:S02]  /*cd060*/  SEL R136, RZ, 0x4, !P1 ;  /* 0x00000004ff887807 */ /* 0x000fe40004800000 */
[----:B------:R-:W-:Y:S02]  /*cd070*/  ISETP.GT.AND P3, PT, R3, 0x30, PT ;  /* 0x000000300300780c */ /* 0x000fe40003f64270 */
[----:B------:R-:W-:Y:S02]  /*cd080*/  ISETP.NE.U32.AND P6, PT, R133, RZ, PT ;  /* 0x000000ff8500720c */ /* 0x000fe40003fc5070 */
[----:B------:R-:W-:-:S02]  /*cd090*/  SEL R133, RZ, 0x4, !P3 ;  /* 0x00000004ff857807 */ /* 0x000fc40005800000 */
[----:B------:R-:W-:Y:S02]  /*cd0a0*/  SEL R136, R136, RZ, !P0 ;  /* 0x000000ff88887207 */ /* 0x000fe40004000000 */
[-C--:B---3--:R-:W-:Y:S02]  /*cd0b0*/  IADD3 R148, P1, R148, R252.reuse, RZ ;  /* 0x000000fc94947210 */ /* 0x088fe40007f3e0ff */
[----:B----4-:R-:W-:-:S03]  /*cd0c0*/  IADD3 R144, P2, R144, R252, RZ ;  /* 0x000000fc90907210 */ /* 0x010fc60007f5e0ff */
[----:B------:R-:W-:Y:S02]  /*cd0d0*/  STL [R1+0x2b08], R148 ;  /* 0x002b089401007387 */ /* 0x000fe40000100800 */
[----:B------:R-:W-:Y:S02]  /*cd0e0*/  STL [R1+0x2b10], R144 ;  /* 0x002b109001007387 */ /* 0x000fe40000100800 */
[----:B------:R-:W3:Y:S03]  /*cd0f0*/  LDL.LU R129, [R1+0x2a84] ;  /* 0x002a840001817983 */ /* 0x000ee60000300800 */
[----:B------:R-:W-:Y:S01]  /*cd100*/  STL.64 [R1+0xc30], R60 ;  /* 0x000c303c01007387 */ /* 0x000fe20000100a00 */
[----:B------:R1:W-:Y:S01]  /*cd110*/  STL.64 [R1+0xc38], R62 ;  /* 0x000c383e01007387 */ /* 0x0003e20000100a00 */
[----:B------:R-:W4:Y:S01]  /*cd120*/  LDL.LU R65, [R1+0x2a8c] ;  /* 0x002a8c0001417983 */ /* 0x000f220000300800 */
[----:B--2---:R-:W-:Y:S01]  /*cd130*/  IADD3 R140, P3, R140, R252, RZ ;  /* 0x000000fc8c8c7210 */ /* 0x004fe20007f7e0ff */
[--C-:B-----5:R-:W-:Y:S01]  /*cd140*/  IMAD.X R149, R149, 0x1, R0.reuse, P1 ;  /* 0x0000000195957824 */ /* 0x120fe200008e0600 */
[----:B------:R-:W-:Y:S01]  /*cd150*/  IADD3.X R145, R145, R0, RZ, P2, !PT ;  /* 0x0000000091917210 */ /* 0x000fe200017fe4ff */
[----:B-1----:R-:W2:Y:S01]  /*cd160*/  LDL.LU R63, [R1+0x2a90] ;  /* 0x002a9000013f7983 */ /* 0x002ea20000300800 */
[----:B------:R-:W5:Y:S02]  /*cd170*/  LDL.LU R61, [R1+0x2a94] ;  /* 0x002a9400013d7983 */ /* 0x000f640000300800 */
[----:B------:R-:W4:Y:S02]  /*cd180*/  LDL.LU R2, [R1+0x2a98] ;  /* 0x002a980001027983 */ /* 0x000f240000300800 */
[----:B------:R-:W5:Y:S01]  /*cd190*/  LDL.LU R62, [R1+0x2a9c] ;  /* 0x002a9c00013e7983 */ /* 0x000f620000300800 */
[----:B------:R-:W5:Y:S01]  /*cd1a0*/  LDL.LU R60, [R1+0x2aa0] ;  /* 0x002aa000013c7983 */ /* 0x000f620000300800 */
[----:B------:R-:W-:Y:S02]  /*cd1b0*/  STL [R1+0x2b18], R140 ;  /* 0x002b188c01007387 */ /* 0x000fe40000100800 */
[----:B------:R-:W-:Y:S02]  /*cd1c0*/  STL [R1+0x2b04], R149 ;  /* 0x002b049501007387 */ /* 0x000fe40000100800 */
[----:B------:R-:W-:Y:S01]  /*cd1d0*/  STL [R1+0x2b0c], R145 ;  /* 0x002b0c9101007387 */ /* 0x000fe20000100800 */
[----:B------:R-:W-:Y:S01]  /*cd1e0*/  STL.64 [R1+0xd80], R168 ;  /* 0x000d80a801007387 */ /* 0x000fe20000100a00 */
[----:B------:R1:W-:Y:S01]  /*cd1f0*/  STL.64 [R1+0xd88], R170 ;  /* 0x000d88aa01007387 */ /* 0x0003e20000100a00 */
[----:B------:R-:W-:Y:S01]  /*cd200*/  ISETP.NE.U32.AND P1, PT, R136, RZ, PT ;  /* 0x000000ff8800720c */ /* 0x000fe20003f25070 */
[----:B-1----:R-:W-:Y:S01]  /*cd210*/  HMMA.1688.F32.TF32 R168, R224, R10, R212 ;  /* 0x0000000ae0a8723c */ /* 0x002fe200000810d4 */
[----:B------:R-:W-:-:S02]  /*cd220*/  IMAD.X R141, R141, 0x1, R0, P3 ;  /* 0x000000018d8d7824 */ /* 0x000fc400018e0600 */
[----:B------:R-:W-:Y:S01]  /*cd230*/  IMAD.MOV.U32 R136, RZ, RZ, R148 ;  /* 0x000000ffff887224 */ /* 0x000fe200078e0094 */
[----:B------:R-:W-:Y:S02]  /*cd240*/  MOV R137, R149 ;  /* 0x0000009500897202 */ /* 0x000fe40000000f00 */
[----:B------:R-:W-:-:S03]  /*cd250*/  IADD3 R64, P3, R64, R252, RZ ;  /* 0x000000fc40407210 */ /* 0x000fc60007f7e0ff */
[----:B------:R1:W-:Y:S01]  /*cd260*/  LDGSTS.E [R132+0x12000], [R136.64], P5 ;  /* 0x1200000088847fae */ /* 0x0003e2000a921844 */
[----:B------:R-:W-:-:S03]  /*cd270*/  IADD3.X R135, R135, R0, RZ, P3, !PT ;  /* 0x0000000087877210 */ /* 0x000fc60001ffe4ff */
[----:B------:R-:W-:Y:S01]  /*cd280*/  STL [R1+0x2b14], R141 ;  /* 0x002b148d01007387 */ /* 0x000fe20000100800 */
[----:B------:R-:W-:Y:S01]  /*cd290*/  STL [R1+0x2b20], R64 ;  /* 0x002b204001007387 */ /* 0x000fe20000100800 */
[----:B------:R-:W-:Y:S02]  /*cd2a0*/  IADD3 R128, P3, R128, R252, RZ ;  /* 0x000000fc80807210 */ /* 0x000fe40007f7e0ff */
[----:B------:R-:W-:Y:S01]  /*cd2b0*/  STL [R1+0x2b1c], R135 ;  /* 0x002b1c8701007387 */ /* 0x000fe20000100800 */
[----:B-1----:R-:W-:Y:S02]  /*cd2c0*/  IMAD.MOV.U32 R136, RZ, RZ, R144 ;  /* 0x000000ffff887224 */ /* 0x002fe400078e0090 */
[----:B------:R-:W-:-:S03]  /*cd2d0*/  IMAD.MOV.U32 R137, RZ, RZ, R145 ;  /* 0x000000ffff897224 */ /* 0x000fc600078e0091 */
[----:B------:R-:W-:Y:S04]  /*cd2e0*/  STL.64 [R1+0xd70], R168 ;  /* 0x000d70a801007387 */ /* 0x000fe80000100a00 */
[----:B------:R1:W-:Y:S01]  /*cd2f0*/  LDGSTS.E [R132+0x12200], [R136.64], P5 ;  /* 0x1220000088847fae */ /* 0x0003e2000a921844 */
[----:B------:R1:W-:Y:S02]  /*cd300*/  STL.64 [R1+0xd78], R170 ;  /* 0x000d78aa01007387 */ /* 0x0003e40000100a00 */
[----:B------:R-:W5:Y:S02]  /*cd310*/  LDL.LU R172, [R1+0xe80] ;  /* 0x000e800001ac7983 */ /* 0x000f640000300800 */
[----:B------:R-:W5:Y:S01]  /*cd320*/  LDL.LU R173, [R1+0xe84] ;  /* 0x000e840001ad7983 */ /* 0x000f620000300800 */
[----:B------:R-:W-:Y:S01]  /*cd330*/  STL [R1+0x2a88], R128 ;  /* 0x002a888001007387 */ /* 0x000fe20000100800 */
[----:B------:R-:W5:Y:S02]  /*cd340*/  LDL.LU R174, [R1+0xe88] ;  /* 0x000e880001ae7983 */ /* 0x000f640000300800 */
[----:B------:R-:W5:Y:S02]  /*cd350*/  LDL.LU R175, [R1+0xe8c] ;  /* 0x000e8c0001af7983 */ /* 0x000f640000300800 */
[----:B-1----:R-:W-:-:S02]  /*cd360*/  IMAD.MOV.U32 R136, RZ, RZ, R140 ;  /* 0x000000ffff887224 */ /* 0x002fc400078e008c */
[----:B------:R-:W-:Y:S01]  /*cd370*/  IMAD.MOV.U32 R137, RZ, RZ, R141 ;  /* 0x000000ffff897224 */ /* 0x000fe200078e008d */
[----:B------:R-:W5:Y:S04]  /*cd380*/  LDL.LU.64 R170, [R1+0x1d8] ;  /* 0x0001d80001aa7983 */ /* 0x000f680000300a00 */
[----:B------:R1:W-:Y:S02]  /*cd390*/  LDGSTS.E [R132+0x12400], [R136.64], P5 ;  /* 0x1240000088847fae */ /* 0x0003e4000a921844 */
[----:B-1----:R-:W-:Y:S02]  /*cd3a0*/  MOV R136, R64 ;  /* 0x0000004000887202 */ /* 0x002fe40000000f00 */
[----:B------:R-:W5:Y:S01]  /*cd3b0*/  LDL.LU R64, [R1+0x2a08] ;  /* 0x002a080001407983 */ /* 0x000f620000300800 */
[----:B------:R-:W-:Y:S01]  /*cd3c0*/  HMMA.1688.F32.TF32 R188, R224, R6, R220 ;  /* 0x00000006e0bc723c */ /* 0x000fe200000810dc */
[----:B------:R-:W-:-:S05]  /*cd3d0*/  IMAD.MOV.U32 R137, RZ, RZ, R135 ;  /* 0x000000ffff897224 */ /* 0x000fca00078e0087 */
[----:B------:R1:W-:Y:S02]  /*cd3e0*/  LDGSTS.E [R132+0x12600], [R136.64], P5 ;  /* 0x1260000088847fae */ /* 0x0003e4000a921844 */
[----:B-1----:R-:W-:Y:S02]  /*cd3f0*/  IMAD.MOV.U32 R136, RZ, RZ, R128 ;  /* 0x000000ffff887224 */ /* 0x002fe400078e0080 */
[----:B---3--:R-:W-:-:S05]  /*cd400*/  IMAD.X R129, R129, 0x1, R0, P3 ;  /* 0x0000000181817824 */ /* 0x008fca00018e0600 */
[----:B------:R-:W-:-:S05]  /*cd410*/  MOV R137, R129 ;  /* 0x0000008100897202 */ /* 0x000fca0000000f00 */
[----:B------:R1:W-:Y:S01]  /*cd420*/  LDGSTS.E [R132+0x14000], [R136.64], P6 ;  /* 0x1400000088847fae */ /* 0x0003e2000b121844 */
[-C--:B--2---:R-:W-:Y:S02]  /*cd430*/  IADD3 R63, P4, R63, R252.reuse, RZ ;  /* 0x000000fc3f3f7210 */ /* 0x084fe40007f9e0ff */
[----:B----4-:R-:W-:Y:S02]  /*cd440*/  IADD3 R2, P3, R2, R252, RZ ;  /* 0x000000fc02027210 */ /* 0x010fe40007f7e0ff */
[----:B------:R-:W-:Y:S01]  /*cd450*/  IADD3.X R65, R65, R0, RZ, P4, !PT ;  /* 0x0000000041417210 */ /* 0x000fe200027fe4ff */
[----:B-----5:R-:W-:Y:S01]  /*cd460*/  IADD3 R60, P4, R60, R252, RZ ;  /* 0x000000fc3c3c7210 */ /* 0x020fe20007f9e0ff */
[----:B------:R-:W-:Y:S01]  /*cd470*/  STL [R1+0x2a90], R63 ;  /* 0x002a903f01007387 */ /* 0x000fe20000100800 */
[----:B------:R-:W-:Y:S02]  /*cd480*/  STL [R1+0x2a84], R129 ;  /* 0x002a848101007387 */ /* 0x000fe40000100800 */
[----:B------:R-:W-:Y:S02]  /*cd490*/  STL.64 [R1+0xb90], R188 ;  /* 0x000b90bc01007387 */ /* 0x000fe40000100a00 */
[--C-:B------:R-:W-:Y:S01]  /*cd4a0*/  IMAD.X R61, R61, 0x1, R0.reuse, P3 ;  /* 0x000000013d3d7824 */ /* 0x100fe200018e0600 */
[----:B------:R-:W-:Y:S01]  /*cd4b0*/  STL.64 [R1+0xb98], R190 ;  /* 0x000b98be01007387 */ /* 0x000fe20000100a00 */
[----:B------:R-:W-:Y:S02]  /*cd4c0*/  STL [R1+0x2a98], R2 ;  /* 0x002a980201007387 */ /* 0x000fe40000100800 */
[----:B------:R-:W-:-:S02]  /*cd4d0*/  IMAD.X R62, R62, 0x1, R0, P4 ;  /* 0x000000013e3e7824 */ /* 0x000fc400020e0600 */
[----:B------:R2:W-:Y:S02]  /*cd4e0*/  STL [R1+0x2a8c], R65 ;  /* 0x002a8c4101007387 */ /* 0x0005e40000100800 */
[----:B-1----:R-:W-:Y:S01]  /*cd4f0*/  IMAD.MOV.U32 R136, RZ, RZ, R63 ;  /* 0x000000ffff887224 */ /* 0x002fe200078e003f */
[----:B------:R-:W-:Y:S01]  /*cd500*/  MOV R137, R65 ;  /* 0x0000004100897202 */ /* 0x000fe20000000f00 */
[----:B------:R-:W-:Y:S01]  /*cd510*/  STL [R1+0x2aa0], R60 ;  /* 0x002aa03c01007387 */ /* 0x000fe20000100800 */
[----:B------:R1:W-:Y:S03]  /*cd520*/  STL [R1+0x2a94], R61 ;  /* 0x002a943d01007387 */ /* 0x0003e60000100800 */
[----:B------:R3:W-:Y:S04]  /*cd530*/  LDGSTS.E [R132+0x14200], [R136.64], P6 ;  /* 0x1420000088847fae */ /* 0x0007e8000b121844 */
[----:B--2---:R-:W2:Y:S01]  /*cd540*/  LDL.LU R65, [R1+0x2a04] ;  /* 0x002a040001417983 */ /* 0x004ea20000300800 */
[----:B------:R4:W-:Y:S02]  /*cd550*/  STL [R1+0x2a9c], R62 ;  /* 0x002a9c3e01007387 */ /* 0x0009e40000100800 */
[----:B------:R-:W5:Y:S02]  /*cd560*/  LDL.LU R244, [R1+0xe70] ;  /* 0x000e700001f47983 */ /* 0x000f640000300800 */
[----:B------:R-:W5:Y:S01]  /*cd570*/  LDL.LU R245, [R1+0xe74] ;  /* 0x000e740001f57983 */ /* 0x000f620000300800 */
[----:B------:R-:W5:Y:S01]  /*cd580*/  LDL.LU R246, [R1+0xe78] ;  /* 0x000e780001f67983 */ /* 0x000f620000300800 */
[----:B------:R-:W5:Y:S02]  /*cd590*/  LDL.LU R247, [R1+0xe7c] ;  /* 0x000e7c0001f77983 */ /* 0x000f640000300800 */
[----:B------:R-:W5:Y:S02]  /*cd5a0*/  LDL.LU.64 R250, [R1+0x1c8] ;  /* 0x0001c80001fa7983 */ /* 0x000f640000300a00 */
[----:B---3--:R-:W-:-:S02]  /*cd5b0*/  IMAD.MOV.U32 R136, RZ, RZ, R2 ;  /* 0x000000ffff887224 */ /* 0x008fc400078e0002 */
[----:B------:R-:W-:Y:S02]  /*cd5c0*/  IMAD.MOV.U32 R137, RZ, RZ, R61 ;  /* 0x000000ffff897224 */ /* 0x000fe400078e003d */
[----:B-1----:R-:W3:Y:S01]  /*cd5d0*/  LDL.LU R61, [R1+0x2a10] ;  /* 0x002a1000013d7983 */ /* 0x002ee20000300800 */
[----:B------:R-:W3:Y:S03]  /*cd5e0*/  LDL.LU R2, [R1+0x2a18] ;  /* 0x002a180001027983 */ /* 0x000ee60000300800 */
[----:B------:R1:W-:Y:S01]  /*cd5f0*/  LDGSTS.E [R132+0x14400], [R136.64], P6 ;  /* 0x1440000088847fae */ /* 0x0003e2000b121844 */
[----:B------:R-:W3:Y:S02]  /*cd600*/  LDL.LU R63, [R1+0x2a0c] ;  /* 0x002a0c00013f7983 */ /* 0x000ee40000300800 */
[----:B-1----:R-:W-:Y:S02]  /*cd610*/  IMAD.MOV.U32 R137, RZ, RZ, R62 ;  /* 0x000000ffff897224 */ /* 0x002fe400078e003e */
[----:B----4-:R-:W4:Y:S01]  /*cd620*/  LDL.LU R62, [R1+0x2a14] ;  /* 0x002a1400013e7983 */ /* 0x010f220000300800 */
[----:B------:R-:W-:Y:S07]  /*cd630*/  HMMA.1688.F32.TF32 R192, R228, R170, R172 ;  /* 0x000000aae4c0723c */ /* 0x000fee00000810ac */
[----:B------:R-:W-:Y:S01]  /*cd640*/  IMAD.MOV.U32 R174, RZ, RZ, R170 ;  /* 0x000000ffffae7224 */ /* 0x000fe200078e00aa */
[----:B------:R-:W-:-:S02]  /*cd650*/  MOV R172, R171 ;  /* 0x000000ab00ac7202 */ /* 0x000fc40000000f00 */
[----:B------:R-:W-:-:S05]  /*cd660*/  IADD3 R64, P3, R64, R252, RZ ;  /* 0x000000fc40407210 */ /* 0x000fca0007f7e0ff */
[----:B------:R1:W-:Y:S01]  /*cd670*/  STL [R1+0x2a08], R64 ;  /* 0x002a084001007387 */ /* 0x0003e20000100800 */
[----:B------:R-:W4:Y:S02]  /*cd680*/  LDL.LU R188, [R1+0xe90] ;  /* 0x000e900001bc7983 */ /* 0x000f240000300800 */
[----:B------:R-:W4:Y:S02]  /*cd690*/  LDL.LU R189, [R1+0xe94] ;  /* 0x000e940001bd7983 */ /* 0x000f240000300800 */
[----:B------:R-:W4:Y:S01]  /*cd6a0*/  LDL.LU R190, [R1+0xe98] ;  /* 0x000e980001be7983 */ /* 0x000f220000300800 */
[----:B------:R-:W4:Y:S01]  /*cd6b0*/  LDL.LU R191, [R1+0xe9c] ;  /* 0x000e9c0001bf7983 */ /* 0x000f220000300800 */
[----:B------:R-:W4:Y:S02]  /*cd6c0*/  LDL.LU.64 R170, [R1+0x1b8] ;  /* 0x0001b80001aa7983 */ /* 0x000f240000300a00 */
[----:B------:R-:W4:Y:S02]  /*cd6d0*/  LDL.LU R135, [R1+0x2a1c] ;  /* 0x002a1c0001877983 */ /* 0x000f240000300800 */
[----:B------:R-:W4:Y:S01]  /*cd6e0*/  LDL.LU R129, [R1+0x2a20] ;  /* 0x002a200001817983 */ /* 0x000f220000300800 */
[----:B------:R-:W-:-:S02]  /*cd6f0*/  MOV R136, R60 ;  /* 0x0000003c00887202 */ /* 0x000fc40000000f00 */
[----:B------:R-:W4:Y:S01]  /*cd700*/  LDL.LU R60, [R1+0x2988] ;  /* 0x00298800013c7983 */ /* 0x000f220000300800 */
[----:B------:R-:W-:Y:S02]  /*cd710*/  SEL R133, R133, RZ, !P0 ;  /* 0x000000ff85857207 */ /* 0x000fe40004000000 */
[C---:B------:R-:W-:Y:S01]  /*cd720*/  ISETP.GT.AND P5, PT, R3.reuse, 0x38, PT ;  /* 0x000000380300780c */ /* 0x040fe20003fa4270 */
[----:B------:R1:W-:Y:S01]  /*cd730*/  LDGSTS.E [R132+0x14600], [R136.64], P6 ;  /* 0x1460000088847fae */ /* 0x0003e2000b121844 */
[----:B------:R-:W-:Y:S02]  /*cd740*/  ISETP.GT.AND P4, PT, R3, 0x34, PT ;  /* 0x000000340300780c */ /* 0x000fe40003f84270 */
[----:B------:R-:W-:Y:S01]  /*cd750*/  ISETP.NE.U32.AND P2, PT, R133, RZ, PT ;  /* 0x000000ff8500720c */ /* 0x000fe20003f45070 */
[----:B------:R-:W-:Y:S01]  /*cd760*/  SEL R133, RZ, 0x4, !P5 ;  /* 0x00000004ff857807 */ /* 0x000fe20006800000 */
[----:B-1----:R-:W-:-:S04]  /*cd770*/  SEL R136, RZ, 0x4, !P4 ;  /* 0x00000004ff887807 */ /* 0x002fc80006000000 */
[----:B------:R-:W-:-:S04]  /*cd780*/  SEL R136, R136, RZ, !P0 ;  /* 0x000000ff88887207 */ /* 0x000fc80004000000 */
[----:B------:R-:W-:Y:S01]  /*cd790*/  ISETP.NE.U32.AND P4, PT, R136, RZ, PT ;  /* 0x000000ff8800720c */ /* 0x000fe20003f85070 */
[----:B------:R-:W-:Y:S02]  /*cd7a0*/  MOV R136, R64 ;  /* 0x0000004000887202 */ /* 0x000fe40000000f00 */
[----:B--2---:R-:W-:Y:S01]  /*cd7b0*/  IMAD.X R65, R65, 0x1, R0, P3 ;  /* 0x0000000141417824 */ /* 0x004fe200018e0600 */
[----:B-----5:R-:W-:Y:S01]  /*cd7c0*/  HMMA.1688.F32.TF32 R196, R228, R250, R244 ;  /* 0x000000fae4c4723c */ /* 0x020fe200000810f4 */
[-C--:B---3--:R-:W-:Y:S02]  /*cd7d0*/  IADD3 R61, P6, R61, R252.reuse, RZ ;  /* 0x000000fc3d3d7210 */ /* 0x088fe40007fde0ff */
[----:B------:R-:W-:-:S03]  /*cd7e0*/  IADD3 R2, P5, R2, R252, RZ ;  /* 0x000000fc02027210 */ /* 0x000fc60007fbe0ff */
[----:B------:R-:W-:Y:S02]  /*cd7f0*/  STL [R1+0x2a10], R61 ;  /* 0x002a103d01007387 */ /* 0x000fe40000100800 */
[----:B------:R-:W-:Y:S02]  /*cd800*/  STL [R1+0x2a18], R2 ;  /* 0x002a180201007387 */ /* 0x000fe40000100800 */
[----:B------:R1:W-:Y:S02]  /*cd810*/  STL [R1+0x2a04], R65 ;  /* 0x002a044101007387 */ /* 0x0003e40000100800 */
[----:B------:R-:W2:Y:S02]  /*cd820*/  LDL.LU R244, [R1+0xed0] ;  /* 0x000ed00001f47983 */ /* 0x000ea40000300800 */
[----:B------:R-:W-:Y:S01]  /*cd830*/  IMAD.X R63, R63, 0x1, R0, P6 ;  /* 0x000000013f3f7824 */ /* 0x000fe200030e0600 */
[----:B------:R-:W2:Y:S01]  /*cd840*/  LDL.LU R245, [R1+0xed4] ;  /* 0x000ed40001f57983 */ /* 0x000ea20000300800 */
[----:B------:R-:W2:Y:S02]  /*cd850*/  LDL.LU R246, [R1+0xed8] ;  /* 0x000ed80001f67983 */ /* 0x000ea40000300800 */
[----:B------:R-:W-:Y:S01]  /*cd860*/  IMAD.MOV.U32 R184, RZ, RZ, R250 ;  /* 0x000000ffffb87224 */ /* 0x000fe200078e00fa */
[----:B------:R-:W-:Y:S01]  /*cd870*/  MOV R182, R251 ;  /* 0x000000fb00b67202 */ /* 0x000fe20000000f00 */
[----:B------:R-:W2:Y:S01]  /*cd880*/  LDL.LU R247, [R1+0xedc] ;  /* 0x000edc0001f77983 */ /* 0x000ea20000300800 */
[----:B------:R-:W2:Y:S02]  /*cd890*/  LDL.LU.64 R250, [R1+0x1a8] ;  /* 0x0001a80001fa7983 */ /* 0x000ea40000300a00 */
[----:B----4-:R-:W-:Y:S01]  /*cd8a0*/  IMAD.X R62, R62, 0x1, R0, P5 ;  /* 0x000000013e3e7824 */ /* 0x010fe200028e0600 */
[----:B------:R3:W-:Y:S04]  /*cd8b0*/  STL [R1+0x2a0c], R63 ;  /* 0x002a0c3f01007387 */ /* 0x0007e80000100800 */
[----:B------:R-:W4:Y:S01]  /*cd8c0*/  LDL.LU R64, [R1+0x2984] ;  /* 0x0029840001407983 */ /* 0x000f220000300800 */
[----:B------:R5:W-:Y:S02]  /*cd8d0*/  STL [R1+0x2a14], R62 ;  /* 0x002a143e01007387 */ /* 0x000be40000100800 */
[----:B------:R-:W-:-:S05]  /*cd8e0*/  IMAD.MOV.U32 R137, RZ, RZ, R65 ;  /* 0x000000ffff897224 */ /* 0x000fca00078e0041 */
[----:B------:R1:W-:Y:S01]  /*cd8f0*/  LDGSTS.E [R132+0x16000], [R136.64], P1 ;  /* 0x1600000088847fae */ /* 0x0003e20008921844 */
[----:B------:R-:W-:-:S05]  /*cd900*/  IADD3 R129, P5, R129, R252, RZ ;  /* 0x000000fc81817210 */ /* 0x000fca0007fbe0ff */
[----:B------:R-:W-:Y:S01]  /*cd910*/  IMAD.X R135, R135, 0x1, R0, P5 ;  /* 0x0000000187877824 */ /* 0x000fe200028e0600 */
[----:B------:R-:W-:Y:S01]  /*cd920*/  IADD3 R60, P5, R60, R252, RZ ;  /* 0x000000fc3c3c7210 */ /* 0x000fe20007fbe0ff */
[----:B------:R-:W-:Y:S01]  /*cd930*/  STL [R1+0x2a20], R129 ;  /* 0x002a208101007387 */ /* 0x000fe20000100800 */
[----:B------:R-:W2:Y:S02]  /*cd940*/  LDL.LU R236, [R1+0xf10] ;  /* 0x000f100001ec7983 */ /* 0x000ea40000300800 */
[----:B------:R-:W-:Y:S02]  /*cd950*/  STL [R1+0x2a1c], R135 ;  /* 0x002a1c8701007387 */ /* 0x000fe40000100800 */
[----:B------:R-:W2:Y:S01]  /*cd960*/  LDL.LU R237, [R1+0xf14] ;  /* 0x000f140001ed7983 */ /* 0x000ea20000300800 */
[----:B------:R-:W-:Y:S01]  /*cd970*/  STL [R1+0x2988], R60 ;  /* 0x0029883c01007387 */ /* 0x000fe20000100800 */
[----:B------:R-:W2:Y:S02]  /*cd980*/  LDL.LU R238, [R1+0xf18] ;  /* 0x000f180001ee7983 */ /* 0x000ea40000300800 */
[----:B------:R-:W2:Y:S02]  /*cd990*/  LDL.LU R239, [R1+0xf1c] ;  /* 0x000f1c0001ef7983 */ /* 0x000ea40000300800 */
[----:B------:R-:W2:Y:S01]  /*cd9a0*/  LDL.LU.64 R242, [R1+0x198] ;  /* 0x0001980001f27983 */ /* 0x000ea20000300a00 */
[----:B-1----:R-:W2:Y:S01]  /*cd9b0*/  LDL.LU R65, [R1+0x2990] ;  /* 0x0029900001417983 */ /* 0x002ea20000300800 */
[----:B------:R-:W-:Y:S01]  /*cd9c0*/  IMAD.MOV.U32 R136, RZ, RZ, R61 ;  /* 0x000000ffff887224 */ /* 0x000fe200078e003d */
[----:B------:R-:W-:Y:S01]  /*cd9d0*/  MOV R137, R63 ;  /* 0x0000003f00897202 */ /* 0x000fe20000000f00 */
[----:B------:R-:W2:Y:S01]  /*cd9e0*/  LDL.LU R61, [R1+0x2998] ;  /* 0x00299800013d7983 */ /* 0x000ea20000300800 */
[----:B------:R-:W2:Y:S04]  /*cd9f0*/  LDL.LU R128, [R1+0x298c] ;  /* 0x00298c0001807983 */ /* 0x000ea80000300800 */
[----:B------:R1:W-:Y:S01]  /*cda00*/  LDGSTS.E [R132+0x16200], [R136.64], P1 ;  /* 0x1620000088847fae */ /* 0x0003e20008921844 */
[----:B------:R-:W-:Y:S01]  /*cda10*/  HMMA.1688.F32.TF32 R200, R228, R170, R188 ;  /* 0x000000aae4c8723c */ /* 0x000fe200000810bc */
[----:B---3--:R-:W3:Y:S02]  /*cda20*/  LDL.LU R63, [R1+0x2994] ;  /* 0x00299400013f7983 */ /* 0x008ee40000300800 */
[----:B------:R-:W3:Y:S01]  /*cda30*/  LDL.LU R188, [R1+0xf20] ;  /* 0x000f200001bc7983 */ /* 0x000ee20000300800 */
[----:B------:R-:W3:Y:S01]  /*cda40*/  LDL.LU R189, [R1+0xf24] ;  /* 0x000f240001bd7983 */ /* 0x000ee20000300800 */
[----:B------:R-:W3:Y:S02]  /*cda50*/  LDL.LU R190, [R1+0xf28] ;  /* 0x000f280001be7983 */ /* 0x000ee40000300800 */
[----:B------:R-:W-:Y:S01]  /*cda60*/  IMAD.MOV.U32 R180, RZ, RZ, R170 ;  /* 0x000000ffffb47224 */ /* 0x000fe200078e00aa */
[----:B------:R-:W-:Y:S01]  /*cda70*/  MOV R178, R171 ;  /* 0x000000ab00b27202 */ /* 0x000fe20000000f00 */
[----:B------:R-:W3:Y:S01]  /*cda80*/  LDL.LU R191, [R1+0xf2c] ;  /* 0x000f2c0001bf7983 */ /* 0x000ee20000300800 */
[----:B------:R-:W3:Y:S02]  /*cda90*/  LDL.LU.64 R170, [R1+0x188] ;  /* 0x0001880001aa7983 */ /* 0x000ee40000300a00 */
[----:B-1----:R-:W-:-:S02]  /*cdaa0*/  IMAD.MOV.U32 R136, RZ, RZ, R2 ;  /* 0x000000ffff887224 */ /* 0x002fc400078e0002 */
[----:B------:R-:W-:-:S05]  /*cdab0*/  IMAD.MOV.U32 R137, RZ, RZ, R62 ;  /* 0x000000ffff897224 */ /* 0x000fca00078e003e */
[----:B------:R1:W-:Y:S02]  /*cdac0*/  LDGSTS.E [R132+0x16400], [R136.64], P1 ;  /* 0x1640000088847fae */ /* 0x0003e40008921844 */
[----:B-1----:R-:W-:Y:S01]  /*cdad0*/  MOV R136, R129 ;  /* 0x0000008100887202 */ /* 0x002fe20000000f00 */
[----:B------:R-:W-:-:S05]  /*cdae0*/  IMAD.MOV.U32 R137, RZ, RZ, R135 ;  /* 0x000000ffff897224 */ /* 0x000fca00078e0087 */
[----:B------:R1:W-:Y:S01]  /*cdaf0*/  LDGSTS.E [R132+0x16600], [R136.64], P1 ;  /* 0x1660000088847fae */ /* 0x0003e20008921844 */
[----:B----4-:R-:W-:-:S05]  /*cdb00*/  IADD3.X R64, R64, R0, RZ, P5, !PT ;  /* 0x0000000040407210 */ /* 0x010fca0002ffe4ff */
[----:B------:R4:W-:Y:S01]  /*cdb10*/  STL [R1+0x2984], R64 ;  /* 0x0029844001007387 */ /* 0x0009e20000100800 */
[----:B-----5:R-:W5:Y:S02]  /*cdb20*/  LDL.LU R62, [R1+0x29a0] ;  /* 0x0029a000013e7983 */ /* 0x020f640000300800 */
[----:B-1----:R-:W-:Y:S01]  /*cdb30*/  IMAD.MOV.U32 R137, RZ, RZ, R64 ;  /* 0x000000ffff897224 */ /* 0x002fe200078e0040 */
[----:B--2---:R-:W-:-:S05]  /*cdb40*/  IADD3 R65, P5, R65, R252, RZ ;  /* 0x000000fc41417210 */ /* 0x004fca0007fbe0ff */
[----:B------:R-:W-:Y:S01]  /*cdb50*/  STL [R1+0x2990], R65 ;  /* 0x0029904101007387 */ /* 0x000fe20000100800 */
[----:B----4-:R-:W2:Y:S01]  /*cdb60*/  LDL.LU R64, [R1+0x299c] ;  /* 0x00299c0001407983 */ /* 0x010ea20000300800 */
[----:B------:R-:W-:Y:S01]  /*cdb70*/  IADD3 R61, P1, R61, R252, RZ ;  /* 0x000000fc3d3d7210 */ /* 0x000fe20007f3e0ff */
[----:B------:R-:W-:Y:S01]  /*cdb80*/  IMAD.X R128, R128, 0x1, R0, P5 ;  /* 0x0000000180807824 */ /* 0x000fe200028e0600 */
[----:B------:R-:W-:Y:S01]  /*cdb90*/  HMMA.1688.F32.TF32 R204, R228, R250, R244 ;  /* 0x000000fae4cc723c */ /* 0x000fe200000810f4 */
[----:B------:R-:W-:Y:S02]  /*cdba0*/  MOV R136, R60 ;  /* 0x0000003c00887202 */ /* 0x000fe40000000f00 */
[----:B------:R-:W-:Y:S01]  /*cdbb0*/  STL [R1+0x2998], R61 ;  /* 0x0029983d01007387 */ /* 0x000fe20000100800 */
[----:B------:R-:W-:Y:S02]  /*cdbc0*/  STL [R1+0x298c], R128 ;  /* 0x00298c8001007387 */ /* 0x000fe40000100800 */
[----:B------:R-:W4:Y:S02]  /*cdbd0*/  LDL.LU R244, [R1+0xf40] ;  /* 0x000f400001f47983 */ /* 0x000f240000300800 */
[----:B------:R-:W4:Y:S01]  /*cdbe0*/  LDL.LU R245, [R1+0xf44] ;  /* 0x000f440001f57983 */ /* 0x000f220000300800 */
[----:B------:R-:W4:Y:S01]  /*cdbf0*/  LDL.LU R246, [R1+0xf48] ;  /* 0x000f480001f67983 */ /* 0x000f220000300800 */
[----:B------:R-:W-:-:S02]  /*cdc00*/  IMAD.MOV.U32 R176, RZ, RZ, R250 ;  /* 0x000000ffffb07224 */ /* 0x000fc400078e00fa */
[----:B------:R-:W-:Y:S02]  /*cdc10*/  IMAD.MOV.U32 R2, RZ, RZ, R251 ;  /* 0x000000ffff027224 */ /* 0x000fe400078e00fb */
[----:B------:R-:W4:Y:S02]  /*cdc20*/  LDL.LU R247, [R1+0xf4c] ;  /* 0x000f4c0001f77983 */ /* 0x000f240000300800 */
[----:B---3--:R-:W-:Y:S01]  /*cdc30*/  IMAD.X R63, R63, 0x1, R0, P1 ;  /* 0x000000013f3f7824 */ /* 0x008fe200008e0600 */
[----:B------:R-:W4:Y:S04]  /*cdc40*/  LDL.LU.64 R250, [R1+0x178] ;  /* 0x0001780001fa7983 */ /* 0x000f280000300a00 */
[----:B------:R1:W-:Y:S01]  /*cdc50*/  LDGSTS.E [R132+0x18000], [R136.64], P2 ;  /* 0x1800000088847fae */ /* 0x0003e20009121844 */
[----:B------:R-:W3:Y:S01]  /*cdc60*/  LDL.LU R60, [R1+0x28e8] ;  /* 0x0028e800013c7983 */ /* 0x000ee20000300800 */
[----:B------:R-:W-:Y:S01]  /*cdc70*/  HMMA.1688.F32.TF32 R212, R228, R170, R188 ;  /* 0x000000aae4d4723c */ /* 0x000fe200000810bc */
[----:B------:R-:W-:-:S02]  /*cdc80*/  IMAD.MOV.U32 R149, RZ, RZ, R170 ;  /* 0x000000ffff957224 */ /* 0x000fc400078e00aa */
[----:B------:R-:W-:Y:S02]  /*cdc90*/  IMAD.MOV.U32 R148, RZ, RZ, R171 ;  /* 0x000000ffff947224 */ /* 0x000fe400078e00ab */
[----:B-1----:R-:W-:Y:S01]  /*cdca0*/  IMAD.MOV.U32 R136, RZ, RZ, R65 ;  /* 0x000000ffff887224 */ /* 0x002fe200078e0041 */
[----:B------:R-:W-:-:S05]  /*cdcb0*/  MOV R137, R128 ;  /* 0x0000008000897202 */ /* 0x000fca0000000f00 */
[----:B------:R1:W-:Y:S02]  /*cdcc0*/  LDGSTS.E [R132+0x18200], [R136.64], P2 ;  /* 0x1820000088847fae */ /* 0x0003e40009121844 */
[----:B-1----:R-:W-:Y:S01]  /*cdcd0*/  IMAD.MOV.U32 R136, RZ, RZ, R61 ;  /* 0x000000ffff887224 */ /* 0x002fe200078e003d */
[----:B------:R-:W-:-:S05]  /*cdce0*/  MOV R137, R63 ;  /* 0x0000003f00897202 */ /* 0x000fca0000000f00 */
[----:B------:R1:W-:Y:S01]  /*cdcf0*/  LDGSTS.E [R132+0x18400], [R136.64], P2 ;  /* 0x1840000088847fae */ /* 0x0003e20009121844 */
[----:B-----5:R-:W-:-:S05]  /*cdd00*/  IADD3 R62, P5, R62, R252, RZ ;  /* 0x000000fc3e3e7210 */ /* 0x020fca0007fbe0ff */
[----:B------:R-:W-:Y:S01]  /*cdd10*/  STL [R1+0x29a0], R62 ;  /* 0x0029a03e01007387 */ /* 0x000fe20000100800 */
[----:B------:R5:W-:Y:S01]  /*cdd20*/  STL [R1+0x2994], R63 ;  /* 0x0029943f01007387 */ /* 0x000be20000100800 */
[----:B-1----:R-:W-:Y:S01]  /*cdd30*/  MOV R136, R62 ;  /* 0x0000003e00887202 */ /* 0x002fe20000000f00 */
[----:B--2---:R-:W-:-:S05]  /*cdd40*/  IMAD.X R64, R64, 0x1, R0, P5 ;  /* 0x0000000140407824 */ /* 0x004fca00028e0600 */
[----:B------:R1:W-:Y:S01]  /*cdd50*/  STL [R1+0x299c], R64 ;  /* 0x00299c4001007387 */ /* 0x0003e20000100800 */
[----:B------:R-:W2:Y:S02]  /*cdd60*/  LDL.LU R188, [R1+0xf30] ;  /* 0x000f300001bc7983 */ /* 0x000ea40000300800 */
[----:B------:R-:W2:Y:S02]  /*cdd70*/  LDL.LU R189, [R1+0xf34] ;  /* 0x000f340001bd7983 */ /* 0x000ea40000300800 */
[----:B------:R-:W2:Y:S01]  /*cdd80*/  LDL.LU R190, [R1+0xf38] ;  /* 0x000f380001be7983 */ /* 0x000ea20000300800 */
[----:B------:R-:W2:Y:S01]  /*cdd90*/  LDL.LU R191, [R1+0xf3c] ;  /* 0x000f3c0001bf7983 */ /* 0x000ea20000300800 */
[----:B------:R-:W2:Y:S02]  /*cdda0*/  LDL.LU.64 R170, [R1+0x168] ;  /* 0x0001680001aa7983 */ /* 0x000ea40000300a00 */
[----:B-----5:R-:W5:Y:S02]  /*cddb0*/  LDL.LU R63, [R1+0x28f0] ;  /* 0x0028f000013f7983 */ /* 0x020f640000300800 */
[----:B------:R-:W2:Y:S01]  /*cddc0*/  LDL.LU R61, [R1+0x28f8] ;  /* 0x0028f800013d7983 */ /* 0x000ea20000300800 */
[----:B------:R-:W2:Y:S01]  /*cddd0*/  LDL.LU R62, [R1+0x28e4] ;  /* 0x0028e400013e7983 */ /* 0x000ea20000300800 */
[----:B------:R-:W2:Y:S01]  /*cdde0*/  LDL.LU R173, [R1+0x28ec] ;  /* 0x0028ec0001ad7983 */ /* 0x000ea20000300800 */
[----:B---3--:R-:W-:-:S02]  /*cddf0*/  IADD3 R60, P6, R60, R252, RZ ;  /* 0x000000fc3c3c7210 */ /* 0x008fc40007fde0ff */
[----:B------:R-:W-:Y:S02]  /*cde00*/  SEL R133, R133, RZ, !P0 ;  /* 0x000000ff85857207 */ /* 0x000fe40004000000 */
[----:B------:R-:W-:Y:S01]  /*cde10*/  ISETP.GT.AND P1, PT, R3, 0x3c, PT ;  /* 0x0000003c0300780c */ /* 0x000fe20003f24270 */
[----:B------:R-:W-:Y:S01]  /*cde20*/  IMAD.MOV.U32 R137, RZ, RZ, R64 ;  /* 0x000000ffff897224 */ /* 0x000fe200078e0040 */
[----:B------:R-:W-:Y:S01]  /*cde30*/  STL [R1+0x28e8], R60 ;  /* 0x0028e83c01007387 */ /* 0x000fe20000100800 */
[----:B------:R-:W3:Y:S01]  /*cde40*/  LDL.LU R240, [R1+0xf50] ;  /* 0x000f500001f07983 */ /* 0x000ee20000300800 */
[C---:B------:R-:W-:Y:S01]  /*cde50*/  HMMA.1688.F32.TF32 R208, R228.reuse, R242, R236 ;  /* 0x000000f2e4d0723c */ /* 0x040fe200000810ec */
[----:B------:R-:W-:Y:S01]  /*cde60*/  IMAD.MOV.U32 R157, RZ, RZ, R242 ;  /* 0x000000ffff9d7224 */ /* 0x000fe200078e00f2 */
[----:B------:R-:W3:Y:S01]  /*cde70*/  LDL.LU R241, [R1+0xf54] ;  /* 0x000f540001f17983 */ /* 0x000ee20000300800 */
[----:B------:R-:W-:Y:S02]  /*cde80*/  ISETP.NE.U32.AND P3, PT, R133, RZ, PT ;  /* 0x000000ff8500720c */ /* 0x000fe40003f65070 */
[----:B------:R-:W-:Y:S01]  /*cde90*/  MOV R156, R243 ;  /* 0x000000f3009c7202 */ /* 0x000fe20000000f00 */
[----:B------:R-:W3:Y:S01]  /*cdea0*/  LDL.LU R242, [R1+0xf58] ;  /* 0x000f580001f27983 */ /* 0x000ee20000300800 */
[----:B------:R-:W-:Y:S01]  /*cdeb0*/  SEL R133, RZ, 0x4, !P1 ;  /* 0x00000004ff857807 */ /* 0x000fe20004800000 */
[----:B----4-:R-:W-:Y:S01]  /*cdec0*/  HMMA.1688.F32.TF32 R216, R228, R250, R244 ;  /* 0x000000fae4d8723c */ /* 0x010fe200000810f4 */
[----:B------:R-:W3:Y:S04]  /*cded0*/  LDL.LU R243, [R1+0xf5c] ;  /* 0x000f5c0001f37983 */ /* 0x000ee80000300800 */
[----:B------:R4:W-:Y:S01]  /*cdee0*/  LDGSTS.E [R132+0x18600], [R136.64], P2 ;  /* 0x1860000088847fae */ /* 0x0009e20009121844 */
[----:B------:R-:W3:Y:S01]  /*cdef0*/  LDL.LU.64 R246, [R1+0x158] ;  /* 0x0001580001f67983 */ /* 0x000ee20000300a00 */
[----:B------:R-:W-:Y:S01]  /*cdf00*/  ISETP.GT.AND P2, PT, R3, 0x40, PT ;  /* 0x000000400300780c */ /* 0x000fe20003f44270 */
[----:B------:R-:W3:Y:S01]  /*cdf10*/  LDL.LU R166, [R1+0x28f4] ;  /* 0x0028f40001a67983 */ /* 0x000ee20000300800 */
[----:B------:R-:W3:Y:S02]  /*cdf20*/  LDL.LU R135, [R1+0x2900] ;  /* 0x0029000001877983 */ /* 0x000ee40000300800 */
[----:B----4-:R-:W-:Y:S01]  /*cdf30*/  SEL R136, RZ, 0x4, !P2 ;  /* 0x00000004ff887807 */ /* 0x010fe20005000000 */
[----:B------:R-:W-:Y:S01]  /*cdf40*/  IMAD.MOV.U32 R141, RZ, RZ, R250 ;  /* 0x000000ffff8d7224 */ /* 0x000fe200078e00fa */
[----:B------:R-:W-:-:S02]  /*cdf50*/  MOV R152, R251 ;  /* 0x000000fb00987202 */ /* 0x000fc40000000f00 */
[-C--:B-----5:R-:W-:Y:S01]  /*cdf60*/  IADD3 R63, P1, R63, R252.reuse, RZ ;  /* 0x000000fc3f3f7210 */ /* 0x0a0fe20007f3e0ff */
[----:B--2---:R-:W-:Y:S01]  /*cdf70*/  IMAD.X R62, R62, 0x1, R0, P6 ;  /* 0x000000013e3e7824 */ /* 0x004fe200030e0600 */
[----:B------:R-:W-:-:S03]  /*cdf80*/  IADD3 R61, P2, R61, R252, RZ ;  /* 0x000000fc3d3d7210 */ /* 0x000fc60007f5e0ff */
[--C-:B------:R-:W-:Y:S01]  /*cdf90*/  IMAD.X R173, R173, 0x1, R0.reuse, P1 ;  /* 0x00000001adad7824 */ /* 0x100fe200008e0600 */
[----:B------:R-:W-:Y:S01]  /*cdfa0*/  STL [R1+0x28f0], R63 ;  /* 0x0028f03f01007387 */ /* 0x000fe20000100800 */
[----:B------:R2:W-:Y:S03]  /*cdfb0*/  STL [R1+0x28e4], R62 ;  /* 0x0028e43e01007387 */ /* 0x0005e60000100800 */
[----:B------:R-:W-:Y:S01]  /*cdfc0*/  STL [R1+0x28ec], R173 ;  /* 0x0028ecad01007387 */ /* 0x000fe20000100800 */
[----:B------:R4:W-:Y:S02]  /*cdfd0*/  STL [R1+0x28f8], R61 ;  /* 0x0028f83d01007387 */ /* 0x0009e40000100800 */
[----:B------:R-:W5:Y:S02]  /*cdfe0*/  LDL.LU R248, [R1+0xf60] ;  /* 0x000f600001f87983 */ /* 0x000f640000300800 */
[----:B------:R-:W5:Y:S01]  /*cdff0*/  LDL.LU R249, [R1+0xf64] ;  /* 0x000f640001f97983 */ /* 0x000f620000300800 */
[----:B------:R-:W5:Y:S01]  /*ce000*/  LDL.LU R250, [R1+0xf68] ;  /* 0x000f680001fa7983 */ /* 0x000f620000300800 */
[----:B------:R-:W5:Y:S02]  /*ce010*/  LDL.LU R251, [R1+0xf6c] ;  /* 0x000f6c0001fb7983 */ /* 0x000f640000300800 */
[----:B------:R-:W4:Y:S02]  /*ce020*/  LDL.LU R164, [R1+0x28fc] ;  /* 0x0028fc0001a47983 */ /* 0x000f240000300800 */
[----:B------:R-:W5:Y:S01]  /*ce030*/  LDL.LU R128, [R1+0x2868] ;  /* 0x0028680001807983 */ /* 0x000f620000300800 */
[----:B------:R-:W-:Y:S01]  /*ce040*/  HMMA.1688.F32.TF32 R220, R228, R170, R188 ;  /* 0x000000aae4dc723c */ /* 0x000fe200000810bc */
[----:B---3--:R-:W-:Y:S01]  /*ce050*/  IMAD.X R166, R166, 0x1, R0, P2 ;  /* 0x00000001a6a67824 */ /* 0x008fe200010e0600 */
[----:B------:R-:W-:-:S02]  /*ce060*/  IADD3 R135, P1, R135, R252, RZ ;  /* 0x000000fc87877210 */ /* 0x000fc40007f3e0ff */
[----:B------:R-:W-:-:S03]  /*ce070*/  MOV R140, R170 ;  /* 0x000000aa008c7202 */ /* 0x000fc60000000f00 */
[----:B------:R-:W-:Y:S01]  /*ce080*/  STL [R1+0x2900], R135 ;  /* 0x0029008701007387 */ /* 0x000fe20000100800 */
[----:B------:R-:W-:Y:S02]  /*ce090*/  STL [R1+0x28f4], R166 ;  /* 0x0028f4a601007387 */ /* 0x000fe40000100800 */
[----:B------:R-:W3:Y:S02]  /*ce0a0*/  LDL.LU R168, [R1+0xfc0] ;  /* 0x000fc00001a87983 */ /* 0x000ee40000300800 */
[----:B------:R-:W3:Y:S02]  /*ce0b0*/  LDL.LU R169, [R1+0xfc4] ;  /* 0x000fc40001a97983 */ /* 0x000ee40000300800 */
[----:B------:R-:W-:Y:S01]  /*ce0c0*/  IMAD.MOV.U32 R144, RZ, RZ, R171 ;  /* 0x000000ffff907224 */ /* 0x000fe200078e00ab */
[----:B------:R-:W3:Y:S01]  /*ce0d0*/  LDL.LU R170, [R1+0xfc8] ;  /* 0x000fc80001aa7983 */ /* 0x000ee20000300800 */
[----:B------:R-:W3:Y:S01]  /*ce0e0*/  LDL.LU R171, [R1+0xfcc] ;  /* 0x000fcc0001ab7983 */ /* 0x000ee20000300800 */
[----:B------:R-:W-:Y:S01]  /*ce0f0*/  SEL R133, R133, RZ, !P0 ;  /* 0x000000ff85857207 */ /* 0x000fe20004000000 */
[----:B------:R-:W3:Y:S01]  /*ce100*/  LDL.LU R129, [R1+0x2864] ;  /* 0x0028640001817983 */ /* 0x000ee20000300800 */
[----:B------:R-:W3:Y:S01]  /*ce110*/  LDL.LU R188, [R1+0xf70] ;  /* 0x000f700001bc7983 */ /* 0x000ee20000300800 */
[----:B------:R-:W3:Y:S02]  /*ce120*/  LDL.LU R189, [R1+0xf74] ;  /* 0x000f740001bd7983 */ /* 0x000ee40000300800 */
[----:B------:R-:W3:Y:S01]  /*ce130*/  LDL.LU R190, [R1+0xf78] ;  /* 0x000f780001be7983 */ /* 0x000ee20000300800 */
[----:B------:R-:W-:Y:S01]  /*ce140*/  ISETP.NE.U32.AND P5, PT, R133, RZ, PT ;  /* 0x000000ff8500720c */ /* 0x000fe20003fa5070 */
[----:B------:R-:W3:Y:S01]  /*ce150*/  LDL.LU R191, [R1+0xf7c] ;  /* 0x000f7c0001bf7983 */ /* 0x000ee20000300800 */
[----:B------:R-:W-:Y:S01]  /*ce160*/  SEL R133, R136, RZ, !P0 ;  /* 0x000000ff88857207 */ /* 0x000fe20004000000 */
[----:B------:R-:W-:-:S02]  /*ce170*/  IMAD.MOV.U32 R137, RZ, RZ, R62 ;  /* 0x000000ffff897224 */ /* 0x000fc400078e003e */
[----:B-1----:R-:W3:Y:S01]  /*ce180*/  LDL.LU R64, [R1+0x2870] ;  /* 0x0028700001407983 */ /* 0x002ee20000300800 */
[----:B------:R-:W-:Y:S01]  /*ce190*/  MOV R136, R60 ;  /* 0x0000003c00887202 */ /* 0x000fe20000000f00 */
[----:B--2---:R-:W2:Y:S01]  /*ce1a0*/  LDL.LU R62, [R1+0x2878] ;  /* 0x00287800013e7983 */ /* 0x004ea20000300800 */
[----:B------:R-:W2:Y:S03]  /*ce1b0*/  LDL.LU R60, [R1+0x2880] ;  /* 0x00288000013c7983 */ /* 0x000ea60000300800 */
[----:B------:R1:W-:Y:S02]  /*ce1c0*/  LDGSTS.E [R132+0x1a000], [R136.64], P4 ;  /* 0x1a00000088847fae */ /* 0x0003e4000a121844 */
[----:B-1----:R-:W-:Y:S02]  /*ce1d0*/  IMAD.MOV.U32 R136, RZ, RZ, R63 ;  /* 0x000000ffff887224 */ /* 0x002fe400078e003f */
[----:B----4-:R-:W-:Y:S01]  /*ce1e0*/  IMAD.X R164, R164, 0x1, R0, P1 ;  /* 0x00000001a4a47824 */ /* 0x010fe200008e0600 */
[----:B-----5:R-:W-:-:S04]  /*ce1f0*/  IADD3 R128, P1, R128, R252, RZ ;  /* 0x000000fc80807210 */ /* 0x020fc80007f3e0ff */
[----:B------:R-:W-:Y:S01]  /*ce200*/  STL [R1+0x28fc], R164 ;  /* 0x0028fca401007387 */ /* 0x000fe20000100800 */
[----:B------:R-:W-:Y:S02]  /*ce210*/  STL [R1+0x2868], R128 ;  /* 0x0028688001007387 */ /* 0x000fe40000100800 */
[----:B------:R-:W4:Y:S02]  /*ce220*/  LDL.LU R65, [R1+0x286c] ;  /* 0x00286c0001417983 */ /* 0x000f240000300800 */
[----:B------:R-:W5:Y:S01]  /*ce230*/  LDL.LU R63, [R1+0x2874] ;  /* 0x00287400013f7983 */ /* 0x000f620000300800 */
[----:B------:R-:W-:-:S05]  /*ce240*/  MOV R137, R173 ;  /* 0x000000ad00897202 */ /* 0x000fca0000000f00 */
[----:B------:R1:W-:Y:S01]  /*ce250*/  LDGSTS.E [R132+0x1a200], [R136.64], P4 ;  /* 0x1a20000088847fae */ /* 0x0003e2000a121844 */
[----:B---3--:R-:W-:Y:S01]  /*ce260*/  IADD3.X R129, R129, R0, RZ, P1, !PT ;  /* 0x0000000081817210 */ /* 0x008fe20000ffe4ff */
[----:B-1----:R-:W-:Y:S02]  /*ce270*/  IMAD.MOV.U32 R136, RZ, RZ, R61 ;  /* 0x000000ffff887224 */ /* 0x002fe400078e003d */
[----:B------:R-:W-:Y:S01]  /*ce280*/  IMAD.MOV.U32 R137, RZ, RZ, R166 ;  /* 0x000000ffff897224 */ /* 0x000fe200078e00a6 */
[----:B------:R-:W3:Y:S01]  /*ce290*/  LDL.LU R61, [R1+0x287c] ;  /* 0x00287c00013d7983 */ /* 0x000ee20000300800 */
[----:B------:R-:W-:-:S03]  /*ce2a0*/  IADD3 R64, P1, R64, R252, RZ ;  /* 0x000000fc40407210 */ /* 0x000fc60007f3e0ff */
[----:B------:R1:W-:Y:S01]  /*ce2b0*/  LDGSTS.E [R132+0x1a400], [R136.64], P4 ;  /* 0x1a40000088847fae */ /* 0x0003e2000a121844 */
[----:B--2---:R-:W-:-:S03]  /*ce2c0*/  IADD3 R62, P2, R62, R252, RZ ;  /* 0x000000fc3e3e7210 */ /* 0x004fc60007f5e0ff */
[----:B------:R-:W-:Y:S01]  /*ce2d0*/  STL [R1+0x2864], R129 ;  /* 0x0028648101007387 */ /* 0x000fe20000100800 */
[----:B------:R2:W-:Y:S01]  /*ce2e0*/  STL [R1+0x2870], R64 ;  /* 0x0028704001007387 */ /* 0x0005e20000100800 */
[C---:B------:R-:W-:Y:S01]  /*ce2f0*/  HMMA.1688.F32.TF32 R224, R228.reuse, R246, R240 ;  /* 0x000000f6e4e0723c */ /* 0x040fe200000810f0 */
[----:B------:R-:W-:Y:S01]  /*ce300*/  MOV R153, R246 ;  /* 0x000000f600997202 */ /* 0x000fe20000000f00 */
[----:B------:R-:W-:Y:S01]  /*ce310*/  STL [R1+0x2878], R62 ;  /* 0x0028783e01007387 */ /* 0x000fe20000100800 */
[----:B-1----:R-:W-:Y:S02]  /*ce320*/  IMAD.MOV.U32 R136, RZ, RZ, R135 ;  /* 0x000000ffff887224 */ /* 0x002fe400078e0087 */
[----:B------:R-:W-:Y:S02]  /*ce330*/  IMAD.MOV.U32 R137, RZ, RZ, R164 ;  /* 0x000000ffff897224 */ /* 0x000fe400078e00a4 */
[----:B------:R-:W-:Y:S02]  /*ce340*/  IMAD.MOV.U32 R145, RZ, RZ, R247 ;  /* 0x000000ffff917224 */ /* 0x000fe400078e00f7 */
[----:B------:R-:W-:Y:S01]  /*ce350*/  HMMA.1688.F32.TF32 R244, R228, R154, R188 ;  /* 0x0000009ae4f4723c */ /* 0x000fe200000810bc */
[----:B------:R1:W-:Y:S02]  /*ce360*/  LDGSTS.E [R132+0x1a600], [R136.64], P4 ;  /* 0x1a60000088847fae */ /* 0x0003e4000a121844 */
[----:B-1----:R-:W-:-:S02]  /*ce370*/  IMAD.MOV.U32 R136, RZ, RZ, R128 ;  /* 0x000000ffff887224 */ /* 0x002fc400078e0080 */
[----:B------:R-:W-:-:S05]  /*ce380*/  IMAD.MOV.U32 R137, RZ, RZ, R129 ;  /* 0x000000ffff897224 */ /* 0x000fca00078e0081 */
[----:B------:R1:W-:Y:S02]  /*ce390*/  LDGSTS.E [R132+0x1c000], [R136.64], P3 ;  /* 0x1c00000088847fae */ /* 0x0003e40009921844 */
[----:B-1----:R-:W-:Y:S01]  /*ce3a0*/  IMAD.MOV.U32 R136, RZ, RZ, R64 ;  /* 0x000000ffff887224 */ /* 0x002fe200078e0040 */
[----:B----4-:R-:W-:Y:S01]  /*ce3b0*/  IADD3.X R65, R65, R0, RZ, P1, !PT ;  /* 0x0000000041417210 */ /* 0x010fe20000ffe4ff */
[----:B------:R-:W-:Y:S01]  /*ce3c0*/  IADD3 R60, P1, R60, R252, RZ ;  /* 0x000000fc3c3c7210 */ /* 0x000fe20007f3e0ff */
[----:B-----5:R-:W-:-:S03]  /*ce3d0*/  IADD3.X R63, R63, R0, RZ, P2, !PT ;  /* 0x000000003f3f7210 */ /* 0x020fc600017fe4ff */
[----:B------:R-:W-:Y:S01]  /*ce3e0*/  STL [R1+0x286c], R65 ;  /* 0x00286c4101007387 */ /* 0x000fe20000100800 */
[----:B------:R1:W-:Y:S02]  /*ce3f0*/  STL [R1+0x2880], R60 ;  /* 0x0028803c01007387 */ /* 0x0003e40000100800 */
[----:B------:R-:W4:Y:S02]  /*ce400*/  LDL.LU R188, [R1+0xfa0] ;  /* 0x000fa00001bc7983 */ /* 0x000f240000300800 */
[----:B------:R-:W-:Y:S01]  /*ce410*/  STL [R1+0x2874], R63 ;  /* 0x0028743f01007387 */ /* 0x000fe20000100800 */
[----:B------:R-:W4:Y:S01]  /*ce420*/  LDL.LU R189, [R1+0xfa4] ;  /* 0x000fa40001bd7983 */ /* 0x000f220000300800 */
[----:B------:R-:W4:Y:S02]  /*ce430*/  LDL.LU R190, [R1+0xfa8] ;  /* 0x000fa80001be7983 */ /* 0x000f240000300800 */
[----:B------:R-:W4:Y:S02]  /*ce440*/  LDL.LU R191, [R1+0xfac] ;  /* 0x000fac0001bf7983 */ /* 0x000f240000300800 */
[----:B--2---:R-:W2:Y:S01]  /*ce450*/  LDL.LU R64, [R1+0x27e8] ;  /* 0x0027e80001407983 */ /* 0x004ea20000300800 */
[----:B------:R-:W5:Y:S01]  /*ce460*/  LDL.LU R166, [R1+0x27f0] ;  /* 0x0027f00001a67983 */ /* 0x000f620000300800 */
[----:B------:R-:W-:Y:S01]  /*ce470*/  MOV R137, R65 ;  /* 0x0000004100897202 */ /* 0x000fe20000000f00 */
[C---:B------:R-:W-:Y:S08]  /*ce480*/  HMMA.1688.F32.TF32 R240, R228.reuse, R158, R248 ;  /* 0x0000009ee4f0723c */ /* 0x040ff000000810f8 */
[----:B------:R-:W-:Y:S01]  /*ce490*/  HMMA.1688.F32.TF32 R248, R228, R150, R168 ;  /* 0x00000096e4f8723c */ /* 0x000fe200000810a8 */
[----:B------:R1:W-:Y:S01]  /*ce4a0*/  LDGSTS.E [R132+0x1c200], [R136.64], P3 ;  /* 0x1c20000088847fae */ /* 0x0003e20009921844 */
[----:B---3--:R-:W-:-:S05]  /*ce4b0*/  IMAD.X R61, R61, 0x1, R0, P1 ;  /* 0x000000013d3d7824 */ /* 0x008fca00008e0600 */
[----:B------:R3:W-:Y:S01]  /*ce4c0*/  STL [R1+0x287c], R61 ;  /* 0x00287c3d01007387 */ /* 0x0007e20000100800 */
[----:B------:R-:W4:Y:S02]  /*ce4d0*/  LDL.LU R168, [R1+0xf80] ;  /* 0x000f800001a87983 */ /* 0x000f240000300800 */
[----:B------:R-:W4:Y:S02]  /*ce4e0*/  LDL.LU R169, [R1+0xf84] ;  /* 0x000f840001a97983 */ /* 0x000f240000300800 */
[----:B------:R-:W4:Y:S01]  /*ce4f0*/  LDL.LU R170, [R1+0xf88] ;  /* 0x000f880001aa7983 */ /* 0x000f220000300800 */
[----:B------:R-:W4:Y:S01]  /*ce500*/  LDL.LU R171, [R1+0xf8c] ;  /* 0x000f8c0001ab7983 */ /* 0x000f220000300800 */
[----:B-1----:R-:W-:Y:S02]  /*ce510*/  IMAD.MOV.U32 R136, RZ, RZ, R62 ;  /* 0x000000ffff887224 */ /* 0x002fe400078e003e */
[----:B------:R-:W-:-:S05]  /*ce520*/  IMAD.MOV.U32 R137, RZ, RZ, R63 ;  /* 0x000000ffff897224 */ /* 0x000fca00078e003f */
[----:B------:R1:W-:Y:S01]  /*ce530*/  LDGSTS.E [R132+0x1c400], [R136.64], P3 ;  /* 0x1c40000088847fae */ /* 0x0003e20009921844 */
[----:B------:R-:W-:Y:S02]  /*ce540*/  ISETP.GT.AND P1, PT, R3, 0x44, PT ;  /* 0x000000440300780c */ /* 0x000fe40003f24270 */
[----:B-1----:R-:W-:Y:S01]  /*ce550*/  MOV R136, R60 ;  /* 0x0000003c00887202 */ /* 0x002fe20000000f00 */
[----:B------:R-:W-:Y:S01]  /*ce560*/  IMAD.MOV.U32 R137, RZ, RZ, R61 ;  /* 0x000000ffff897224 */ /* 0x000fe200078e003d */
[----:B------:R-:W4:Y:S01]  /*ce570*/  LDL.LU R60, [R1+0xfe0] ;  /* 0x000fe000013c7983 */ /* 0x000f220000300800 */
[----:B---3--:R-:W3:Y:S02]  /*ce580*/  LDL.LU R61, [R1+0xfe4] ;  /* 0x000fe400013d7983 */ /* 0x008ee40000300800 */
[----:B------:R-:W3:Y:S02]  /*ce590*/  LDL.LU R62, [R1+0xfe8] ;  /* 0x000fe800013e7983 */ /* 0x000ee40000300800 */
[----:B------:R-:W3:Y:S01]  /*ce5a0*/  LDL.LU R63, [R1+0xfec] ;  /* 0x000fec00013f7983 */ /* 0x000ee20000300800 */
[----:B------:R-:W3:Y:S01]  /*ce5b0*/  LDL.LU R65, [R1+0x27f8] ;  /* 0x0027f80001417983 */ /* 0x000ee20000300800 */
[----:B------:R-:W4:Y:S02]  /*ce5c0*/  LDL.LU R186, [R1+0x27e4] ;  /* 0x0027e40001ba7983 */ /* 0x000f240000300800 */
[----:B------:R-:W4:Y:S01]  /*ce5d0*/  LDL.LU R175, [R1+0x27ec] ;  /* 0x0027ec0001af7983 */ /* 0x000f220000300800 */
[----:B------:R1:W-:Y:S01]  /*ce5e0*/  LDGSTS.E [R132+0x1c600], [R136.64], P3 ;  /* 0x1c60000088847fae */ /* 0x0003e20009921844 */
[----:B------:R-:W4:Y:S01]  /*ce5f0*/  LDL.LU R135, [R1+0x27f4] ;  /* 0x0027f40001877983 */ /* 0x000f220000300800 */
[----:B-1----:R-:W-:-:S02]  /*ce600*/  SEL R136, RZ, 0x4, !P1 ;  /* 0x00000004ff887807 */ /* 0x002fc40004800000 */
[-C--:B--2---:R-:W-:Y:S02]  /*ce610*/  IADD3 R64, P1, R64, R252.reuse, RZ ;  /* 0x000000fc40407210 */ /* 0x084fe40007f3e0ff */
[----:B-----5:R-:W-:-:S03]  /*ce620*/  IADD3 R166, P2, R166, R252, RZ ;  /* 0x000000fca6a67210 */ /* 0x020fc60007f5e0ff */
[----:B------:R-:W-:Y:S02]  /*ce630*/  STL [R1+0x27e8], R64 ;  /* 0x0027e84001007387 */ /* 0x000fe40000100800 */
[----:B------:R-:W-:Y:S02]  /*ce640*/  STL [R1+0x27f0], R166 ;  /* 0x0027f0a601007387 */ /* 0x000fe40000100800 */
[----:B------:R-:W2:Y:S01]  /*ce650*/  LDL.LU R129, [R1+0x2800] ;  /* 0x0028000001817983 */ /* 0x000ea20000300800 */
[----:B------:R-:W-:Y:S02]  /*ce660*/  ISETP.GT.AND P3, PT, R3, 0x48, PT ;  /* 0x000000480300780c */ /* 0x000fe40003f64270 */
[----:B------:R-:W-:Y:S01]  /*ce670*/  ISETP.NE.U32.AND P6, PT, R133, RZ, PT ;  /* 0x000000ff8500720c */ /* 0x000fe20003fc5070 */
[----:B------:R-:W5:Y:S01]  /*ce680*/  LDL.LU R236, [R1+0xfd0] ;  /* 0x000fd00001ec7983 */ /* 0x000f620000300800 */
[----:B------:R-:W5:Y:S01]  /*ce690*/  LDL.LU R237, [R1+0xfd4] ;  /* 0x000fd40001ed7983 */ /* 0x000f620000300800 */
[----:B------:R-:W-:Y:S01]  /*ce6a0*/  SEL R133, RZ, 0x4, !P3 ;  /* 0x00000004ff857807 */ /* 0x000fe20005800000 */
[----:B------:R-:W5:Y:S01]  /*ce6b0*/  LDL.LU R238, [R1+0xfd8] ;  /* 0x000fd80001ee7983 */ /* 0x000f620000300800 */
[----:B------:R-:W5:Y:S01]  /*ce6c0*/  LDL.LU R239, [R1+0xfdc] ;  /* 0x000fdc0001ef7983 */ /* 0x000f620000300800 */
[----:B------:R-:W-:-:S02]  /*ce6d0*/  SEL R136, R136, RZ, !P0 ;  /* 0x000000ff88887207 */ /* 0x000fc40004000000 */
[----:B------:R-:W-:Y:S01]  /*ce6e0*/  SEL R133, R133, RZ, !P0 ;  /* 0x000000ff85857207 */ /* 0x000fe20004000000 */
[----:B------:R-:W5:Y:S01]  /*ce6f0*/  LDL.LU R128, [R1+0x27fc] ;  /* 0x0027fc0001807983 */ /* 0x000f620000300800 */
[----:B---3--:R-:W-:Y:S01]  /*ce700*/  IADD3 R65, P3, R65, R252, RZ ;  /* 0x000000fc41417210 */ /* 0x008fe20007f7e0ff */
[--C-:B----4-:R-:W-:Y:S01]  /*ce710*/  IMAD.X R186, R186, 0x1, R0.reuse, P1 ;  /* 0x00000001baba7824 */ /* 0x110fe200008e0600 */
[----:B------:R-:W-:Y:S01]  /*ce720*/  IADD3.X R175, R175, R0, RZ, P2, !PT ;  /* 0x00000000afaf7210 */ /* 0x000fe200017fe4ff */
[----:B------:R-:W-:Y:S02]  /*ce730*/  ISETP.NE.U32.AND P2, PT, R133, RZ, PT ;  /* 0x000000ff8500720c */ /* 0x000fe40003f45070 */
[----:B------:R1:W-:Y:S01]  /*ce740*/  STL [R1+0x27f8], R65 ;  /* 0x0027f84101007387 */ /* 0x0003e20000100800 */
[----:B------:R-:W-:Y:S02]  /*ce750*/  IMAD.X R135, R135, 0x1, R0, P3 ;  /* 0x0000000187877824 */ /* 0x000fe400018e0600 */
[----:B------:R3:W-:Y:S02]  /*ce760*/  STL [R1+0x27e4], R186 ;  /* 0x0027e4ba01007387 */ /* 0x0007e40000100800 */
[----:B------:R-:W-:Y:S01]  /*ce770*/  IMAD.MOV.U32 R133, RZ, RZ, R65 ;  /* 0x000000ffff857224 */ /* 0x000fe200078e0041 */
[----:B------:R4:W-:Y:S01]  /*ce780*/  STL [R1+0x27ec], R175 ;  /* 0x0027ecaf01007387 */ /* 0x0009e20000100800 */
[----:B------:R-:W-:Y:S01]  /*ce790*/  ISETP.NE.U32.AND P1, PT, R136, RZ, PT ;  /* 0x000000ff8800720c */ /* 0x000fe20003f25070 */
[----:B------:R-:W-:-:S02]  /*ce7a0*/  MOV R136, R64 ;  /* 0x0000004000887202 */ /* 0x000fc40000000f00 */
[----:B------:R-:W-:Y:S01]  /*ce7b0*/  IMAD.MOV.U32 R137, RZ, RZ, R186 ;  /* 0x000000ffff897224 */ /* 0x000fe200078e00ba */
[----:B-1----:R-:W5:Y:S01]  /*ce7c0*/  LDL.LU R65, [R1+0x2768] ;  /* 0x0027680001417983 */ /* 0x002f620000300800 */
[----:B------:R-:W5:Y:S02]  /*ce7d0*/  LDL.LU R173, [R1+0x2770] ;  /* 0x0027700001ad7983 */ /* 0x000f640000300800 */
[----:B------:R1:W-:Y:S02]  /*ce7e0*/  STL [R1+0x27f4], R135 ;  /* 0x0027f48701007387 */ /* 0x0003e40000100800 */
[----:B------:R-:W5:Y:S01]  /*ce7f0*/  LDL.LU R164, [R1+0x2778] ;  /* 0x0027780001a47983 */ /* 0x000f620000300800 */
[----:B---3--:R-:W3:Y:S04]  /*ce800*/  LDL.LU R186, [R1+0x2764] ;  /* 0x0027640001ba7983 */ /* 0x008ee80000300800 */
[----:B------:R1:W-:Y:S01]  /*ce810*/  LDGSTS.E [R132+0x1e000], [R136.64], P5 ;  /* 0x1e00000088847fae */ /* 0x0003e2000a921844 */
[----:B------:R-:W3:Y:S02]  /*ce820*/  LDL.LU R64, [R1+0x2780] ;  /* 0x0027800001407983 */ /* 0x000ee40000300800 */
[----:B-1----:R-:W-:Y:S01]  /*ce830*/  IMAD.MOV.U32 R136, RZ, RZ, R166 ;  /* 0x000000ffff887224 */ /* 0x002fe200078e00a6 */
[----:B------:R-:W-:-:S05]  /*ce840*/  MOV R137, R175 ;  /* 0x000000af00897202 */ /* 0x000fca0000000f00 */
[----:B------:R1:W-:Y:S02]  /*ce850*/  LDGSTS.E [R132+0x1e200], [R136.64], P5 ;  /* 0x1e20000088847fae */ /* 0x0003e4000a921844 */
[----:B-1----:R-:W-:Y:S01]  /*ce860*/  IMAD.MOV.U32 R137, RZ, RZ, R135 ;  /* 0x000000ffff897224 */ /* 0x002fe200078e0087 */
[----:B------:R-:W-:-:S05]  /*ce870*/  MOV R136, R133 ;  /* 0x0000008500887202 */ /* 0x000fca0000000f00 */
[----:B------:R1:W-:Y:S01]  /*ce880*/  LDGSTS.E [R132+0x1e400], [R136.64], P5 ;  /* 0x1e40000088847fae */ /* 0x0003e2000a921844 */
[----:B--2---:R-:W-:-:S05]  /*ce890*/  IADD3 R129, P3, R129, R252, RZ ;  /* 0x000000fc81817210 */ /* 0x004fca0007f7e0ff */
[----:B------:R-:W-:Y:S01]  /*ce8a0*/  STL [R1+0x2800], R129 ;  /* 0x0028008101007387 */ /* 0x000fe20000100800 */
[----:B----4-:R-:W2:Y:S02]  /*ce8b0*/  LDL.LU R175, [R1+0x276c] ;  /* 0x00276c0001af7983 */ /* 0x010ea40000300800 */
[----:B------:R-:W4:Y:S02]  /*ce8c0*/  LDL.LU R166, [R1+0x2774] ;  /* 0x0027740001a67983 */ /* 0x000f240000300800 */
[----:B------:R-:W4:Y:S01]  /*ce8d0*/  LDL.LU R135, [R1+0x36f8] ;  /* 0x0036f80001877983 */ /* 0x000f220000300800 */
[----:B------:R-:W4:Y:S01]  /*ce8e0*/  LDL.LU R133, [R1+0x277c] ;  /* 0x00277c0001857983 */ /* 0x000f220000300800 */
[----:B-----5:R-:W-:Y:S02]  /*ce8f0*/  IMAD.X R128, R128, 0x1, R0, P3 ;  /* 0x0000000180807824 */ /* 0x020fe400018e0600 */
[----:B-1----:R-:W-:Y:S02]  /*ce900*/  IMAD.MOV.U32 R136, RZ, RZ, R129 ;  /* 0x000000ffff887224 */ /* 0x002fe400078e0081 */
[----:B------:R-:W-:Y:S01]  /*ce910*/  IMAD.MOV.U32 R137, RZ, RZ, R128 ;  /* 0x000000ffff897224 */ /* 0x000fe200078e0080 */
[----:B------:R1:W-:Y:S04]  /*ce920*/  STL [R1+0x27fc], R128 ;  /* 0x0027fc8001007387 */ /* 0x0003e80000100800 */
[----:B------:R5:W-:Y:S04]  /*ce930*/  LDGSTS.E [R132+0x1e600], [R136.64], P5 ;  /* 0x1e60000088847fae */ /* 0x000be8000a921844 */
[----:B-1----:R-:W4:Y:S01]  /*ce940*/  LDL.LU R128, [R1+0x36f4] ;  /* 0x0036f40001807983 */ /* 0x002f220000300800 */
[----:B------:R-:W4:Y:S01]  /*ce950*/  LDL.LU R129, [R1+0x36f0] ;  /* 0x0036f00001817983 */ /* 0x000f220000300800 */
[C---:B------:R-:W-:Y:S08]  /*ce960*/  HMMA.1688.F32.TF32 R188, R228.reuse, R146, R188 ;  /* 0x00000092e4bc723c */ /* 0x040ff000000810bc */
[C---:B------:R-:W-:Y:S08]  /*ce970*/  HMMA.1688.F32.TF32 R168, R228.reuse, R142, R168 ;  /* 0x0000008ee4a8723c */ /* 0x040ff000000810a8 */
[----:B------:R-:W-:Y:S01]  /*ce980*/  HMMA.1688.F32.TF32 R60, R228, R138, R60 ;  /* 0x0000008ae43c723c */ /* 0x000fe2000008103c */
[----:B------:R-:W-:-:S02]  /*ce990*/  IADD3 R65, P3, R65, R252, RZ ;  /* 0x000000fc41417210 */ /* 0x000fc40007f7e0ff */
[----:B------:R-:W-:Y:S02]  /*ce9a0*/  IADD3 R173, P4, R173, R252, RZ ;  /* 0x000000fcadad7210 */ /* 0x000fe40007f9e0ff */
[----:B---3--:R-:W-:Y:S01]  /*ce9b0*/  IADD3.X R186, R186, R0, RZ, P3, !PT ;  /* 0x00000000baba7210 */ /* 0x008fe20001ffe4ff */
[----:B------:R-:W-:Y:S01]  /*ce9c0*/  IADD3 R164, P3, R164, R252, RZ ;  /* 0x000000fca4a47210 */ /* 0x000fe20007f7e0ff */
[----:B-----5:R-:W-:-:S03]  /*ce9d0*/  MOV R136, R65 ;  /* 0x0000004100887202 */ /* 0x020fc60000000f00 */
[----:B------:R-:W-:Y:S01]  /*ce9e0*/  IMAD.MOV.U32 R137, RZ, RZ, R186 ;  /* 0x000000ffff897224 */ /* 0x000fe200078e00ba */
[----:B------:R1:W-:Y:S01]  /*ce9f0*/  STL [R1+0x2768], R65 ;  /* 0x0027684101007387 */ /* 0x0003e20000100800 */
[----:B------:R-:W-:Y:S02]  /*cea00*/  STL [R1+0x2770], R173 ;  /* 0x002770ad01007387 */ /* 0x000fe40000100800 */
[----:B------:R-:W-:Y:S02]  /*cea10*/  STL [R1+0x2764], R186 ;  /* 0x002764ba01007387 */ /* 0x000fe40000100800 */
[----:B------:R-:W-:Y:S01]  /*cea20*/  STL [R1+0x2778], R164 ;  /* 0x002778a401007387 */ /* 0x000fe20000100800 */
[----:B------:R3:W-:Y:S02]  /*cea30*/  LDGSTS.E [R132+0x20000], [R136.64], P6 ;  /* 0x2000000088847fae */ /* 0x0007e4000b121844 */
[----:B---3--:R-:W-:Y:S01]  /*cea40*/  MOV R136, R173 ;  /* 0x000000ad00887202 */ /* 0x008fe20000000f00 */
[--C-:B--2---:R-:W-:Y:S01]  /*cea50*/  IMAD.X R175, R175, 0x1, R0.reuse, P4 ;  /* 0x00000001afaf7824 */ /* 0x104fe200020e0600 */
[----:B------:R-:W-:Y:S01]  /*cea60*/  IADD3 R64, P4, R64, R252, RZ ;  /* 0x000000fc40407210 */ /* 0x000fe20007f9e0ff */
[----:B----4-:R-:W-:-:S02]  /*cea70*/  IMAD.X R166, R166, 0x1, R0, P3 ;  /* 0x00000001a6a67824 */ /* 0x010fc400018e0600 */
[----:B------:R-:W-:Y:S01]  /*cea80*/  IMAD.MOV.U32 R137, RZ, RZ, R175 ;  /* 0x000000ffff897224 */ /* 0x000fe200078e00af */
[----:B------:R-:W-:Y:S01]  /*cea90*/  STL [R1+0x276c], R175 ;  /* 0x00276caf01007387 */ /* 0x000fe20000100800 */
[----:B------:R-:W-:Y:S02]  /*ceaa0*/  IMAD.X R133, R133, 0x1, R0, P4 ;  /* 0x0000000185857824 */ /* 0x000fe400020e0600 */
[----:B-1----:R-:W2:Y:S02]  /*ceab0*/  LDL.LU R65, [R1+0x26c8] ;  /* 0x0026c80001417983 */ /* 0x002ea40000300800 */
[----:B------:R-:W-:Y:S01]  /*ceac0*/  STL [R1+0x2780], R64 ;  /* 0x0027804001007387 */ /* 0x000fe20000100800 */
[----:B------:R1:W-:Y:S01]  /*cead0*/  STL [R1+0x2774], R166 ;  /* 0x002774a601007387 */ /* 0x0003e20000100800 */
[----:B------:R-:W-:Y:S03]  /*ceae0*/  HMMA.1688.F32.TF32 R236, R228, R134, R236 ;  /* 0x00000086e4ec723c */ /* 0x000fe600000810ec */
[----:B------:R3:W-:Y:S01]  /*ceaf0*/  LDGSTS.E [R132+0x20200], [R136.64], P6 ;  /* 0x2020000088847fae */ /* 0x0007e2000b121844 */
[----:B------:R4:W-:Y:S02]  /*ceb00*/  STL [R1+0x277c], R133 ;  /* 0x00277c8501007387 */ /* 0x0009e40000100800 */
[----:B------:R-:W5:Y:S01]  /*ceb10*/  LDL.LU R231, [R1+0x26d0] ;  /* 0x0026d00001e77983 */ /* 0x000f620000300800 */
[----:B---3--:R-:W-:Y:S01]  /*ceb20*/  MOV R137, R166 ;  /* 0x000000a600897202 */ /* 0x008fe20000000f00 */
[----:B------:R-:W-:Y:S01]  /*ceb30*/  IMAD.MOV.U32 R136, RZ, RZ, R164 ;  /* 0x000000ffff887224 */ /* 0x000fe200078e00a4 */
        /* <DEDUP_REMOVED lines=8> */
[----:B------:R1:W-:Y:S01]  /*cebc0*/  LDGSTS.E [R132+0x20400], [R136.64], P6 ;  /* 0x2040000088847fae */ /* 0x0003e2000b121844 */
[----:B------:R-:W-:-:S02]  /*cebd0*/  ISETP.GT.AND P4, PT, R3, 0x4c, PT ;  /* 0x0000004c0300780c */ /* 0x000fc40003f84270 */
[----:B------:R-:W-:Y:S01]  /*cebe0*/  ISETP.GT.AND P5, PT, R3, 0x50, PT ;  /* 0x000000500300780c */ /* 0x000fe20003fa4270 */
[----:B-1----:R-:W-:Y:S02]  /*cebf0*/  IMAD.MOV.U32 R136, RZ, RZ, R64 ;  /* 0x000000ffff887224 */ /* 0x002fe400078e0040 */
[----:B------:R-:W-:Y:S01]  /*cec00*/  IMAD.MOV.U32 R137, RZ, RZ, R133 ;  /* 0x000000ffff897224 */ /* 0x000fe200078e0085 */
[----:B----4-:R-:W-:Y:S01]  /*cec10*/  SEL R133, RZ, 0x4, !P5 ;  /* 0x00000004ff857807 */ /* 0x010fe20006800000 */
[----:B------:R-:W4:Y:S04]  /*cec20*/  LDL.LU R64, [R1+0x2650] ;  /* 0x0026500001407983 */ /* 0x000f280000300800 */
[----:B------:R1:W-:Y:S01]  /*cec30*/  LDGSTS.E [R132+0x20600], [R136.64], P6 ;  /* 0x2060000088847fae */ /* 0x0003e2000b121844 */
[----:B------:R-:W-:-:S02]  /*cec40*/  SEL R133, R133, RZ, !P0 ;  /* 0x000000ff85857207 */ /* 0x000fc40004000000 */
[----:B-1----:R-:W-:-:S04]  /*cec50*/  SEL R136, RZ, 0x4, !P4 ;  /* 0x00000004ff887807 */ /* 0x002fc80006000000 */
[----:B------:R-:W-:-:S04]  /*cec60*/  SEL R136, R136, RZ, !P0 ;  /* 0x000000ff88887207 */ /* 0x000fc80004000000 */
[----:B------:R-:W-:Y:S02]  /*cec70*/  ISETP.NE.U32.AND P4, PT, R136, RZ, PT ;  /* 0x000000ff8800720c */ /* 0x000fe40003f85070 */
[-C--:B--2---:R-:W-:Y:S02]  /*cec80*/  IADD3 R65, P3, R65, R252.reuse, RZ ;  /* 0x000000fc41417210 */ /* 0x084fe40007f7e0ff */
[----:B-----5:R-:W-:-:S03]  /*cec90*/  IADD3 R231, P6, R231, R252, RZ ;  /* 0x000000fce7e77210 */ /* 0x020fc60007fde0ff */
[----:B------:R-:W-:Y:S01]  /*ceca0*/  STL [R1+0x26c8], R65 ;  /* 0x0026c84101007387 */ /* 0x000fe20000100800 */
[----:B------:R-:W-:-:S03]  /*cecb0*/  IMAD.MOV.U32 R136, RZ, RZ, R65 ;  /* 0x000000ffff887224 */ /* 0x000fc600078e0041 */
[----:B------:R-:W-:Y:S01]  /*cecc0*/  STL [R1+0x26d0], R231 ;  /* 0x0026d0e701007387 */ /* 0x000fe20000100800 */
[----:B---3--:R-:W-:Y:S02]  /*cecd0*/  IADD3 R166, P5, R166, R252, RZ ;  /* 0x000000fca6a67210 */ /* 0x008fe40007fbe0ff */
[-C--:B------:R-:W-:Y:S01]  /*cece0*/  IADD3.X R164, R164, R0.reuse, RZ, P3, !PT ;  /* 0x00000000a4a47210 */ /* 0x080fe20001ffe4ff */
[----:B------:R-:W-:Y:S01]  /*cecf0*/  IMAD.X R173, R173, 0x1, R0, P6 ;  /* 0x00000001adad7824 */ /* 0x000fe200030e0600 */
[----:B------:R-:W-:Y:S01]  /*ced00*/  IADD3.X R230, R230, R0, RZ, P5, !PT ;  /* 0x00000000e6e67210 */ /* 0x000fe20002ffe4ff */
[----:B------:R-:W-:Y:S01]  /*ced10*/  STL [R1+0x26d8], R166 ;  /* 0x0026d8a601007387 */ /* 0x000fe20000100800 */
[----:B------:R-:W-:Y:S01]  /*ced20*/  ISETP.NE.U32.AND P3, PT, R133, RZ, PT ;  /* 0x000000ff8500720c */ /* 0x000fe20003f65070 */
[----:B------:R-:W-:Y:S02]  /*ced30*/  IMAD.MOV.U32 R137, RZ, RZ, R164 ;  /* 0x000000ffff897224 */ /* 0x000fe400078e00a4 */
[----:B------:R-:W-:Y:S02]  /*ced40*/  STL [R1+0x26c4], R164 ;  /* 0x0026c4a401007387 */ /* 0x000fe40000100800 */
[----:B------:R-:W-:Y:S01]  /*ced50*/  IMAD.MOV.U32 R133, RZ, RZ, R173 ;  /* 0x000000ffff857224 */ /* 0x000fe200078e00ad */
[----:B------:R-:W-:Y:S01]  /*ced60*/  IADD3 R228, P5, R228, R252, RZ ;  /* 0x000000fce4e47210 */ /* 0x000fe20007fbe0ff */
[----:B------:R1:W-:Y:S04]  /*ced70*/  STL [R1+0x26cc], R173 ;  /* 0x0026ccad01007387 */ /* 0x0003e80000100800 */
[----:B------:R2:W-:Y:S01]  /*ced80*/  LDGSTS.E [R132+0x22000], [R136.64], P1 ;  /* 0x2200000088847fae */ /* 0x0005e20008921844 */
[----:B------:R-:W-:Y:S01]  /*ced90*/  IADD3.X R229, R229, R0, RZ, P5, !PT ;  /* 0x00000000e5e57210 */ /* 0x000fe20002ffe4ff */
[----:B------:R-:W-:-:S02]  /*ceda0*/  IADD3 R175, P5, R175, R252, RZ ;  /* 0x000000fcafaf7210 */ /* 0x000fc40007fbe0ff */
[----:B-1----:R-:W3:Y:S01]  /*cedb0*/  LDL.LU R173, [R1+0x264c] ;  /* 0x00264c0001ad7983 */ /* 0x002ee20000300800 */
[----:B------:R-:W-:Y:S02]  /*cedc0*/  STL [R1+0x26d4], R230 ;  /* 0x0026d4e601007387 */ /* 0x000fe40000100800 */
[----:B------:R-:W5:Y:S02]  /*cedd0*/  LDL.LU R65, [R1+0x2658] ;  /* 0x0026580001417983 */ /* 0x000f640000300800 */
[----:B--2---:R-:W-:Y:S02]  /*cede0*/  IMAD.MOV.U32 R136, RZ, RZ, R231 ;  /* 0x000000ffff887224 */ /* 0x004fe400078e00e7 */
[----:B------:R-:W-:Y:S01]  /*cedf0*/  IMAD.MOV.U32 R137, RZ, RZ, R133 ;  /* 0x000000ffff897224 */ /* 0x000fe200078e0085 */
[----:B------:R-:W-:Y:S01]  /*cee00*/  STL [R1+0x26e0], R228 ;  /* 0x0026e0e401007387 */ /* 0x000fe20000100800 */
[----:B------:R-:W2:Y:S02]  /*cee10*/  LDL.LU R164, [R1+0x2660] ;  /* 0x0026600001a47983 */ /* 0x000ea40000300800 */
[----:B------:R-:W2:Y:S02]  /*cee20*/  LDL.LU R133, [R1+0x2654] ;  /* 0x0026540001857983 */ /* 0x000ea40000300800 */
[----:B------:R-:W-:Y:S01]  /*cee30*/  STL [R1+0x26dc], R229 ;  /* 0x0026dce501007387 */ /* 0x000fe20000100800 */
[----:B------:R1:W-:Y:S04]  /*cee40*/  LDGSTS.E [R132+0x22200], [R136.64], P1 ;  /* 0x2220000088847fae */ /* 0x0003e80008921844 */
[----:B------:R-:W-:Y:S01]  /*cee50*/  STL [R1+0x2648], R175 ;  /* 0x002648af01007387 */ /* 0x000fe20000100800 */
[----:B-1----:R-:W-:-:S03]  /*cee60*/  MOV R136, R166 ;  /* 0x000000a600887202 */ /* 0x002fc60000000f00 */
[----:B------:R-:W2:Y:S01]  /*cee70*/  LDL.LU R166, [R1+0x265c] ;  /* 0x00265c0001a67983 */ /* 0x000ea20000300800 */
[----:B------:R-:W-:Y:S02]  /*cee80*/  IMAD.MOV.U32 R137, RZ, RZ, R230 ;  /* 0x000000ffff897224 */ /* 0x000fe400078e00e6 */
[----:B------:R-:W-:Y:S01]  /*cee90*/  IMAD.X R186, R186, 0x1, R0, P5 ;  /* 0x00000001baba7824 */ /* 0x000fe200028e0600 */
[----:B----4-:R-:W-:Y:S02]  /*ceea0*/  IADD3 R64, P5, R64, R252, RZ ;  /* 0x000000fc40407210 */ /* 0x010fe40007fbe0ff */
[----:B------:R1:W-:Y:S04]  /*ceeb0*/  LDGSTS.E [R132+0x22400], [R136.64], P1 ;  /* 0x2240000088847fae */ /* 0x0003e80008921844 */
[----:B------:R-:W-:Y:S01]  /*ceec0*/  STL [R1+0x2644], R186 ;  /* 0x002644ba01007387 */ /* 0x000fe20000100800 */
[----:B-1----:R-:W-:Y:S01]  /*ceed0*/  MOV R136, R228 ;  /* 0x000000e400887202 */ /* 0x002fe20000000f00 */
[----:B------:R-:W-:-:S05]  /*ceee0*/  IMAD.MOV.U32 R137, RZ, RZ, R229 ;  /* 0x000000ffff897224 */ /* 0x000fca00078e00e5 */
[----:B------:R1:W-:Y:S04]  /*ceef0*/  LDGSTS.E [R132+0x22600], [R136.64], P1 ;  /* 0x2260000088847fae */ /* 0x0003e80008921844 */
[----:B------:R4:W-:Y:S01]  /*cef00*/  STL [R1+0x2650], R64 ;  /* 0x0026504001007387 */ /* 0x0009e20000100800 */
[----:B-1----:R-:W-:Y:S01]  /*cef10*/  MOV R136, R175 ;  /* 0x000000af00887202 */ /* 0x002fe20000000f00 */
[----:B------:R-:W-:-:S05]  /*cef20*/  IMAD.MOV.U32 R137, RZ, RZ, R186 ;  /* 0x000000ffff897224 */ /* 0x000fca00078e00ba */
[----:B------:R1:W-:Y:S02]  /*cef30*/  LDGSTS.E [R132+0x24000], [R136.64], P2 ;  /* 0x2400000088847fae */ /* 0x0003e40009121844 */
[----:B-1----:R-:W-:Y:S01]  /*cef40*/  MOV R136, R64 ;  /* 0x0000004000887202 */ /* 0x002fe20000000f00 */
[----:B---3--:R-:W-:Y:S01]  /*cef50*/  IMAD.X R173, R173, 0x1, R0, P5 ;  /* 0x00000001adad7824 */ /* 0x008fe200028e0600 */
[-C--:B-----5:R-:W-:Y:S02]  /*cef60*/  IADD3 R65, P1, R65, R252.reuse, RZ ;  /* 0x000000fc41417210 */ /* 0x0a0fe40007f3e0ff */
[----:B--2---:R-:W-:-:S03]  /*cef70*/  IADD3 R164, P5, R164, R252, RZ ;  /* 0x000000fca4a47210 */ /* 0x004fc60007fbe0ff */
[--C-:B------:R-:W-:Y:S01]  /*cef80*/  IMAD.X R133, R133, 0x1, R0.reuse, P1 ;  /* 0x0000000185857824 */ /* 0x100fe200008e0600 */
[----:B------:R1:W-:Y:S01]  /*cef90*/  STL [R1+0x2658], R65 ;  /* 0x0026584101007387 */ /* 0x0003e20000100800 */
[----:B------:R-:W-:Y:S02]  /*cefa0*/  IMAD.MOV.U32 R137, RZ, RZ, R173 ;  /* 0x000000ffff897224 */ /* 0x000fe400078e00ad */
[----:B------:R2:W-:Y:S02]  /*cefb0*/  STL [R1+0x264c], R173 ;  /* 0x00264cad01007387 */ /* 0x0005e40000100800 */
[----:B----4-:R-:W3:Y:S01]  /*cefc0*/  LDL.LU R64, [R1+0x25c8] ;  /* 0x0025c80001407983 */ /* 0x010ee20000300800 */
[----:B------:R-:W-:Y:S01]  /*cefd0*/  STL [R1+0x2660], R164 ;  /* 0x002660a401007387 */ /* 0x000fe20000100800 */
[----:B------:R-:W-:Y:S03]  /*cefe0*/  STL [R1+0x2654], R133 ;  /* 0x0026548501007387 */ /* 0x000fe60000100800 */
[----:B------:R4:W-:Y:S01]  /*ceff0*/  LDGSTS.E [R132+0x24200], [R136.64], P2 ;  /* 0x2420000088847fae */ /* 0x0009e20009121844 */
[----:B------:R-:W5:Y:S02]  /*cf000*/  LDL.LU R230, [R1+0x25d0] ;  /* 0x0025d00001e67983 */ /* 0x000f640000300800 */
[----:B------:R-:W-:Y:S01]  /*cf010*/  IMAD.X R166, R166, 0x1, R0, P5 ;  /* 0x00000001a6a67824 */ /* 0x000fe200028e0600 */
[----:B----4-:R-:W-:-:S04]  /*cf020*/  MOV R136, R65 ;  /* 0x0000004100887202 */ /* 0x010fc80000000f00 */
[----:B------:R4:W-:Y:S01]  /*cf030*/  STL [R1+0x265c], R166 ;  /* 0x00265ca601007387 */ /* 0x0009e20000100800 */
[----:B-1----:R-:W5:Y:S02]  /*cf040*/  LDL.LU R65, [R1+0x25d8] ;  /* 0x0025d80001417983 */ /* 0x002f640000300800 */
[----:B------:R-:W5:Y:S02]  /*cf050*/  LDL.LU R175, [R1+0x25c4] ;  /* 0x0025c40001af7983 */ /* 0x000f640000300800 */
[----:B------:R-:W5:Y:S01]  /*cf060*/  LDL.LU R231, [R1+0x25cc] ;  /* 0x0025cc0001e77983 */ /* 0x000f620000300800 */
[----:B--2---:R-:W2:Y:S01]  /*cf070*/  LDL.LU R173, [R1+0x25d4] ;  /* 0x0025d40001ad7983 */ /* 0x004ea20000300800 */
[----:B------:R-:W2:Y:S02]  /*cf080*/  LDL.LU R229, [R1+0x25dc] ;  /* 0x0025dc0001e57983 */ /* 0x000ea40000300800 */
[----:B------:R-:W2:Y:S02]  /*cf090*/  LDL.LU R228, [R1+0x25e0] ;  /* 0x0025e00001e47983 */ /* 0x000ea40000300800 */
[----:B------:R-:W-:Y:S01]  /*cf0a0*/  IMAD.MOV.U32 R137, RZ, RZ, R133 ;  /* 0x000000ffff897224 */ /* 0x000fe200078e0085 */
[----:B------:R-:W2:Y:S04]  /*cf0b0*/  LDL.LU R186, [R1+0x2544] ;  /* 0x0025440001ba7983 */ /* 0x000ea80000300800 */
[----:B------:R1:W-:Y:S02]  /*cf0c0*/  LDGSTS.E [R132+0x24400], [R136.64], P2 ;  /* 0x2440000088847fae */ /* 0x0003e40009121844 */
[----:B-1----:R-:W-:-:S02]  /*cf0d0*/  MOV R137, R166 ;  /* 0x000000a600897202 */ /* 0x002fc40000000f00 */
[----:B----4-:R-:W4:Y:S01]  /*cf0e0*/  LDL.LU R166, [R1+0x2548] ;  /* 0x0025480001a67983 */ /* 0x010f220000300800 */
[C---:B------:R-:W-:Y:S01]  /*cf0f0*/  ISETP.GT.AND P1, PT, R3.reuse, 0x54, PT ;  /* 0x000000540300780c */ /* 0x040fe20003f24270 */
[----:B------:R-:W-:Y:S02]  /*cf100*/  IMAD.MOV.U32 R136, RZ, RZ, R164 ;  /* 0x000000ffff887224 */ /* 0x000fe400078e00a4 */
[----:B------:R-:W4:Y:S01]  /*cf110*/  LDL.LU R164, [R1+0x2550] ;  /* 0x0025500001a47983 */ /* 0x000f220000300800 */
[----:B------:R-:W-:Y:S01]  /*cf120*/  SEL R133, RZ, 0x4, !P1 ;  /* 0x00000004ff857807 */ /* 0x000fe20004800000 */
[----:B------:R-:W-:Y:S02]  /*cf130*/  ISETP.GT.AND P1, PT, R3, 0x58, PT ;  /* 0x000000580300780c */ /* 0x000fe40003f24270 */
[----:B------:R1:W-:Y:S01]  /*cf140*/  LDGSTS.E [R132+0x24600], [R136.64], P2 ;  /* 0x2460000088847fae */ /* 0x0003e20009121844 */
[----:B------:R-:W-:Y:S02]  /*cf150*/  SEL R133, R133, RZ, !P0 ;  /* 0x000000ff85857207 */ /* 0x000fe40004000000 */
[----:B-1----:R-:W-:-:S02]  /*cf160*/  SEL R136, RZ, 0x4, !P1 ;  /* 0x00000004ff887807 */ /* 0x002fc40004800000 */
[----:B------:R-:W-:Y:S02]  /*cf170*/  ISETP.NE.U32.AND P1, PT, R133, RZ, PT ;  /* 0x000000ff8500720c */ /* 0x000fe40003f25070 */
[----:B------:R-:W-:Y:S02]  /*cf180*/  SEL R133, R136, RZ, !P0 ;  /* 0x000000ff88857207 */ /* 0x000fe40004000000 */
[-C--:B---3--:R-:W-:Y:S02]  /*cf190*/  IADD3 R64, P5, R64, R252.reuse, RZ ;  /* 0x000000fc40407210 */ /* 0x088fe40007fbe0ff */
[----:B-----5:R-:W-:-:S03]  /*cf1a0*/  IADD3 R230, P2, R230, R252, RZ ;  /* 0x000000fce6e67210 */ /* 0x020fc60007f5e0ff */
[----:B------:R-:W-:Y:S01]  /*cf1b0*/  STL [R1+0x25c8], R64 ;  /* 0x0025c84001007387 */ /* 0x000fe20000100800 */
[----:B------:R-:W-:-:S03]  /*cf1c0*/  IMAD.MOV.U32 R136, RZ, RZ, R64 ;  /* 0x000000ffff887224 */ /* 0x000fc600078e0040 */
[----:B------:R-:W-:Y:S01]  /*cf1d0*/  STL [R1+0x25d0], R230 ;  /* 0x0025d0e601007387 */ /* 0x000fe20000100800 */
[--C-:B------:R-:W-:Y:S01]  /*cf1e0*/  IMAD.X R175, R175, 0x1, R0.reuse, P5 ;  /* 0x00000001afaf7824 */ /* 0x100fe200028e0600 */
[-C--:B------:R-:W-:Y:S01]  /*cf1f0*/  IADD3 R65, P5, R65, R252.reuse, RZ ;  /* 0x000000fc41417210 */ /* 0x080fe20007fbe0ff */
[----:B------:R-:W-:Y:S01]  /*cf200*/  IMAD.X R231, R231, 0x1, R0, P2 ;  /* 0x00000001e7e77824 */ /* 0x000fe200010e0600 */
[----:B--2---:R-:W-:Y:S02]  /*cf210*/  IADD3 R228, P2, R228, R252, RZ ;  /* 0x000000fce4e47210 */ /* 0x004fe40007f5e0ff */
[----:B------:R-:W-:Y:S01]  /*cf220*/  IADD3.X R173, R173, R0, RZ, P5, !PT ;  /* 0x00000000adad7210 */ /* 0x000fe20002ffe4ff */
[----:B------:R-:W-:Y:S01]  /*cf230*/  IMAD.MOV.U32 R137, RZ, RZ, R175 ;  /* 0x000000ffff897224 */ /* 0x000fe200078e00af */
[----:B------:R1:W-:Y:S01]  /*cf240*/  STL [R1+0x25c4], R175 ;  /* 0x0025c4af01007387 */ /* 0x0003e20000100800 */
[----:B------:R-:W-:Y:S02]  /*cf250*/  STL [R1+0x25d8], R65 ;  /* 0x0025d84101007387 */ /* 0x000fe40000100800 */
[----:B------:R-:W-:Y:S02]  /*cf260*/  STL [R1+0x25cc], R231 ;  /* 0x0025cce701007387 */ /* 0x000fe40000100800 */
[----:B------:R-:W-:Y:S01]  /*cf270*/  STL [R1+0x25e0], R228 ;  /* 0x0025e0e401007387 */ /* 0x000fe20000100800 */
[----:B------:R2:W-:Y:S04]  /*cf280*/  STL [R1+0x25d4], R173 ;  /* 0x0025d4ad01007387 */ /* 0x0005e80000100800 */
[----:B------:R3:W-:Y:S01]  /*cf290*/  LDGSTS.E [R132+0x26000], [R136.64], P4 ;  /* 0x2600000088847fae */ /* 0x0007e2000a121844 */
[----:B------:R-:W-:-:S02]  /*cf2a0*/  ISETP.NE.U32.AND P5, PT, R133, RZ, PT ;  /* 0x000000ff8500720c */ /* 0x000fc40003fa5070 */
[----:B------:R-:W-:Y:S01]  /*cf2b0*/  IADD3.X R229, R229, R0, RZ, P2, !PT ;  /* 0x00000000e5e57210 */ /* 0x000fe200017fe4ff */
[----:B-1----:R-:W5:Y:S01]  /*cf2c0*/  LDL.LU R175, [R1+0x254c] ;  /* 0x00254c0001af7983 */ /* 0x002f620000300800 */
[----:B------:R-:W5:Y:S02]  /*cf2d0*/  LDL.LU R133, [R1+0x2558] ;  /* 0x0025580001857983 */ /* 0x000f640000300800 */
[----:B------:R-:W5:Y:S02]  /*cf2e0*/  LDL.LU R64, [R1+0x2560] ;  /* 0x0025600001407983 */ /* 0x000f640000300800 */
[----:B---3--:R-:W-:Y:S02]  /*cf2f0*/  IMAD.MOV.U32 R136, RZ, RZ, R230 ;  /* 0x000000ffff887224 */ /* 0x008fe400078e00e6 */
[----:B------:R-:W-:Y:S01]  /*cf300*/  IMAD.MOV.U32 R137, RZ, RZ, R231 ;  /* 0x000000ffff897224 */ /* 0x000fe200078e00e7 */
[----:B----4-:R-:W-:Y:S01]  /*cf310*/  IADD3 R166, P2, R166, R252, RZ ;  /* 0x000000fca6a67210 */ /* 0x010fe20007f5e0ff */
[----:B------:R1:W-:Y:S04]  /*cf320*/  STL [R1+0x25dc], R229 ;  /* 0x0025dce501007387 */ /* 0x0003e80000100800 */
[----:B------:R3:W-:Y:S04]  /*cf330*/  LDGSTS.E [R132+0x26200], [R136.64], P4 ;  /* 0x2620000088847fae */ /* 0x0007e8000a121844 */
[----:B------:R-:W-:Y:S01]  /*cf340*/  STL [R1+0x2548], R166 ;  /* 0x002548a601007387 */ /* 0x000fe20000100800 */
[----:B---3--:R-:W-:Y:S01]  /*cf350*/  IMAD.MOV.U32 R137, RZ, RZ, R173 ;  /* 0x000000ffff897224 */ /* 0x008fe200078e00ad */
[----:B------:R-:W-:-:S02]  /*cf360*/  MOV R136, R65 ;  /* 0x0000004100887202 */ /* 0x000fc40000000f00 */
[----:B--2---:R-:W2:Y:S01]  /*cf370*/  LDL.LU R173, [R1+0x2554] ;  /* 0x0025540001ad7983 */ /* 0x004ea20000300800 */
[----:B------:R-:W3:Y:S02]  /*cf380*/  LDL.LU R65, [R1+0x255c] ;  /* 0x00255c0001417983 */ /* 0x000ee40000300800 */
[----:B------:R-:W-:Y:S01]  /*cf390*/  IMAD.X R186, R186, 0x1, R0, P2 ;  /* 0x00000001baba7824 */ /* 0x000fe200010e0600 */
[----:B------:R4:W-:Y:S01]  /*cf3a0*/  LDGSTS.E [R132+0x26400], [R136.64], P4 ;  /* 0x2640000088847fae */ /* 0x0009e2000a121844 */
[----:B------:R-:W-:-:S03]  /*cf3b0*/  IADD3 R164, P2, R164, R252, RZ ;  /* 0x000000fca4a47210 */ /* 0x000fc60007f5e0ff */
[----:B------:R1:W-:Y:S01]  /*cf3c0*/  STL [R1+0x2544], R186 ;  /* 0x002544ba01007387 */ /* 0x0003e20000100800 */
[----:B----4-:R-:W-:Y:S01]  /*cf3d0*/  MOV R136, R228 ;  /* 0x000000e400887202 */ /* 0x010fe20000000f00 */
[----:B------:R-:W-:-:S05]  /*cf3e0*/  IMAD.MOV.U32 R137, RZ, RZ, R229 ;  /* 0x000000ffff897224 */ /* 0x000fca00078e00e5 */
[----:B------:R4:W-:Y:S04]  /*cf3f0*/  LDGSTS.E [R132+0x26600], [R136.64], P4 ;  /* 0x2660000088847fae */ /* 0x0009e8000a121844 */
[----:B------:R1:W-:Y:S01]  /*cf400*/  STL [R1+0x2550], R164 ;  /* 0x002550a401007387 */ /* 0x0003e20000100800 */
[----:B----4-:R-:W-:Y:S01]  /*cf410*/  MOV R136, R166 ;  /* 0x000000a600887202 */ /* 0x010fe20000000f00 */
[----:B------:R-:W-:-:S05]  /*cf420*/  IMAD.MOV.U32 R137, RZ, RZ, R186 ;  /* 0x000000ffff897224 */ /* 0x000fca00078e00ba */
[----:B------:R4:W-:Y:S01]  /*cf430*/  LDGSTS.E [R132+0x28000], [R136.64], P3 ;  /* 0x2800000088847fae */ /* 0x0009e20009921844 */
[----:B-1----:R-:W-:Y:S01]  /*cf440*/  HMMA.1688.F32.TF32 R228, R232, R92, R240 ;  /* 0x0000005ce8e4723c */ /* 0x002fe200000810f0 */
[----:B----4-:R-:W-:Y:S02]  /*cf450*/  IMAD.MOV.U32 R136, RZ, RZ, R164 ;  /* 0x000000ffff887224 */ /* 0x010fe400078e00a4 */
[----:B-----5:R-:W-:Y:S01]  /*cf460*/  IMAD.X R175, R175, 0x1, R0, P2 ;  /* 0x00000001afaf7824 */ /* 0x020fe200010e0600 */
[-C--:B------:R-:W-:Y:S02]  /*cf470*/  IADD3 R133, P4, R133, R252.reuse, RZ ;  /* 0x000000fc85857210 */ /* 0x080fe40007f9e0ff */
[----:B------:R-:W-:-:S03]  /*cf480*/  IADD3 R64, P2, R64, R252, RZ ;  /* 0x000000fc40407210 */ /* 0x000fc60007f5e0ff */
[----:B------:R-:W-:Y:S01]  /*cf490*/  STL [R1+0x2558], R133 ;  /* 0x0025588501007387 */ /* 0x000fe20000100800 */
[----:B------:R-:W-:Y:S02]  /*cf4a0*/  STL [R1+0x254c], R175 ;  /* 0x00254caf01007387 */ /* 0x000fe40000100800 */
[----:B------:R-:W4:Y:S02]  /*cf4b0*/  LDL.LU R186, [R1+0x1fa4] ;  /* 0x001fa40001ba7983 */ /* 0x000f240000300800 */
[----:B------:R-:W5:Y:S02]  /*cf4c0*/  LDL.LU R166, [R1+0x1fac] ;  /* 0x001fac0001a67983 */ /* 0x000f640000300800 */
[----:B------:R-:W-:Y:S01]  /*cf4d0*/  IMAD.MOV.U32 R137, RZ, RZ, R175 ;  /* 0x000000ffff897224 */ /* 0x000fe200078e00af */
[----:B------:R-:W-:Y:S04]  /*cf4e0*/  STL [R1+0x2560], R64 ;  /* 0x0025604001007387 */ /* 0x000fe80000100800 */
[----:B------:R1:W-:Y:S01]  /*cf4f0*/  LDGSTS.E [R132+0x28200], [R136.64], P3 ;  /* 0x2820000088847fae */ /* 0x0003e20009921844 */
[----:B--2---:R-:W-:Y:S01]  /*cf500*/  IMAD.X R173, R173, 0x1, R0, P4 ;  /* 0x00000001adad7824 */ /* 0x004fe200020e0600 */
[----:B---3--:R-:W-:-:S04]  /*cf510*/  IADD3.X R65, R65, R0, RZ, P2, !PT ;  /* 0x0000000041417210 */ /* 0x008fc800017fe4ff */
[----:B------:R2:W-:Y:S01]  /*cf520*/  STL [R1+0x2554], R173 ;  /* 0x002554ad01007387 */ /* 0x0005e20000100800 */
[----:B------:R-:W3:Y:S02]  /*cf530*/  LDL.LU R164, [R1+0x1fb4] ;  /* 0x001fb40001a47983 */ /* 0x000ee40000300800 */
[----:B------:R3:W-:Y:S02]  /*cf540*/  STL [R1+0x255c], R65 ;  /* 0x00255c4101007387 */ /* 0x0007e40000100800 */
[----:B-1----:R-:W-:Y:S01]  /*cf550*/  IMAD.MOV.U32 R137, RZ, RZ, R173 ;  /* 0x000000ffff897224 */ /* 0x002fe200078e00ad */
[----:B------:R-:W3:Y:S04]  /*cf560*/  LDL.LU R243, [R1+0x1fa0] ;  /* 0x001fa00001f37983 */ /* 0x000ee80000300800 */
[----:B--2---:R-:W2:Y:S01]  /*cf570*/  LDL.LU R173, [R1+0x1fa8] ;  /* 0x001fa80001ad7983 */ /* 0x004ea20000300800 */
[----:B------:R-:W2:Y:S02]  /*cf580*/  LDL.LU R242, [R1+0x1fb0] ;  /* 0x001fb00001f27983 */ /* 0x000ea40000300800 */
[----:B------:R-:W2:Y:S01]  /*cf590*/  LDL.LU R240, [R1+0x1fbc] ;  /* 0x001fbc0001f07983 */ /* 0x000ea20000300800 */
[----:B------:R-:W-:-:S02]  /*cf5a0*/  MOV R136, R133 ;  /* 0x0000008500887202 */ /* 0x000fc40000000f00 */
[----:B------:R-:W-:-:S03]  /*cf5b0*/  ISETP.GT.AND P2, PT, R3, 0x5c, PT ;  /* 0x0000005c0300780c */ /* 0x000fc60003f44270 */
[----:B------:R1:W-:Y:S01]  /*cf5c0*/  LDGSTS.E [R132+0x28400], [R136.64], P3 ;  /* 0x2840000088847fae */ /* 0x0003e20009921844 */
[----:B------:R-:W-:Y:S01]  /*cf5d0*/  ISETP.GT.AND P4, PT, R3, 0x60, PT ;  /* 0x000000600300780c */ /* 0x000fe20003f84270 */
[----:B-1----:R-:W-:Y:S01]  /*cf5e0*/  IMAD.MOV.U32 R136, RZ, RZ, R64 ;  /* 0x000000ffff887224 */ /* 0x002fe200078e0040 */
[----:B------:R-:W-:-:S05]  /*cf5f0*/  MOV R137, R65 ;  /* 0x0000004100897202 */ /* 0x000fca0000000f00 */
[----:B------:R1:W-:Y:S01]  /*cf600*/  LDGSTS.E [R132+0x28600], [R136.64], P3 ;  /* 0x2860000088847fae */ /* 0x0003e20009921844 */
[----:B------:R-:W-:Y:S02]  /*cf610*/  SEL R133, RZ, 0x4, !P4 ;  /* 0x00000004ff857807 */ /* 0x000fe40006000000 */
[----:B-1----:R-:W-:-:S04]  /*cf620*/  SEL R136, RZ, 0x4, !P2 ;  /* 0x00000004ff887807 */ /* 0x002fc80005000000 */
[----:B------:R-:W-:Y:S02]  /*cf630*/  SEL R136, R136, RZ, !P0 ;  /* 0x000000ff88887207 */ /* 0x000fe40004000000 */
[----:B------:R-:W-:Y:S02]  /*cf640*/  SEL R133, R133, RZ, !P0 ;  /* 0x000000ff85857207 */ /* 0x000fe40004000000 */
[-C--:B----4-:R-:W-:Y:S02]  /*cf650*/  IADD3 R186, P2, R186, R252.reuse, RZ ;  /* 0x000000fcbaba7210 */ /* 0x090fe40007f5e0ff */
[----:B-----5:R-:W-:-:S03]  /*cf660*/  IADD3 R166, P3, R166, R252, RZ ;  /* 0x000000fca6a67210 */ /* 0x020fc60007f7e0ff */
[----:B------:R1:W-:Y:S02]  /*cf670*/  STL [R1+0x1fa4], R186 ;  /* 0x001fa4ba01007387 */ /* 0x0003e40000100800 */
[----:B------:R-:W-:Y:S02]  /*cf680*/  STL [R1+0x1fac], R166 ;  /* 0x001faca601007387 */ /* 0x000fe40000100800 */
[----:B------:R-:W4:Y:S01]  /*cf690*/  LDL.LU R241, [R1+0x1fb8] ;  /* 0x001fb80001f17983 */ /* 0x000f220000300800 */
[----:B---3--:R-:W-:Y:S01]  /*cf6a0*/  IADD3 R164, P4, R164, R252, RZ ;  /* 0x000000fca4a47210 */ /* 0x008fe20007f9e0ff */
[----:B------:R-:W-:-:S04]  /*cf6b0*/  IMAD.X R243, R243, 0x1, R0, P2 ;  /* 0x00000001f3f37824 */ /* 0x000fc800010e0600 */
[----:B------:R-:W-:Y:S01]  /*cf6c0*/  STL [R1+0x1fb4], R164 ;  /* 0x001fb4a401007387 */ /* 0x000fe20000100800 */
[----:B--2---:R-:W-:-:S03]  /*cf6d0*/  IMAD.X R173, R173, 0x1, R0, P3 ;  /* 0x00000001adad7824 */ /* 0x004fc600018e0600 */
[----:B------:R-:W-:Y:S01]  /*cf6e0*/  STL [R1+0x1fa0], R243 ;  /* 0x001fa0f301007387 */ /* 0x000fe20000100800 */
[----:B------:R-:W-:Y:S02]  /*cf6f0*/  IADD3.X R242, R242, R0, RZ, P4, !PT ;  /* 0x00000000f2f27210 */ /* 0x000fe400027fe4ff */
[----:B------:R-:W-:Y:S01]  /*cf700*/  ISETP.NE.U32.AND P2, PT, R136, RZ, PT ;  /* 0x000000ff8800720c */ /* 0x000fe20003f45070 */
[----:B------:R2:W-:Y:S01]  /*cf710*/  STL [R1+0x1fa8], R173 ;  /* 0x001fa8ad01007387 */ /* 0x0005e20000100800 */
[----:B------:R-:W3:Y:S02]  /*cf720*/  LDL.LU R175, [R1+0x2024] ;  /* 0x0020240001af7983 */ /* 0x000ee40000300800 */
[----:B------:R-:W5:Y:S02]  /*cf730*/  LDL.LU R64, [R1+0x202c] ;  /* 0x00202c0001407983 */ /* 0x000f640000300800 */
[----:B------:R-:W-:Y:S02]  /*cf740*/  IMAD.MOV.U32 R136, RZ, RZ, R186 ;  /* 0x000000ffff887224 */ /* 0x000fe400078e00ba */
[----:B------:R-:W-:Y:S01]  /*cf750*/  IMAD.MOV.U32 R137, RZ, RZ, R243 ;  /* 0x000000ffff897224 */ /* 0x000fe200078e00f3 */
[----:B------:R-:W-:Y:S01]  /*cf760*/  STL [R1+0x1fb0], R242 ;  /* 0x001fb0f201007387 */ /* 0x000fe20000100800 */
[----:B------:R-:W-:Y:S01]  /*cf770*/  IADD3 R240, P4, R240, R252, RZ ;  /* 0x000000fcf0f07210 */ /* 0x000fe20007f9e0ff */
[----:B------:R-:W5:Y:S02]  /*cf780*/  LDL.LU R65, [R1+0x2034] ;  /* 0x0020340001417983 */ /* 0x000f640000300800 */
[----:B-1----:R-:W5:Y:S01]  /*cf790*/  LDL.LU R186, [R1+0x2020] ;  /* 0x0020200001ba7983 */ /* 0x002f620000300800 */
[----:B------:R-:W-:Y:S01]  /*cf7a0*/  ISETP.NE.U32.AND P3, PT, R133, RZ, PT ;  /* 0x000000ff8500720c */ /* 0x000fe20003f65070 */
[----:B------:R1:W-:Y:S04]  /*cf7b0*/  LDGSTS.E [R132+0x2a000], [R136.64], P1 ;  /* 0x2a00000088847fae */ /* 0x0003e80008921844 */
[----:B------:R-:W5:Y:S01]  /*cf7c0*/  LDL.LU R133, [R1+0x203c] ;  /* 0x00203c0001857983 */ /* 0x000f620000300800 */
[----:B------:R-:W-:Y:S01]  /*cf7d0*/  STL [R1+0x1fbc], R240 ;  /* 0x001fbcf001007387 */ /* 0x000fe20000100800 */
[----:B-1----:R-:W-:Y:S01]  /*cf7e0*/  MOV R136, R166 ;  /* 0x000000a600887202 */ /* 0x002fe20000000f00 */
[----:B------:R-:W-:-:S02]  /*cf7f0*/  IMAD.MOV.U32 R137, RZ, RZ, R173 ;  /* 0x000000ffff897224 */ /* 0x000fc400078e00ad */
[----:B--2---:R-:W2:Y:S01]  /*cf800*/  LDL.LU R173, [R1+0x2028] ;  /* 0x0020280001ad7983 */ /* 0x004ea20000300800 */
[----:B------:R-:W2:Y:S03]  /*cf810*/  LDL.LU R166, [R1+0x2030] ;  /* 0x0020300001a67983 */ /* 0x000ea60000300800 */
[----:B------:R1:W-:Y:S02]  /*cf820*/  LDGSTS.E [R132+0x2a200], [R136.64], P1 ;  /* 0x2a20000088847fae */ /* 0x0003e40008921844 */
[----:B-1----:R-:W-:Y:S02]  /*cf830*/  MOV R136, R164 ;  /* 0x000000a400887202 */ /* 0x002fe40000000f00 */
[----:B------:R-:W2:Y:S01]  /*cf840*/  LDL.LU R164, [R1+0x2038] ;  /* 0x0020380001a47983 */ /* 0x000ea20000300800 */
[----:B------:R-:W-:-:S05]  /*cf850*/  IMAD.MOV.U32 R137, RZ, RZ, R242 ;  /* 0x000000ffff897224 */ /* 0x000fca00078e00f2 */
[----:B------:R1:W-:Y:S02]  /*cf860*/  LDGSTS.E [R132+0x2a400], [R136.64], P1 ;  /* 0x2a40000088847fae */ /* 0x0003e40008921844 */
[----:B-1----:R-:W-:Y:S01]  /*cf870*/  IMAD.MOV.U32 R136, RZ, RZ, R240 ;  /* 0x000000ffff887224 */ /* 0x002fe200078e00f0 */
        /* <DEDUP_REMOVED lines=14> */
[----:B----4-:R-:W-:-:S05]  /*cf960*/  IMAD.X R241, R241, 0x1, R0, P4 ;  /* 0x00000001f1f17824 */ /* 0x010fca00020e0600 */
[----:B------:R-:W-:-:S05]  /*cf970*/  MOV R137, R241 ;  /* 0x000000f100897202 */ /* 0x000fca0000000f00 */
[----:B------:R1:W-:Y:S04]  /*cf980*/  LDGSTS.E [R132+0x2a600], [R136.64], P1 ;  /* 0x2a60000088847fae */ /* 0x0003e80008921844 */
[----:B------:R4:W-:Y:S01]  /*cf990*/  STL [R1+0x1fb8], R241 ;  /* 0x001fb8f101007387 */ /* 0x0009e20000100800 */
[-C--:B---3--:R-:W-:Y:S02]  /*cf9a0*/  IADD3 R175, P4, R175, R252.reuse, RZ ;  /* 0x000000fcafaf7210 */ /* 0x088fe40007f9e0ff */
[----:B-----5:R-:W-:-:S03]  /*cf9b0*/  IADD3 R64, P1, R64, R252, RZ ;  /* 0x000000fc40407210 */ /* 0x020fc60007f3e0ff */
[----:B------:R-:W-:Y:S01]  /*cf9c0*/  IMAD.X R186, R186, 0x1, R0, P4 ;  /* 0x00000001baba7824 */ /* 0x000fe200020e0600 */
[-C--:B------:R-:W-:Y:S01]  /*cf9d0*/  IADD3 R65, P4, R65, R252.reuse, RZ ;  /* 0x000000fc41417210 */ /* 0x080fe20007f9e0ff */
[----:B-1----:R-:W-:Y:S01]  /*cf9e0*/  IMAD.MOV.U32 R136, RZ, RZ, R175 ;  /* 0x000000ffff887224 */ /* 0x002fe200078e00af */
[----:B------:R-:W-:Y:S01]  /*cf9f0*/  STL [R1+0x2024], R175 ;  /* 0x002024af01007387 */ /* 0x000fe20000100800 */
[----:B------:R-:W-:Y:S02]  /*cfa00*/  IMAD.MOV.U32 R137, RZ, RZ, R186 ;  /* 0x000000ffff897224 */ /* 0x000fe400078e00ba */
[----:B------:R1:W-:Y:S02]  /*cfa10*/  STL [R1+0x202c], R64 ;  /* 0x00202c4001007387 */ /* 0x0003e40000100800 */
[----:B------:R-:W-:Y:S01]  /*cfa20*/  STL [R1+0x2020], R186 ;  /* 0x002020ba01007387 */ /* 0x000fe20000100800 */
[----:B------:R-:W-:Y:S04]  /*cfa30*/  STL [R1+0x2034], R65 ;  /* 0x0020344101007387 */ /* 0x000fe80000100800 */
[----:B------:R3:W-:Y:S01]  /*cfa40*/  LDGSTS.E [R132+0x2c000], [R136.64], P5 ;  /* 0x2c00000088847fae */ /* 0x0007e2000a921844 */
[----:B----4-:R-:W-:Y:S01]  /*cfa50*/  HMMA.1688.F32.TF32 R240, R232, R68, R236 ;  /* 0x00000044e8f0723c */ /* 0x010fe200000810ec */
[----:B--2---:R-:W-:Y:S01]  /*cfa60*/  IMAD.X R173, R173, 0x1, R0, P1 ;  /* 0x00000001adad7824 */ /* 0x004fe200008e0600 */
[----:B------:R-:W-:-:S02]  /*cfa70*/  IADD3 R133, P1, R133, R252, RZ ;  /* 0x000000fc85857210 */ /* 0x000fc40007f3e0ff */
[-C--:B------:R-:W-:Y:S01]  /*cfa80*/  IADD3.X R166, R166, R0.reuse, RZ, P4, !PT ;  /* 0x00000000a6a67210 */ /* 0x080fe200027fe4ff */
[----:B---3--:R-:W-:Y:S02]  /*cfa90*/  IMAD.MOV.U32 R136, RZ, RZ, R64 ;  /* 0x000000ffff887224 */ /* 0x008fe400078e0040 */
[----:B------:R-:W-:Y:S01]  /*cfaa0*/  IMAD.MOV.U32 R137, RZ, RZ, R173 ;  /* 0x000000ffff897224 */ /* 0x000fe200078e00ad */
[----:B------:R2:W-:Y:S01]  /*cfab0*/  STL [R1+0x2028], R173 ;  /* 0x002028ad01007387 */ /* 0x0005e20000100800 */
[----:B------:R-:W-:Y:S02]  /*cfac0*/  STL [R1+0x203c], R133 ;  /* 0x00203c8501007387 */ /* 0x000fe40000100800 */
[----:B------:R-:W-:Y:S02]  /*cfad0*/  STL [R1+0x2030], R166 ;  /* 0x002030a601007387 */ /* 0x000fe40000100800 */
[----:B-1----:R-:W3:Y:S01]  /*cfae0*/  LDL.LU R64, [R1+0x20a4] ;  /* 0x0020a40001407983 */ /* 0x002ee20000300800 */
[----:B------:R-:W4:Y:S04]  /*cfaf0*/  LDL.LU R235, [R1+0x20ac] ;  /* 0x0020ac0001eb7983 */ /* 0x000f280000300800 */
[----:B------:R1:W-:Y:S01]  /*cfb00*/  LDGSTS.E [R132+0x2c200], [R136.64], P5 ;  /* 0x2c20000088847fae */ /* 0x0003e2000a921844 */
[----:B------:R-:W-:-:S05]  /*cfb10*/  IADD3.X R164, R164, R0, RZ, P1, !PT ;  /* 0x00000000a4a47210 */ /* 0x000fca0000ffe4ff */
[----:B------:R5:W-:Y:S01]  /*cfb20*/  STL [R1+0x2038], R164 ;  /* 0x002038a401007387 */ /* 0x000be20000100800 */
[----:B--2---:R-:W2:Y:S01]  /*cfb30*/  LDL.LU R173, [R1+0x20b4] ;  /* 0x0020b40001ad7983 */ /* 0x004ea20000300800 */
[----:B-1----:R-:W-:Y:S02]  /*cfb40*/  MOV R136, R65 ;  /* 0x0000004100887202 */ /* 0x002fe40000000f00 */
[----:B------:R-:W2:Y:S01]  /*cfb50*/  LDL.LU R65, [R1+0x20a0] ;  /* 0x0020a00001417983 */ /* 0x000ea20000300800 */
[----:B------:R-:W2:Y:S02]  /*cfb60*/  LDL.LU R236, [R1+0x20a8] ;  /* 0x0020a80001ec7983 */ /* 0x000ea40000300800 */
[----:B------:R-:W2:Y:S02]  /*cfb70*/  LDL.LU R234, [R1+0x20b0] ;  /* 0x0020b00001ea7983 */ /* 0x000ea40000300800 */
[----:B------:R-:W2:Y:S01]  /*cfb80*/  LDL.LU R233, [R1+0x20b8] ;  /* 0x0020b80001e97983 */ /* 0x000ea20000300800 */
[----:B------:R-:W2:Y:S01]  /*cfb90*/  LDL.LU R232, [R1+0x20bc] ;  /* 0x0020bc0001e87983 */ /* 0x000ea20000300800 */
[----:B------:R-:W2:Y:S02]  /*cfba0*/  LDL.LU R186, [R1+0x2120] ;  /* 0x0021200001ba7983 */ /* 0x000ea40000300800 */
[----:B------:R-:W2:Y:S02]  /*cfbb0*/  LDL.LU R175, [R1+0x2124] ;  /* 0x0021240001af7983 */ /* 0x000ea40000300800 */
[----:B------:R-:W-:Y:S01]  /*cfbc0*/  IMAD.MOV.U32 R137, RZ, RZ, R166 ;  /* 0x000000ffff897224 */ /* 0x000fe200078e00a6 */
[----:B------:R-:W-:-:S04]  /*cfbd0*/  ISETP.GT.AND P4, PT, R3, 0x64, PT ;  /* 0x000000640300780c */ /* 0x000fc80003f84270 */
[----:B------:R1:W-:Y:S02]  /*cfbe0*/  LDGSTS.E [R132+0x2c400], [R136.64], P5 ;  /* 0x2c40000088847fae */ /* 0x0003e4000a921844 */
[----:B-1----:R-:W-:Y:S01]  /*cfbf0*/  IMAD.MOV.U32 R136, RZ, RZ, R133 ;  /* 0x000000ffff887224 */ /* 0x002fe200078e0085 */
[----:B------:R-:W-:Y:S02]  /*cfc00*/  MOV R137, R164 ;  /* 0x000000a400897202 */ /* 0x000fe40000000f00 */
[----:B-----5:R-:W5:Y:S04]  /*cfc10*/  LDL.LU R164, [R1+0x212c] ;  /* 0x00212c0001a47983 */ /* 0x020f680000300800 */
[----:B------:R1:W-:Y:S01]  /*cfc20*/  LDGSTS.E [R132+0x2c600], [R136.64], P5 ;  /* 0x2c60000088847fae */ /* 0x0003e2000a921844 */
[----:B------:R-:W-:-:S04]  /*cfc30*/  ISETP.GT.AND P5, PT, R3, 0x68, PT ;  /* 0x000000680300780c */ /* 0x000fc80003fa4270 */
[----:B------:R-:W-:Y:S02]  /*cfc40*/  SEL R133, RZ, 0x4, !P5 ;  /* 0x00000004ff857807 */ /* 0x000fe40006800000 */
[----:B-1----:R-:W-:-:S04]  /*cfc50*/  SEL R136, RZ, 0x4, !P4 ;  /* 0x00000004ff887807 */ /* 0x002fc80006000000 */
[----:B------:R-:W-:-:S04]  /*cfc60*/  SEL R136, R136, RZ, !P0 ;  /* 0x000000ff88887207 */ /* 0x000fc80004000000 */
[----:B------:R-:W-:Y:S02]  /*cfc70*/  ISETP.NE.U32.AND P5, PT, R136, RZ, PT ;  /* 0x000000ff8800720c */ /* 0x000fe40003fa5070 */
[----:B------:R-:W-:Y:S02]  /*cfc80*/  SEL R133, R133, RZ, !P0 ;  /* 0x000000ff85857207 */ /* 0x000fe40004000000 */
[-C--:B---3--:R-:W-:Y:S02]  /*cfc90*/  IADD3 R64, P1, R64, R252.reuse, RZ ;  /* 0x000000fc40407210 */ /* 0x088fe40007f3e0ff */
[----:B----4-:R-:W-:-:S03]  /*cfca0*/  IADD3 R235, P6, R235, R252, RZ ;  /* 0x000000fcebeb7210 */ /* 0x010fc60007fde0ff */
[----:B------:R-:W-:Y:S02]  /*cfcb0*/  STL [R1+0x20a4], R64 ;  /* 0x0020a44001007387 */ /* 0x000fe40000100800 */
[----:B------:R-:W-:Y:S02]  /*cfcc0*/  STL [R1+0x20ac], R235 ;  /* 0x0020aceb01007387 */ /* 0x000fe40000100800 */
[----:B------:R-:W-:Y:S01]  /*cfcd0*/  IMAD.MOV.U32 R136, RZ, RZ, R64 ;  /* 0x000000ffff887224 */ /* 0x000fe200078e0040 */
[----:B--2---:R-:W-:Y:S01]  /*cfce0*/  IADD3 R173, P4, R173, R252, RZ ;  /* 0x000000fcadad7210 */ /* 0x004fe20007f9e0ff */
[--C-:B------:R-:W-:Y:S02]  /*cfcf0*/  IMAD.X R65, R65, 0x1, R0.reuse, P1 ;  /* 0x0000000141417824 */ /* 0x100fe400008e0600 */
[----:B------:R-:W-:Y:S01]  /*cfd00*/  IMAD.X R236, R236, 0x1, R0, P6 ;  /* 0x00000001ecec7824 */ /* 0x000fe200030e0600 */
[----:B------:R-:W-:Y:S01]  /*cfd10*/  IADD3.X R234, R234, R0, RZ, P4, !PT ;  /* 0x00000000eaea7210 */ /* 0x000fe200027fe4ff */
[----:B------:R-:W-:Y:S01]  /*cfd20*/  STL [R1+0x20b4], R173 ;  /* 0x0020b4ad01007387 */ /* 0x000fe20000100800 */
[----:B------:R1:W-:Y:S02]  /*cfd30*/  STL [R1+0x20a0], R65 ;  /* 0x0020a04101007387 */ /* 0x0003e40000100800 */
[----:B------:R-:W-:-:S02]  /*cfd40*/  IMAD.MOV.U32 R137, RZ, RZ, R65 ;  /* 0x000000ffff897224 */ /* 0x000fc400078e0041 */
[----:B------:R-:W-:Y:S01]  /*cfd50*/  STL [R1+0x20a8], R236 ;  /* 0x0020a8ec01007387 */ /* 0x000fe20000100800 */
[----:B------:R-:W-:Y:S01]  /*cfd60*/  IADD3 R232, P4, R232, R252, RZ ;  /* 0x000000fce8e87210 */ /* 0x000fe20007f9e0ff */
[----:B------:R-:W2:Y:S01]  /*cfd70*/  LDL.LU R166, [R1+0x2128] ;  /* 0x0021280001a67983 */ /* 0x000ea20000300800 */
[----:B------:R-:W-:Y:S03]  /*cfd80*/  STL [R1+0x20b0], R234 ;  /* 0x0020b0ea01007387 */ /* 0x000fe60000100800 */
[----:B------:R3:W-:Y:S01]  /*cfd90*/  LDGSTS.E [R132+0x2e000], [R136.64], P2 ;  /* 0x2e00000088847fae */ /* 0x0007e20009121844 */
[----:B------:R-:W-:-:S03]  /*cfda0*/  IADD3.X R233, R233, R0, RZ, P4, !PT ;  /* 0x00000000e9e97210 */ /* 0x000fc600027fe4ff */
[----:B-1----:R-:W4:Y:S01]  /*cfdb0*/  LDL.LU R65, [R1+0x2134] ;  /* 0x0021340001417983 */ /* 0x002f220000300800 */
[----:B------:R-:W-:Y:S01]  /*cfdc0*/  STL [R1+0x20bc], R232 ;  /* 0x0020bce801007387 */ /* 0x000fe20000100800 */
[----:B------:R-:W-:Y:S02]  /*cfdd0*/  IADD3 R175, P4, R175, R252, RZ ;  /* 0x000000fcafaf7210 */ /* 0x000fe40007f9e0ff */
[----:B------:R-:W-:Y:S01]  /*cfde0*/  ISETP.NE.U32.AND P1, PT, R133, RZ, PT ;  /* 0x000000ff8500720c */ /* 0x000fe20003f25070 */
[----:B------:R-:W4:Y:S01]  /*cfdf0*/  LDL.LU R64, [R1+0x213c] ;  /* 0x00213c0001407983 */ /* 0x000f220000300800 */
[----:B------:R-:W4:Y:S02]  /*cfe00*/  LDL.LU R133, [R1+0x2130] ;  /* 0x0021300001857983 */ /* 0x000f240000300800 */
[----:B---3--:R-:W-:Y:S02]  /*cfe10*/  IMAD.MOV.U32 R136, RZ, RZ, R235 ;  /* 0x000000ffff887224 */ /* 0x008fe400078e00eb */
[----:B------:R-:W-:Y:S01]  /*cfe20*/  IMAD.MOV.U32 R137, RZ, RZ, R236 ;  /* 0x000000ffff897224 */ /* 0x000fe200078e00ec */
[----:B------:R-:W-:Y:S01]  /*cfe30*/  STL [R1+0x20b8], R233 ;  /* 0x0020b8e901007387 */ /* 0x000fe20000100800 */
[----:B------:R-:W-:Y:S03]  /*cfe40*/  STL [R1+0x2124], R175 ;  /* 0x002124af01007387 */ /* 0x000fe60000100800 */
[----:B------:R1:W-:Y:S02]  /*cfe50*/  LDGSTS.E [R132+0x2e200], [R136.64], P2 ;  /* 0x2e20000088847fae */ /* 0x0003e40009121844 */
[----:B-1----:R-:W-:-:S02]  /*cfe60*/  MOV R136, R173 ;  /* 0x000000ad00887202 */ /* 0x002fc40000000f00 */
[----:B------:R-:W3:Y:S01]  /*cfe70*/  LDL.LU R173, [R1+0x2138] ;  /* 0x0021380001ad7983 */ /* 0x000ee20000300800 */
[----:B------:R-:W-:Y:S02]  /*cfe80*/  IMAD.MOV.U32 R137, RZ, RZ, R234 ;  /* 0x000000ffff897224 */ /* 0x000fe400078e00ea */
[----:B------:R-:W-:Y:S01]  /*cfe90*/  IMAD.X R186, R186, 0x1, R0, P4 ;  /* 0x00000001baba7824 */ /* 0x000fe200020e0600 */
[----:B-----5:R-:W-:Y:S02]  /*cfea0*/  IADD3 R164, P4, R164, R252, RZ ;  /* 0x000000fca4a47210 */ /* 0x020fe40007f9e0ff */
[----:B------:R1:W-:Y:S04]  /*cfeb0*/  LDGSTS.E [R132+0x2e400], [R136.64], P2 ;  /* 0x2e40000088847fae */ /* 0x0003e80009121844 */
[----:B------:R-:W-:Y:S01]  /*cfec0*/  STL [R1+0x2120], R186 ;  /* 0x002120ba01007387 */ /* 0x000fe20000100800 */
[----:B------:R-:W-:Y:S01]  /*cfed0*/  STL [R1+0x212c], R164 ;  /* 0x00212ca401007387 */ /* 0x000fe20000100800 */
[----:B-1----:R-:W-:Y:S01]  /*cfee0*/  MOV R136, R232 ;  /* 0x000000e800887202 */ /* 0x002fe20000000f00 */
[----:B------:R-:W-:-:S05]  /*cfef0*/  IMAD.MOV.U32 R137, RZ, RZ, R233 ;  /* 0x000000ffff897224 */ /* 0x000fca00078e00e9 */
[----:B------:R1:W-:Y:S02]  /*cff00*/  LDGSTS.E [R132+0x2e600], [R136.64], P2 ;  /* 0x2e60000088847fae */ /* 0x0003e40009121844 */
[----:B-1----:R-:W-:Y:S01]  /*cff10*/  MOV R136, R175 ;  /* 0x000000af00887202 */ /* 0x002fe20000000f00 */
[----:B------:R-:W-:-:S05]  /*cff20*/  IMAD.MOV.U32 R137, RZ, RZ, R186 ;  /* 0x000000ffff897224 */ /* 0x000fca00078e00ba */
[----:B------:R1:W-:Y:S02]  /*cff30*/  LDGSTS.E [R132+0x30000], [R136.64], P3 ;  /* 0x3000000088847fae */ /* 0x0003e40009921844 */
[----:B-1----:R-:W-:Y:S01]  /*cff40*/  MOV R136, R164 ;  /* 0x000000a400887202 */ /* 0x002fe20000000f00 */
[----:B--2---:R-:W-:Y:S01]  /*cff50*/  IMAD.X R166, R166, 0x1, R0, P4 ;  /* 0x00000001a6a67824 */ /* 0x004fe200020e0600 */
[----:B----4-:R-:W-:-:S03]  /*cff60*/  IADD3 R65, P2, R65, R252, RZ ;  /* 0x000000fc41417210 */ /* 0x010fc60007f5e0ff */
[----:B------:R-:W-:Y:S01]  /*cff70*/  IMAD.MOV.U32 R137, RZ, RZ, R166 ;  /* 0x000000ffff897224 */ /* 0x000fe200078e00a6 */
[----:B------:R-:W-:Y:S01]  /*cff80*/  IADD3 R64, P4, R64, R252, RZ ;  /* 0x000000fc40407210 */ /* 0x000fe20007f9e0ff */
[----:B------:R-:W-:Y:S01]  /*cff90*/  STL [R1+0x2134], R65 ;  /* 0x0021344101007387 */ /* 0x000fe20000100800 */
[----:B------:R-:W-:Y:S02]  /*cffa0*/  IMAD.X R133, R133, 0x1, R0, P2 ;  /* 0x0000000185857824 */ /* 0x000fe400010e0600 */
[----:B------:R1:W-:Y:S01]  /*cffb0*/  STL [R1+0x2128], R166 ;  /* 0x002128a601007387 */ /* 0x0003e20000100800 */
[----:B------:R2:W-:Y:S04]  /*cffc0*/  LDGSTS.E [R132+0x30200], [R136.64], P3 ;  /* 0x3020000088847fae */ /* 0x0005e80009921844 */
[----:B-1----:R-:W4:Y:S01]  /*cffd0*/  LDL.LU R166, [R1+0x21a4] ;  /* 0x0021a40001a67983 */ /* 0x002f220000300800 */
[----:B------:R-:W-:Y:S02]  /*cffe0*/  STL [R1+0x213c], R64 ;  /* 0x00213c4001007387 */ /* 0x000fe40000100800 */
[----:B------:R-:W-:Y:S02]  /*cfff0*/  STL [R1+0x2130], R133 ;  /* 0x0021308501007387 */ /* 0x000fe40000100800 */
[----:B------:R-:W5:Y:S01]  /*d0000*/  LDL.LU R186, [R1+0x21ac] ;  /* 0x0021ac0001ba7983 */ /* 0x000f620000300800 */
[----:B------:R-:W5:Y:S01]  /*d0010*/  LDL.LU R233, [R1+0x21a0] ;  /* 0x0021a00001e97983 */ /* 0x000f620000300800 */
[----:B--2---:R-:W-:Y:S01]  /*d0020*/  MOV R136, R65 ;  /* 0x0000004100887202 */ /* 0x004fe20000000f00 */
[----:B------:R-:W-:-:S02]  /*d0030*/  IMAD.MOV.U32 R137, RZ, RZ, R133 ;  /* 0x000000ffff897224 */ /* 0x000fc400078e0085 */
[----:B---3--:R-:W-:-:S03]  /*d0040*/  IMAD.X R173, R173, 0x1, R0, P4 ;  /* 0x00000001adad7824 */ /* 0x008fc600020e0600 */
[----:B------:R1:W-:Y:S04]  /*d0050*/  LDGSTS.E [R132+0x30400], [R136.64], P3 ;  /* 0x3040000088847fae */ /* 0x0003e80009921844 */
[----:B------:R2:W-:Y:S01]  /*d0060*/  STL [R1+0x2138], R173 ;  /* 0x002138ad01007387 */ /* 0x0005e20000100800 */
[----:B------:R-:W3:Y:S02]  /*d0070*/  LDL.LU R232, [R1+0x21a8] ;  /* 0x0021a80001e87983 */ /* 0x000ee40000300800 */
[----:B------:R-:W3:Y:S02]  /*d0080*/  LDL.LU R164, [R1+0x21b4] ;  /* 0x0021b40001a47983 */ /* 0x000ee40000300800 */
[----:B------:R-:W3:Y:S01]  /*d0090*/  LDL.LU R65, [R1+0x21bc] ;  /* 0x0021bc0001417983 */ /* 0x000ee20000300800 */
[----:B-1----:R-:W-:-:S02]  /*d00a0*/  MOV R137, R173 ;  /* 0x000000ad00897202 */ /* 0x002fc40000000f00 */
[----:B--2---:R-:W2:Y:S01]  /*d00b0*/  LDL.LU R173, [R1+0x21b0] ;  /* 0x0021b00001ad7983 */ /* 0x004ea20000300800 */
[----:B------:R-:W2:Y:S02]  /*d00c0*/  LDL.LU R175, [R1+0x21b8] ;  /* 0x0021b80001af7983 */ /* 0x000ea40000300800 */
[----:B------:R-:W-:Y:S01]  /*d00d0*/  IMAD.MOV.U32 R136, RZ, RZ, R64 ;  /* 0x000000ffff887224 */ /* 0x000fe200078e0040 */
[C---:B------:R-:W-:Y:S01]  /*d00e0*/  ISETP.GT.AND P2, PT, R3.reuse, 0x6c, PT ;  /* 0x0000006c0300780c */ /* 0x040fe20003f44270 */
[----:B------:R-:W2:Y:S04]  /*d00f0*/  LDL.LU R64, [R1+0x2224] ;  /* 0x0022240001407983 */ /* 0x000ea80000300800 */
[----:B------:R1:W-:Y:S01]  /*d0100*/  LDGSTS.E [R132+0x30600], [R136.64], P3 ;  /* 0x3060000088847fae */ /* 0x0003e20009921844 */
[----:B------:R-:W-:-:S02]  /*d0110*/  ISETP.GT.AND P3, PT, R3, 0x70, PT ;  /* 0x000000700300780c */ /* 0x000fc40003f64270 */
[----:B------:R-:W-:-:S04]  /*d0120*/  SEL R133, RZ, 0x4, !P2 ;  /* 0x00000004ff857807 */ /* 0x000fc80005000000 */
[----:B------:R-:W-:Y:S02]  /*d0130*/  SEL R133, R133, RZ, !P0 ;  /* 0x000000ff85857207 */ /* 0x000fe40004000000 */
[----:B-1----:R-:W-:Y:S02]  /*d0140*/  SEL R136, RZ, 0x4, !P3 ;  /* 0x00000004ff887807 */ /* 0x002fe40005800000 */
[----:B------:R-:W-:Y:S02]  /*d0150*/  ISETP.NE.U32.AND P3, PT, R133, RZ, PT ;  /* 0x000000ff8500720c */ /* 0x000fe40003f65070 */
[----:B------:R-:W-:Y:S02]  /*d0160*/  SEL R133, R136, RZ, !P0 ;  /* 0x000000ff88857207 */ /* 0x000fe40004000000 */
[-C--:B----4-:R-:W-:Y:S02]  /*d0170*/  IADD3 R166, P4, R166, R252.reuse, RZ ;  /* 0x000000fca6a67210 */ /* 0x090fe40007f9e0ff */
[----:B-----5:R-:W-:-:S03]  /*d0180*/  IADD3 R186, P2, R186, R252, RZ ;  /* 0x000000fcbaba7210 */ /* 0x020fc60007f5e0ff */
[----:B------:R-:W-:Y:S02]  /*d0190*/  IMAD.X R233, R233, 0x1, R0, P4 ;  /* 0x00000001e9e97824 */ /* 0x000fe400020e0600 */
[----:B------:R-:W-:Y:S02]  /*d01a0*/  IMAD.MOV.U32 R136, RZ, RZ, R166 ;  /* 0x000000ffff887224 */ /* 0x000fe400078e00a6 */
[----:B------:R-:W-:Y:S01]  /*d01b0*/  IMAD.MOV.U32 R137, RZ, RZ, R233 ;  /* 0x000000ffff897224 */ /* 0x000fe200078e00e9 */
[----:B------:R1:W-:Y:S01]  /*d01c0*/  STL [R1+0x21a4], R166 ;  /* 0x0021a4a601007387 */ /* 0x0003e20000100800 */
[----:B------:R-:W-:Y:S02]  /*d01d0*/  STL [R1+0x21ac], R186 ;  /* 0x0021acba01007387 */ /* 0x000fe40000100800 */
[----:B------:R-:W-:Y:S01]  /*d01e0*/  STL [R1+0x21a0], R233 ;  /* 0x0021a0e901007387 */ /* 0x000fe20000100800 */
[----:B------:R4:W-:Y:S01]  /*d01f0*/  LDGSTS.E [R132+0x32000], [R136.64], P5 ;  /* 0x3200000088847fae */ /* 0x0009e2000a921844 */
[-C--:B---3--:R-:W-:Y:S01]  /*d0200*/  IADD3 R164, P4, R164, R252.reuse, RZ ;  /* 0x000000fca4a47210 */ /* 0x088fe20007f9e0ff */
[----:B------:R-:W-:Y:S01]  /*d0210*/  IMAD.X R232, R232, 0x1, R0, P2 ;  /* 0x00000001e8e87824 */ /* 0x000fe200010e0600 */
[----:B------:R-:W-:-:S03]  /*d0220*/  IADD3 R65, P6, R65, R252, RZ ;  /* 0x000000fc41417210 */ /* 0x000fc60007fde0ff */
[----:B------:R3:W-:Y:S01]  /*d0230*/  STL [R1+0x21b4], R164 ;  /* 0x0021b4a401007387 */ /* 0x0007e20000100800 */
[-C--:B--2---:R-:W-:Y:S02]  /*d0240*/  IADD3.X R173, R173, R0.reuse, RZ, P4, !PT ;  /* 0x00000000adad7210 */ /* 0x084fe400027fe4ff */
[----:B------:R-:W-:Y:S01]  /*d0250*/  IADD3.X R175, R175, R0, RZ, P6, !PT ;  /* 0x00000000afaf7210 */ /* 0x000fe200037fe4ff */
[----:B----4-:R-:W-:Y:S02]  /*d0260*/  IMAD.MOV.U32 R136, RZ, RZ, R186 ;  /* 0x000000ffff887224 */ /* 0x010fe400078e00ba */
[----:B------:R-:W-:Y:S01]  /*d0270*/  IMAD.MOV.U32 R137, RZ, RZ, R232 ;  /* 0x000000ffff897224 */ /* 0x000fe200078e00e8 */
[----:B------:R-:W-:Y:S01]  /*d0280*/  STL [R1+0x21a8], R232 ;  /* 0x0021a8e801007387 */ /* 0x000fe20000100800 */
[----:B------:R-:W-:Y:S02]  /*d0290*/  STL [R1+0x21bc], R65 ;  /* 0x0021bc4101007387 */ /* 0x000fe40000100800 */
[----:B------:R2:W-:Y:S02]  /*d02a0*/  STL [R1+0x21b0], R173 ;  /* 0x0021b0ad01007387 */ /* 0x0005e40000100800 */
[----:B-1----:R-:W4:Y:S01]  /*d02b0*/  LDL.LU R166, [R1+0x222c] ;  /* 0x00222c0001a67983 */ /* 0x002f220000300800 */
[----:B------:R1:W-:Y:S04]  /*d02c0*/  STL [R1+0x21b8], R175 ;  /* 0x0021b8af01007387 */ /* 0x0003e80000100800 */
[----:B------:R5:W-:Y:S01]  /*d02d0*/  LDGSTS.E [R132+0x32200], [R136.64], P5 ;  /* 0x3220000088847fae */ /* 0x000be2000a921844 */
[----:B------:R-:W4:Y:S01]  /*d02e0*/  LDL.LU R238, [R1+0x2234] ;  /* 0x0022340001ee7983 */ /* 0x000f220000300800 */
[----:B-----5:R-:W-:Y:S01]  /*d02f0*/  MOV R136, R164 ;  /* 0x000000a400887202 */ /* 0x020fe20000000f00 */
[----:B------:R-:W-:Y:S01]  /*d0300*/  IMAD.MOV.U32 R137, RZ, RZ, R173 ;  /* 0x000000ffff897224 */ /* 0x000fe200078e00ad */
[----:B---3--:R-:W3:Y:S01]  /*d0310*/  LDL.LU R164, [R1+0x2220] ;  /* 0x0022200001a47983 */ /* 0x008ee20000300800 */
[----:B--2---:R-:W2:Y:S02]  /*d0320*/  LDL.LU R173, [R1+0x2228] ;  /* 0x0022280001ad7983 */ /* 0x004ea40000300800 */
[----:B------:R-:W5:Y:S02]  /*d0330*/  LDL.LU R239, [R1+0x2230] ;  /* 0x0022300001ef7983 */ /* 0x000f640000300800 */
[----:B------:R-:W5:Y:S01]  /*d0340*/  LDL.LU R236, [R1+0x223c] ;  /* 0x00223c0001ec7983 */ /* 0x000f620000300800 */
[----:B------:R-:W-:Y:S01]  /*d0350*/  ISETP.GT.AND P4, PT, R3, 0x74, PT ;  /* 0x000000740300780c */ /* 0x000fe20003f84270 */
[----:B------:R1:W-:Y:S01]  /*d0360*/  LDGSTS.E [R132+0x32400], [R136.64], P5 ;  /* 0x3240000088847fae */ /* 0x0003e2000a921844 */
[----:B------:R-:W-:-:S03]  /*d0370*/  ISETP.NE.U32.AND P2, PT, R133, RZ, PT ;  /* 0x000000ff8500720c */ /* 0x000fc60003f45070 */
[----:B------:R-:W5:Y:S01]  /*d0380*/  LDL.LU R237, [R1+0x2238] ;  /* 0x0022380001ed7983 */ /* 0x000f620000300800 */
[----:B------:R-:W-:Y:S01]  /*d0390*/  SEL R133, RZ, 0x4, !P4 ;  /* 0x00000004ff857807 */ /* 0x000fe20006000000 */
[----:B------:R-:W-:Y:S02]  /*d03a0*/  IADD3 R64, P4, R64, R252, RZ ;  /* 0x000000fc40407210 */ /* 0x000fe40007f9e0ff */
[----:B-1----:R-:W-:Y:S01]  /*d03b0*/  IMAD.MOV.U32 R136, RZ, RZ, R65 ;  /* 0x000000ffff887224 */ /* 0x002fe200078e0041 */
[----:B------:R-:W-:Y:S02]  /*d03c0*/  MOV R137, R175 ;  /* 0x000000af00897202 */ /* 0x000fe40000000f00 */
[----:B------:R-:W5:Y:S04]  /*d03d0*/  LDL.LU R175, [R1+0x22a4] ;  /* 0x0022a40001af7983 */ /* 0x000f680000300800 */
[----:B------:R1:W-:Y:S01]  /*d03e0*/  LDGSTS.E [R132+0x32600], [R136.64], P5 ;  /* 0x3260000088847fae */ /* 0x0003e2000a921844 */
[----:B------:R-:W-:Y:S02]  /*d03f0*/  STL [R1+0x2224], R64 ;  /* 0x0022244001007387 */ /* 0x000fe40000100800 */
[----:B------:R-:W5:Y:S02]  /*d0400*/  LDL.LU R65, [R1+0x22ac] ;  /* 0x0022ac0001417983 */ /* 0x000f640000300800 */
[----:B-1----:R-:W-:Y:S01]  /*d0410*/  IMAD.MOV.U32 R136, RZ, RZ, R64 ;  /* 0x000000ffff887224 */ /* 0x002fe200078e0040 */
[----:B------:R-:W-:-:S02]  /*d0420*/  SEL R133, R133, RZ, !P0 ;  /* 0x000000ff85857207 */ /* 0x000fc40004000000 */
[-C--:B----4-:R-:W-:Y:S02]  /*d0430*/  IADD3 R166, P5, R166, R252.reuse, RZ ;  /* 0x000000fca6a67210 */ /* 0x090fe40007fbe0ff */
[----:B------:R-:W-:-:S03]  /*d0440*/  IADD3 R238, P6, R238, R252, RZ ;  /* 0x000000fceeee7210 */ /* 0x000fc60007fde0ff */
[----:B------:R-:W-:Y:S01]  /*d0450*/  STL [R1+0x222c], R166 ;  /* 0x00222ca601007387 */ /* 0x000fe20000100800 */
[--C-:B---3--:R-:W-:Y:S02]  /*d0460*/  IMAD.X R164, R164, 0x1, R0.reuse, P4 ;  /* 0x00000001a4a47824 */ /* 0x108fe400020e0600 */
[----:B--2---:R-:W-:Y:S01]  /*d0470*/  IMAD.X R173, R173, 0x1, R0, P5 ;  /* 0x00000001adad7824 */ /* 0x004fe200028e0600 */
[----:B-----5:R-:W-:Y:S02]  /*d0480*/  IADD3.X R239, R239, R0, RZ, P6, !PT ;  /* 0x00000000efef7210 */ /* 0x020fe400037fe4ff */
[----:B------:R-:W-:Y:S01]  /*d0490*/  IADD3 R236, P5, R236, R252, RZ ;  /* 0x000000fcecec7210 */ /* 0x000fe20007fbe0ff */
[----:B------:R1:W-:Y:S01]  /*d04a0*/  STL [R1+0x2220], R164 ;  /* 0x002220a401007387 */ /* 0x0003e20000100800 */
[----:B------:R-:W-:Y:S02]  /*d04b0*/  STL [R1+0x2234], R238 ;  /* 0x002234ee01007387 */ /* 0x000fe40000100800 */
[----:B------:R2:W-:Y:S02]  /*d04c0*/  STL [R1+0x2228], R173 ;  /* 0x002228ad01007387 */ /* 0x0005e40000100800 */
[----:B------:R-:W-:Y:S01]  /*d04d0*/  IMAD.MOV.U32 R137, RZ, RZ, R164 ;  /* 0x000000ffff897224 */ /* 0x000fe200078e00a4 */
[----:B------:R-:W3:Y:S01]  /*d04e0*/  LDL.LU R186, [R1+0x22a0] ;  /* 0x0022a00001ba7983 */ /* 0x000ee20000300800 */
[----:B------:R-:W-:Y:S03]  /*d04f0*/  STL [R1+0x2230], R239 ;  /* 0x002230ef01007387 */ /* 0x000fe60000100800 */
[----:B------:R4:W-:Y:S04]  /*d0500*/  LDGSTS.E [R132+0x34000], [R136.64], P1 ;  /* 0x3400000088847fae */ /* 0x0009e80008921844 */
[----:B-1----:R-:W5:Y:S01]  /*d0510*/  LDL.LU R164, [R1+0x22b4] ;  /* 0x0022b40001a47983 */ /* 0x002f620000300800 */
[----:B------:R-:W-:Y:S02]  /*d0520*/  STL [R1+0x223c], R236 ;  /* 0x00223cec01007387 */ /* 0x000fe40000100800 */
[----:B------:R-:W5:Y:S02]  /*d0530*/  LDL.LU R64, [R1+0x22bc] ;  /* 0x0022bc0001407983 */ /* 0x000f640000300800 */
[----:B----4-:R-:W-:-:S02]  /*d0540*/  IMAD.MOV.U32 R137, RZ, RZ, R173 ;  /* 0x000000ffff897224 */ /* 0x010fc400078e00ad */
[----:B--2---:R-:W2:Y:S01]  /*d0550*/  LDL.LU R173, [R1+0x22a8] ;  /* 0x0022a80001ad7983 */ /* 0x004ea20000300800 */
[----:B------:R-:W-:Y:S02]  /*d0560*/  MOV R136, R166 ;  /* 0x000000a600887202 */ /* 0x000fe40000000f00 */
[----:B------:R-:W4:Y:S01]  /*d0570*/  LDL.LU R166, [R1+0x22b0] ;  /* 0x0022b00001a67983 */ /* 0x000f220000300800 */
[----:B------:R-:W-:Y:S02]  /*d0580*/  ISETP.NE.U32.AND P4, PT, R133, RZ, PT ;  /* 0x000000ff8500720c */ /* 0x000fe40003f85070 */
[----:B------:R-:W4:Y:S04]  /*d0590*/  LDL.LU R133, [R1+0x22b8] ;  /* 0x0022b80001857983 */ /* 0x000f280000300800 */
[----:B------:R1:W-:Y:S01]  /*d05a0*/  LDGSTS.E [R132+0x34200], [R136.64], P1 ;  /* 0x3420000088847fae */ /* 0x0003e20008921844 */
[----:B------:R-:W-:Y:S01]  /*d05b0*/  IMAD.X R237, R237, 0x1, R0, P5 ;  /* 0x00000001eded7824 */ /* 0x000fe200028e0600 */
[----:B------:R-:W-:-:S02]  /*d05c0*/  IADD3 R175, P5, R175, R252, RZ ;  /* 0x000000fcafaf7210 */ /* 0x000fc40007fbe0ff */
[----:B-1----:R-:W-:Y:S01]  /*d05d0*/  MOV R136, R238 ;  /* 0x000000ee00887202 */ /* 0x002fe20000000f00 */
[----:B------:R-:W-:-:S05]  /*d05e0*/  IMAD.MOV.U32 R137, RZ, RZ, R239 ;  /* 0x000000ffff897224 */ /* 0x000fca00078e00ef */
[----:B------:R1:W-:Y:S02]  /*d05f0*/  LDGSTS.E [R132+0x34400], [R136.64], P1 ;  /* 0x3440000088847fae */ /* 0x0003e40008921844 */
[----:B-1----:R-:W-:Y:S01]  /*d0600*/  IMAD.MOV.U32 R136, RZ, RZ, R236 ;  /* 0x000000ffff887224 */ /* 0x002fe200078e00ec */
[----:B------:R-:W-:-:S05]  /*d0610*/  MOV R137, R237 ;  /* 0x000000ed00897202 */ /* 0x000fca0000000f00 */
[----:B------:R1:W-:Y:S01]  /*d0620*/  LDGSTS.E [R132+0x34600], [R136.64], P1 ;  /* 0x3460000088847fae */ /* 0x0003e20008921844 */
[----:B------:R-:W-:Y:S01]  /*d0630*/  IADD3 R65, P1, R65, R252, RZ ;  /* 0x000000fc41417210 */ /* 0x000fe20007f3e0ff */
[C---:B------:R-:W-:Y:S08]  /*d0640*/  HMMA.1688.F32.TF32 R232, R160.reuse, R90, R244 ;  /* 0x0000005aa0e8723c */ /* 0x040ff000000810f4 */
[C---:B------:R-:W-:Y:S08]  /*d0650*/  HMMA.1688.F32.TF32 R244, R160.reuse, R82, R188 ;  /* 0x00000052a0f4723c */ /* 0x040ff000000810bc */
[----:B------:R-:W-:Y:S01]  /*d0660*/  HMMA.1688.F32.TF32 R188, R160, R78, R168 ;  /* 0x0000004ea0bc723c */ /* 0x000fe200000810a8 */
[----:B-1----:R-:W-:Y:S01]  /*d0670*/  MOV R136, R175 ;  /* 0x000000af00887202 */ /* 0x002fe20000000f00 */
[----:B------:R-:W-:Y:S01]  /*d0680*/  STL [R1+0x2238], R237 ;  /* 0x002238ed01007387 */ /* 0x000fe20000100800 */
[----:B------:R-:W-:Y:S02]  /*d0690*/  STL [R1+0x22a4], R175 ;  /* 0x0022a4af01007387 */ /* 0x000fe40000100800 */
[----:B------:R1:W-:Y:S11]  /*d06a0*/  STL [R1+0x22ac], R65 ;  /* 0x0022ac4101007387 */ /* 0x0003f60000100800 */
[----:B------:R-:W-:Y:S08]  /*d06b0*/  @!UPT UIADD3 URZ, URZ, URZ, URZ ;  /* 0x0000003f3f3ff290 */ /* 0x000ff0000fffe03f */
[----:B------:R-:W-:Y:S02]  /*d06c0*/  IMAD.MOV.U32 R168, RZ, RZ, R188 ;  /* 0x000000ffffa87224 */ /* 0x000fe400078e00bc */
[----:B---3--:R-:W-:-:S04]  /*d06d0*/  IMAD.X R186, R186, 0x1, R0, P5 ;  /* 0x00000001baba7824 */ /* 0x008fc800028e0600 */
[----:B------:R-:W-:Y:S01]  /*d06e0*/  IMAD.MOV.U32 R137, RZ, RZ, R186 ;  /* 0x000000ffff897224 */ /* 0x000fe200078e00ba */
[----:B-----5:R-:W-:-:S04]  /*d06f0*/  IADD3 R164, P5, R164, R252, RZ ;  /* 0x000000fca4a47210 */ /* 0x020fc80007fbe0ff */
[----:B------:R3:W-:Y:S01]  /*d0700*/  LDGSTS.E [R132+0x36000], [R136.64], P3 ;  /* 0x3600000088847fae */ /* 0x0007e20009921844 */
[--C-:B--2---:R-:W-:Y:S02]  /*d0710*/  IMAD.X R173, R173, 0x1, R0.reuse, P1 ;  /* 0x00000001adad7824 */ /* 0x104fe400008e0600 */
[----:B---3--:R-:W-:Y:S02]  /*d0720*/  IMAD.MOV.U32 R136, RZ, RZ, R65 ;  /* 0x000000ffff887224 */ /* 0x008fe400078e0041 */
[----:B------:R-:W-:Y:S02]  /*d0730*/  IMAD.MOV.U32 R137, RZ, RZ, R173 ;  /* 0x000000ffff897224 */ /* 0x000fe400078e00ad */
[----:B----4-:R-:W-:Y:S01]  /*d0740*/  IMAD.X R166, R166, 0x1, R0, P5 ;  /* 0x00000001a6a67824 */ /* 0x010fe200028e0600 */
[----:B------:R-:W-:Y:S02]  /*d0750*/  IADD3 R64, P1, R64, R252, RZ ;  /* 0x000000fc40407210 */ /* 0x000fe40007f3e0ff */
[----:B------:R2:W-:Y:S02]  /*d0760*/  LDGSTS.E [R132+0x36200], [R136.64], P3 ;  /* 0x3620000088847fae */ /* 0x0005e40009921844 */
[----:B------:R-:W-:-:S02]  /*d0770*/  IADD3.X R133, R133, R0, RZ, P1, !PT ;  /* 0x0000000085857210 */ /* 0x000fc40000ffe4ff */
[----:B------:R-:W-:Y:S01]  /*d0780*/  STL [R1+0x22a0], R186 ;  /* 0x0022a0ba01007387 */ /* 0x000fe20000100800 */
[----:B------:R3:W-:Y:S02]  /*d0790*/  STL [R1+0x22b4], R164 ;  /* 0x0022b4a401007387 */ /* 0x0007e40000100800 */
[----:B------:R-:W-:Y:S02]  /*d07a0*/  STL [R1+0x22a8], R173 ;  /* 0x0022a8ad01007387 */ /* 0x000fe40000100800 */
[----:B------:R4:W-:Y:S01]  /*d07b0*/  STL [R1+0x22bc], R64 ;  /* 0x0022bc4001007387 */ /* 0x0009e20000100800 */
[----:B--2---:R-:W-:Y:S01]  /*d07c0*/  MOV R136, R164 ;  /* 0x000000a400887202 */ /* 0x004fe20000000f00 */
[----:B------:R-:W-:Y:S01]  /*d07d0*/  IMAD.MOV.U32 R137, RZ, RZ, R166 ;  /* 0x000000ffff897224 */ /* 0x000fe200078e00a6 */
[----:B------:R-:W-:Y:S01]  /*d07e0*/  STL [R1+0x22b0], R166 ;  /* 0x0022b0a601007387 */ /* 0x000fe20000100800 */
[----:B-1----:R-:W2:Y:S03]  /*d07f0*/  LDL.LU R65, [R1+0x232c] ;  /* 0x00232c0001417983 */ /* 0x002ea60000300800 */
[----:B------:R1:W-:Y:S01]  /*d0800*/  LDGSTS.E [R132+0x36400], [R136.64], P3 ;  /* 0x3640000088847fae */ /* 0x0003e20009921844 */
[----:B------:R5:W-:Y:S02]  /*d0810*/  STL [R1+0x22b8], R133 ;  /* 0x0022b88501007387 */ /* 0x000be40000100800 */
[----:B---3--:R-:W3:Y:S02]  /*d0820*/  LDL.LU R164, [R1+0x2334] ;  /* 0x0023340001a47983 */ /* 0x008ee40000300800 */
[----:B-1----:R-:W-:Y:S01]  /*d0830*/  IMAD.MOV.U32 R136, RZ, RZ, R64 ;  /* 0x000000ffff887224 */ /* 0x002fe200078e0040 */
[----:B------:R-:W-:-:S05]  /*d0840*/  MOV R137, R133 ;  /* 0x0000008500897202 */ /* 0x000fca0000000f00 */
[----:B------:R1:W-:Y:S04]  /*d0850*/  LDGSTS.E [R132+0x36600], [R136.64], P3 ;  /* 0x3660000088847fae */ /* 0x0003e80009921844 */
[----:B-1----:R-:W3:Y:S01]  /*d0860*/  LDL.LU R137, [R1+0x2324] ;  /* 0x0023240001897983 */ /* 0x002ee20000300800 */
[----:B------:R-:W3:Y:S01]  /*d0870*/  LDL.LU R188, [R1+0x2320] ;  /* 0x0023200001bc7983 */ /* 0x000ee20000300800 */
[----:B------:R-:W-:Y:S01]  /*d0880*/  HMMA.1688.F32.TF32 R60, R160, R74, R60 ;  /* 0x0000004aa03c723c */ /* 0x000fe2000008103c */
[----:B------:R-:W-:Y:S01]  /*d0890*/  ISETP.GT.AND P5, PT, R3, 0x7c, PT ;  /* 0x0000007c0300780c */ /* 0x000fe20003fa4270 */
[----:B----4-:R-:W4:Y:S03]  /*d08a0*/  LDL.LU R64, [R1+0x2328] ;  /* 0x0023280001407983 */ /* 0x010f260000300800 */
[----:B-----5:R-:W-:-:S03]  /*d08b0*/  SEL R133, RZ, 0x4, !P5 ;  /* 0x00000004ff857807 */ /* 0x020fc60006800000 */
[----:B------:R-:W-:Y:S01]  /*d08c0*/  HMMA.1688.F32.TF32 R236, R160, R86, R248 ;  /* 0x00000056a0ec723c */ /* 0x000fe200000810f8 */
[----:B------:R-:W-:Y:S11]  /*d08d0*/  SEL R133, R133, RZ, !P0 ;  /* 0x000000ff85857207 */ /* 0x000ff60004000000 */
[----:B------:R-:W-:Y:S04]  /*d08e0*/  @!UPT UIADD3 URZ, URZ, URZ, URZ ;  /* 0x0000003f3f3ff290 */ /* 0x000fe8000fffe03f */
[----:B------:R-:W-:Y:S02]  /*d08f0*/  IMAD.MOV.U32 R170, RZ, RZ, R62 ;  /* 0x000000ffffaa7224 */ /* 0x000fe400078e003e */
[----:B------:R-:W-:Y:S02]  /*d0900*/  IMAD.MOV.U32 R169, RZ, RZ, R63 ;  /* 0x000000ffffa97224 */ /* 0x000fe400078e003f */
[----:B------:R-:W-:Y:S01]  /*d0910*/  IMAD.MOV.U32 R173, RZ, RZ, R60 ;  /* 0x000000ffffad7224 */ /* 0x000fe200078e003c */
[----:B------:R-:W-:Y:S02]  /*d0920*/  MOV R171, R61 ;  /* 0x0000003d00ab7202 */ /* 0x000fe40000000f00 */
[-C--:B--2---:R-:W-:Y:S02]  /*d0930*/  IADD3 R65, P6, R65, R252.reuse, RZ ;  /* 0x000000fc41417210 */ /* 0x084fe40007fde0ff */
[-C--:B---3--:R-:W-:Y:S02]  /*d0940*/  IADD3 R164, P5, R164, R252.reuse, RZ ;  /* 0x000000fca4a47210 */ /* 0x088fe40007fbe0ff */
[----:B------:R-:W-:-:S05]  /*d0950*/  IADD3 R137, P1, R137, R252, RZ ;  /* 0x000000fc89897210 */ /* 0x000fca0007f3e0ff */
[----:B------:R-:W-:Y:S01]  /*d0960*/  STL [R1+0x2324], R137 ;  /* 0x0023248901007387 */ /* 0x000fe20000100800 */
[----:B------:R-:W-:Y:S02]  /*d0970*/  STL [R1+0x232c], R65 ;  /* 0x00232c4101007387 */ /* 0x000fe40000100800 */
[----:B------:R-:W2:Y:S02]  /*d0980*/  LDL.LU.64 R62, [R1+0x36e8] ;  /* 0x0036e800013e7983 */ /* 0x000ea40000300a00 */
[----:B------:R-:W3:Y:S01]  /*d0990*/  LDL.LU.64 R60, [R1+0x36e0] ;  /* 0x0036e000013c7983 */ /* 0x000ee20000300a00 */
[----:B------:R-:W5:Y:S01]  /*d09a0*/  LDL.LU R166, [R1+0x2330] ;  /* 0x0023300001a67983 */ /* 0x000f620000300800 */
[----:B------:R-:W-:Y:S01]  /*d09b0*/  IADD3.X R188, R188, R0, RZ, P1, !PT ;  /* 0x00000000bcbc7210 */ /* 0x000fe20000ffe4ff */
[----:B------:R-:W-:Y:S02]  /*d09c0*/  STL [R1+0x2334], R164 ;  /* 0x002334a401007387 */ /* 0x000fe40000100800 */
[----:B------:R-:W2:Y:S01]  /*d09d0*/  LDL.LU R251, [R1+0x23ac] ;  /* 0x0023ac0001fb7983 */ /* 0x000ea20000300800 */
[----:B------:R-:W2:Y:S01]  /*d09e0*/  LDL.LU R250, [R1+0x23b4] ;  /* 0x0023b40001fa7983 */ /* 0x000ea20000300800 */
[----:B------:R-:W2:Y:S02]  /*d09f0*/  LDL.LU R249, [R1+0x23bc] ;  /* 0x0023bc0001f97983 */ /* 0x000ea40000300800 */
[----:B------:R1:W-:Y:S01]  /*d0a00*/  STL [R1+0x2320], R188 ;  /* 0x002320bc01007387 */ /* 0x0003e20000100800 */
[----:B------:R-:W-:-:S02]  /*d0a10*/  ISETP.NE.U32.AND P1, PT, R133, RZ, PT ;  /* 0x000000ff8500720c */ /* 0x000fc40003f25070 */
[----:B------:R-:W2:Y:S01]  /*d0a20*/  LDL.LU R133, [R1+0x233c] ;  /* 0x00233c0001857983 */ /* 0x000ea20000300800 */
[----:B------:R-:W-:-:S04]  /*d0a30*/  ISETP.GT.AND P3, PT, R3, 0x78, PT ;  /* 0x000000780300780c */ /* 0x000fc80003f64270 */
[----:B------:R-:W-:Y:S01]  /*d0a40*/  SEL R136, RZ, 0x4, !P3 ;  /* 0x00000004ff887807 */ /* 0x000fe20005800000 */
[----:B----4-:R-:W-:-:S03]  /*d0a50*/  IMAD.X R64, R64, 0x1, R0, P6 ;  /* 0x0000000140407824 */ /* 0x010fc600030e0600 */
[----:B------:R-:W-:Y:S01]  /*d0a60*/  SEL R136, R136, RZ, !P0 ;  /* 0x000000ff88887207 */ /* 0x000fe20004000000 */
[----:B------:R-:W-:Y:S01]  /*d0a70*/  IMAD.MOV.U32 R248, RZ, RZ, R189 ;  /* 0x000000fffff87224 */ /* 0x000fe200078e00bd */
[----:B------:R-:W-:Y:S01]  /*d0a80*/  MOV R175, R190 ;  /* 0x000000be00af7202 */ /* 0x000fe20000000f00 */
[----:B------:R-:W-:Y:S01]  /*d0a90*/  IMAD.MOV.U32 R186, RZ, RZ, R191 ;  /* 0x000000ffffba7224 */ /* 0x000fe200078e00bf */
[----:B------:R-:W-:Y:S01]  /*d0aa0*/  ISETP.NE.U32.AND P3, PT, R136, RZ, PT ;  /* 0x000000ff8800720c */ /* 0x000fe20003f65070 */
[----:B------:R-:W-:Y:S01]  /*d0ab0*/  IMAD.MOV.U32 R136, RZ, RZ, R188 ;  /* 0x000000ffff887224 */ /* 0x000fe200078e00bc */
        /* <DEDUP_REMOVED lines=10> */
[----:B-1----:R-:W-:Y:S01]  /*d0b60*/  HMMA.1688.F32.TF32 R188, R160, R70, R240 ;  /* 0x00000046a0bc723c */ /* 0x002fe200000810f0 */
[----:B------:R1:W-:Y:S06]  /*d0b70*/  STL [R1+0x2328], R64 ;  /* 0x0023284001007387 */ /* 0x0003ec0000100800 */
[----:B------:R-:W-:-:S02]  /*d0b80*/  IMAD.MOV.U32 R160, RZ, RZ, R64 ;  /* 0x000000ffffa07224 */ /* 0x000fc400078e0040 */
[----:B------:R-:W-:Y:S01]  /*d0b90*/  IMAD.MOV.U32 R162, RZ, RZ, R65 ;  /* 0x000000ffffa27224 */ /* 0x000fe200078e0041 */
[----:B-1----:R-:W4:Y:S01]  /*d0ba0*/  LDL.LU R64, [R1+0x36dc] ;  /* 0x0036dc0001407983 */ /* 0x002f220000300800 */
[----:B------:R-:W-:Y:S01]  /*d0bb0*/  IMAD.MOV.U32 R163, RZ, RZ, R164 ;  /* 0x000000ffffa37224 */ /* 0x000fe200078e00a4 */
[----:B-----5:R-:W-:-:S05]  /*d0bc0*/  IADD3.X R166, R166, R0, RZ, P5, !PT ;  /* 0x00000000a6a67210 */ /* 0x020fca0002ffe4ff */
[----:B------:R1:W-:Y:S01]  /*d0bd0*/  STL [R1+0x2330], R166 ;  /* 0x002330a601007387 */ /* 0x0003e20000100800 */
[----:B------:R-:W4:Y:S01]  /*d0be0*/  LDL.LU R65, [R1+0x36d8] ;  /* 0x0036d80001417983 */ /* 0x000f220000300800 */
[----:B--2---:R-:W-:Y:S02]  /*d0bf0*/  IADD3 R133, P5, R133, R252, RZ ;  /* 0x000000fc85857210 */ /* 0x004fe40007fbe0ff */
[----:B------:R-:W-:-:S03]  /*d0c00*/  MOV R161, R166 ;  /* 0x000000a600a17202 */ /* 0x000fc60000000f00 */
[----:B------:R2:W-:Y:S01]  /*d0c10*/  STL [R1+0x233c], R133 ;  /* 0x00233c8501007387 */ /* 0x0005e20000100800 */
[----:B-1----:R-:W4:Y:S02]  /*d0c20*/  LDL.LU R166, [R1+0x36d4] ;  /* 0x0036d40001a67983 */ /* 0x002f240000300800 */
[----:B------:R-:W4:Y:S02]  /*d0c30*/  LDL.LU R164, [R1+0x36d0] ;  /* 0x0036d00001a47983 */ /* 0x000f240000300800 */
[----:B------:R-:W5:Y:S01]  /*d0c40*/  LDL.LU R240, [R1+0x2338] ;  /* 0x0023380001f07983 */ /* 0x000f620000300800 */
[----:B------:R-:W3:Y:S01]  /*d0c50*/  LDL.LU R242, [R1+0x23a0] ;  /* 0x0023a00001f27983 */ /* 0x000ee20000300800 */
[----:B------:R-:W3:Y:S01]  /*d0c60*/  LDL.LU R243, [R1+0x23a4] ;  /* 0x0023a40001f37983 */ /* 0x000ee20000300800 */
[----:B------:R-:W-:-:S04]  /*d0c70*/  LOP3.LUT R137, R137, R136, RZ, 0x3c, !PT ;  /* 0x0000008889897212 */ /* 0x000fc800078e3cff */
[C---:B------:R-:W-:Y:S01]  /*d0c80*/  LOP3.LUT R136, R137.reuse, R136, RZ, 0x3c, !PT ;  /* 0x0000008889887212 */ /* 0x040fe200078e3cff */
[----:B------:R-:W-:Y:S02]  /*d0c90*/  IMAD.MOV.U32 R241, RZ, RZ, R133 ;  /* 0x000000fffff17224 */ /* 0x000fe400078e0085 */
[----:B--2---:R-:W2:Y:S01]  /*d0ca0*/  LDL.LU R133, [R1+0x23a8] ;  /* 0x0023a80001857983 */ /* 0x004ea20000300800 */
[----:B------:R-:W-:-:S05]  /*d0cb0*/  LOP3.LUT R137, R137, R136, RZ, 0x3c, !PT ;  /* 0x0000008889897212 */ /* 0x000fca00078e3cff */
[----:B------:R1:W-:Y:S02]  /*d0cc0*/  LDGSTS.E [R132+0x38000], [R136.64], P2 ;  /* 0x3800000088847fae */ /* 0x0003e40009121844 */
[----:B-1----:R-:W-:Y:S02]  /*d0cd0*/  IMAD.MOV.U32 R136, RZ, RZ, R162 ;  /* 0x000000ffff887224 */ /* 0x002fe400078e00a2 */
[----:B------:R-:W4:Y:S01]  /*d0ce0*/  LDL.LU R162, [R1+0x23b0] ;  /* 0x0023b00001a27983 */ /* 0x000f220000300800 */
[----:B------:R-:W-:-:S05]  /*d0cf0*/  IMAD.MOV.U32 R137, RZ, RZ, R160 ;  /* 0x000000ffff897224 */ /* 0x000fca00078e00a0 */
[----:B------:R1:W-:Y:S01]  /*d0d00*/  LDGSTS.E [R132+0x38200], [R136.64], P2 ;  /* 0x3820000088847fae */ /* 0x0003e20009121844 */
[----:B-----5:R-:W-:-:S05]  /*d0d10*/  IADD3.X R240, R240, R0, RZ, P5, !PT ;  /* 0x00000000f0f07210 */ /* 0x020fca0002ffe4ff */
[----:B------:R-:W-:Y:S01]  /*d0d20*/  STL [R1+0x2338], R240 ;  /* 0x002338f001007387 */ /* 0x000fe20000100800 */
[----:B------:R-:W5:Y:S01]  /*d0d30*/  LDL.LU R160, [R1+0x23b8] ;  /* 0x0023b80001a07983 */ /* 0x000f620000300800 */
[----:B-1----:R-:W-:Y:S01]  /*d0d40*/  MOV R136, R163 ;  /* 0x000000a300887202 */ /* 0x002fe20000000f00 */
[----:B------:R-:W-:Y:S01]  /*d0d50*/  IMAD.MOV.U32 R137, RZ, RZ, R161 ;  /* 0x000000ffff897224 */ /* 0x000fe200078e00a1 */
[----:B---3--:R-:W-:-:S04]  /*d0d60*/  IADD3 R243, P5, R243, R252, RZ ;  /* 0x000000fcf3f37210 */ /* 0x008fc80007fbe0ff */
[----:B------:R1:W-:Y:S01]  /*d0d70*/  LDGSTS.E [R132+0x38400], [R136.64], P2 ;  /* 0x3840000088847fae */ /* 0x0003e20009121844 */
[----:B------:R-:W-:Y:S01]  /*d0d80*/  IMAD.X R242, R242, 0x1, R0, P5 ;  /* 0x00000001f2f27824 */ /* 0x000fe200028e0600 */
[----:B------:R-:W-:Y:S02]  /*d0d90*/  IADD3 R251, P5, R251, R252, RZ ;  /* 0x000000fcfbfb7210 */ /* 0x000fe40007fbe0ff */
[----:B-1----:R-:W-:Y:S01]  /*d0da0*/  MOV R136, R241 ;  /* 0x000000f100887202 */ /* 0x002fe20000000f00 */
[----:B------:R-:W-:Y:S02]  /*d0db0*/  IMAD.MOV.U32 R137, RZ, RZ, R240 ;  /* 0x000000ffff897224 */ /* 0x000fe400078e00f0 */
[----:B--2---:R-:W-:-:S03]  /*d0dc0*/  IMAD.X R133, R133, 0x1, R0, P5 ;  /* 0x0000000185857824 */ /* 0x004fc600028e0600 */
[----:B------:R1:W-:Y:S01]  /*d0dd0*/  LDGSTS.E [R132+0x38600], [R136.64], P2 ;  /* 0x3860000088847fae */ /* 0x0003e20009121844 */
[-C--:B------:R-:W-:Y:S02]  /*d0de0*/  IADD3 R250, P2, R250, R252.reuse, RZ ;  /* 0x000000fcfafa7210 */ /* 0x080fe40007f5e0ff */
[----:B------:R-:W-:Y:S01]  /*d0df0*/  IADD3 R249, P5, R249, R252, RZ ;  /* 0x000000fcf9f97210 */ /* 0x000fe20007fbe0ff */
[----:B------:R-:W-:Y:S01]  /*d0e00*/  STL [R1+0x23a4], R243 ;  /* 0x0023a4f301007387 */ /* 0x000fe20000100800 */
[----:B-1----:R-:W-:Y:S01]  /*d0e10*/  MOV R136, R243 ;  /* 0x000000f300887202 */ /* 0x002fe20000000f00 */
[----:B------:R-:W-:Y:S02]  /*d0e20*/  IMAD.MOV.U32 R137, RZ, RZ, R242 ;  /* 0x000000ffff897224 */ /* 0x000fe400078e00f2 */
[----:B----4-:R-:W-:-:S03]  /*d0e30*/  IMAD.X R162, R162, 0x1, R0, P2 ;  /* 0x00000001a2a27824 */ /* 0x010fc600010e0600 */
[----:B------:R1:W-:Y:S04]  /*d0e40*/  LDGSTS.E [R132+0x3a000], [R136.64], P4 ;  /* 0x3a00000088847fae */ /* 0x0003e8000a121844 */
[----:B------:R-:W-:Y:S01]  /*d0e50*/  STL [R1+0x23a0], R242 ;  /* 0x0023a0f201007387 */ /* 0x000fe20000100800 */
[----:B------:R-:W-:Y:S02]  /*d0e60*/  STL [R1+0x23ac], R251 ;  /* 0x0023acfb01007387 */ /* 0x000fe40000100800 */
[----:B------:R-:W-:Y:S02]  /*d0e70*/  STL [R1+0x23b4], R250 ;  /* 0x0023b4fa01007387 */ /* 0x000fe40000100800 */
[----:B------:R-:W-:Y:S01]  /*d0e80*/  STL [R1+0x23a8], R133 ;  /* 0x0023a88501007387 */ /* 0x000fe20000100800 */
[----:B------:R-:W2:Y:S01]  /*d0e90*/  LDL.LU R161, [R1+0x2424] ;  /* 0x0024240001a17983 */ /* 0x000ea20000300800 */
[----:B-1----:R-:W-:-:S02]  /*d0ea0*/  IMAD.MOV.U32 R136, RZ, RZ, R251 ;  /* 0x000000ffff887224 */ /* 0x002fc400078e00fb */
[----:B------:R-:W-:Y:S01]  /*d0eb0*/  IMAD.MOV.U32 R137, RZ, RZ, R133 ;  /* 0x000000ffff897224 */ /* 0x000fe200078e0085 */
[----:B------:R1:W-:Y:S04]  /*d0ec0*/  STL [R1+0x23bc], R249 ;  /* 0x0023bcf901007387 */ /* 0x0003e80000100800 */
[----:B------:R3:W-:Y:S01]  /*d0ed0*/  LDGSTS.E [R132+0x3a200], [R136.64], P4 ;  /* 0x3a20000088847fae */ /* 0x0007e2000a121844 */
[----:B------:R4:W-:Y:S02]  /*d0ee0*/  STL [R1+0x23b0], R162 ;  /* 0x0023b0a201007387 */ /* 0x0009e40000100800 */
[----:B------:R-:W-:Y:S01]  /*d0ef0*/  IMAD.MOV.U32 R163, RZ, RZ, R248 ;  /* 0x000000ffffa37224 */ /* 0x000fe200078e00f8 */
[----:B---3--:R-:W-:Y:S01]  /*d0f00*/  MOV R136, R250 ;  /* 0x000000fa00887202 */ /* 0x008fe20000000f00 */
[----:B------:R-:W-:-:S05]  /*d0f10*/  IMAD.MOV.U32 R137, RZ, RZ, R162 ;  /* 0x000000ffff897224 */ /* 0x000fca00078e00a2 */
[----:B------:R3:W-:Y:S02]  /*d0f20*/  LDGSTS.E [R132+0x3a400], [R136.64], P4 ;  /* 0x3a40000088847fae */ /* 0x0007e4000a121844 */
[----:B---3--:R-:W-:Y:S02]  /*d0f30*/  IMAD.MOV.U32 R136, RZ, RZ, R249 ;  /* 0x000000ffff887224 */ /* 0x008fe400078e00f9 */
[----:B-1----:R-:W-:Y:S01]  /*d0f40*/  HMMA.1688.F32.TF32 R248, R164, R64, R192 ;  /* 0x00000040a4f8723c */ /* 0x002fe200000810c0 */
[----:B-----5:R-:W-:-:S04]  /*d0f50*/  IADD3.X R160, R160, R0, RZ, P5, !PT ;  /* 0x00000000a0a07210 */ /* 0x020fc80002ffe4ff */
[----:B------:R-:W-:Y:S01]  /*d0f60*/  MOV R137, R160 ;  /* 0x000000a000897202 */ /* 0x000fe20000000f00 */
[----:B------:R1:W-:Y:S01]  /*d0f70*/  STL [R1+0x23b8], R160 ;  /* 0x0023b8a001007387 */ /* 0x0003e20000100800 */
[----:B----4-:R-:W3:Y:S01]  /*d0f80*/  LDL.LU R162, [R1+0x2420] ;  /* 0x0024200001a27983 */ /* 0x010ee20000300800 */
[C---:B------:R-:W-:Y:S02]  /*d0f90*/  ISETP.GT.AND P2, PT, R3.reuse, 0x1, PT ;  /* 0x000000010300780c */ /* 0x040fe40003f44270 */
[----:B------:R4:W-:Y:S04]  /*d0fa0*/  LDGSTS.E [R132+0x3a600], [R136.64], P4 ;  /* 0x3a60000088847fae */ /* 0x0009e8000a121844 */
[----:B-1----:R-:W5:Y:S01]  /*d0fb0*/  LDL.LU R160, [R1+0x24ac] ;  /* 0x0024ac0001a07983 */ /* 0x002f620000300800 */
[----:B------:R-:W4:Y:S02]  /*d0fc0*/  LDL.LU R193, [R1+0x242c] ;  /* 0x00242c0001c17983 */ /* 0x000f240000300800 */
[----:B------:R-:W5:Y:S01]  /*d0fd0*/  LDL.LU R192, [R1+0x2434] ;  /* 0x0024340001c07983 */ /* 0x000f620000300800 */
[----:B------:R-:W-:Y:S01]  /*d0fe0*/  SEL R133, RZ, 0x4, !P2 ;  /* 0x00000004ff857807 */ /* 0x000fe20005000000 */
[----:B------:R-:W-:Y:S01]  /*d0ff0*/  ISETP.GT.AND P2, PT, R3, 0x5, PT ;  /* 0x000000050300780c */ /* 0x000fe20003f44270 */
[----:B------:R-:W5:Y:S02]  /*d1000*/  LDL.LU R195, [R1+0x24a4] ;  /* 0x0024a40001c37983 */ /* 0x000f640000300800 */
[----:B------:R-:W-:-:S04]  /*d1010*/  SEL R133, R133, RZ, !P0 ;  /* 0x000000ff85857207 */ /* 0x000fc80004000000 */
[----:B------:R-:W-:Y:S01]  /*d1020*/  ISETP.NE.U32.AND P4, PT, R133, RZ, PT ;  /* 0x000000ff8500720c */ /* 0x000fe20003f85070 */
[----:B------:R-:W-:Y:S01]  /*d1030*/  SEL R133, RZ, 0x4, !P2 ;  /* 0x00000004ff857807 */ /* 0x000fe20005000000 */
[----:B------:R-:W-:Y:S01]  /*d1040*/  HMMA.1688.F32.TF32 R240, R164, R60, R196 ;  /* 0x0000003ca4f0723c */ /* 0x000fe200000810c4 */
[----:B--2---:R-:W-:-:S05]  /*d1050*/  IADD3 R161, P5, R161, R252, RZ ;  /* 0x000000fca1a17210 */ /* 0x004fca0007fbe0ff */
[----:B------:R1:W-:Y:S01]  /*d1060*/  STL [R1+0x2424], R161 ;  /* 0x002424a101007387 */ /* 0x0003e20000100800 */
[----:B---3--:R-:W-:Y:S01]  /*d1070*/  IMAD.X R162, R162, 0x1, R0, P5 ;  /* 0x00000001a2a27824 */ /* 0x008fe200028e0600 */
[-C--:B----4-:R-:W-:Y:S02]  /*d1080*/  IADD3 R193, P2, R193, R252.reuse, RZ ;  /* 0x000000fcc1c17210 */ /* 0x090fe40007f5e0ff */
[----:B-----5:R-:W-:-:S03]  /*d1090*/  IADD3 R192, P5, R192, R252, RZ ;  /* 0x000000fcc0c07210 */ /* 0x020fc60007fbe0ff */
[----:B------:R-:W-:Y:S01]  /*d10a0*/  STL [R1+0x242c], R193 ;  /* 0x00242cc101007387 */ /* 0x000fe20000100800 */
[----:B------:R2:W-:Y:S02]  /*d10b0*/  STL [R1+0x2420], R162 ;  /* 0x002420a201007387 */ /* 0x0005e40000100800 */
[----:B------:R-:W3:Y:S02]  /*d10c0*/  LDL.LU R196, [R1+0x2428] ;  /* 0x0024280001c47983 */ /* 0x000ee40000300800 */
[----:B------:R-:W4:Y:S01]  /*d10d0*/  LDL.LU R197, [R1+0x2430] ;  /* 0x0024300001c57983 */ /* 0x000f220000300800 */
[----:B------:R-:W5:Y:S01]  /*d10e0*/  LDL.LU R198, [R1+0x2438] ;  /* 0x0024380001c67983 */ /* 0x000f620000300800 */
[----:B------:R1:W-:Y:S02]  /*d10f0*/  STL [R1+0x2434], R192 ;  /* 0x002434c001007387 */ /* 0x0003e40000100800 */
[----:B------:R-:W2:Y:S01]  /*d1100*/  LDL.LU R199, [R1+0x243c] ;  /* 0x00243c0001c77983 */ /* 0x000ea20000300800 */
[----:B------:R-:W-:Y:S01]  /*d1110*/  SEL R133, R133, RZ, !P0 ;  /* 0x000000ff85857207 */ /* 0x000fe20004000000 */
[----:B------:R-:W-:Y:S01]  /*d1120*/  IMAD.MOV.U32 R136, RZ, RZ, R161 ;  /* 0x000000ffff887224 */ /* 0x000fe200078e00a1 */
[----:B------:R-:W-:-:S05]  /*d1130*/  MOV R137, R162 ;  /* 0x000000a200897202 */ /* 0x000fca0000000f00 */
[----:B------:R1:W-:Y:S02]  /*d1140*/  LDGSTS.E [R132+0x3c000], [R136.64], P3 ;  /* 0x3c00000088847fae */ /* 0x0003e40009921844 */
[----:B-1----:R-:W-:Y:S01]  /*d1150*/  IMAD.MOV.U32 R136, RZ, RZ, R193 ;  /* 0x000000ffff887224 */ /* 0x002fe200078e00c1 */
[----:B---3--:R-:W-:Y:S01]  /*d1160*/  IADD3.X R196, R196, R0, RZ, P2, !PT ;  /* 0x00000000c4c47210 */ /* 0x008fe200017fe4ff */
[----:B----4-:R-:W-:Y:S01]  /*d1170*/  IMAD.X R197, R197, 0x1, R0, P5 ;  /* 0x00000001c5c57824 */ /* 0x010fe200028e0600 */
[----:B--2---:R-:W-:-:S03]  /*d1180*/  IADD3 R199, P6, R199, R252, RZ ;  /* 0x000000fcc7c77210 */ /* 0x004fc60007fde0ff */
[----:B------:R-:W-:Y:S04]  /*d1190*/  STL [R1+0x2428], R196 ;  /* 0x002428c401007387 */ /* 0x000fe80000100800 */
[----:B------:R-:W-:Y:S01]  /*d11a0*/  STL [R1+0x243c], R199 ;  /* 0x00243cc701007387 */ /* 0x000fe20000100800 */
[----:B------:R-:W-:Y:S02]  /*d11b0*/  STL [R1+0x2430], R197 ;  /* 0x002430c501007387 */ /* 0x000fe40000100800 */
[----:B------:R-:W2:Y:S02]  /*d11c0*/  LDL.LU R194, [R1+0x24a0] ;  /* 0x0024a00001c27983 */ /* 0x000ea40000300800 */
[----:B------:R-:W3:Y:S02]  /*d11d0*/  LDL.LU R161, [R1+0x24a8] ;  /* 0x0024a80001a17983 */ /* 0x000ee40000300800 */
[----:B-----5:R-:W-:Y:S01]  /*d11e0*/  IMAD.X R198, R198, 0x1, R0, P6 ;  /* 0x00000001c6c67824 */ /* 0x020fe200030e0600 */
[----:B------:R-:W-:-:S02]  /*d11f0*/  ISETP.NE.U32.AND P2, PT, R133, RZ, PT ;  /* 0x000000ff8500720c */ /* 0x000fc40003f45070 */
[----:B------:R-:W4:Y:S01]  /*d1200*/  LDL.LU R133, [R1+0x24b4] ;  /* 0x0024b40001857983 */ /* 0x000f220000300800 */
[----:B------:R-:W5:Y:S02]  /*d1210*/  LDL.LU R162, [R1+0x24bc] ;  /* 0x0024bc0001a27983 */ /* 0x000f640000300800 */
[----:B------:R-:W-:Y:S01]  /*d1220*/  STL [R1+0x2438], R198 ;  /* 0x002438c601007387 */ /* 0x000fe20000100800 */
[----:B------:R-:W-:Y:S01]  /*d1230*/  MOV R137, R196 ;  /* 0x000000c400897202 */ /* 0x000fe20000000f00 */
[----:B------:R-:W5:Y:S01]  /*d1240*/  LDL.LU R193, [R1+0x24b0] ;  /* 0x0024b00001c17983 */ /* 0x000f620000300800 */
[----:B------:R-:W-:-:S03]  /*d1250*/  IADD3 R195, P5, R195, R252, RZ ;  /* 0x000000fcc3c37210 */ /* 0x000fc60007fbe0ff */
[----:B------:R1:W-:Y:S04]  /*d1260*/  LDGSTS.E [R132+0x3c200], [R136.64], P3 ;  /* 0x3c20000088847fae */ /* 0x0003e80009921844 */
[----:B------:R1:W-:Y:S02]  /*d1270*/  STL [R1+0x24a4], R195 ;  /* 0x0024a4c301007387 */ /* 0x0003e40000100800 */
[----:B-1----:R-:W-:Y:S02]  /*d1280*/  IMAD.MOV.U32 R136, RZ, RZ, R192 ;  /* 0x000000ffff887224 */ /* 0x002fe400078e00c0 */
[----:B------:R-:W5:Y:S01]  /*d1290*/  LDL.LU R192, [R1+0x24b8] ;  /* 0x0024b80001c07983 */ /* 0x000f620000300800 */
[----:B------:R-:W-:-:S05]  /*d12a0*/  IMAD.MOV.U32 R137, RZ, RZ, R197 ;  /* 0x000000ffff897224 */ /* 0x000fca00078e00c5 */
[----:B------:R1:W-:Y:S02]  /*d12b0*/  LDGSTS.E [R132+0x3c400], [R136.64], P3 ;  /* 0x3c40000088847fae */ /* 0x0003e40009921844 */
[----:B-1----:R-:W-:Y:S02]  /*d12c0*/  IMAD.MOV.U32 R136, RZ, RZ, R199 ;  /* 0x000000ffff887224 */ /* 0x002fe400078e00c7 */
[----:B------:R-:W-:-:S05]  /*d12d0*/  IMAD.MOV.U32 R137, RZ, RZ, R198 ;  /* 0x000000ffff897224 */ /* 0x000fca00078e00c6 */
[----:B------:R1:W-:Y:S02]  /*d12e0*/  LDGSTS.E [R132+0x3c600], [R136.64], P3 ;  /* 0x3c60000088847fae */ /* 0x0003e40009921844 */
[----:B-1----:R-:W-:Y:S01]  /*d12f0*/  IMAD.MOV.U32 R136, RZ, RZ, R195 ;  /* 0x000000ffff887224 */ /* 0x002fe200078e00c3 */
[----:B--2---:R-:W-:Y:S01]  /*d1300*/  IADD3.X R194, R194, R0, RZ, P5, !PT ;  /* 0x00000000c2c27210 */ /* 0x004fe20002ffe4ff */
[----:B------:R-:W-:-:S04]  /*d1310*/  IADD3 R160, P5, R160, R252, RZ ;  /* 0x000000fca0a07210 */ /* 0x000fc80007fbe0ff */
[----:B------:R-:W-:Y:S01]  /*d1320*/  IMAD.MOV.U32 R137, RZ, RZ, R194 ;  /* 0x000000ffff897224 */ /* 0x000fe200078e00c2 */
[----:B---3--:R-:W-:Y:S02]  /*d1330*/  IADD3.X R161, R161, R0, RZ, P5, !PT ;  /* 0x00000000a1a17210 */ /* 0x008fe40002ffe4ff */
[-C--:B----4-:R-:W-:Y:S01]  /*d1340*/  IADD3 R133, P3, R133, R252.reuse, RZ ;  /* 0x000000fc85857210 */ /* 0x090fe20007f7e0ff */
[----:B-----5:R-:W-:Y:S01]  /*d1350*/  IADD3 R162, P5, R162, R252, RZ ;  /* 0x000000fca2a27210 */ /* 0x020fe20007fbe0ff */
[----:B------:R1:W-:Y:S02]  /*d1360*/  LDGSTS.E [R132+0x3e000], [R136.64], P1 ;  /* 0x3e00000088847fae */ /* 0x0003e40008921844 */
[----:B------:R-:W-:Y:S02]  /*d1370*/  IADD3.X R193, R193, R0, RZ, P3, !PT ;  /* 0x00000000c1c17210 */ /* 0x000fe40001ffe4ff */
[----:B------:R-:W-:Y:S01]  /*d1380*/  STL [R1+0x24a0], R194 ;  /* 0x0024a0c201007387 */ /* 0x000fe20000100800 */
[----:B------:R-:W-:Y:S02]  /*d1390*/  STL [R1+0x24ac], R160 ;  /* 0x0024aca001007387 */ /* 0x000fe40000100800 */
[----:B------:R-:W-:Y:S02]  /*d13a0*/  STL [R1+0x24b4], R133 ;  /* 0x0024b48501007387 */ /* 0x000fe40000100800 */
[----:B------:R2:W-:Y:S01]  /*d13b0*/  STL [R1+0x24a8], R161 ;  /* 0x0024a8a101007387 */ /* 0x0005e20000100800 */
[----:B------:R3:W-:Y:S01]  /*d13c0*/  STL [R1+0x24bc], R162 ;  /* 0x0024bca201007387 */ /* 0x0007e20000100800 */
[----:B------:R-:W4:Y:S02]  /*d13d0*/  LDL R195, [R1+0x1764] ;  /* 0x0017640001c37983 */ /* 0x000f240000100800 */
[----:B-1----:R-:W-:-:S02]  /*d13e0*/  IMAD.MOV.U32 R136, RZ, RZ, R160 ;  /* 0x000000ffff887224 */ /* 0x002fc400078e00a0 */
[----:B------:R-:W-:Y:S01]  /*d13f0*/  IMAD.MOV.U32 R137, RZ, RZ, R161 ;  /* 0x000000ffff897224 */ /* 0x000fe200078e00a1 */
[----:B------:R-:W-:Y:S01]  /*d1400*/  STL [R1+0x24b0], R193 ;  /* 0x0024b0c101007387 */ /* 0x000fe20000100800 */
[----:B--2---:R-:W2:Y:S02]  /*d1410*/  LDL.LU R161, [R1+0x2f84] ;  /* 0x002f840001a17983 */ /* 0x004ea40000300800 */
[----:B------:R-:W5:Y:S01]  /*d1420*/  LDL.LU R160, [R1+0x2f7c] ;  /* 0x002f7c0001a07983 */ /* 0x000f620000300800 */
[----:B------:R-:W-:Y:S01]  /*d1430*/  IADD3.X R192, R192, R0, RZ, P5, !PT ;  /* 0x00000000c0c07210 */ /* 0x000fe20002ffe4ff */
[----:B------:R1:W-:Y:S04]  /*d1440*/  LDGSTS.E [R132+0x3e200], [R136.64], P1 ;  /* 0x3e20000088847fae */ /* 0x0003e80008921844 */
[----:B------:R-:W4:Y:S01]  /*d1450*/  LDL.LU R198, [R1+0x2f74] ;  /* 0x002f740001c67983 */ /* 0x000f220000300800 */
[----:B------:R1:W-:Y:S02]  /*d1460*/  STL [R1+0x24b8], R192 ;  /* 0x0024b8c001007387 */ /* 0x0003e40000100800 */
[----:B-1----:R-:W-:-:S02]  /*d1470*/  IMAD.MOV.U32 R136, RZ, RZ, R133 ;  /* 0x000000ffff887224 */ /* 0x002fc400078e0085 */
[----:B------:R-:W-:-:S05]  /*d1480*/  IMAD.MOV.U32 R137, RZ, RZ, R193 ;  /* 0x000000ffff897224 */ /* 0x000fca00078e00c1 */
[----:B------:R1:W-:Y:S02]  /*d1490*/  LDGSTS.E [R132+0x3e400], [R136.64], P1 ;  /* 0x3e40000088847fae */ /* 0x0003e40008921844 */
[----:B-1----:R-:W-:Y:S01]  /*d14a0*/  MOV R136, R162 ;  /* 0x000000a200887202 */ /* 0x002fe20000000f00 */
[----:B---3--:R-:W-:Y:S02]  /*d14b0*/  IMAD.MOV.U32 R162, RZ, RZ, R168 ;  /* 0x000000ffffa27224 */ /* 0x008fe400078e00a8 */
[----:B------:R-:W-:Y:S01]  /*d14c0*/  IMAD.MOV.U32 R137, RZ, RZ, R192 ;  /* 0x000000ffff897224 */ /* 0x000fe200078e00c0 */
[----:B------:R-:W3:Y:S01]  /*d14d0*/  LDL.LU R168, [R1+0x2f78] ;  /* 0x002f780001a87983 */ /* 0x000ee20000300800 */
[----:B------:R-:W3:Y:S02]  /*d14e0*/  LDL.LU R192, [R1+0x2f70] ;  /* 0x002f700001c07983 */ /* 0x000ee40000300800 */
[----:B------:R-:W3:Y:S02]  /*d14f0*/  LDL.LU R199, [R1+0x2f68] ;  /* 0x002f680001c77983 */ /* 0x000ee40000300800 */
[----:B------:R-:W3:Y:S01]  /*d1500*/  LDL.LU R197, [R1+0x2f60] ;  /* 0x002f600001c57983 */ /* 0x000ee20000300800 */
[----:B------:R-:W3:Y:S01]  /*d1510*/  LDL.LU R196, [R1+0x2f6c] ;  /* 0x002f6c0001c47983 */ /* 0x000ee20000300800 */
[----:B------:R-:W3:Y:S03]  /*d1520*/  LDL.LU R194, [R1+0x2f04] ;  /* 0x002f040001c27983 */ /* 0x000ee60000300800 */
[----:B------:R-:W1:Y:S01]  /*d1530*/  S2R R193, SR_TID.X ;  /* 0x0000000000c17919 */ /* 0x000e620000002100 */
[----:B------:R-:W-:-:S03]  /*d1540*/  ISETP.GT.AND P3, PT, R3, 0x9, PT ;  /* 0x000000090300780c */ /* 0x000fc60003f64270 */
[----:B------:R1:W-:Y:S01]  /*d1550*/  LDGSTS.E [R132+0x3e600], [R136.64], P1 ;  /* 0x3e60000088847fae */ /* 0x0003e20008921844 */
[----:B------:R-:W-:Y:S02]  /*d1560*/  SEL R133, RZ, 0x4, !P3 ;  /* 0x00000004ff857807 */ /* 0x000fe40005800000 */
[----:B------:R-:W-:Y:S02]  /*d1570*/  ISETP.GT.AND P1, PT, R3, 0xd, PT ;  /* 0x0000000d0300780c */ /* 0x000fe40003f24270 */
[----:B-1----:R-:W-:Y:S02]  /*d1580*/  SEL R132, R133, RZ, !P0 ;  /* 0x000000ff85847207 */ /* 0x002fe40004000000 */
[----:B------:R-:W-:-:S04]  /*d1590*/  LOP3.LUT R193, R193, 0x7f, RZ, 0xc0, !PT ;  /* 0x0000007fc1c17812 */ /* 0x000fc800078ec0ff */
[----:B------:R-:W-:Y:S01]  /*d15a0*/  SHF.L.U32 R193, R193, 0x2, RZ ;  /* 0x00000002c1c17819 */ /* 0x000fe200000006ff */
[----:B------:R-:W-:-:S03]  /*d15b0*/  SEL R133, RZ, 0x4, !P1 ;  /* 0x00000004ff857807 */ /* 0x000fc60004800000 */
[----:B------:R-:W-:Y:S02]  /*d15c0*/  LOP3.LUT R193, R193, 0x20, RZ, 0x3c, !PT ;  /* 0x00000020c1c17812 */ /* 0x000fe400078e3cff */
[----:B------:R-:W-:Y:S02]  /*d15d0*/  ISETP.NE.U32.AND P1, PT, R132, RZ, PT ;  /* 0x000000ff8400720c */ /* 0x000fe40003f25070 */
[----:B------:R-:W-:Y:S02]  /*d15e0*/  SEL R133, R133, RZ, !P0 ;  /* 0x000000ff85857207 */ /* 0x000fe40004000000 */
[-C--:B--2---:R-:W-:Y:S02]  /*d15f0*/  IADD3 R161, P5, R161, R252.reuse, RZ ;  /* 0x000000fca1a17210 */ /* 0x084fe40007fbe0ff */
[----:B-----5:R-:W-:-:S03]  /*d1600*/  IADD3 R160, P3, R160, R252, RZ ;  /* 0x000000fca0a07210 */ /* 0x020fc60007f7e0ff */
[----:B------:R-:W-:Y:S02]  /*d1610*/  STL [R1+0x2f84], R161 ;  /* 0x002f84a101007387 */ /* 0x000fe40000100800 */
[----:B------:R-:W-:Y:S01]  /*d1620*/  STL [R1+0x2f7c], R160 ;  /* 0x002f7ca001007387 */ /* 0x000fe20000100800 */
[----:B----4-:R-:W-:Y:S01]  /*d1630*/  LEA R132, R195, R193, 0x12 ;  /* 0x000000c1c3847211 */ /* 0x010fe200078e90ff */
[----:B------:R-:W-:Y:S02]  /*d1640*/  IMAD.MOV.U32 R136, RZ, RZ, R161 ;  /* 0x000000ffff887224 */ /* 0x000fe400078e00a1 */
[--C-:B---3--:R-:W-:Y:S01]  /*d1650*/  IMAD.X R168, R168, 0x1, R0.reuse, P5 ;  /* 0x00000001a8a87824 */ /* 0x108fe200028e0600 */
[-C--:B------:R-:W-:Y:S01]  /*d1660*/  IADD3 R198, P5, R198, R252.reuse, RZ ;  /* 0x000000fcc6c67210 */ /* 0x080fe20007fbe0ff */
[--C-:B------:R-:W-:Y:S01]  /*d1670*/  IMAD.X R192, R192, 0x1, R0.reuse, P3 ;  /* 0x00000001c0c07824 */ /* 0x100fe200018e0600 */
[----:B------:R-:W-:Y:S02]  /*d1680*/  IADD3 R196, P3, R196, R252, RZ ;  /* 0x000000fcc4c47210 */ /* 0x000fe40007f7e0ff */
[----:B------:R1:W-:Y:S01]  /*d1690*/  STL [R1+0x2f78], R168 ;  /* 0x002f78a801007387 */ /* 0x0003e20000100800 */
[----:B------:R-:W-:-:S02]  /*d16a0*/  IMAD.X R199, R199, 0x1, R0, P5 ;  /* 0x00000001c7c77824 */ /* 0x000fc400028e0600 */
[----:B------:R-:W-:Y:S02]  /*d16b0*/  STL [R1+0x2f74], R198 ;  /* 0x002f74c601007387 */ /* 0x000fe40000100800 */
[----:B------:R2:W-:Y:S01]  /*d16c0*/  STL [R1+0x2f70], R192 ;  /* 0x002f70c001007387 */ /* 0x0005e20000100800 */
[----:B------:R-:W-:Y:S01]  /*d16d0*/  STL [R1+0x2f6c], R196 ;  /* 0x002f6cc401007387 */ /* 0x000fe20000100800 */
[----:B------:R-:W-:Y:S02]  /*d16e0*/  STL [R1+0x2f68], R199 ;  /* 0x002f68c701007387 */ /* 0x000fe40000100800 */
[----:B------:R-:W3:Y:S01]  /*d16f0*/  LDL.LU R195, [R1+0x2ef8] ;  /* 0x002ef80001c37983 */ /* 0x000ee20000300800 */
[----:B------:R-:W-:Y:S02]  /*d1700*/  MOV R137, R168 ;  /* 0x000000a800897202 */ /* 0x000fe40000000f00 */
[----:B-1----:R-:W4:Y:S01]  /*d1710*/  LDL.LU R168, [R1+0x2efc] ;  /* 0x002efc0001a87983 */ /* 0x002f220000300800 */
[----:B------:R-:W-:-:S02]  /*d1720*/  IMAD.X R197, R197, 0x1, R0, P3 ;  /* 0x00000001c5c57824 */ /* 0x000fc400018e0600 */
[----:B------:R-:W5:Y:S02]  /*d1730*/  LDL.LU R193, [R1+0x2ef0] ;  /* 0x002ef00001c17983 */ /* 0x000f640000300800 */
[----:B------:R-:W5:Y:S01]  /*d1740*/  LDL.LU R161, [R1+0x2ef4] ;  /* 0x002ef40001a17983 */ /* 0x000f620000300800 */
[----:B------:R-:W-:Y:S01]  /*d1750*/  ISETP.NE.U32.AND P5, PT, R133, RZ, PT ;  /* 0x000000ff8500720c */ /* 0x000fe20003fa5070 */
[----:B------:R1:W-:Y:S04]  /*d1760*/  LDGSTS.E [R132+0x800], [R136.64], P4 ;  /* 0x0080000088847fae */ /* 0x0003e8000a121844 */
[----:B------:R-:W5:Y:S01]  /*d1770*/  LDL.LU R133, [R1+0x2eec] ;  /* 0x002eec0001857983 */ /* 0x000f620000300800 */
[----:B------:R-:W-:Y:S01]  /*d1780*/  IADD3 R194, P3, R194, R252, RZ ;  /* 0x000000fcc2c27210 */ /* 0x000fe20007f7e0ff */
[----:B------:R-:W-:Y:S01]  /*d1790*/  STL [R1+0x2f60], R197 ;  /* 0x002f60c501007387 */ /* 0x000fe20000100800 */
[----:B-1----:R-:W-:-:S02]  /*d17a0*/  MOV R137, R192 ;  /* 0x000000c000897202 */ /* 0x002fc40000000f00 */
[----:B--2---:R-:W2:Y:S01]  /*d17b0*/  LDL.LU R192, [R1+0x2ee8] ;  /* 0x002ee80001c07983 */ /* 0x004ea20000300800 */
[----:B------:R-:W-:Y:S02]  /*d17c0*/  IMAD.MOV.U32 R136, RZ, RZ, R160 ;  /* 0x000000ffff887224 */ /* 0x000fe400078e00a0 */
[----:B------:R1:W-:Y:S02]  /*d17d0*/  STL [R1+0x2f04], R194 ;  /* 0x002f04c201007387 */ /* 0x0003e40000100800 */
[----:B------:R-:W2:Y:S01]  /*d17e0*/  LDL.LU R160, [R1+0x2ee0] ;  /* 0x002ee00001a07983 */ /* 0x000ea20000300800 */
        /* <DEDUP_REMOVED lines=8> */
[----:B------:R-:W-:Y:S01]  /*d1870*/  IMAD.MOV.U32 R194, RZ, RZ, R175 ;  /* 0x000000ffffc27224 */ /* 0x000fe200078e00af */
[----:B------:R-:W-:Y:S01]  /*d1880*/  MOV R196, R173 ;  /* 0x000000ad00c47202 */ /* 0x000fe20000000f00 */
[----:B------:R-:W-:Y:S02]  /*d1890*/  IMAD.MOV.U32 R197, RZ, RZ, R171 ;  /* 0x000000ffffc57224 */ /* 0x000fe400078e00ab */
[----:B------:R-:W-:Y:S01]  /*d18a0*/  IMAD.MOV.U32 R198, RZ, RZ, R170 ;  /* 0x000000ffffc67224 */ /* 0x000fe200078e00aa */
[----:B------:R-:W-:Y:S02]  /*d18b0*/  MOV R199, R169 ;  /* 0x000000a900c77202 */ /* 0x000fe40000000f00 */
[----:B---3--:R-:W-:-:S02]  /*d18c0*/  IADD3.X R195, R195, R0, RZ, P3, !PT ;  /* 0x00000000c3c37210 */ /* 0x008fc40001ffe4ff */
[----:B----4-:R-:W-:-:S03]  /*d18d0*/  IADD3 R168, P3, R168, R252, RZ ;  /* 0x000000fca8a87210 */ /* 0x010fc60007f7e0ff */
[----:B------:R-:W-:Y:S01]  /*d18e0*/  IMAD.MOV.U32 R137, RZ, RZ, R195 ;  /* 0x000000ffff897224 */ /* 0x000fe200078e00c3 */
[----:B-----5:R-:W-:Y:S02]  /*d18f0*/  IADD3 R161, P4, R161, R252, RZ ;  /* 0x000000fca1a17210 */ /* 0x020fe40007f9e0ff */
[----:B------:R-:W-:Y:S02]  /*d1900*/  IADD3.X R193, R193, R0, RZ, P3, !PT ;  /* 0x00000000c1c17210 */ /* 0x000fe40001ffe4ff */
[----:B------:R1:W-:Y:S01]  /*d1910*/  LDGSTS.E [R132+0x2800], [R136.64], P2 ;  /* 0x0280000088847fae */ /* 0x0003e20009121844 */
[----:B------:R-:W-:-:S03]  /*d1920*/  IADD3 R133, P3, R133, R252, RZ ;  /* 0x000000fc85857210 */ /* 0x000fc60007f7e0ff */
[----:B------:R-:W-:Y:S01]  /*d1930*/  STL [R1+0x2ef8], R195 ;  /* 0x002ef8c301007387 */ /* 0x000fe20000100800 */
[----:B------:R3:W-:Y:S02]  /*d1940*/  STL [R1+0x2efc], R168 ;  /* 0x002efca801007387 */ /* 0x0007e40000100800 */
[----:B------:R-:W-:Y:S02]  /*d1950*/  STL [R1+0x2ef4], R161 ;  /* 0x002ef4a101007387 */ /* 0x000fe40000100800 */
[----:B------:R-:W-:Y:S02]  /*d1960*/  STL [R1+0x2ef0], R193 ;  /* 0x002ef0c101007387 */ /* 0x000fe40000100800 */
[----:B-1----:R-:W-:Y:S01]  /*d1970*/  IMAD.MOV.U32 R136, RZ, RZ, R168 ;  /* 0x000000ffff887224 */ /* 0x002fe200078e00a8 */
[----:B------:R-:W-:Y:S02]  /*d1980*/  MOV R137, R193 ;  /* 0x000000c100897202 */ /* 0x000fe40000000f00 */
[----:B--2---:R-:W-:Y:S01]  /*d1990*/  IADD3.X R192, R192, R0, RZ, P4, !PT ;  /* 0x00000000c0c07210 */ /* 0x004fe200027fe4ff */
[----:B------:R-:W-:-:S02]  /*d19a0*/  IMAD.X R160, R160, 0x1, R0, P3 ;  /* 0x00000001a0a07824 */ /* 0x000fc400018e0600 */
[----:B------:R1:W-:Y:S04]  /*d19b0*/  LDGSTS.E [R132+0x2a00], [R136.64], P2 ;  /* 0x02a0000088847fae */ /* 0x0003e80009121844 */
[----:B------:R-:W-:Y:S01]  /*d19c0*/  STL [R1+0x2eec], R133 ;  /* 0x002eec8501007387 */ /* 0x000fe20000100800 */
[----:B------:R2:W-:Y:S02]  /*d19d0*/  STL [R1+0x2ee8], R192 ;  /* 0x002ee8c001007387 */ /* 0x0005e40000100800 */
[----:B---3--:R-:W3:Y:S02]  /*d19e0*/  LDL.LU R168, [R1+0x2e7c] ;  /* 0x002e7c0001a87983 */ /* 0x008ee40000300800 */
[----:B------:R4:W-:Y:S01]  /*d19f0*/  STL [R1+0x2ee0], R160 ;  /* 0x002ee0a001007387 */ /* 0x0009e20000100800 */
[----:B------:R-:W5:Y:S01]  /*d1a00*/  LDL.LU R175, [R1+0x36cc] ;  /* 0x0036cc0001af7983 */ /* 0x000f620000300800 */
[----:B------:R-:W-:-:S02]  /*d1a10*/  MOV R195, R186 ;  /* 0x000000ba00c37202 */ /* 0x000fc40000000f00 */
[----:B------:R-:W5:Y:S02]  /*d1a20*/  LDL.LU R186, [R1+0x2e74] ;  /* 0x002e740001ba7983 */ /* 0x000f640000300800 */
[----:B------:R-:W5:Y:S01]  /*d1a30*/  LDL.LU R173, [R1+0x36c8] ;  /* 0x0036c80001ad7983 */ /* 0x000f620000300800 */
[----:B------:R-:W5:Y:S01]  /*d1a40*/  LDL.LU R171, [R1+0x36c4] ;  /* 0x0036c40001ab7983 */ /* 0x000f620000300800 */
[----:B------:R-:W5:Y:S02]  /*d1a50*/  LDL.LU R170, [R1+0x2e78] ;  /* 0x002e780001aa7983 */ /* 0x000f640000300800 */
[----:B------:R-:W5:Y:S02]  /*d1a60*/  LDL.LU R169, [R1+0x2e68] ;  /* 0x002e680001a97983 */ /* 0x000f640000300800 */
[----:B-1----:R-:W-:Y:S02]  /*d1a70*/  IMAD.MOV.U32 R136, RZ, RZ, R161 ;  /* 0x000000ffff887224 */ /* 0x002fe400078e00a1 */
[----:B------:R-:W-:-:S05]  /*d1a80*/  IMAD.MOV.U32 R137, RZ, RZ, R192 ;  /* 0x000000ffff897224 */ /* 0x000fca00078e00c0 */
[----:B------:R1:W-:Y:S02]  /*d1a90*/  LDGSTS.E [R132+0x2c00], [R136.64], P2 ;  /* 0x02c0000088847fae */ /* 0x0003e40009121844 */
[----:B-1----:R-:W-:Y:S02]  /*d1aa0*/  IMAD.MOV.U32 R136, RZ, RZ, R133 ;  /* 0x000000ffff887224 */ /* 0x002fe400078e0085 */
[----:B------:R-:W-:-:S05]  /*d1ab0*/  IMAD.MOV.U32 R137, RZ, RZ, R160 ;  /* 0x000000ffff897224 */ /* 0x000fca00078e00a0 */
[----:B------:R1:W-:Y:S04]  /*d1ac0*/  LDGSTS.E [R132+0x2e00], [R136.64], P2 ;  /* 0x02e0000088847fae */ /* 0x0003e80009121844 */
[----:B-1----:R-:W5:Y:S01]  /*d1ad0*/  LDL.LU R137, [R1+0x2e84] ;  /* 0x002e840001897983 */ /* 0x002f620000300800 */
[----:B--2---:R-:W-:Y:S01]  /*d1ae0*/  MOV R192, R162 ;  /* 0x000000a200c07202 */ /* 0x004fe20000000f00 */
[----:B------:R-:W-:Y:S01]  /*d1af0*/  IMAD.MOV.U32 R193, RZ, RZ, R163 ;  /* 0x000000ffffc17224 */ /* 0x000fe200078e00a3 */
[----:B------:R-:W-:Y:S01]  /*d1b00*/  ISETP.GT.AND P3, PT, R3, 0x11, PT ;  /* 0x000000110300780c */ /* 0x000fe20003f64270 */
[----:B----4-:R-:W-:Y:S03]  /*d1b10*/  HMMA.1688.F32.TF32 R160, R164, R16, R244 ;  /* 0x00000010a4a0723c */ /* 0x010fe600000810f4 */
[----:B------:R-:W-:-:S02]  /*d1b20*/  SEL R136, RZ, 0x4, !P3 ;  /* 0x00000004ff887807 */ /* 0x000fc40005800000 */
[-C--:B---3--:R-:W-:Y:S02]  /*d1b30*/  IADD3 R168, P3, R168, R252.reuse, RZ ;  /* 0x000000fca8a87210 */ /* 0x088fe40007f7e0ff */
[----:B-----5:R-:W-:-:S05]  /*d1b40*/  IADD3 R137, P6, R137, R252, RZ ;  /* 0x000000fc89897210 */ /* 0x020fca0007fde0ff */
[----:B------:R-:W-:Y:S01]  /*d1b50*/  STL [R1+0x2e84], R137 ;  /* 0x002e848901007387 */ /* 0x000fe20000100800 */
[----:B------:R-:W2:Y:S02]  /*d1b60*/  LDL.LU R247, [R1+0x2e70] ;  /* 0x002e700001f77983 */ /* 0x000ea40000300800 */
[----:B------:R-:W-:Y:S02]  /*d1b70*/  STL [R1+0x2e7c], R168 ;  /* 0x002e7ca801007387 */ /* 0x000fe40000100800 */
[----:B------:R-:W3:Y:S01]  /*d1b80*/  LDL.LU R246, [R1+0x2e6c] ;  /* 0x002e6c0001f67983 */ /* 0x000ee20000300800 */
[----:B------:R-:W-:Y:S01]  /*d1b90*/  IADD3 R186, P4, R186, R252, RZ ;  /* 0x000000fcbaba7210 */ /* 0x000fe20007f9e0ff */
[--C-:B------:R-:W-:Y:S01]  /*d1ba0*/  IMAD.X R170, R170, 0x1, R0.reuse, P6 ;  /* 0x00000001aaaa7824 */ /* 0x100fe200030e0600 */
[----:B------:R-:W-:Y:S02]  /*d1bb0*/  ISETP.GT.AND P2, PT, R3, 0x15, PT ;  /* 0x000000150300780c */ /* 0x000fe40003f44270 */
[----:B------:R-:W-:Y:S01]  /*d1bc0*/  SEL R136, R136, RZ, !P0 ;  /* 0x000000ff88887207 */ /* 0x000fe20004000000 */
[----:B------:R-:W-:Y:S01]  /*d1bd0*/  IMAD.X R169, R169, 0x1, R0, P4 ;  /* 0x00000001a9a97824 */ /* 0x000fe200020e0600 */
[----:B------:R-:W-:Y:S01]  /*d1be0*/  SEL R133, RZ, 0x4, !P2 ;  /* 0x00000004ff857807 */ /* 0x000fe20005000000 */
[----:B------:R1:W-:Y:S01]  /*d1bf0*/  STL [R1+0x2e78], R170 ;  /* 0x002e78aa01007387 */ /* 0x0003e20000100800 */
[----:B------:R-:W-:Y:S01]  /*d1c00*/  ISETP.NE.U32.AND P2, PT, R136, RZ, PT ;  /* 0x000000ff8800720c */ /* 0x000fe20003f45070 */
[----:B------:R-:W-:Y:S02]  /*d1c10*/  STL [R1+0x2e74], R186 ;  /* 0x002e74ba01007387 */ /* 0x000fe40000100800 */
[----:B------:R-:W-:Y:S01]  /*d1c20*/  IMAD.MOV.U32 R136, RZ, RZ, R170 ;  /* 0x000000ffff887224 */ /* 0x000fe200078e00aa */
[----:B--2---:R-:W-:-:S05]  /*d1c30*/  IADD3.X R247, R247, R0, RZ, P3, !PT ;  /* 0x00000000f7f77210 */ /* 0x004fca0001ffe4ff */
[----:B------:R2:W-:Y:S01]  /*d1c40*/  STL [R1+0x2e70], R247 ;  /* 0x002e70f701007387 */ /* 0x0005e20000100800 */
[----:B-1----:R-:W4:Y:S02]  /*d1c50*/  LDL.LU R170, [R1+0x2e04] ;  /* 0x002e040001aa7983 */ /* 0x002f240000300800 */
[----:B------:R-:W5:Y:S02]  /*d1c60*/  LDL.LU R245, [R1+0x2dfc] ;  /* 0x002dfc0001f57983 */ /* 0x000f640000300800 */
[----:B------:R1:W-:Y:S01]  /*d1c70*/  STL [R1+0x2e68], R169 ;  /* 0x002e68a901007387 */ /* 0x0003e20000100800 */
[----:B------:R-:W4:Y:S01]  /*d1c80*/  LDL.LU R244, [R1+0x2df4] ;  /* 0x002df40001f47983 */ /* 0x000f220000300800 */
[----:B---3--:R-:W-:Y:S02]  /*d1c90*/  IADD3 R246, P4, R246, R252, RZ ;  /* 0x000000fcf6f67210 */ /* 0x008fe40007f9e0ff */
[----:B------:R-:W3:Y:S01]  /*d1ca0*/  LDL.LU R252, [R1+0x2e60] ;  /* 0x002e600001fc7983 */ /* 0x000ee20000300800 */
[----:B------:R-:W-:-:S04]  /*d1cb0*/  LOP3.LUT R137, R137, R136, RZ, 0x3c, !PT ;  /* 0x0000008889897212 */ /* 0x000fc800078e3cff */
[----:B------:R-:W-:-:S04]  /*d1cc0*/  LOP3.LUT R136, R137, R136, RZ, 0x3c, !PT ;  /* 0x0000008889887212 */ /* 0x000fc800078e3cff */
[----:B------:R-:W-:-:S05]  /*d1cd0*/  LOP3.LUT R137, R137, R136, RZ, 0x3c, !PT ;  /* 0x0000008889897212 */ /* 0x000fca00078e3cff */
[----:B------:R1:W-:Y:S01]  /*d1ce0*/  LDGSTS.E [R132+0x4800], [R136.64], P1 ;  /* 0x0480000088847fae */ /* 0x0003e20008921844 */
[----:B------:R-:W-:Y:S01]  /*d1cf0*/  SEL R133, R133, RZ, !P0 ;  /* 0x000000ff85857207 */ /* 0x000fe20004000000 */
[----:B-1----:R-:W-:Y:S01]  /*d1d00*/  IMAD.MOV.U32 R136, RZ, RZ, R168 ;  /* 0x000000ffff887224 */ /* 0x002fe200078e00a8 */
[----:B------:R-:W-:-:S05]  /*d1d10*/  MOV R137, R247 ;  /* 0x000000f700897202 */ /* 0x000fca0000000f00 */
[----:B------:R1:W-:Y:S01]  /*d1d20*/  LDGSTS.E [R132+0x4a00], [R136.64], P1 ;  /* 0x04a0000088847fae */ /* 0x0003e20008921844 */
[----:B------:R-:W-:Y:S02]  /*d1d30*/  ISETP.NE.U32.AND P3, PT, R133, RZ, PT ;  /* 0x000000ff8500720c */ /* 0x000fe40003f65070 */
[----:B------:R-:W4:Y:S02]  /*d1d40*/  LDL.LU R133, [R1+0x2dec] ;  /* 0x002dec0001857983 */ /* 0x000f240000300800 */
[----:B------:R-:W-:Y:S01]  /*d1d50*/  STL [R1+0x2e6c], R246 ;  /* 0x002e6cf601007387 */ /* 0x000fe20000100800 */
[----:B------:R-:W4:Y:S01]  /*d1d60*/  LDL.LU R168, [R1+0x2df0] ;  /* 0x002df00001a87983 */ /* 0x000f220000300800 */
[----:B--2---:R-:W2:Y:S02]  /*d1d70*/  LDL.LU R247, [R1+0x2de8] ;  /* 0x002de80001f77983 */ /* 0x004ea40000300800 */
[----:B-1----:R-:W-:Y:S01]  /*d1d80*/  IMAD.MOV.U32 R136, RZ, RZ, R186 ;  /* 0x000000ffff887224 */ /* 0x002fe200078e00ba */
[----:B------:R-:W-:-:S02]  /*d1d90*/  MOV R137, R169 ;  /* 0x000000a900897202 */ /* 0x000fc40000000f00 */
[----:B------:R-:W2:Y:S04]  /*d1da0*/  LDL.LU R169, [R1+0x36c0] ;  /* 0x0036c00001a97983 */ /* 0x000ea80000300800 */
[----:B------:R1:W-:Y:S01]  /*d1db0*/  LDGSTS.E [R132+0x4c00], [R136.64], P1 ;  /* 0x04c0000088847fae */ /* 0x0003e20008921844 */
[----:B------:R-:W2:Y:S02]  /*d1dc0*/  LDL.LU R186, [R1+0x2de0] ;  /* 0x002de00001ba7983 */ /* 0x000ea40000300800 */
[----:B-1----:R-:W-:Y:S02]  /*d1dd0*/  IMAD.MOV.U32 R136, RZ, RZ, R246 ;  /* 0x000000ffff887224 */ /* 0x002fe400078e00f6 */
[----:B---3--:R-:W-:-:S04]  /*d1de0*/  IMAD.X R252, R252, 0x1, R0, P4 ;  /* 0x00000001fcfc7824 */ /* 0x008fc800020e0600 */
[----:B------:R-:W-:Y:S01]  /*d1df0*/  IMAD.MOV.U32 R137, RZ, RZ, R252 ;  /* 0x000000ffff897224 */ /* 0x000fe200078e00fc */
[----:B------:R1:W-:Y:S04]  /*d1e00*/  STL [R1+0x2e60], R252 ;  /* 0x002e60fc01007387 */ /* 0x0003e80000100800 */
[----:B------:R3:W-:Y:S04]  /*d1e10*/  LDGSTS.E [R132+0x4e00], [R136.64], P1 ;  /* 0x04e0000088847fae */ /* 0x0007e80008921844 */
[----:B---3--:R-:W3:Y:S01]  /*d1e20*/  LDL.LU R137, [R1+0x2df8] ;  /* 0x002df80001897983 */ /* 0x008ee20000300800 */
[----:B-1----:R-:W-:-:S05]  /*d1e30*/  IMAD.MOV.U32 R252, RZ, RZ, c[0x0][0x188] ;  /* 0x00006200fffc7624 */ /* 0x002fca00078e00ff */
[----:B------:R-:W-:-:S05]  /*d1e40*/  SHF.L.U32 R252, R252, 0x7, RZ ;  /* 0x00000007fcfc7819 */ /* 0x000fca00000006ff */
[----:B------:R-:W-:Y:S01]  /*d1e50*/  IMAD.SHL.U32 R252, R252, 0x4, RZ ;  /* 0x00000004fcfc7824 */ /* 0x000fe200078e00ff */
[C---:B------:R-:W-:Y:S04]  /*d1e60*/  HMMA.1688.F32.TF32 R200, R164.reuse, R56, R200 ;  /* 0x00000038a4c8723c */ /* 0x040fe800000810c8 */
[-C--:B----4-:R-:W-:Y:S02]  /*d1e70*/  IADD3 R170, P4, R170, R252.reuse, RZ ;  /* 0x000000fcaaaa7210 */ /* 0x090fe40007f9e0ff */
[----:B-----5:R-:W-:Y:S02]  /*d1e80*/  IADD3 R245, P1, R245, R252, RZ ;  /* 0x000000fcf5f57210 */ /* 0x020fe40007f3e0ff */
        /* <DEDUP_REMOVED lines=11> */
[----:B------:R-:W-:Y:S01]  /*d1f40*/  MOV R136, R170 ;  /* 0x000000aa00887202 */ /* 0x000fe20000000f00 */
[----:B------:R1:W-:Y:S06]  /*d1f50*/  STL [R1+0x2e04], R170 ;  /* 0x002e04aa01007387 */ /* 0x0003ec0000100800 */
[----:B------:R-:W-:Y:S01]  /*d1f60*/  HMMA.1688.F32.TF32 R164, R164, R4, R188 ;  /* 0x00000004a4a4723c */ /* 0x000fe200000810bc */
[----:B------:R-:W-:-:S02]  /*d1f70*/  IMAD.X R168, R168, 0x1, R0, P1 ;  /* 0x00000001a8a87824 */ /* 0x000fc400008e0600 */
[----:B------:R-:W4:Y:S01]  /*d1f80*/  LDL.LU.64 R190, [R1+0x36b8] ;  /* 0x0036b80001be7983 */ /* 0x000f220000300a00 */
[----:B------:R-:W4:Y:S01]  /*d1f90*/  LDL.LU.64 R188, [R1+0x36b0] ;  /* 0x0036b00001bc7983 */ /* 0x000f220000300a00 */
[----:B------:R-:W-:Y:S01]  /*d1fa0*/  STL [R1+0x2dfc], R245 ;  /* 0x002dfcf501007387 */ /* 0x000fe20000100800 */
[----:B------:R-:W-:-:S05]  /*d1fb0*/  IADD3 R133, P1, R133, R252, RZ ;  /* 0x000000fc85857210 */ /* 0x000fca0007f3e0ff */
[----:B--2---:R-:W-:Y:S01]  /*d1fc0*/  IMAD.X R186, R186, 0x1, R0, P1 ;  /* 0x00000001baba7824 */ /* 0x004fe200008e0600 */
[----:B---3--:R-:W-:Y:S01]  /*d1fd0*/  IADD3.X R137, R137, R0, RZ, P4, !PT ;  /* 0x0000000089897210 */ /* 0x008fe200027fe4ff */
[----:B------:R-:W-:-:S04]  /*d1fe0*/  IADD3 R244, P4, R244, R252, RZ ;  /* 0x000000fcf4f47210 */ /* 0x000fc80007f9e0ff */
[----:B------:R2:W-:Y:S04]  /*d1ff0*/  STL [R1+0x2df8], R137 ;  /* 0x002df88901007387 */ /* 0x0005e80000100800 */
[----:B------:R3:W-:Y:S01]  /*d2000*/  LDGSTS.E [R132+0x6800], [R136.64], P5 ;  /* 0x0680000088847fae */ /* 0x0007e2000a921844 */
[----:B------:R-:W-:Y:S02]  /*d2010*/  IMAD.X R247, R247, 0x1, R0, P4 ;  /* 0x00000001f7f77824 */ /* 0x000fe400020e0600 */
[----:B------:R-:W5:Y:S02]  /*d2020*/  LDL.LU R246, [R1+0x2d7c] ;  /* 0x002d7c0001f67983 */ /* 0x000f640000300800 */
[----:B------:R-:W-:Y:S01]  /*d2030*/  STL [R1+0x2df4], R244 ;  /* 0x002df4f401007387 */ /* 0x000fe20000100800 */
[----:B------:R2:W-:Y:S01]  /*d2040*/  STL [R1+0x2df0], R168 ;  /* 0x002df0a801007387 */ /* 0x0005e20000100800 */
[----:B-1----:R-:W4:Y:S02]  /*d2050*/  LDL.LU R170, [R1+0x36ac] ;  /* 0x0036ac0001aa7983 */ /* 0x002f240000300800 */
[----:B---3--:R-:W-:Y:S01]  /*d2060*/  IMAD.MOV.U32 R136, RZ, RZ, R245 ;  /* 0x000000ffff887224 */ /* 0x008fe200078e00f5 */
[----:B--2---:R-:W-:-:S05]  /*d2070*/  MOV R137, R168 ;  /* 0x000000a800897202 */ /* 0x004fca0000000f00 */
[----:B------:R1:W-:Y:S04]  /*d2080*/  LDGSTS.E [R132+0x6a00], [R136.64], P5 ;  /* 0x06a0000088847fae */ /* 0x0003e8000a921844 */
[----:B------:R-:W-:Y:S01]  /*d2090*/  STL [R1+0x2dec], R133 ;  /* 0x002dec8501007387 */ /* 0x000fe20000100800 */
[----:B------:R-:W-:Y:S02]  /*d20a0*/  STL [R1+0x2de8], R247 ;  /* 0x002de8f701007387 */ /* 0x000fe40000100800 */
[----:B------:R-:W4:Y:S02]  /*d20b0*/  LDL.LU R168, [R1+0x36a8] ;  /* 0x0036a80001a87983 */ /* 0x000f240000300800 */
[----:B------:R-:W2:Y:S02]  /*d20c0*/  LDL.LU R245, [R1+0x2d74] ;  /* 0x002d740001f57983 */ /* 0x000ea40000300800 */
[----:B-1----:R-:W-:-:S02]  /*d20d0*/  IMAD.MOV.U32 R136, RZ, RZ, R244 ;  /* 0x000000ffff887224 */ /* 0x002fc400078e00f4 */
[----:B------:R-:W-:Y:S01]  /*d20e0*/  IMAD.MOV.U32 R137, RZ, RZ, R247 ;  /* 0x000000ffff897224 */ /* 0x000fe200078e00f7 */
[----:B------:R1:W-:Y:S04]  /*d20f0*/  STL [R1+0x2de0], R186 ;  /* 0x002de0ba01007387 */ /* 0x0003e80000100800 */
[----:B------:R3:W-:Y:S02]  /*d2100*/  LDGSTS.E [R132+0x6c00], [R136.64], P5 ;  /* 0x06c0000088847fae */ /* 0x0007e4000a921844 */
[----:B---3--:R-:W-:Y:S01]  /*d2110*/  MOV R136, R133 ;  /* 0x0000008500887202 */ /* 0x008fe20000000f00 */
[----:B------:R-:W-:Y:S02]  /*d2120*/  IMAD.MOV.U32 R137, RZ, RZ, R186 ;  /* 0x000000ffff897224 */ /* 0x000fe400078e00ba */
[----:B-1----:R-:W3:Y:S01]  /*d2130*/  LDL.LU R186, [R1+0x2d70] ;  /* 0x002d700001ba7983 */ /* 0x002ee20000300800 */
[----:B------:R-:W3:Y:S02]  /*d2140*/  LDL.LU R244, [R1+0x2d68] ;  /* 0x002d680001f47983 */ /* 0x000ee40000300800 */
[----:B------:R-:W3:Y:S01]  /*d2150*/  LDL.LU R247, [R1+0x2d04] ;  /* 0x002d040001f77983 */ /* 0x000ee20000300800 */
[----:B------:R1:W-:Y:S04]  /*d2160*/  LDGSTS.E [R132+0x6e00], [R136.64], P5 ;  /* 0x06e0000088847fae */ /* 0x0003e8000a921844 */
[----:B-1----:R-:W3:Y:S01]  /*d2170*/  LDL.LU R137, [R1+0x2d84] ;  /* 0x002d840001897983 */ /* 0x002ee20000300800 */
[----:B------:R-:W-:-:S04]  /*d2180*/  ISETP.GT.AND P4, PT, R3, 0x19, PT ;  /* 0x000000190300780c */ /* 0x000fc80003f84270 */
[----:B------:R-:W-:Y:S02]  /*d2190*/  SEL R136, RZ, 0x4, !P4 ;  /* 0x00000004ff887807 */ /* 0x000fe40006000000 */
[-C--:B-----5:R-:W-:Y:S02]  /*d21a0*/  IADD3 R246, P6, R246, R252.reuse, RZ ;  /* 0x000000fcf6f67210 */ /* 0x0a0fe40007fde0ff */
[-C--:B--2---:R-:W-:Y:S02]  /*d21b0*/  IADD3 R245, P4, R245, R252.reuse, RZ ;  /* 0x000000fcf5f57210 */ /* 0x084fe40007f9e0ff */
[----:B---3--:R-:W-:-:S05]  /*d21c0*/  IADD3 R137, P1, R137, R252, RZ ;  /* 0x000000fc89897210 */ /* 0x008fca0007f3e0ff */
[----:B------:R-:W-:Y:S01]  /*d21d0*/  STL [R1+0x2d84], R137 ;  /* 0x002d848901007387 */ /* 0x000fe20000100800 */
[----:B------:R-:W2:Y:S01]  /*d21e0*/  LDL.LU R252, [R1+0x2d78] ;  /* 0x002d780001fc7983 */ /* 0x000ea20000300800 */
[----:B----4-:R-:W-:Y:S01]  /*d21f0*/  HMMA.1688.F32.TF32 R248, R168, R66, R248 ;  /* 0x00000042a8f8723c */ /* 0x010fe200000810f8 */
[----:B------:R-:W-:Y:S01]  /*d2200*/  STL [R1+0x2d7c], R246 ;  /* 0x002d7cf601007387 */ /* 0x000fe20000100800 */
[----:B------:R-:W-:Y:S11]  /*d2210*/  STL [R1+0x2d74], R245 ;  /* 0x002d74f501007387 */ /* 0x000ff60000100800 */
[----:B------:R-:W-:Y:S10]  /*d2220*/  @!UPT UIADD3 URZ, URZ, URZ, URZ ;  /* 0x0000003f3f3ff290 */ /* 0x000ff4000fffe03f */
[----:B------:R1:W-:Y:S01]  /*d2230*/  STL.64 [R1+0xc00], R248 ;  /* 0x000c00f801007387 */ /* 0x0003e20000100a00 */
[----:B------:R3:W-:Y:S02]  /*d2240*/  STL.64 [R1+0xc08], R250 ;  /* 0x000c08fa01007387 */ /* 0x0007e40000100a00 */
[----:B--2---:R-:W-:-:S05]  /*d2250*/  IMAD.X R252, R252, 0x1, R0, P1 ;  /* 0x00000001fcfc7824 */ /* 0x004fca00008e0600 */
[----:B------:R2:W-:Y:S01]  /*d2260*/  STL [R1+0x2d78], R252 ;  /* 0x002d78fc01007387 */ /* 0x0005e20000100800 */
[----:B-1----:R-:W4:Y:S02]  /*d2270*/  LDL.LU R249, [R1+0x2d60] ;  /* 0x002d600001f97983 */ /* 0x002f240000300800 */
[----:B---3--:R-:W3:Y:S01]  /*d2280*/  LDL.LU R250, [R1+0x2d6c] ;  /* 0x002d6c0001fa7983 */ /* 0x008ee20000300800 */
[----:B------:R-:W-:Y:S02]  /*d2290*/  ISETP.GT.AND P5, PT, R3, 0x1d, PT ;  /* 0x0000001d0300780c */ /* 0x000fe40003fa4270 */
[----:B------:R-:W-:Y:S01]  /*d22a0*/  SEL R136, R136, RZ, !P0 ;  /* 0x000000ff88887207 */ /* 0x000fe20004000000 */
[----:B------:R-:W-:Y:S01]  /*d22b0*/  HMMA.1688.F32.TF32 R240, R168, R62, R240 ;  /* 0x0000003ea8f0723c */ /* 0x000fe200000810f0 */
[----:B------:R-:W-:Y:S01]  /*d22c0*/  IMAD.X R186, R186, 0x1, R0, P6 ;  /* 0x00000001baba7824 */ /* 0x000fe200030e0600 */
[----:B------:R-:W-:Y:S01]  /*d22d0*/  SEL R133, RZ, 0x4, !P5 ;  /* 0x00000004ff857807 */ /* 0x000fe20006800000 */
[----:B------:R-:W-:-:S02]  /*d22e0*/  ISETP.NE.U32.AND P5, PT, R136, RZ, PT ;  /* 0x000000ff8800720c */ /* 0x000fc40003fa5070 */
[----:B------:R-:W-:Y:S02]  /*d22f0*/  IMAD.MOV.U32 R136, RZ, RZ, R252 ;  /* 0x000000ffff887224 */ /* 0x000fe400078e00fc */
[----:B--2---:R-:W-:Y:S01]  /*d2300*/  IMAD.MOV.U32 R252, RZ, RZ, c[0x0][0x188] ;  /* 0x00006200fffc7624 */ /* 0x004fe200078e00ff */
[----:B------:R-:W-:Y:S02]  /*d2310*/  IADD3.X R244, R244, R0, RZ, P4, !PT ;  /* 0x00000000f4f47210 */ /* 0x000fe400027fe4ff */
[----:B------:R-:W-:Y:S01]  /*d2320*/  MOV R248, R245 ;  /* 0x000000f500f87202 */ /* 0x000fe20000000f00 */
[----:B------:R-:W2:Y:S01]  /*d2330*/  LDL.LU R251, [R1+0x2cf8] ;  /* 0x002cf80001fb7983 */ /* 0x000ea20000300800 */
[-C--:B------:R-:W-:Y:S02]  /*d2340*/  LOP3.LUT R137, R137, R136.reuse, RZ, 0x3c, !PT ;  /* 0x0000008889897212 */ /* 0x080fe400078e3cff */
[----:B------:R-:W-:Y:S02]  /*d2350*/  SHF.L.U32 R252, R252, 0x7, RZ ;  /* 0x00000007fcfc7819 */ /* 0x000fe400000006ff */
[----:B------:R-:W-:Y:S01]  /*d2360*/  SEL R133, R133, RZ, !P0 ;  /* 0x000000ff85857207 */ /* 0x000fe20004000000 */
[----:B------:R-:W5:Y:S01]  /*d2370*/  LDL.LU R245, [R1+0x2cfc] ;  /* 0x002cfc0001f57983 */ /* 0x000f620000300800 */
[----:B------:R-:W-:Y:S01]  /*d2380*/  LOP3.LUT R136, R137, R136, RZ, 0x3c, !PT ;  /* 0x0000008889887212 */ /* 0x000fe200078e3cff */
[----:B------:R-:W-:-:S03]  /*d2390*/  IMAD.SHL.U32 R252, R252, 0x4, RZ ;  /* 0x00000004fcfc7824 */ /* 0x000fc600078e00ff */
[----:B------:R-:W-:Y:S02]  /*d23a0*/  LOP3.LUT R137, R137, R136, RZ, 0x3c, !PT ;  /* 0x0000008889897212 */ /* 0x000fe400078e3cff */
[----:B------:R-:W-:Y:S01]  /*d23b0*/  ISETP.NE.U32.AND P1, PT, R133, RZ, PT ;  /* 0x000000ff8500720c */ /* 0x000fe20003f25070 */
[----:B------:R1:W-:Y:S01]  /*d23c0*/  STL [R1+0x2d70], R186 ;  /* 0x002d70ba01007387 */ /* 0x0003e20000100800 */
[----:B------:R-:W2:Y:S03]  /*d23d0*/  LDL.LU R133, [R1+0x2cf4] ;  /* 0x002cf40001857983 */ /* 0x000ea60000300800 */
[----:B------:R1:W-:Y:S01]  /*d23e0*/  LDGSTS.E [R132+0x8800], [R136.64], P2 ;  /* 0x0880000088847fae */ /* 0x0003e20009121844 */
[----:B------:R-:W-:Y:S02]  /*d23f0*/  STL [R1+0x2d68], R244 ;  /* 0x002d68f401007387 */ /* 0x000fe40000100800 */
[----:B-1----:R-:W-:-:S02]  /*d2400*/  IMAD.MOV.U32 R136, RZ, RZ, R186 ;  /* 0x000000ffff887224 */ /* 0x002fc400078e00ba */
[----:B------:R-:W5:Y:S01]  /*d2410*/  LDL.LU R186, [R1+0x36a4] ;  /* 0x0036a40001ba7983 */ /* 0x000f620000300800 */
[----:B------:R-:W-:Y:S01]  /*d2420*/  IMAD.MOV.U32 R137, RZ, RZ, R246 ;  /* 0x000000ffff897224 */ /* 0x000fe200078e00f6 */
[----:B---3--:R-:W-:-:S05]  /*d2430*/  IADD3 R250, P4, R250, R252, RZ ;  /* 0x000000fcfafa7210 */ /* 0x008fca0007f9e0ff */
[----:B------:R-:W-:Y:S01]  /*d2440*/  STL [R1+0x2d6c], R250 ;  /* 0x002d6cfa01007387 */ /* 0x000fe20000100800 */
[----:B------:R-:W-:Y:S02]  /*d2450*/  STL.64 [R1+0xd10], R240 ;  /* 0x000d10f001007387 */ /* 0x000fe40000100a00 */
[----:B------:R1:W-:Y:S02]  /*d2460*/  STL.64 [R1+0xd18], R242 ;  /* 0x000d18f201007387 */ /* 0x0003e40000100a00 */
[----:B------:R-:W3:Y:S02]  /*d2470*/  LDL.LU R246, [R1+0x2cf0] ;  /* 0x002cf00001f67983 */ /* 0x000ee40000300800 */
[----:B----4-:R-:W-:Y:S01]  /*d2480*/  IMAD.X R249, R249, 0x1, R0, P4 ;  /* 0x00000001f9f97824 */ /* 0x010fe200020e0600 */
[----:B------:R-:W-:Y:S02]  /*d2490*/  IADD3 R247, P4, R247, R252, RZ ;  /* 0x000000fcf7f77210 */ /* 0x000fe40007f9e0ff */
[-C--:B------:R-:W-:Y:S01]  /*d24a0*/  LOP3.LUT R137, R137, R136.reuse, RZ, 0x3c, !PT ;  /* 0x0000008889897212 */ /* 0x080fe200078e3cff */
[----:B------:R-:W-:Y:S03]  /*d24b0*/  HMMA.1688.F32.TF32 R200, R168, R58, R200 ;  /* 0x0000003aa8c8723c */ /* 0x000fe600000810c8 */
[----:B------:R-:W-:-:S02]  /*d24c0*/  LOP3.LUT R136, R137, R136, RZ, 0x3c, !PT ;  /* 0x0000008889887212 */ /* 0x000fc400078e3cff */
[----:B-1----:R-:W-:Y:S02]  /*d24d0*/  MOV R243, R244 ;  /* 0x000000f400f37202 */ /* 0x002fe40000000f00 */
[----:B------:R-:W4:Y:S01]  /*d24e0*/  LDL.LU R244, [R1+0x2cec] ;  /* 0x002cec0001f47983 */ /* 0x000f220000300800 */
[----:B------:R-:W-:Y:S02]  /*d24f0*/  STL [R1+0x2d60], R249 ;  /* 0x002d60f901007387 */ /* 0x000fe40000100800 */
[----:B------:R-:W-:Y:S02]  /*d2500*/  STL [R1+0x2d04], R247 ;  /* 0x002d04f701007387 */ /* 0x000fe40000100800 */
[----:B------:R-:W4:Y:S01]  /*d2510*/  LDL.LU R242, [R1+0x2ce8] ;  /* 0x002ce80001f27983 */ /* 0x000f220000300800 */
[----:B------:R-:W4:Y:S01]  /*d2520*/  LDL.LU R241, [R1+0x2ce0] ;  /* 0x002ce00001f17983 */ /* 0x000f220000300800 */
[----:B------:R-:W-:-:S05]  /*d2530*/  LOP3.LUT R137, R137, R136, RZ, 0x3c, !PT ;  /* 0x0000008889897212 */ /* 0x000fca00078e3cff */
[----:B------:R1:W-:Y:S01]  /*d2540*/  LDGSTS.E [R132+0x8a00], [R136.64], P2 ;  /* 0x08a0000088847fae */ /* 0x0003e20009121844 */
[----:B--2---:R-:W-:Y:S01]  /*d2550*/  IMAD.X R251, R251, 0x1, R0, P4 ;  /* 0x00000001fbfb7824 */ /* 0x004fe200020e0600 */
[----:B-----5:R-:W-:Y:S01]  /*d2560*/  IADD3 R245, P4, R245, R252, RZ ;  /* 0x000000fcf5f57210 */ /* 0x020fe20007f9e0ff */
[----:B-1----:R-:W-:Y:S01]  /*d2570*/  IMAD.MOV.U32 R136, RZ, RZ, R248 ;  /* 0x000000ffff887224 */ /* 0x002fe200078e00f8 */
[----:B------:R-:W-:-:S05]  /*d2580*/  MOV R137, R243 ;  /* 0x000000f300897202 */ /* 0x000fca0000000f00 */
[----:B------:R1:W-:Y:S04]  /*d2590*/  LDGSTS.E [R132+0x8c00], [R136.64], P2 ;  /* 0x08c0000088847fae */ /* 0x0003e80009121844 */
[----:B------:R-:W-:Y:S01]  /*d25a0*/  STL.64 [R1+0xd20], R200 ;  /* 0x000d20c801007387 */ /* 0x000fe20000100a00 */
[----:B------:R2:W-:Y:S02]  /*d25b0*/  STL.64 [R1+0xd28], R202 ;  /* 0x000d28ca01007387 */ /* 0x0005e40000100a00 */
[----:B------:R-:W-:Y:S02]  /*d25c0*/  STL [R1+0x2cf8], R251 ;  /* 0x002cf8fb01007387 */ /* 0x000fe40000100800 */
[----:B-1----:R-:W-:Y:S01]  /*d25d0*/  IMAD.MOV.U32 R136, RZ, RZ, R250 ;  /* 0x000000ffff887224 */ /* 0x002fe200078e00fa */
[----:B------:R-:W-:-:S05]  /*d25e0*/  MOV R137, R249 ;  /* 0x000000f900897202 */ /* 0x000fca0000000f00 */
[----:B------:R1:W-:Y:S01]  /*d25f0*/  LDGSTS.E [R132+0x8e00], [R136.64], P2 ;  /* 0x08e0000088847fae */ /* 0x0003e20009121844 */
[----:B------:R-:W-:-:S03]  /*d2600*/  IADD3 R133, P2, R133, R252, RZ ;  /* 0x000000fc85857210 */ /* 0x000fc60007f5e0ff */
[----:B------:R-:W-:Y:S04]  /*d2610*/  STL [R1+0x2cfc], R245 ;  /* 0x002cfcf501007387 */ /* 0x000fe80000100800 */
[----:B------:R-:W-:Y:S01]  /*d2620*/  STL [R1+0x2cf4], R133 ;  /* 0x002cf48501007387 */ /* 0x000fe20000100800 */
[----:B---3--:R-:W-:-:S05]  /*d2630*/  IMAD.X R246, R246, 0x1, R0, P4 ;  /* 0x00000001f6f67824 */ /* 0x008fca00020e0600 */
[----:B------:R-:W-:Y:S01]  /*d2640*/  STL [R1+0x2cf0], R246 ;  /* 0x002cf0f601007387 */ /* 0x000fe20000100800 */
[----:B------:R-:W3:Y:S01]  /*d2650*/  LDL.LU R240, [R1+0x2c84] ;  /* 0x002c840001f07983 */ /* 0x000ee20000300800 */
[----:B--2---:R-:W-:Y:S01]  /*d2660*/  HMMA.1688.F32.TF32 R200, R168, R54, R204 ;  /* 0x00000036a8c8723c */ /* 0x004fe200000810cc */
[----:B----4-:R-:W-:Y:S01]  /*d2670*/  IADD3 R244, P4, R244, R252, RZ ;  /* 0x000000fcf4f47210 */ /* 0x010fe20007f9e0ff */
[----:B------:R-:W-:-:S04]  /*d2680*/  IMAD.X R242, R242, 0x1, R0, P2 ;  /* 0x00000001f2f27824 */ /* 0x000fc800010e0600 */
[----:B------:R-:W-:Y:S02]  /*d2690*/  IMAD.X R241, R241, 0x1, R0, P4 ;  /* 0x00000001f1f17824 */ /* 0x000fe400020e0600 */
[C---:B------:R-:W-:Y:S11]  /*d26a0*/  HMMA.1688.F32.TF32 R208, R168.reuse, R50, R208 ;  /* 0x00000032a8d0723c */ /* 0x040ff600000810d0 */
[----:B------:R-:W-:Y:S04]  /*d26b0*/  @!UPT UIADD3 URZ, URZ, URZ, URZ ;  /* 0x0000003f3f3ff290 */ /* 0x000fe8000fffe03f */
[----:B------:R2:W-:Y:S01]  /*d26c0*/  STL.64 [R1+0xd30], R200 ;  /* 0x000d30c801007387 */ /* 0x0005e20000100a00 */
[----:B------:R4:W-:Y:S03]  /*d26d0*/  STL.64 [R1+0xd38], R202 ;  /* 0x000d38ca01007387 */ /* 0x0009e60000100a00 */
[----:B--2---:R-:W2:Y:S01]  /*d26e0*/  LDL.LU R200, [R1+0x2c7c] ;  /* 0x002c7c0001c87983 */ /* 0x004ea20000300800 */
[----:B------:R-:W-:Y:S02]  /*d26f0*/  STL [R1+0x2cec], R244 ;  /* 0x002cecf401007387 */ /* 0x000fe40000100800 */
[----:B------:R-:W-:Y:S02]  /*d2700*/  STL [R1+0x2ce8], R242 ;  /* 0x002ce8f201007387 */ /* 0x000fe40000100800 */
[----:B----4-:R-:W4:Y:S01]  /*d2710*/  LDL.LU R202, [R1+0x2c74] ;  /* 0x002c740001ca7983 */ /* 0x010f220000300800 */
[----:B------:R-:W-:Y:S01]  /*d2720*/  STL [R1+0x2ce0], R241 ;  /* 0x002ce0f101007387 */ /* 0x000fe20000100800 */
[----:B------:R-:W5:Y:S02]  /*d2730*/  LDL.LU R207, [R1+0x2c78] ;  /* 0x002c780001cf7983 */ /* 0x000f640000300800 */
[----:B------:R-:W2:Y:S02]  /*d2740*/  LDL.LU R204, [R1+0x2c70] ;  /* 0x002c700001cc7983 */ /* 0x000ea40000300800 */
[----:B------:R-:W-:Y:S01]  /*d2750*/  STL.64 [R1+0xd40], R208 ;  /* 0x000d40d001007387 */ /* 0x000fe20000100a00 */
[----:B------:R1:W-:Y:S01]  /*d2760*/  STL.64 [R1+0xd48], R210 ;  /* 0x000d48d201007387 */ /* 0x0003e20000100a00 */
[----:B------:R-:W2:Y:S02]  /*d2770*/  LDL.LU R203, [R1+0x2c6c] ;  /* 0x002c6c0001cb7983 */ /* 0x000ea40000300800 */
[----:B------:R-:W4:Y:S01]  /*d2780*/  LDL.LU R206, [R1+0x2c68] ;  /* 0x002c680001ce7983 */ /* 0x000f220000300800 */
[----:B-1----:R-:W-:Y:S01]  /*d2790*/  HMMA.1688.F32.TF32 R208, R168, R46, R212 ;  /* 0x0000002ea8d0723c */ /* 0x002fe200000810d4 */
[----:B---3--:R-:W-:-:S05]  /*d27a0*/  IADD3 R240, P4, R240, R252, RZ ;  /* 0x000000fcf0f07210 */ /* 0x008fca0007f9e0ff */
[----:B------:R-:W-:Y:S01]  /*d27b0*/  STL [R1+0x2c84], R240 ;  /* 0x002c84f001007387 */ /* 0x000fe20000100800 */
[----:B------:R-:W3:Y:S02]  /*d27c0*/  LDL.LU R205, [R1+0x2c60] ;  /* 0x002c600001cd7983 */ /* 0x000ee40000300800 */
[----:B------:R-:W-:Y:S01]  /*d27d0*/  IMAD.MOV.U32 R136, RZ, RZ, R247 ;  /* 0x000000ffff887224 */ /* 0x000fe200078e00f7 */
[----:B------:R-:W-:Y:S11]  /*d27e0*/  MOV R137, R251 ;  /* 0x000000fb00897202 */ /* 0x000ff60000000f00 */
[----:B------:R-:W-:Y:S02]  /*d27f0*/  @!UPT UIADD3 URZ, URZ, URZ, URZ ;  /* 0x0000003f3f3ff290 */ /* 0x000fe4000fffe03f */
[----:B------:R-:W-:Y:S01]  /*d2800*/  STL.64 [R1+0xd60], R208 ;  /* 0x000d60d001007387 */ /* 0x000fe20000100a00 */
[----:B------:R1:W-:Y:S03]  /*d2810*/  STL.64 [R1+0xd68], R210 ;  /* 0x000d68d201007387 */ /* 0x0003e60000100a00 */
[----:B------:R1:W-:Y:S01]  /*d2820*/  LDGSTS.E [R132+0xa800], [R136.64], P3 ;  /* 0x0a80000088847fae */ /* 0x0003e20009921844 */
[----:B------:R-:W-:Y:S01]  /*d2830*/  ISETP.GT.AND P2, PT, R3, 0x21, PT ;  /* 0x000000210300780c */ /* 0x000fe20003f44270 */
[----:B-1----:R-:W-:Y:S01]  /*d2840*/  HMMA.1688.F32.TF32 R208, R168, R42, R216 ;  /* 0x0000002aa8d0723c */ /* 0x002fe200000810d8 */
[----:B------:R-:W-:Y:S01]  /*d2850*/  IMAD.MOV.U32 R136, RZ, RZ, R245 ;  /* 0x000000ffff887224 */ /* 0x000fe200078e00f5 */
[----:B------:R-:W-:-:S05]  /*d2860*/  MOV R137, R246 ;  /* 0x000000f600897202 */ /* 0x000fca0000000f00 */
[----:B------:R1:W-:Y:S02]  /*d2870*/  LDGSTS.E [R132+0xaa00], [R136.64], P3 ;  /* 0x0aa0000088847fae */ /* 0x0003e40009921844 */
[----:B-1----:R-:W-:Y:S01]  /*d2880*/  IMAD.MOV.U32 R136, RZ, RZ, R133 ;  /* 0x000000ffff887224 */ /* 0x002fe200078e0085 */
[----:B------:R-:W-:Y:S01]  /*d2890*/  SEL R133, RZ, 0x4, !P2 ;  /* 0x00000004ff857807 */ /* 0x000fe20005000000 */
[----:B--2---:R-:W-:Y:S01]  /*d28a0*/  IADD3 R200, P2, R200, R252, RZ ;  /* 0x000000fcc8c87210 */ /* 0x004fe20007f5e0ff */
[----:B-----5:R-:W-:Y:S01]  /*d28b0*/  IADD3.X R207, R207, R0, RZ, P4, !PT ;  /* 0x00000000cfcf7210 */ /* 0x020fe200027fe4ff */
[----:B----4-:R-:W-:-:S03]  /*d28c0*/  IADD3 R202, P4, R202, R252, RZ ;  /* 0x000000fccaca7210 */ /* 0x010fc60007f9e0ff */
[----:B------:R-:W-:Y:S01]  /*d28d0*/  IMAD.X R204, R204, 0x1, R0, P2 ;  /* 0x00000001cccc7824 */ /* 0x000fe200010e0600 */
[----:B------:R-:W-:Y:S01]  /*d28e0*/  STL [R1+0x2c7c], R200 ;  /* 0x002c7cc801007387 */ /* 0x000fe20000100800 */
[----:B------:R-:W-:Y:S02]  /*d28f0*/  STL [R1+0x2c78], R207 ;  /* 0x002c78cf01007387 */ /* 0x000fe40000100800 */
[----:B------:R-:W-:Y:S01]  /*d2900*/  STL [R1+0x2c74], R202 ;  /* 0x002c74ca01007387 */ /* 0x000fe20000100800 */
[----:B------:R-:W-:Y:S01]  /*d2910*/  MOV R137, R242 ;  /* 0x000000f200897202 */ /* 0x000fe20000000f00 */
[----:B------:R-:W-:Y:S01]  /*d2920*/  STL [R1+0x2c70], R204 ;  /* 0x002c70cc01007387 */ /* 0x000fe20000100800 */
[----:B------:R-:W-:Y:S02]  /*d2930*/  STL.64 [R1+0xd50], R208 ;  /* 0x000d50d001007387 */ /* 0x000fe40000100a00 */
[----:B------:R1:W-:Y:S02]  /*d2940*/  STL.64 [R1+0xd58], R210 ;  /* 0x000d58d201007387 */ /* 0x0003e40000100a00 */
[----:B------:R-:W2:Y:S01]  /*d2950*/  LDL.LU R201, [R1+0x2c04] ;  /* 0x002c040001c97983 */ /* 0x000ea20000300800 */
[----:B------:R4:W-:Y:S01]  /*d2960*/  LDGSTS.E [R132+0xac00], [R136.64], P3 ;  /* 0x0ac0000088847fae */ /* 0x0009e20009921844 */
[----:B-1----:R-:W-:Y:S01]  /*d2970*/  HMMA.1688.F32.TF32 R208, R168, R38, R220 ;  /* 0x00000026a8d0723c */ /* 0x002fe200000810dc */
[----:B----4-:R-:W-:-:S02]  /*d2980*/  IMAD.MOV.U32 R136, RZ, RZ, R244 ;  /* 0x000000ffff887224 */ /* 0x010fc400078e00f4 */
[----:B------:R-:W-:Y:S01]  /*d2990*/  IMAD.MOV.U32 R137, RZ, RZ, R241 ;  /* 0x000000ffff897224 */ /* 0x000fe200078e00f1 */
[----:B------:R-:W-:-:S04]  /*d29a0*/  SEL R133, R133, RZ, !P0 ;  /* 0x000000ff85857207 */ /* 0x000fc80004000000 */
[----:B------:R1:W-:Y:S01]  /*d29b0*/  LDGSTS.E [R132+0xae00], [R136.64], P3 ;  /* 0x0ae0000088847fae */ /* 0x0003e20009921844 */
[----:B------:R-:W-:Y:S02]  /*d29c0*/  ISETP.GT.AND P3, PT, R3, 0x25, PT ;  /* 0x000000250300780c */ /* 0x000fe40003f64270 */
[----:B------:R-:W-:Y:S01]  /*d29d0*/  IADD3 R203, P6, R203, R252, RZ ;  /* 0x000000fccbcb7210 */ /* 0x000fe20007fde0ff */
[----:B------:R-:W-:Y:S01]  /*d29e0*/  IMAD.X R206, R206, 0x1, R0, P4 ;  /* 0x00000001cece7824 */ /* 0x000fe200020e0600 */
[----:B-1----:R-:W-:Y:S01]  /*d29f0*/  SEL R136, RZ, 0x4, !P3 ;  /* 0x00000004ff887807 */ /* 0x002fe20005800000 */
[----:B------:R-:W-:Y:S02]  /*d2a00*/  ISETP.NE.U32.AND P3, PT, R133, RZ, PT ;  /* 0x000000ff8500720c */ /* 0x000fe40003f65070 */
[----:B------:R-:W-:Y:S01]  /*d2a10*/  IMAD.MOV.U32 R137, RZ, RZ, R207 ;  /* 0x000000ffff897224 */ /* 0x000fe200078e00cf */
[----:B------:R-:W-:Y:S01]  /*d2a20*/  SEL R133, R136, RZ, !P0 ;  /* 0x000000ff88857207 */ /* 0x000fe20004000000 */
[----:B------:R-:W-:Y:S01]  /*d2a30*/  MOV R136, R240 ;  /* 0x000000f000887202 */ /* 0x000fe20000000f00 */
[----:B------:R-:W-:Y:S01]  /*d2a40*/  STL [R1+0x2c6c], R203 ;  /* 0x002c6ccb01007387 */ /* 0x000fe20000100800 */
[----:B------:R-:W-:Y:S03]  /*d2a50*/  STL [R1+0x2c68], R206 ;  /* 0x002c68ce01007387 */ /* 0x000fe60000100800 */
[----:B------:R1:W-:Y:S02]  /*d2a60*/  LDGSTS.E [R132+0xc800], [R136.64], P5 ;  /* 0x0c80000088847fae */ /* 0x0003e4000a921844 */
[----:B-1----:R-:W-:Y:S01]  /*d2a70*/  MOV R136, R200 ;  /* 0x000000c800887202 */ /* 0x002fe20000000f00 */
[----:B------:R-:W-:-:S05]  /*d2a80*/  IMAD.MOV.U32 R137, RZ, RZ, R204 ;  /* 0x000000ffff897224 */ /* 0x000fca00078e00cc */
[----:B------:R1:W-:Y:S02]  /*d2a90*/  LDGSTS.E [R132+0xca00], [R136.64], P5 ;  /* 0x0ca0000088847fae */ /* 0x0003e4000a921844 */
[----:B-1----:R-:W-:Y:S02]  /*d2aa0*/  IMAD.MOV.U32 R136, RZ, RZ, R202 ;  /* 0x000000ffff887224 */ /* 0x002fe400078e00ca */
[----:B---3--:R-:W-:-:S05]  /*d2ab0*/  IMAD.X R205, R205, 0x1, R0, P6 ;  /* 0x00000001cdcd7824 */ /* 0x008fca00030e0600 */
[----:B------:R-:W-:Y:S01]  /*d2ac0*/  STL [R1+0x2c60], R205 ;  /* 0x002c60cd01007387 */ /* 0x000fe20000100800 */
[----:B------:R1:W-:Y:S02]  /*d2ad0*/  STL.64 [R1+0xc90], R208 ;  /* 0x000c90d001007387 */ /* 0x0003e40000100a00 */
[----:B------:R3:W-:Y:S02]  /*d2ae0*/  STL.64 [R1+0xc98], R210 ;  /* 0x000c98d201007387 */ /* 0x0007e40000100a00 */
[----:B------:R-:W4:Y:S01]  /*d2af0*/  LDL.LU R204, [R1+0x2bf8] ;  /* 0x002bf80001cc7983 */ /* 0x000f220000300800 */
[----:B------:R-:W5:Y:S04]  /*d2b00*/  LDL.LU R200, [R1+0x2bfc] ;  /* 0x002bfc0001c87983 */ /* 0x000f680000300800 */
[----:B-1----:R-:W4:Y:S01]  /*d2b10*/  LDL.LU R209, [R1+0x2bf4] ;  /* 0x002bf40001d17983 */ /* 0x002f220000300800 */
[----:B------:R-:W4:Y:S02]  /*d2b20*/  LDL.LU R202, [R1+0x2bf0] ;  /* 0x002bf00001ca7983 */ /* 0x000f240000300800 */
[----:B---3--:R-:W3:Y:S02]  /*d2b30*/  LDL.LU R210, [R1+0x2be8] ;  /* 0x002be80001d27983 */ /* 0x008ee40000300800 */
[----:B------:R-:W3:Y:S01]  /*d2b40*/  LDL.LU R207, [R1+0x2bec] ;  /* 0x002bec0001cf7983 */ /* 0x000ee20000300800 */
[----:B------:R-:W-:Y:S01]  /*d2b50*/  HMMA.1688.F32.TF32 R212, R168, R34, R224 ;  /* 0x00000022a8d4723c */ /* 0x000fe200000810e0 */
[----:B------:R-:W-:-:S02]  /*d2b60*/  ISETP.GT.AND P4, PT, R3, 0x29, PT ;  /* 0x000000290300780c */ /* 0x000fc40003f84270 */
[----:B------:R-:W-:Y:S02]  /*d2b70*/  ISETP.NE.U32.AND P2, PT, R133, RZ, PT ;  /* 0x000000ff8500720c */ /* 0x000fe40003f45070 */
[----:B------:R-:W-:Y:S01]  /*d2b80*/  MOV R137, R206 ;  /* 0x000000ce00897202 */ /* 0x000fe20000000f00 */
[----:B------:R-:W3:Y:S01]  /*d2b90*/  LDL.LU R208, [R1+0x2be0] ;  /* 0x002be00001d07983 */ /* 0x000ee20000300800 */
[----:B------:R-:W-:Y:S01]  /*d2ba0*/  SEL R133, RZ, 0x4, !P4 ;  /* 0x00000004ff857807 */ /* 0x000fe20006000000 */
[----:B------:R-:W3:Y:S02]  /*d2bb0*/  LDL.LU R206, [R1+0x2b78] ;  /* 0x002b780001ce7983 */ /* 0x000ee40000300800 */
[----:B------:R1:W-:Y:S02]  /*d2bc0*/  LDGSTS.E [R132+0xcc00], [R136.64], P5 ;  /* 0x0cc0000088847fae */ /* 0x0003e4000a921844 */
[----:B-1----:R-:W-:Y:S02]  /*d2bd0*/  IMAD.MOV.U32 R137, RZ, RZ, R205 ;  /* 0x000000ffff897224 */ /* 0x002fe400078e00cd */
[----:B------:R-:W-:-:S05]  /*d2be0*/  IMAD.MOV.U32 R136, RZ, RZ, R203 ;  /* 0x000000ffff887224 */ /* 0x000fca00078e00cb */
[----:B------:R1:W-:Y:S01]  /*d2bf0*/  LDGSTS.E [R132+0xce00], [R136.64], P5 ;  /* 0x0ce0000088847fae */ /* 0x0003e2000a921844 */
[----:B--2---:R-:W-:-:S05]  /*d2c00*/  IADD3 R201, P4, R201, R252, RZ ;  /* 0x000000fcc9c97210 */ /* 0x004fca0007f9e0ff */
[----:B------:R-:W-:Y:S01]  /*d2c10*/  STL [R1+0x2c04], R201 ;  /* 0x002c04c901007387 */ /* 0x000fe20000100800 */
[----:B------:R-:W2:Y:S02]  /*d2c20*/  LDL.LU R205, [R1+0x2b84] ;  /* 0x002b840001cd7983 */ /* 0x000ea40000300800 */
[----:B------:R-:W2:Y:S02]  /*d2c30*/  LDL.LU R203, [R1+0x2b7c] ;  /* 0x002b7c0001cb7983 */ /* 0x000ea40000300800 */
[----:B------:R-:W-:Y:S01]  /*d2c40*/  STL.64 [R1+0xac0], R212 ;  /* 0x000ac0d401007387 */ /* 0x000fe20000100a00 */
[----:B------:R1:W-:Y:S02]  /*d2c50*/  STL.64 [R1+0xac8], R214 ;  /* 0x000ac8d601007387 */ /* 0x0003e40000100a00 */
[----:B-1----:R-:W-:Y:S01]  /*d2c60*/  HMMA.1688.F32.TF32 R212, R168, R30, R228 ;  /* 0x0000001ea8d4723c */ /* 0x002fe200000810e4 */
[----:B------:R-:W-:Y:S02]  /*d2c70*/  SEL R133, R133, RZ, !P0 ;  /* 0x000000ff85857207 */ /* 0x000fe40004000000 */
[----:B------:R-:W-:-:S02]  /*d2c80*/  MOV R136, R201 ;  /* 0x000000c900887202 */ /* 0x000fc40000000f00 */
[----:B-----5:R-:W-:Y:S02]  /*d2c90*/  IADD3 R200, P5, R200, R252, RZ ;  /* 0x000000fcc8c87210 */ /* 0x020fe40007fbe0ff */
[----:B----4-:R-:W-:-:S03]  /*d2ca0*/  IADD3.X R204, R204, R0, RZ, P4, !PT ;  /* 0x00000000cccc7210 */ /* 0x010fc600027fe4ff */
[----:B------:R-:W-:Y:S01]  /*d2cb0*/  STL [R1+0x2bfc], R200 ;  /* 0x002bfcc801007387 */ /* 0x000fe20000100800 */
[-C--:B------:R-:W-:Y:S01]  /*d2cc0*/  IADD3 R209, P6, R209, R252.reuse, RZ ;  /* 0x000000fcd1d17210 */ /* 0x080fe20007fde0ff */
[--C-:B------:R-:W-:Y:S02]  /*d2cd0*/  IMAD.X R202, R202, 0x1, R0.reuse, P5 ;  /* 0x00000001caca7824 */ /* 0x100fe400028e0600 */
[----:B------:R1:W-:Y:S02]  /*d2ce0*/  STL [R1+0x2bf8], R204 ;  /* 0x002bf8cc01007387 */ /* 0x0003e40000100800 */
[----:B------:R-:W-:Y:S02]  /*d2cf0*/  STL [R1+0x2bf4], R209 ;  /* 0x002bf4d101007387 */ /* 0x000fe40000100800 */
[----:B---3--:R-:W-:Y:S01]  /*d2d00*/  IMAD.X R210, R210, 0x1, R0, P6 ;  /* 0x00000001d2d27824 */ /* 0x008fe200030e0600 */
[----:B------:R3:W-:Y:S04]  /*d2d10*/  STL [R1+0x2bf0], R202 ;  /* 0x002bf0ca01007387 */ /* 0x0007e80000100800 */
[----:B------:R-:W-:Y:S01]  /*d2d20*/  STL.64 [R1+0xa60], R212 ;  /* 0x000a60d401007387 */ /* 0x000fe20000100a00 */
[----:B------:R-:W-:Y:S01]  /*d2d30*/  IADD3 R207, P5, R207, R252, RZ ;  /* 0x000000fccfcf7210 */ /* 0x000fe20007fbe0ff */
[----:B------:R4:W-:Y:S02]  /*d2d40*/  STL.64 [R1+0xa68], R214 ;  /* 0x000a68d601007387 */ /* 0x0009e40000100a00 */
[----:B------:R-:W-:Y:S01]  /*d2d50*/  IMAD.MOV.U32 R137, RZ, RZ, R204 ;  /* 0x000000ffff897224 */ /* 0x000fe200078e00cc */
[----:B------:R-:W5:Y:S01]  /*d2d60*/  LDL.LU R201, [R1+0x2b74] ;  /* 0x002b740001c97983 */ /* 0x000f620000300800 */
[----:B------:R-:W-:Y:S01]  /*d2d70*/  ISETP.NE.U32.AND P4, PT, R133, RZ, PT ;  /* 0x000000ff8500720c */ /* 0x000fe20003f85070 */
[----:B------:R-:W-:Y:S02]  /*d2d80*/  STL [R1+0x2be8], R210 ;  /* 0x002be8d201007387 */ /* 0x000fe40000100800 */
[----:B------:R-:W5:Y:S01]  /*d2d90*/  LDL.LU R133, [R1+0x2b6c] ;  /* 0x002b6c0001857983 */ /* 0x000f620000300800 */
[----:B------:R-:W-:Y:S04]  /*d2da0*/  STL [R1+0x2bec], R207 ;  /* 0x002beccf01007387 */ /* 0x000fe80000100800 */
[----:B------:R3:W-:Y:S01]  /*d2db0*/  LDGSTS.E [R132+0xe800], [R136.64], P1 ;  /* 0x0e80000088847fae */ /* 0x0007e20008921844 */
[----:B-1----:R-:W5:Y:S01]  /*d2dc0*/  LDL.LU R204, [R1+0x2b70] ;  /* 0x002b700001cc7983 */ /* 0x002f620000300800 */
[----:B---3--:R-:W-:-:S02]  /*d2dd0*/  MOV R137, R202 ;  /* 0x000000ca00897202 */ /* 0x008fc40000000f00 */
[----:B------:R-:W3:Y:S01]  /*d2de0*/  LDL.LU R202, [R1+0x2b68] ;  /* 0x002b680001ca7983 */ /* 0x000ee20000300800 */
[----:B------:R-:W-:Y:S02]  /*d2df0*/  IMAD.MOV.U32 R136, RZ, RZ, R200 ;  /* 0x000000ffff887224 */ /* 0x000fe400078e00c8 */
[----:B------:R-:W3:Y:S01]  /*d2e00*/  LDL.LU R200, [R1+0x2b60] ;  /* 0x002b600001c87983 */ /* 0x000ee20000300800 */
[----:B----4-:R-:W-:Y:S01]  /*d2e10*/  HMMA.1688.F32.TF32 R212, R168, R26, R232 ;  /* 0x0000001aa8d4723c */ /* 0x010fe200000810e8 */
[----:B------:R-:W-:Y:S01]  /*d2e20*/  IMAD.X R208, R208, 0x1, R0, P5 ;  /* 0x00000001d0d07824 */ /* 0x000fe200028e0600 */
[----:B------:R1:W-:Y:S02]  /*d2e30*/  LDGSTS.E [R132+0xea00], [R136.64], P1 ;  /* 0x0ea0000088847fae */ /* 0x0003e40008921844 */
[----:B-1----:R-:W-:Y:S01]  /*d2e40*/  IMAD.MOV.U32 R136, RZ, RZ, R209 ;  /* 0x000000ffff887224 */ /* 0x002fe200078e00d1 */
[----:B------:R-:W-:-:S05]  /*d2e50*/  MOV R137, R210 ;  /* 0x000000d200897202 */ /* 0x000fca0000000f00 */
[----:B------:R1:W-:Y:S11]  /*d2e60*/  LDGSTS.E [R132+0xec00], [R136.64], P1 ;  /* 0x0ec0000088847fae */ /* 0x0003f60008921844 */
[----:B------:R-:W-:Y:S02]  /*d2e70*/  @!UPT UIADD3 URZ, URZ, URZ, URZ ;  /* 0x0000003f3f3ff290 */ /* 0x000fe4000fffe03f */
[----:B------:R-:W-:Y:S01]  /*d2e80*/  STL.64 [R1+0x820], R212 ;  /* 0x000820d401007387 */ /* 0x000fe20000100a00 */
[----:B------:R-:W-:Y:S02]  /*d2e90*/  STL.64 [R1+0x828], R214 ;  /* 0x000828d601007387 */ /* 0x000fe40000100a00 */
[----:B------:R4:W-:Y:S01]  /*d2ea0*/  STL [R1+0x2be0], R208 ;  /* 0x002be0d001007387 */ /* 0x0009e20000100800 */
[----:B------:R-:W-:Y:S01]  /*d2eb0*/  HMMA.1688.F32.TF32 R160, R168, R18, R160 ;  /* 0x00000012a8a0723c */ /* 0x000fe200000810a0 */
[----:B-1----:R-:W-:-:S07]  /*d2ec0*/  IMAD.MOV.U32 R137, RZ, RZ, R208 ;  /* 0x000000ffff897224 */ /* 0x002fce00078e00d0 */
[----:B----4-:R-:W-:Y:S01]  /*d2ed0*/  HMMA.1688.F32.TF32 R208, R168, R22, R236 ;  /* 0x00000016a8d0723c */ /* 0x010fe200000810ec */
[----:B------:R-:W-:Y:S01]  /*d2ee0*/  IMAD.MOV.U32 R136, RZ, RZ, R207 ;  /* 0x000000ffff887224 */ /* 0x000fe200078e00cf */
[----:B--2---:R-:W-:-:S04]  /*d2ef0*/  IADD3 R205, P5, R205, R252, RZ ;  /* 0x000000fccdcd7210 */ /* 0x004fc80007fbe0ff */
[----:B------:R1:W-:Y:S01]  /*d2f00*/  LDGSTS.E [R132+0xee00], [R136.64], P1 ;  /* 0x0ee0000088847fae */ /* 0x0003e20008921844 */
[----:B------:R-:W-:Y:S02]  /*d2f10*/  IADD3 R203, P1, R203, R252, RZ ;  /* 0x000000fccbcb7210 */ /* 0x000fe40007f3e0ff */
[----:B------:R-:W-:Y:S01]  /*d2f20*/  IADD3.X R206, R206, R0, RZ, P5, !PT ;  /* 0x00000000cece7210 */ /* 0x000fe20002ffe4ff */
[----:B------:R2:W-:Y:S02]  /*d2f30*/  STL [R1+0x2b84], R205 ;  /* 0x002b84cd01007387 */ /* 0x0005e40000100800 */
[----:B------:R-:W-:Y:S11]  /*d2f40*/  STL [R1+0x2b7c], R203 ;  /* 0x002b7ccb01007387 */ /* 0x000ff60000100800 */
[----:B------:R-:W-:Y:S01]  /*d2f50*/  STL.64 [R1+0x740], R208 ;  /* 0x000740d001007387 */ /* 0x000fe20000100a00 */
[----:B------:R-:W-:Y:S02]  /*d2f60*/  STL.64 [R1+0x748], R210 ;  /* 0x000748d201007387 */ /* 0x000fe40000100a00 */
[----:B------:R-:W-:Y:S02]  /*d2f70*/  STL [R1+0x2b78], R206 ;  /* 0x002b78ce01007387 */ /* 0x000fe40000100800 */
[----:B-1----:R-:W-:Y:S01]  /*d2f80*/  IMAD.MOV.U32 R136, RZ, RZ, R205 ;  /* 0x000000ffff887224 */ /* 0x002fe200078e00cd */
[-C--:B-----5:R-:W-:Y:S01]  /*d2f90*/  IADD3 R201, P5, R201, R252.reuse, RZ ;  /* 0x000000fcc9c97210 */ /* 0x0a0fe20007fbe0ff */
[----:B------:R-:W-:Y:S01]  /*d2fa0*/  IMAD.X R204, R204, 0x1, R0, P1 ;  /* 0x00000001cccc7824 */ /* 0x000fe200008e0600 */
[----:B------:R-:W-:-:S03]  /*d2fb0*/  IADD3 R133, P1, R133, R252, RZ ;  /* 0x000000fc85857210 */ /* 0x000fc60007f3e0ff */
[----:B------:R-:W-:Y:S01]  /*d2fc0*/  STL [R1+0x2b74], R201 ;  /* 0x002b74c901007387 */ /* 0x000fe20000100800 */
[----:B------:R-:W-:Y:S03]  /*d2fd0*/  STL [R1+0x2b70], R204 ;  /* 0x002b70cc01007387 */ /* 0x000fe60000100800 */
[----:B------:R-:W-:Y:S01]  /*d2fe0*/  STL [R1+0x2b6c], R133 ;  /* 0x002b6c8501007387 */ /* 0x000fe20000100800 */
[--C-:B---3--:R-:W-:Y:S02]  /*d2ff0*/  IMAD.X R202, R202, 0x1, R0.reuse, P5 ;  /* 0x00000001caca7824 */ /* 0x108fe400028e0600 */
[----:B------:R-:W-:-:S03]  /*d3000*/  IMAD.X R200, R200, 0x1, R0, P1 ;  /* 0x00000001c8c87824 */ /* 0x000fc600008e0600 */
[----:B------:R-:W-:Y:S01]  /*d3010*/  STL [R1+0x2b68], R202 ;  /* 0x002b68ca01007387 */ /* 0x000fe20000100800 */
[----:B------:R-:W-:Y:S02]  /*d3020*/  STL.64 [R1+0x730], R160 ;  /* 0x000730a001007387 */ /* 0x000fe40000100a00 */
[----:B------:R1:W-:Y:S02]  /*d3030*/  STL.64 [R1+0x738], R162 ;  /* 0x000738a201007387 */ /* 0x0003e40000100a00 */
[----:B------:R-:W3:Y:S01]  /*d3040*/  LDL.LU R207, [R1+0x2b24] ;  /* 0x002b240001cf7983 */ /* 0x000ee20000300800 */
[----:B------:R4:W-:Y:S01]  /*d3050*/  STL [R1+0x2b60], R200 ;  /* 0x002b60c801007387 */ /* 0x0009e20000100800 */
[----:B--2---:R-:W2:Y:S03]  /*d3060*/  LDL.LU R205, [R1+0x2afc] ;  /* 0x002afc0001cd7983 */ /* 0x004ea60000300800 */
[----:B-1----:R-:W5:Y:S01]  /*d3070*/  LDL.LU R162, [R1+0x2af4] ;  /* 0x002af40001a27983 */ /* 0x002f620000300800 */
[----:B------:R-:W-:Y:S01]  /*d3080*/  MOV R137, R206 ;  /* 0x000000ce00897202 */ /* 0x000fe20000000f00 */
[----:B------:R-:W-:Y:S01]  /*d3090*/  HMMA.1688.F32.TF32 R192, R168, R14, R192 ;  /* 0x0000000ea8c0723c */ /* 0x000fe200000810c0 */
[----:B------:R-:W5:Y:S03]  /*d30a0*/  LDL.LU R160, [R1+0x2aec] ;  /* 0x002aec0001a07983 */ /* 0x000f660000300800 */
[----:B------:R1:W-:Y:S02]  /*d30b0*/  LDGSTS.E [R132+0x10800], [R136.64], P3 ;  /* 0x1080000088847fae */ /* 0x0003e40009921844 */
[----:B-1----:R-:W-:Y:S01]  /*d30c0*/  MOV R136, R203 ;  /* 0x000000cb00887202 */ /* 0x002fe20000000f00 */
[----:B------:R-:W-:-:S05]  /*d30d0*/  IMAD.MOV.U32 R137, RZ, RZ, R204 ;  /* 0x000000ffff897224 */ /* 0x000fca00078e00cc */
[----:B------:R1:W-:Y:S02]  /*d30e0*/  LDGSTS.E [R132+0x10a00], [R136.64], P3 ;  /* 0x10a0000088847fae */ /* 0x0003e40009921844 */
[----:B-1----:R-:W-:Y:S01]  /*d30f0*/  IMAD.MOV.U32 R136, RZ, RZ, R201 ;  /* 0x000000ffff887224 */ /* 0x002fe200078e00c9 */
[----:B------:R-:W-:-:S05]  /*d3100*/  MOV R137, R202 ;  /* 0x000000ca00897202 */ /* 0x000fca0000000f00 */
[----:B------:R1:W-:Y:S02]  /*d3110*/  LDGSTS.E [R132+0x10c00], [R136.64], P3 ;  /* 0x10c0000088847fae */ /* 0x0003e40009921844 */
[----:B-1----:R-:W-:Y:S02]  /*d3120*/  IMAD.MOV.U32 R136, RZ, RZ, R133 ;  /* 0x000000ffff887224 */ /* 0x002fe400078e0085 */
[----:B------:R-:W-:-:S05]  /*d3130*/  IMAD.MOV.U32 R137, RZ, RZ, R200 ;  /* 0x000000ffff897224 */ /* 0x000fca00078e00c8 */
[----:B------:R1:W-:Y:S01]  /*d3140*/  LDGSTS.E [R132+0x10e00], [R136.64], P3 ;  /* 0x10e0000088847fae */ /* 0x0003e20009921844 */
[----:B------:R-:W-:Y:S01]  /*d3150*/  HMMA.1688.F32.TF32 R196, R168, R10, R196 ;  /* 0x0000000aa8c4723c */ /* 0x000fe200000810c4 */
[----:B------:R-:W-:Y:S02]  /*d3160*/  MOV R246, R174 ;  /* 0x000000ae00f67202 */ /* 0x000fe40000000f00 */
[----:B-1----:R-:W5:Y:S01]  /*d3170*/  LDL.LU R137, [R1+0x2af8] ;  /* 0x002af80001897983 */ /* 0x002f620000300800 */
[----:B------:R-:W5:Y:S02]  /*d3180*/  LDL.LU R206, [R1+0x2af0] ;  /* 0x002af00001ce7983 */ /* 0x000f640000300800 */
[----:B------:R-:W-:Y:S02]  /*d3190*/  STL.64 [R1+0x700], R192 ;  /* 0x000700c001007387 */ /* 0x000fe40000100a00 */
[----:B------:R1:W-:Y:S01]  /*d31a0*/  STL.64 [R1+0x708], R194 ;  /* 0x000708c201007387 */ /* 0x0003e20000100a00 */
[----:B------:R-:W5:Y:S01]  /*d31b0*/  LDL.LU R163, [R1+0x2ae8] ;  /* 0x002ae80001a37983 */ /* 0x000f620000300800 */
[----:B------:R-:W5:Y:S02]  /*d31c0*/  LDL.LU R174, [R1+0x36a0] ;  /* 0x0036a00001ae7983 */ /* 0x000f640000300800 */
[----:B------:R-:W-:-:S02]  /*d31d0*/  IMAD.MOV.U32 R247, RZ, RZ, R172 ;  /* 0x000000fffff77224 */ /* 0x000fc400078e00ac */
        /* <DEDUP_REMOVED lines=8> */
[----:B------:R-:W-:Y:S01]  /*d3260*/  ISETP.GT.AND P5, PT, R3, 0x31, PT ;  /* 0x000000310300780c */ /* 0x000fe20003fa4270 */
[----:B------:R-:W5:Y:S01]  /*d3270*/  LDL.LU R201, [R1+0x2a7c] ;  /* 0x002a7c0001c97983 */ /* 0x000f620000300800 */
[----:B----4-:R-:W4:Y:S02]  /*d3280*/  LDL.LU R200, [R1+0x2a74] ;  /* 0x002a740001c87983 */ /* 0x010f240000300800 */
[----:B------:R-:W4:Y:S01]  /*d3290*/  LDL.LU R202, [R1+0x2a6c] ;  /* 0x002a6c0001ca7983 */ /* 0x000f220000300800 */
[----:B------:R-:W-:-:S02]  /*d32a0*/  SEL R133, RZ, 0x4, !P5 ;  /* 0x00000004ff857807 */ /* 0x000fc40006800000 */
[-C--:B---3--:R-:W-:Y:S02]  /*d32b0*/  IADD3 R207, P1, R207, R252.reuse, RZ ;  /* 0x000000fccfcf7210 */ /* 0x088fe40007f3e0ff */
[----:B--2---:R-:W-:-:S03]  /*d32c0*/  IADD3 R205, P6, R205, R252, RZ ;  /* 0x000000fccdcd7210 */ /* 0x004fc60007fde0ff */
[----:B------:R-:W-:Y:S02]  /*d32d0*/  STL [R1+0x2b24], R207 ;  /* 0x002b24cf01007387 */ /* 0x000fe40000100800 */
[----:B------:R-:W-:Y:S02]  /*d32e0*/  STL [R1+0x2afc], R205 ;  /* 0x002afccd01007387 */ /* 0x000fe40000100800 */
[----:B-1----:R-:W2:Y:S01]  /*d32f0*/  LDL.LU R195, [R1+0x2a70] ;  /* 0x002a700001c37983 */ /* 0x002ea20000300800 */
[----:B-----5:R-:W-:-:S05]  /*d3300*/  IADD3 R162, P5, R162, R252, RZ ;  /* 0x000000fca2a27210 */ /* 0x020fca0007fbe0ff */
[----:B------:R-:W-:Y:S01]  /*d3310*/  STL [R1+0x2af4], R162 ;  /* 0x002af4a201007387 */ /* 0x000fe20000100800 */
[----:B------:R-:W-:Y:S02]  /*d3320*/  STL.64 [R1+0x6f0], R196 ;  /* 0x0006f0c401007387 */ /* 0x000fe40000100a00 */
[----:B------:R-:W-:Y:S02]  /*d3330*/  STL.64 [R1+0x6f8], R198 ;  /* 0x0006f8c601007387 */ /* 0x000fe40000100a00 */
[----:B------:R-:W3:Y:S01]  /*d3340*/  LDL.LU R194, [R1+0x2a68] ;  /* 0x002a680001c27983 */ /* 0x000ee20000300800 */
[----:B------:R-:W-:Y:S01]  /*d3350*/  ISETP.GT.AND P3, PT, R3, 0x2d, PT ;  /* 0x0000002d0300780c */ /* 0x000fe20003f64270 */
[----:B------:R-:W-:Y:S01]  /*d3360*/  HMMA.1688.F32.TF32 R164, R168, R6, R164 ;  /* 0x00000006a8a4723c */ /* 0x000fe200000810a4 */
[----:B------:R-:W4:Y:S02]  /*d3370*/  LDL.LU R193, [R1+0x2a60] ;  /* 0x002a600001c17983 */ /* 0x000f240000300800 */
[----:B------:R-:W-:-:S04]  /*d3380*/  SEL R136, RZ, 0x4, !P3 ;  /* 0x00000004ff887807 */ /* 0x000fc80005800000 */
[----:B------:R-:W-:-:S04]  /*d3390*/  SEL R136, R136, RZ, !P0 ;  /* 0x000000ff88887207 */ /* 0x000fc80004000000 */
[----:B------:R-:W-:Y:S01]  /*d33a0*/  ISETP.NE.U32.AND P3, PT, R136, RZ, PT ;  /* 0x000000ff8800720c */ /* 0x000fe20003f65070 */
[----:B------:R-:W-:Y:S02]  /*d33b0*/  IMAD.MOV.U32 R136, RZ, RZ, R207 ;  /* 0x000000ffff887224 */ /* 0x000fe400078e00cf */
[----:B------:R-:W-:Y:S01]  /*d33c0*/  IMAD.X R137, R137, 0x1, R0, P1 ;  /* 0x0000000189897824 */ /* 0x000fe200008e0600 */
[----:B------:R-:W-:-:S04]  /*d33d0*/  IADD3.X R206, R206, R0, RZ, P6, !PT ;  /* 0x00000000cece7210 */ /* 0x000fc800037fe4ff */
[----:B------:R1:W-:Y:S04]  /*d33e0*/  STL [R1+0x2af8], R137 ;  /* 0x002af88901007387 */ /* 0x0003e80000100800 */
[----:B------:R1:W-:Y:S01]  /*d33f0*/  LDGSTS.E [R132+0x12800], [R136.64], P2 ;  /* 0x1280000088847fae */ /* 0x0003e20009121844 */
[----:B------:R-:W-:Y:S01]  /*d3400*/  IMAD.X R163, R163, 0x1, R0, P5 ;  /* 0x00000001a3a37824 */ /* 0x000fe200028e0600 */
[----:B------:R-:W-:Y:S01]  /*d3410*/  IADD3 R160, P5, R160, R252, RZ ;  /* 0x000000fca0a07210 */ /* 0x000fe20007fbe0ff */
[----:B-1----:R-:W-:Y:S02]  /*d3420*/  IMAD.MOV.U32 R136, RZ, RZ, R205 ;  /* 0x000000ffff887224 */ /* 0x002fe400078e00cd */
[----:B------:R-:W-:Y:S01]  /*d3430*/  IMAD.MOV.U32 R137, RZ, RZ, R206 ;  /* 0x000000ffff897224 */ /* 0x000fe200078e00ce */
[----:B------:R-:W-:-:S04]  /*d3440*/  IADD3.X R161, R161, R0, RZ, P5, !PT ;  /* 0x00000000a1a17210 */ /* 0x000fc80002ffe4ff */
[----:B------:R1:W-:Y:S01]  /*d3450*/  LDGSTS.E [R132+0x12a00], [R136.64], P2 ;  /* 0x12a0000088847fae */ /* 0x0003e20009121844 */
[----:B------:R-:W-:-:S03]  /*d3460*/  IADD3 R203, P5, R203, R252, RZ ;  /* 0x000000fccbcb7210 */ /* 0x000fc60007fbe0ff */
[----:B------:R-:W-:Y:S01]  /*d3470*/  STL [R1+0x2af0], R206 ;  /* 0x002af0ce01007387 */ /* 0x000fe20000100800 */
[----:B-1----:R-:W-:Y:S01]  /*d3480*/  MOV R136, R162 ;  /* 0x000000a200887202 */ /* 0x002fe20000000f00 */
[----:B------:R-:W-:-:S05]  /*d3490*/  IMAD.MOV.U32 R137, RZ, RZ, R163 ;  /* 0x000000ffff897224 */ /* 0x000fca00078e00a3 */
[----:B------:R1:W-:Y:S04]  /*d34a0*/  LDGSTS.E [R132+0x12c00], [R136.64], P2 ;  /* 0x12c0000088847fae */ /* 0x0003e80009121844 */
[----:B------:R-:W-:Y:S01]  /*d34b0*/  STL [R1+0x2ae8], R163 ;  /* 0x002ae8a301007387 */ /* 0x000fe20000100800 */
[----:B------:R-:W-:Y:S02]  /*d34c0*/  IMAD.X R204, R204, 0x1, R0, P5 ;  /* 0x00000001cccc7824 */ /* 0x000fe400028e0600 */
[----:B------:R-:W-:Y:S02]  /*d34d0*/  STL.64 [R1+0x6b0], R164 ;  /* 0x0006b0a401007387 */ /* 0x000fe40000100a00 */
[----:B------:R-:W-:Y:S02]  /*d34e0*/  STL.64 [R1+0x6b8], R166 ;  /* 0x0006b8a601007387 */ /* 0x000fe40000100a00 */
[----:B-1----:R-:W-:Y:S01]  /*d34f0*/  IMAD.MOV.U32 R136, RZ, RZ, R160 ;  /* 0x000000ffff887224 */ /* 0x002fe200078e00a0 */
[----:B------:R-:W-:Y:S01]  /*d3500*/  MOV R137, R161 ;  /* 0x000000a100897202 */ /* 0x000fe20000000f00 */
[----:B------:R-:W-:Y:S04]  /*d3510*/  STL [R1+0x2aec], R160 ;  /* 0x002aeca001007387 */ /* 0x000fe80000100800 */
[----:B------:R1:W-:Y:S01]  /*d3520*/  LDGSTS.E [R132+0x12e00], [R136.64], P2 ;  /* 0x12e0000088847fae */ /* 0x0003e20009121844 */
[-C--:B------:R-:W-:Y:S01]  /*d3530*/  IADD3 R201, P2, R201, R252.reuse, RZ ;  /* 0x000000fcc9c97210 */ /* 0x080fe20007f5e0ff */
[----:B------:R-:W-:Y:S02]  /*d3540*/  STL [R1+0x2ae0], R161 ;  /* 0x002ae0a101007387 */ /* 0x000fe40000100800 */
[----:B------:R-:W-:Y:S01]  /*d3550*/  STL [R1+0x2aa4], R203 ;  /* 0x002aa4cb01007387 */ /* 0x000fe20000100800 */
[----:B----4-:R-:W-:Y:S01]  /*d3560*/  IADD3 R200, P5, R200, R252, RZ ;  /* 0x000000fcc8c87210 */ /* 0x010fe20007fbe0ff */
[----:B------:R4:W-:Y:S01]  /*d3570*/  STL [R1+0x2a7c], R201 ;  /* 0x002a7cc901007387 */ /* 0x0009e20000100800 */
[----:B------:R-:W-:Y:S02]  /*d3580*/  STL [R1+0x2a78], R204 ;  /* 0x002a78cc01007387 */ /* 0x000fe40000100800 */
[----:B------:R-:W5:Y:S02]  /*d3590*/  LDL.LU R192, [R1+0x2a24] ;  /* 0x002a240001c07983 */ /* 0x000f640000300800 */
[----:B------:R-:W5:Y:S02]  /*d35a0*/  LDL.LU R199, [R1+0x29fc] ;  /* 0x0029fc0001c77983 */ /* 0x000f640000300800 */
[----:B-1----:R-:W-:-:S02]  /*d35b0*/  IMAD.MOV.U32 R136, RZ, RZ, R203 ;  /* 0x000000ffff887224 */ /* 0x002fc400078e00cb */
[----:B------:R-:W-:Y:S01]  /*d35c0*/  IMAD.MOV.U32 R137, RZ, RZ, R204 ;  /* 0x000000ffff897224 */ /* 0x000fe200078e00cc */
[----:B------:R1:W-:Y:S01]  /*d35d0*/  STL [R1+0x2a74], R200 ;  /* 0x002a74c801007387 */ /* 0x0003e20000100800 */
[----:B------:R-:W5:Y:S03]  /*d35e0*/  LDL.LU R170, [R1+0x29f4] ;  /* 0x0029f40001aa7983 */ /* 0x000f660000300800 */
[----:B------:R1:W-:Y:S02]  /*d35f0*/  LDGSTS.E [R132+0x14800], [R136.64], P4 ;  /* 0x1480000088847fae */ /* 0x0003e4000a121844 */
[----:B-1----:R-:W-:Y:S01]  /*d3600*/  MOV R136, R201 ;  /* 0x000000c900887202 */ /* 0x002fe20000000f00 */
[----:B--2---:R-:W-:Y:S01]  /*d3610*/  IMAD.X R195, R195, 0x1, R0, P2 ;  /* 0x00000001c3c37824 */ /* 0x004fe200010e0600 */
[----:B------:R-:W-:-:S03]  /*d3620*/  IADD3 R202, P2, R202, R252, RZ ;  /* 0x000000fccaca7210 */ /* 0x000fc60007f5e0ff */
[----:B------:R-:W-:Y:S01]  /*d3630*/  IMAD.MOV.U32 R137, RZ, RZ, R195 ;  /* 0x000000ffff897224 */ /* 0x000fe200078e00c3 */
[----:B------:R1:W-:Y:S01]  /*d3640*/  STL [R1+0x2a70], R195 ;  /* 0x002a70c301007387 */ /* 0x0003e20000100800 */
[----:B------:R-:W-:Y:S03]  /*d3650*/  STL [R1+0x2a6c], R202 ;  /* 0x002a6cca01007387 */ /* 0x000fe60000100800 */
[----:B------:R2:W-:Y:S01]  /*d3660*/  LDGSTS.E [R132+0x14a00], [R136.64], P4 ;  /* 0x14a0000088847fae */ /* 0x0005e2000a121844 */
[----:B---3--:R-:W-:-:S05]  /*d3670*/  IADD3.X R194, R194, R0, RZ, P5, !PT ;  /* 0x00000000c2c27210 */ /* 0x008fca0002ffe4ff */
[----:B------:R-:W-:Y:S01]  /*d3680*/  STL [R1+0x2a68], R194 ;  /* 0x002a68c201007387 */ /* 0x000fe20000100800 */
[----:B----4-:R-:W3:Y:S02]  /*d3690*/  LDL.LU R201, [R1+0x29f8] ;  /* 0x0029f80001c97983 */ /* 0x010ee40000300800 */
[----:B------:R-:W4:Y:S01]  /*d36a0*/  LDL.LU R168, [R1+0x29ec] ;  /* 0x0029ec0001a87983 */ /* 0x000f220000300800 */
[----:B--2---:R-:W-:Y:S02]  /*d36b0*/  MOV R136, R200 ;  /* 0x000000c800887202 */ /* 0x004fe40000000f00 */
[----:B------:R-:W2:Y:S01]  /*d36c0*/  LDL.LU R200, [R1+0x29f0] ;  /* 0x0029f00001c87983 */ /* 0x000ea20000300800 */
[----:B------:R-:W4:Y:S02]  /*d36d0*/  LDL.LU R171, [R1+0x29e8] ;  /* 0x0029e80001ab7983 */ /* 0x000f240000300800 */
[----:B------:R-:W-:Y:S02]  /*d36e0*/  IMAD.X R193, R193, 0x1, R0, P2 ;  /* 0x00000001c1c17824 */ /* 0x000fe400010e0600 */
[----:B------:R-:W-:-:S02]  /*d36f0*/  IMAD.MOV.U32 R137, RZ, RZ, R194 ;  /* 0x000000ffff897224 */ /* 0x000fc400078e00c2 */
[----:B------:R-:W-:Y:S02]  /*d3700*/  IMAD.MOV.U32 R242, RZ, RZ, R184 ;  /* 0x000000fffff27224 */ /* 0x000fe400078e00b8 */
[----:B------:R-:W-:Y:S01]  /*d3710*/  IMAD.MOV.U32 R243, RZ, RZ, R182 ;  /* 0x000000fffff37224 */ /* 0x000fe200078e00b6 */
[----:B------:R1:W-:Y:S01]  /*d3720*/  STL [R1+0x2a60], R193 ;  /* 0x002a60c101007387 */ /* 0x0003e20000100800 */
[----:B------:R-:W4:Y:S02]  /*d3730*/  LDL.LU R197, [R1+0x29a4] ;  /* 0x0029a40001c57983 */ /* 0x000f240000300800 */
[----:B------:R-:W4:Y:S02]  /*d3740*/  LDL.LU R184, [R1+0x3698] ;  /* 0x0036980001b87983 */ /* 0x000f240000300800 */
[----:B------:R-:W4:Y:S01]  /*d3750*/  LDL.LU R182, [R1+0x3694] ;  /* 0x0036940001b67983 */ /* 0x000f220000300800 */
[----:B------:R1:W-:Y:S04]  /*d3760*/  LDGSTS.E [R132+0x14c00], [R136.64], P4 ;  /* 0x14c0000088847fae */ /* 0x0003e8000a121844 */
[----:B------:R-:W4:Y:S01]  /*d3770*/  LDL.LU R204, [R1+0x1150] ;  /* 0x0011500001cc7983 */ /* 0x000f220000300800 */
[----:B------:R-:W4:Y:S01]  /*d3780*/  LDL.LU R205, [R1+0x1154] ;  /* 0x0011540001cd7983 */ /* 0x000f220000300800 */
[----:B------:R-:W-:Y:S01]  /*d3790*/  HMMA.1688.F32.TF32 R160, R172, R246, R248 ;  /* 0x000000f6aca0723c */ /* 0x000fe200000810f8 */
[----:B------:R-:W4:Y:S01]  /*d37a0*/  LDL.LU R206, [R1+0x1158] ;  /* 0x0011580001ce7983 */ /* 0x000f220000300800 */
[----:B------:R-:W-:Y:S01]  /*d37b0*/  ISETP.GT.AND P2, PT, R3, 0x35, PT ;  /* 0x000000350300780c */ /* 0x000fe20003f44270 */
[----:B------:R-:W4:Y:S01]  /*d37c0*/  LDL.LU R207, [R1+0x115c] ;  /* 0x00115c0001cf7983 */ /* 0x000f220000300800 */
[----:B------:R-:W-:-:S03]  /*d37d0*/  SEL R133, R133, RZ, !P0 ;  /* 0x000000ff85857207 */ /* 0x000fc60004000000 */
[----:B------:R-:W-:Y:S01]  /*d37e0*/  MOV R246, R180 ;  /* 0x000000b400f67202 */ /* 0x000fe20000000f00 */
[----:B-1----:R-:W-:Y:S01]  /*d37f0*/  IMAD.MOV.U32 R136, RZ, RZ, R202 ;  /* 0x000000ffff887224 */ /* 0x002fe200078e00ca */
[----:B------:R-:W-:Y:S01]  /*d3800*/  MOV R137, R193 ;  /* 0x000000c100897202 */ /* 0x000fe20000000f00 */
[----:B------:R-:W4:Y:S01]  /*d3810*/  LDL.LU R180, [R1+0x3690] ;  /* 0x0036900001b47983 */ /* 0x000f220000300800 */
[----:B------:R-:W-:Y:S02]  /*d3820*/  IMAD.MOV.U32 R247, RZ, RZ, R178 ;  /* 0x000000fffff77224 */ /* 0x000fe400078e00b2 */
[----:B------:R-:W4:Y:S01]  /*d3830*/  LDL.LU R178, [R1+0x368c] ;  /* 0x00368c0001b27983 */ /* 0x000f220000300800 */
[----:B------:R-:W-:Y:S01]  /*d3840*/  ISETP.GT.AND P5, PT, R3, 0x39, PT ;  /* 0x000000390300780c */ /* 0x000fe20003fa4270 */
[----:B------:R-:W4:Y:S04]  /*d3850*/  LDL.LU R169, [R1+0x29e0] ;  /* 0x0029e00001a97983 */ /* 0x000f280000300800 */
[----:B------:R1:W-:Y:S01]  /*d3860*/  LDGSTS.E [R132+0x14e00], [R136.64], P4 ;  /* 0x14e0000088847fae */ /* 0x0003e2000a121844 */
[----:B------:R-:W4:Y:S02]  /*d3870*/  LDL.LU R248, [R1+0x1160] ;  /* 0x0011600001f87983 */ /* 0x000f240000300800 */
[----:B------:R-:W4:Y:S01]  /*d3880*/  LDL.LU R249, [R1+0x1164] ;  /* 0x0011640001f97983 */ /* 0x000f220000300800 */
[----:B------:R-:W-:Y:S01]  /*d3890*/  ISETP.NE.U32.AND P1, PT, R133, RZ, PT ;  /* 0x000000ff8500720c */ /* 0x000fe20003f25070 */
[----:B------:R-:W4:Y:S01]  /*d38a0*/  LDL.LU R250, [R1+0x1168] ;  /* 0x0011680001fa7983 */ /* 0x000f220000300800 */
[----:B------:R-:W4:Y:S01]  /*d38b0*/  LDL.LU R251, [R1+0x116c] ;  /* 0x00116c0001fb7983 */ /* 0x000f220000300800 */
[----:B------:R-:W-:Y:S01]  /*d38c0*/  SEL R133, RZ, 0x4, !P5 ;  /* 0x00000004ff857807 */ /* 0x000fe20006800000 */
[----:B------:R-:W4:Y:S01]  /*d38d0*/  LDL.LU R198, [R1+0x2978] ;  /* 0x0029780001c67983 */ /* 0x000f220000300800 */
[----:B------:R-:W4:Y:S01]  /*d38e0*/  LDL.LU R196, [R1+0x2970] ;  /* 0x0029700001c47983 */ /* 0x000f220000300800 */
[----:B------:R-:W4:Y:S02]  /*d38f0*/  LDL.LU R195, [R1+0x297c] ;  /* 0x00297c0001c37983 */ /* 0x000f240000300800 */
[----:B------:R-:W4:Y:S01]  /*d3900*/  LDL.LU R193, [R1+0x2974] ;  /* 0x0029740001c17983 */ /* 0x000f220000300800 */
[----:B-1----:R-:W-:-:S02]  /*d3910*/  SEL R136, RZ, 0x4, !P2 ;  /* 0x00000004ff887807 */ /* 0x002fc40005000000 */
[----:B------:R-:W-:Y:S02]  /*d3920*/  SEL R133, R133, RZ, !P0 ;  /* 0x000000ff85857207 */ /* 0x000fe40004000000 */
[-C--:B-----5:R-:W-:Y:S02]  /*d3930*/  IADD3 R192, P2, R192, R252.reuse, RZ ;  /* 0x000000fcc0c07210 */ /* 0x0a0fe40007f5e0ff */
[-C--:B------:R-:W-:Y:S02]  /*d3940*/  IADD3 R199, P4, R199, R252.reuse, RZ ;  /* 0x000000fcc7c77210 */ /* 0x080fe40007f9e0ff */
[----:B------:R-:W-:Y:S01]  /*d3950*/  IADD3 R170, P5, R170, R252, RZ ;  /* 0x000000fcaaaa7210 */ /* 0x000fe20007fbe0ff */
[----:B------:R1:W-:Y:S02]  /*d3960*/  STL [R1+0x2a24], R192 ;  /* 0x002a24c001007387 */ /* 0x0003e40000100800 */
[----:B------:R5:W-:Y:S02]  /*d3970*/  STL [R1+0x29fc], R199 ;  /* 0x0029fcc701007387 */ /* 0x000be40000100800 */
[----:B------:R-:W-:Y:S01]  /*d3980*/  STL [R1+0x29f4], R170 ;  /* 0x0029f4aa01007387 */ /* 0x000fe20000100800 */
[--C-:B---3--:R-:W-:Y:S01]  /*d3990*/  IMAD.X R201, R201, 0x1, R0.reuse, P2 ;  /* 0x00000001c9c97824 */ /* 0x108fe200010e0600 */
[----:B--2---:R-:W-:Y:S01]  /*d39a0*/  IADD3.X R200, R200, R0, RZ, P4, !PT ;  /* 0x00000000c8c87210 */ /* 0x004fe200027fe4ff */
[----:B----4-:R-:W-:-:S03]  /*d39b0*/  IMAD.X R171, R171, 0x1, R0, P5 ;  /* 0x00000001abab7824 */ /* 0x010fc600028e0600 */
[----:B------:R-:W-:Y:S01]  /*d39c0*/  STL [R1+0x29f8], R201 ;  /* 0x0029f8c901007387 */ /* 0x000fe20000100800 */
[----:B------:R-:W-:Y:S02]  /*d39d0*/  STL [R1+0x29f0], R200 ;  /* 0x0029f0c801007387 */ /* 0x000fe40000100800 */
[----:B------:R-:W2:Y:S01]  /*d39e0*/  LDL.LU R194, [R1+0x2968] ;  /* 0x0029680001c27983 */ /* 0x000ea20000300800 */
[----:B------:R-:W-:Y:S01]  /*d39f0*/  ISETP.NE.U32.AND P4, PT, R133, RZ, PT ;  /* 0x000000ff8500720c */ /* 0x000fe20003f85070 */
[----:B------:R-:W-:Y:S01]  /*d3a00*/  STL [R1+0x29e8], R171 ;  /* 0x0029e8ab01007387 */ /* 0x000fe20000100800 */
[----:B------:R-:W3:Y:S01]  /*d3a10*/  LDL.LU R133, [R1+0x296c] ;  /* 0x00296c0001857983 */ /* 0x000ee20000300800 */
[----:B------:R-:W-:Y:S02]  /*d3a20*/  SEL R136, R136, RZ, !P0 ;  /* 0x000000ff88887207 */ /* 0x000fe40004000000 */
[----:B------:R-:W-:Y:S02]  /*d3a30*/  MOV R137, R201 ;  /* 0x000000c900897202 */ /* 0x000fe40000000f00 */
[----:B------:R-:W-:Y:S01]  /*d3a40*/  ISETP.NE.U32.AND P2, PT, R136, RZ, PT ;  /* 0x000000ff8800720c */ /* 0x000fe20003f45070 */
[----:B------:R-:W-:Y:S01]  /*d3a50*/  IMAD.MOV.U32 R136, RZ, RZ, R192 ;  /* 0x000000ffff887224 */ /* 0x000fe200078e00c0 */
[----:B------:R-:W-:-:S04]  /*d3a60*/  IADD3 R168, P5, R168, R252, RZ ;  /* 0x000000fca8a87210 */ /* 0x000fc80007fbe0ff */
[----:B------:R4:W-:Y:S02]  /*d3a70*/  LDGSTS.E [R132+0x16800], [R136.64], P3 ;  /* 0x1680000088847fae */ /* 0x0009e40009921844 */
[----:B----4-:R-:W-:Y:S01]  /*d3a80*/  IMAD.MOV.U32 R136, RZ, RZ, R199 ;  /* 0x000000ffff887224 */ /* 0x010fe200078e00c7 */
[----:B------:R-:W-:Y:S01]  /*d3a90*/  MOV R137, R200 ;  /* 0x000000c800897202 */ /* 0x000fe20000000f00 */
[----:B------:R-:W-:-:S04]  /*d3aa0*/  IMAD.X R169, R169, 0x1, R0, P5 ;  /* 0x00000001a9a97824 */ /* 0x000fc800028e0600 */
[----:B------:R4:W-:Y:S01]  /*d3ab0*/  LDGSTS.E [R132+0x16a00], [R136.64], P3 ;  /* 0x16a0000088847fae */ /* 0x0009e20009921844 */
[----:B------:R-:W-:Y:S01]  /*d3ac0*/  IADD3 R197, P5, R197, R252, RZ ;  /* 0x000000fcc5c57210 */ /* 0x000fe20007fbe0ff */
[----:B----4-:R-:W-:Y:S02]  /*d3ad0*/  IMAD.MOV.U32 R136, RZ, RZ, R170 ;  /* 0x000000ffff887224 */ /* 0x010fe400078e00aa */
[----:B------:R-:W-:-:S05]  /*d3ae0*/  IMAD.MOV.U32 R137, RZ, RZ, R171 ;  /* 0x000000ffff897224 */ /* 0x000fca00078e00ab */
[----:B------:R4:W-:Y:S04]  /*d3af0*/  LDGSTS.E [R132+0x16c00], [R136.64], P3 ;  /* 0x16c0000088847fae */ /* 0x0009e80009921844 */
[----:B------:R-:W-:Y:S01]  /*d3b00*/  STL [R1+0x29ec], R168 ;  /* 0x0029eca801007387 */ /* 0x000fe20000100800 */
[----:B-1----:R-:W5:Y:S02]  /*d3b10*/  LDL.LU R192, [R1+0x2960] ;  /* 0x0029600001c07983 */ /* 0x002f640000300800 */
[----:B------:R-:W-:Y:S01]  /*d3b20*/  IMAD.X R198, R198, 0x1, R0, P5 ;  /* 0x00000001c6c67824 */ /* 0x000fe200028e0600 */
[----:B------:R-:W-:Y:S02]  /*d3b30*/  IADD3 R193, P5, R193, R252, RZ ;  /* 0x000000fcc1c17210 */ /* 0x000fe40007fbe0ff */
[----:B----4-:R-:W-:Y:S01]  /*d3b40*/  MOV R136, R168 ;  /* 0x000000a800887202 */ /* 0x010fe20000000f00 */
[----:B------:R-:W-:-:S05]  /*d3b50*/  IMAD.MOV.U32 R137, RZ, RZ, R169 ;  /* 0x000000ffff897224 */ /* 0x000fca00078e00a9 */
[----:B------:R1:W-:Y:S01]  /*d3b60*/  LDGSTS.E [R132+0x16e00], [R136.64], P3 ;  /* 0x16e0000088847fae */ /* 0x0003e20009921844 */
[----:B------:R-:W-:-:S03]  /*d3b70*/  IADD3 R195, P3, R195, R252, RZ ;  /* 0x000000fcc3c37210 */ /* 0x000fc60007f7e0ff */
[----:B------:R-:W-:Y:S01]  /*d3b80*/  STL [R1+0x29e0], R169 ;  /* 0x0029e0a901007387 */ /* 0x000fe20000100800 */
[----:B------:R-:W-:Y:S01]  /*d3b90*/  STL [R1+0x29a4], R197 ;  /* 0x0029a4c501007387 */ /* 0x000fe20000100800 */
[----:B------:R-:W-:Y:S02]  /*d3ba0*/  IADD3.X R196, R196, R0, RZ, P3, !PT ;  /* 0x00000000c4c47210 */ /* 0x000fe40001ffe4ff */
[----:B------:R-:W-:Y:S01]  /*d3bb0*/  STL [R1+0x297c], R195 ;  /* 0x00297cc301007387 */ /* 0x000fe20000100800 */
[----:B------:R4:W-:Y:S02]  /*d3bc0*/  STL [R1+0x2978], R198 ;  /* 0x002978c601007387 */ /* 0x0009e40000100800 */
[----:B------:R-:W-:Y:S01]  /*d3bd0*/  STL [R1+0x2974], R193 ;  /* 0x002974c101007387 */ /* 0x000fe20000100800 */
[----:B------:R2:W-:Y:S01]  /*d3be0*/  STL [R1+0x2970], R196 ;  /* 0x002970c401007387 */ /* 0x0005e20000100800 */
[----:B------:R-:W5:Y:S01]  /*d3bf0*/  LDL.LU R209, [R1+0x2908] ;  /* 0x0029080001d17983 */ /* 0x000f620000300800 */
[----:B------:R-:W-:Y:S01]  /*d3c00*/  HMMA.1688.F32.TF32 R164, R172, R242, R204 ;  /* 0x000000f2aca4723c */ /* 0x000fe200000810cc */
[----:B-1----:R-:W-:Y:S01]  /*d3c10*/  MOV R137, R198 ;  /* 0x000000c600897202 */ /* 0x002fe20000000f00 */
[----:B------:R-:W-:-:S05]  /*d3c20*/  IMAD.MOV.U32 R136, RZ, RZ, R197 ;  /* 0x000000ffff887224 */ /* 0x000fca00078e00c5 */
[----:B------:R1:W-:Y:S02]  /*d3c30*/  LDGSTS.E [R132+0x18800], [R136.64], P1 ;  /* 0x1880000088847fae */ /* 0x0003e40008921844 */
[----:B-1----:R-:W-:Y:S02]  /*d3c40*/  IMAD.MOV.U32 R137, RZ, RZ, R196 ;  /* 0x000000ffff897224 */ /* 0x002fe400078e00c4 */
[----:B--2---:R-:W-:Y:S01]  /*d3c50*/  IMAD.X R194, R194, 0x1, R0, P5 ;  /* 0x00000001c2c27824 */ /* 0x004fe200028e0600 */
[----:B---3--:R-:W-:-:S05]  /*d3c60*/  IADD3 R133, P3, R133, R252, RZ ;  /* 0x000000fc85857210 */ /* 0x008fca0007f7e0ff */
[----:B------:R1:W-:Y:S01]  /*d3c70*/  STL [R1+0x296c], R133 ;  /* 0x00296c8501007387 */ /* 0x0003e20000100800 */
[----:B------:R-:W-:Y:S02]  /*d3c80*/  STL [R1+0x2968], R194 ;  /* 0x002968c201007387 */ /* 0x000fe40000100800 */
[----:B------:R-:W3:Y:S02]  /*d3c90*/  LDL.LU R207, [R1+0x2910] ;  /* 0x0029100001cf7983 */ /* 0x000ee40000300800 */
[----:B------:R-:W3:Y:S01]  /*d3ca0*/  LDL.LU R210, [R1+0x2904] ;  /* 0x0029040001d27983 */ /* 0x000ee20000300800 */
[----:B------:R-:W3:Y:S01]  /*d3cb0*/  LDL.LU R208, [R1+0x290c] ;  /* 0x00290c0001d07983 */ /* 0x000ee20000300800 */
[----:B-----5:R-:W5:Y:S02]  /*d3cc0*/  LDL.LU R199, [R1+0x2914] ;  /* 0x0029140001c77983 */ /* 0x020f640000300800 */
[----:B----4-:R-:W4:Y:S02]  /*d3cd0*/  LDL.LU R198, [R1+0x2918] ;  /* 0x0029180001c67983 */ /* 0x010f240000300800 */
[----:B------:R-:W5:Y:S02]  /*d3ce0*/  LDL.LU R196, [R1+0x2920] ;  /* 0x0029200001c47983 */ /* 0x000f640000300800 */
[----:B------:R-:W-:Y:S01]  /*d3cf0*/  IMAD.MOV.U32 R136, RZ, RZ, R195 ;  /* 0x000000ffff887224 */ /* 0x000fe200078e00c3 */
[----:B------:R-:W-:Y:S01]  /*d3d00*/  MOV R242, R176 ;  /* 0x000000b000f27202 */ /* 0x000fe20000000f00 */
[----:B------:R-:W-:Y:S01]  /*d3d10*/  IMAD.MOV.U32 R243, RZ, RZ, R2 ;  /* 0x000000fffff37224 */ /* 0x000fe200078e0002 */
[----:B------:R-:W5:Y:S04]  /*d3d20*/  LDL.LU R176, [R1+0x3688] ;  /* 0x0036880001b07983 */ /* 0x000f680000300800 */
[----:B------:R1:W-:Y:S01]  /*d3d30*/  LDGSTS.E [R132+0x18a00], [R136.64], P1 ;  /* 0x18a0000088847fae */ /* 0x0003e20008921844 */
[----:B------:R-:W5:Y:S01]  /*d3d40*/  LDL.LU R2, [R1+0x3684] ;  /* 0x0036840001027983 */ /* 0x000f620000300800 */
[----:B------:R-:W-:Y:S01]  /*d3d50*/  HMMA.1688.F32.TF32 R168, R172, R246, R248 ;  /* 0x000000f6aca8723c */ /* 0x000fe200000810f8 */
[----:B-1----:R-:W-:-:S02]  /*d3d60*/  IMAD.MOV.U32 R136, RZ, RZ, R193 ;  /* 0x000000ffff887224 */ /* 0x002fc400078e00c1 */
[----:B------:R-:W-:-:S04]  /*d3d70*/  IMAD.MOV.U32 R137, RZ, RZ, R194 ;  /* 0x000000ffff897224 */ /* 0x000fc800078e00c2 */
[----:B------:R-:W-:Y:S01]  /*d3d80*/  IMAD.MOV.U32 R246, RZ, RZ, R157 ;  /* 0x000000fffff67224 */ /* 0x000fe200078e009d */
[----:B------:R1:W-:Y:S01]  /*d3d90*/  LDGSTS.E [R132+0x18c00], [R136.64], P1 ;  /* 0x18c0000088847fae */ /* 0x0003e20008921844 */
[----:B------:R-:W-:Y:S01]  /*d3da0*/  IMAD.MOV.U32 R247, RZ, RZ, R156 ;  /* 0x000000fffff77224 */ /* 0x000fe200078e009c */
[----:B------:R-:W-:Y:S02]  /*d3db0*/  ISETP.GT.AND P5, PT, R3, 0x41, PT ;  /* 0x000000410300780c */ /* 0x000fe40003fa4270 */
[----:B------:R-:W-:Y:S01]  /*d3dc0*/  IADD3.X R192, R192, R0, RZ, P3, !PT ;  /* 0x00000000c0c07210 */ /* 0x000fe20001ffe4ff */
[----:B-1----:R-:W-:-:S04]  /*d3dd0*/  IMAD.MOV.U32 R136, RZ, RZ, R133 ;  /* 0x000000ffff887224 */ /* 0x002fc800078e0085 */
[----:B------:R1:W-:Y:S01]  /*d3de0*/  STL [R1+0x2960], R192 ;  /* 0x002960c001007387 */ /* 0x0003e20000100800 */
[----:B------:R-:W1:Y:S02]  /*d3df0*/  LDL.LU R212, [R1+0x1170] ;  /* 0x0011700001d47983 */ /* 0x000e640000300800 */
[----:B------:R-:W1:Y:S01]  /*d3e00*/  LDL.LU R213, [R1+0x1174] ;  /* 0x0011740001d57983 */ /* 0x000e620000300800 */
[----:B------:R-:W-:Y:S01]  /*d3e10*/  MOV R137, R192 ;  /* 0x000000c000897202 */ /* 0x000fe20000000f00 */
[----:B------:R-:W1:Y:S01]  /*d3e20*/  LDL.LU R214, [R1+0x1178] ;  /* 0x0011780001d67983 */ /* 0x000e620000300800 */
[----:B------:R-:W1:Y:S01]  /*d3e30*/  LDL.LU R215, [R1+0x117c] ;  /* 0x00117c0001d77983 */ /* 0x000e620000300800 */
[----:B------:R-:W-:Y:S01]  /*d3e40*/  ISETP.GT.AND P3, PT, R3, 0x3d, PT ;  /* 0x0000003d0300780c */ /* 0x000fe20003f64270 */
[----:B------:R-:W5:Y:S01]  /*d3e50*/  LDL.LU R157, [R1+0x3680] ;  /* 0x00368000019d7983 */ /* 0x000f620000300800 */
[----:B------:R-:W5:Y:S01]  /*d3e60*/  LDL.LU R156, [R1+0x367c] ;  /* 0x00367c00019c7983 */ /* 0x000f620000300800 */
[----:B------:R-:W5:Y:S03]  /*d3e70*/  LDL.LU R197, [R1+0x291c] ;  /* 0x00291c0001c57983 */ /* 0x000f660000300800 */
[----:B------:R2:W-:Y:S01]  /*d3e80*/  LDGSTS.E [R132+0x18e00], [R136.64], P1 ;  /* 0x18e0000088847fae */ /* 0x0005e20008921844 */
[----:B------:R-:W5:Y:S02]  /*d3e90*/  LDL.LU R248, [R1+0x11a0] ;  /* 0x0011a00001f87983 */ /* 0x000f640000300800 */
[----:B------:R-:W5:Y:S02]  /*d3ea0*/  LDL.LU R249, [R1+0x11a4] ;  /* 0x0011a40001f97983 */ /* 0x000f640000300800 */
[----:B------:R-:W5:Y:S01]  /*d3eb0*/  LDL.LU R250, [R1+0x11a8] ;  /* 0x0011a80001fa7983 */ /* 0x000f620000300800 */
[----:B------:R-:W5:Y:S01]  /*d3ec0*/  LDL.LU R251, [R1+0x11ac] ;  /* 0x0011ac0001fb7983 */ /* 0x000f620000300800 */
[----:B------:R-:W-:Y:S01]  /*d3ed0*/  SEL R133, RZ, 0x4, !P5 ;  /* 0x00000004ff857807 */ /* 0x000fe20006800000 */
[----:B------:R-:W5:Y:S02]  /*d3ee0*/  LDL.LU R205, [R1+0x2888] ;  /* 0x0028880001cd7983 */ /* 0x000f640000300800 */
[----:B------:R-:W5:Y:S01]  /*d3ef0*/  LDL.LU R203, [R1+0x2890] ;  /* 0x0028900001cb7983 */ /* 0x000f620000300800 */
[----:B------:R-:W5:Y:S01]  /*d3f00*/  LDL.LU R201, [R1+0x2898] ;  /* 0x0028980001c97983 */ /* 0x000f620000300800 */
[----:B--2---:R-:W-:-:S02]  /*d3f10*/  SEL R136, RZ, 0x4, !P3 ;  /* 0x00000004ff887807 */ /* 0x004fc40005800000 */
[----:B------:R-:W-:-:S05]  /*d3f20*/  IADD3 R209, P1, R209, R252, RZ ;  /* 0x000000fcd1d17210 */ /* 0x000fca0007f3e0ff */
[----:B------:R-:W-:Y:S01]  /*d3f30*/  STL [R1+0x2908], R209 ;  /* 0x002908d101007387 */ /* 0x000fe20000100800 */
[----:B------:R-:W-:Y:S02]  /*d3f40*/  SEL R133, R133, RZ, !P0 ;  /* 0x000000ff85857207 */ /* 0x000fe40004000000 */
[----:B---3--:R-:W-:Y:S02]  /*d3f50*/  IADD3 R207, P3, R207, R252, RZ ;  /* 0x000000fccfcf7210 */ /* 0x008fe40007f7e0ff */
[----:B------:R-:W-:Y:S02]  /*d3f60*/  IADD3.X R210, R210, R0, RZ, P1, !PT ;  /* 0x00000000d2d27210 */ /* 0x000fe40000ffe4ff */
[-C--:B----4-:R-:W-:Y:S01]  /*d3f70*/  IADD3 R198, P5, R198, R252.reuse, RZ ;  /* 0x000000fcc6c67210 */ /* 0x090fe20007fbe0ff */
[--C-:B------:R-:W-:Y:S01]  /*d3f80*/  IMAD.X R208, R208, 0x1, R0.reuse, P3 ;  /* 0x00000001d0d07824 */ /* 0x100fe200018e0600 */
[----:B------:R-:W-:Y:S03]  /*d3f90*/  STL [R1+0x2910], R207 ;  /* 0x002910cf01007387 */ /* 0x000fe60000100800 */
[----:B------:R-:W-:Y:S02]  /*d3fa0*/  STL [R1+0x2918], R198 ;  /* 0x002918c601007387 */ /* 0x000fe40000100800 */
[----:B------:R-:W-:Y:S02]  /*d3fb0*/  STL [R1+0x2904], R210 ;  /* 0x002904d201007387 */ /* 0x000fe40000100800 */
[----:B-----5:R-:W-:Y:S01]  /*d3fc0*/  IMAD.X R199, R199, 0x1, R0, P5 ;  /* 0x00000001c7c77824 */ /* 0x020fe200028e0600 */
[----:B------:R2:W-:Y:S01]  /*d3fd0*/  STL [R1+0x290c], R208 ;  /* 0x00290cd001007387 */ /* 0x0005e20000100800 */
[----:B------:R-:W3:Y:S01]  /*d3fe0*/  LDL.LU R206, [R1+0x2884] ;  /* 0x0028840001ce7983 */ /* 0x000ee20000300800 */
[----:B------:R-:W-:-:S02]  /*d3ff0*/  IADD3 R196, P5, R196, R252, RZ ;  /* 0x000000fcc4c47210 */ /* 0x000fc40007fbe0ff */
[----:B------:R-:W-:Y:S01]  /*d4000*/  STL [R1+0x2914], R199 ;  /* 0x002914c701007387 */ /* 0x000fe20000100800 */
[----:B------:R-:W4:Y:S02]  /*d4010*/  LDL.LU R204, [R1+0x288c] ;  /* 0x00288c0001cc7983 */ /* 0x000f240000300800 */
[----:B------:R-:W-:Y:S02]  /*d4020*/  STL [R1+0x2920], R196 ;  /* 0x002920c401007387 */ /* 0x000fe40000100800 */
[----:B------:R-:W5:Y:S01]  /*d4030*/  LDL.LU R202, [R1+0x2894] ;  /* 0x0028940001ca7983 */ /* 0x000f620000300800 */
[----:B------:R-:W-:Y:S01]  /*d4040*/  ISETP.NE.U32.AND P3, PT, R133, RZ, PT ;  /* 0x000000ff8500720c */ /* 0x000fe20003f65070 */
[----:B------:R-:W2:Y:S01]  /*d4050*/  LDL.LU R200, [R1+0x289c] ;  /* 0x00289c0001c87983 */ /* 0x000ea20000300800 */
[----:B------:R-:W2:Y:S01]  /*d4060*/  LDL.LU R133, [R1+0x28a0] ;  /* 0x0028a00001857983 */ /* 0x000ea20000300800 */
[----:B------:R-:W-:Y:S01]  /*d4070*/  SEL R136, R136, RZ, !P0 ;  /* 0x000000ff88887207 */ /* 0x000fe20004000000 */
[----:B------:R-:W-:-:S03]  /*d4080*/  IMAD.MOV.U32 R137, RZ, RZ, R210 ;  /* 0x000000ffff897224 */ /* 0x000fc600078e00d2 */
[----:B------:R-:W-:Y:S01]  /*d4090*/  ISETP.NE.U32.AND P1, PT, R136, RZ, PT ;  /* 0x000000ff8800720c */ /* 0x000fe20003f25070 */
[----:B------:R-:W-:-:S05]  /*d40a0*/  MOV R136, R209 ;  /* 0x000000d100887202 */ /* 0x000fca0000000f00 */
[----:B------:R1:W-:Y:S02]  /*d40b0*/  LDGSTS.E [R132+0x1a800], [R136.64], P2 ;  /* 0x1a80000088847fae */ /* 0x0003e40009121844 */
[----:B-1----:R-:W-:Y:S01]  /*d40c0*/  MOV R136, R207 ;  /* 0x000000cf00887202 */ /* 0x002fe20000000f00 */
[----:B------:R-:W-:-:S05]  /*d40d0*/  IMAD.MOV.U32 R137, RZ, RZ, R208 ;  /* 0x000000ffff897224 */ /* 0x000fca00078e00d0 */
[----:B------:R1:W-:Y:S01]  /*d40e0*/  LDGSTS.E [R132+0x1aa00], [R136.64], P2 ;  /* 0x1aa0000088847fae */ /* 0x0003e20009121844 */
[----:B------:R-:W-:Y:S02]  /*d40f0*/  IMAD.X R197, R197, 0x1, R0, P5 ;  /* 0x00000001c5c57824 */ /* 0x000fe400028e0600 */
[----:B-1----:R-:W-:Y:S01]  /*d4100*/  IMAD.MOV.U32 R136, RZ, RZ, R198 ;  /* 0x000000ffff887224 */ /* 0x002fe200078e00c6 */
[----:B------:R-:W-:Y:S02]  /*d4110*/  MOV R137, R199 ;  /* 0x000000c700897202 */ /* 0x000fe40000000f00 */
[----:B------:R-:W-:-:S03]  /*d4120*/  IADD3 R205, P5, R205, R252, RZ ;  /* 0x000000fccdcd7210 */ /* 0x000fc60007fbe0ff */
[----:B------:R1:W-:Y:S02]  /*d4130*/  LDGSTS.E [R132+0x1ac00], [R136.64], P2 ;  /* 0x1ac0000088847fae */ /* 0x0003e40009121844 */
[----:B-1----:R-:W-:Y:S02]  /*d4140*/  IMAD.MOV.U32 R136, RZ, RZ, R196 ;  /* 0x000000ffff887224 */ /* 0x002fe400078e00c4 */
[----:B------:R-:W-:-:S05]  /*d4150*/  IMAD.MOV.U32 R137, RZ, RZ, R197 ;  /* 0x000000ffff897224 */ /* 0x000fca00078e00c5 */
[----:B------:R1:W-:Y:S01]  /*d4160*/  LDGSTS.E [R132+0x1ae00], [R136.64], P2 ;  /* 0x1ae0000088847fae */ /* 0x0003e20009121844 */
[----:B------:R-:W-:-:S03]  /*d4170*/  IADD3 R203, P2, R203, R252, RZ ;  /* 0x000000fccbcb7210 */ /* 0x000fc60007f5e0ff */
[----:B------:R-:W-:Y:S01]  /*d4180*/  STL [R1+0x291c], R197 ;  /* 0x00291cc501007387 */ /* 0x000fe20000100800 */
[----:B------:R-:W-:Y:S03]  /*d4190*/  STL [R1+0x2888], R205 ;  /* 0x002888cd01007387 */ /* 0x000fe60000100800 */
[----:B------:R-:W-:Y:S01]  /*d41a0*/  STL [R1+0x2890], R203 ;  /* 0x002890cb01007387 */ /* 0x000fe20000100800 */
[----:B-1----:R-:W-:Y:S01]  /*d41b0*/  MOV R136, R205 ;  /* 0x000000cd00887202 */ /* 0x002fe20000000f00 */
[----:B------:R-:W-:Y:S07]  /*d41c0*/  HMMA.1688.F32.TF32 R192, R172, R242, R212 ;  /* 0x000000f2acc0723c */ /* 0x000fee00000810d4 */
[----:B------:R-:W-:Y:S01]  /*d41d0*/  MOV R242, R149 ;  /* 0x0000009500f27202 */ /* 0x000fe20000000f00 */
[----:B------:R-:W-:Y:S01]  /*d41e0*/  IMAD.MOV.U32 R243, RZ, RZ, R148 ;  /* 0x000000fffff37224 */ /* 0x000fe200078e0094 */
[----:B---3--:R-:W-:Y:S01]  /*d41f0*/  IADD3.X R206, R206, R0, RZ, P5, !PT ;  /* 0x00000000cece7210 */ /* 0x008fe20002ffe4ff */
[----:B------:R-:W-:-:S02]  /*d4200*/  IADD3 R201, P5, R201, R252, RZ ;  /* 0x000000fcc9c97210 */ /* 0x000fc40007fbe0ff */
[----:B----4-:R-:W-:Y:S02]  /*d4210*/  IMAD.X R204, R204, 0x1, R0, P2 ;  /* 0x00000001cccc7824 */ /* 0x010fe400010e0600 */
[----:B------:R-:W-:Y:S02]  /*d4220*/  IMAD.MOV.U32 R137, RZ, RZ, R206 ;  /* 0x000000ffff897224 */ /* 0x000fe400078e00ce */
[--C-:B-----5:R-:W-:Y:S01]  /*d4230*/  IMAD.X R202, R202, 0x1, R0.reuse, P5 ;  /* 0x00000001caca7824 */ /* 0x120fe200028e0600 */
[----:B------:R-:W-:Y:S04]  /*d4240*/  STL [R1+0x2884], R206 ;  /* 0x002884ce01007387 */ /* 0x000fe80000100800 */
[----:B------:R1:W-:Y:S01]  /*d4250*/  LDGSTS.E [R132+0x1c800], [R136.64], P4 ;  /* 0x1c80000088847fae */ /* 0x0003e2000a121844 */
[----:B--2---:R-:W-:Y:S01]  /*d4260*/  IADD3 R133, P2, R133, R252, RZ ;  /* 0x000000fc85857210 */ /* 0x004fe20007f5e0ff */
[----:B------:R-:W-:Y:S02]  /*d4270*/  STL [R1+0x2898], R201 ;  /* 0x002898c901007387 */ /* 0x000fe40000100800 */
[----:B------:R-:W-:Y:S02]  /*d4280*/  STL [R1+0x288c], R204 ;  /* 0x00288ccc01007387 */ /* 0x000fe40000100800 */
[----:B------:R-:W-:Y:S01]  /*d4290*/  STL [R1+0x28a0], R133 ;  /* 0x0028a08501007387 */ /* 0x000fe20000100800 */
[----:B------:R-:W-:-:S02]  /*d42a0*/  IMAD.X R200, R200, 0x1, R0, P2 ;  /* 0x00000001c8c87824 */ /* 0x000fc400010e0600 */
[----:B------:R-:W-:Y:S02]  /*d42b0*/  STL [R1+0x2894], R202 ;  /* 0x002894ca01007387 */ /* 0x000fe40000100800 */
[----:B------:R-:W2:Y:S01]  /*d42c0*/  LDL.LU R208, [R1+0x2808] ;  /* 0x0028080001d07983 */ /* 0x000ea20000300800 */
[----:B------:R-:W3:Y:S01]  /*d42d0*/  LDL.LU R216, [R1+0x2804] ;  /* 0x0028040001d87983 */ /* 0x000ee20000300800 */
[----:B------:R-:W4:Y:S02]  /*d42e0*/  LDL.LU R215, [R1+0x280c] ;  /* 0x00280c0001d77983 */ /* 0x000f240000300800 */
[----:B-1----:R-:W-:Y:S01]  /*d42f0*/  IMAD.MOV.U32 R136, RZ, RZ, R203 ;  /* 0x000000ffff887224 */ /* 0x002fe200078e00cb */
[----:B------:R-:W-:Y:S01]  /*d4300*/  MOV R137, R204 ;  /* 0x000000cc00897202 */ /* 0x000fe20000000f00 */
[----:B------:R1:W-:Y:S01]  /*d4310*/  STL [R1+0x289c], R200 ;  /* 0x00289cc801007387 */ /* 0x0003e20000100800 */
[----:B------:R-:W5:Y:S02]  /*d4320*/  LDL.LU R214, [R1+0x2810] ;  /* 0x0028100001d67983 */ /* 0x000f640000300800 */
[----:B------:R-:W3:Y:S02]  /*d4330*/  LDL.LU R207, [R1+0x2814] ;  /* 0x0028140001cf7983 */ /* 0x000ee40000300800 */
[----:B------:R-:W4:Y:S01]  /*d4340*/  LDL.LU R149, [R1+0x3678] ;  /* 0x0036780001957983 */ /* 0x000f220000300800 */
[----:B------:R1:W-:Y:S04]  /*d4350*/  LDGSTS.E [R132+0x1ca00], [R136.64], P4 ;  /* 0x1ca0000088847fae */ /* 0x0003e8000a121844 */
[----:B------:R-:W4:Y:S01]  /*d4360*/  LDL.LU R148, [R1+0x3674] ;  /* 0x0036740001947983 */ /* 0x000f220000300800 */
[----:B-1----:R-:W-:Y:S01]  /*d4370*/  IMAD.MOV.U32 R136, RZ, RZ, R201 ;  /* 0x000000ffff887224 */ /* 0x002fe200078e00c9 */
[----:B------:R-:W-:-:S05]  /*d4380*/  MOV R137, R202 ;  /* 0x000000ca00897202 */ /* 0x000fca0000000f00 */
[----:B------:R1:W-:Y:S02]  /*d4390*/  LDGSTS.E [R132+0x1cc00], [R136.64], P4 ;  /* 0x1cc0000088847fae */ /* 0x0003e4000a121844 */
[----:B-1----:R-:W-:Y:S02]  /*d43a0*/  IMAD.MOV.U32 R137, RZ, RZ, R200 ;  /* 0x000000ffff897224 */ /* 0x002fe400078e00c8 */
[----:B------:R-:W4:Y:S01]  /*d43b0*/  LDL.LU R200, [R1+0x11b0] ;  /* 0x0011b00001c87983 */ /* 0x000f220000300800 */
[----:B------:R-:W4:Y:S02]  /*d43c0*/  LDL.LU R201, [R1+0x11b4] ;  /* 0x0011b40001c97983 */ /* 0x000f240000300800 */
[----:B------:R-:W4:Y:S02]  /*d43d0*/  LDL.LU R202, [R1+0x11b8] ;  /* 0x0011b80001ca7983 */ /* 0x000f240000300800 */
[----:B------:R-:W4:Y:S01]  /*d43e0*/  LDL.LU R203, [R1+0x11bc] ;  /* 0x0011bc0001cb7983 */ /* 0x000f220000300800 */
[----:B------:R-:W4:Y:S01]  /*d43f0*/  LDL.LU R206, [R1+0x2818] ;  /* 0x0028180001ce7983 */ /* 0x000f220000300800 */
[----:B------:R-:W4:Y:S02]  /*d4400*/  LDL.LU R204, [R1+0x2820] ;  /* 0x0028200001cc7983 */ /* 0x000f240000300800 */
[----:B------:R-:W-:Y:S01]  /*d4410*/  IMAD.MOV.U32 R136, RZ, RZ, R133 ;  /* 0x000000ffff887224 */ /* 0x000fe200078e0085 */
[C---:B------:R-:W-:Y:S01]  /*d4420*/  ISETP.GT.AND P2, PT, R3.reuse, 0x45, PT ;  /* 0x000000450300780c */ /* 0x040fe20003f44270 */
[----:B------:R-:W-:Y:S01]  /*d4430*/  HMMA.1688.F32.TF32 R196, R172, R246, R248 ;  /* 0x000000f6acc4723c */ /* 0x000fe200000810f8 */
[----:B------:R-:W-:-:S02]  /*d4440*/  ISETP.GT.AND P5, PT, R3, 0x49, PT ;  /* 0x000000490300780c */ /* 0x000fc40003fa4270 */
[----:B------:R1:W-:Y:S04]  /*d4450*/  LDGSTS.E [R132+0x1ce00], [R136.64], P4 ;  /* 0x1ce0000088847fae */ /* 0x0003e8000a121844 */
[----:B------:R-:W-:Y:S02]  /*d4460*/  IMAD.MOV.U32 R246, RZ, RZ, R141 ;  /* 0x000000fffff67224 */ /* 0x000fe400078e008d */
[----:B------:R-:W4:Y:S01]  /*d4470*/  LDL.LU R141, [R1+0x3670] ;  /* 0x00367000018d7983 */ /* 0x000f220000300800 */
[----:B------:R-:W4:Y:S02]  /*d4480*/  LDL.LU R205, [R1+0x281c] ;  /* 0x00281c0001cd7983 */ /* 0x000f240000300800 */
[----:B------:R-:W4:Y:S02]  /*d4490*/  LDL.LU R248, [R1+0x11e0] ;  /* 0x0011e00001f87983 */ /* 0x000f240000300800 */
[----:B------:R-:W4:Y:S01]  /*d44a0*/  LDL.LU R249, [R1+0x11e4] ;  /* 0x0011e40001f97983 */ /* 0x000f220000300800 */
[----:B------:R-:W4:Y:S01]  /*d44b0*/  LDL.LU R250, [R1+0x11e8] ;  /* 0x0011e80001fa7983 */ /* 0x000f220000300800 */
[----:B------:R-:W4:Y:S01]  /*d44c0*/  LDL.LU R251, [R1+0x11ec] ;  /* 0x0011ec0001fb7983 */ /* 0x000f220000300800 */
[----:B-1----:R-:W-:-:S02]  /*d44d0*/  SEL R136, RZ, 0x4, !P2 ;  /* 0x00000004ff887807 */ /* 0x002fc40005000000 */
[----:B------:R-:W-:Y:S01]  /*d44e0*/  SEL R133, RZ, 0x4, !P5 ;  /* 0x00000004ff857807 */ /* 0x000fe20006800000 */
[----:B------:R-:W4:Y:S01]  /*d44f0*/  LDL.LU R212, [R1+0x2788] ;  /* 0x0027880001d47983 */ /* 0x000f220000300800 */
[----:B------:R-:W-:Y:S01]  /*d4500*/  MOV R247, R152 ;  /* 0x0000009800f77202 */ /* 0x000fe20000000f00 */
[----:B------:R-:W4:Y:S02]  /*d4510*/  LDL.LU R210, [R1+0x2790] ;  /* 0x0027900001d27983 */ /* 0x000f240000300800 */
[----:B------:R-:W4:Y:S01]  /*d4520*/  LDL.LU R152, [R1+0x2798] ;  /* 0x0027980001987983 */ /* 0x000f220000300800 */
[----:B------:R-:W-:Y:S02]  /*d4530*/  SEL R133, R133, RZ, !P0 ;  /* 0x000000ff85857207 */ /* 0x000fe40004000000 */
[----:B------:R-:W-:Y:S02]  /*d4540*/  SEL R136, R136, RZ, !P0 ;  /* 0x000000ff88887207 */ /* 0x000fe40004000000 */
[----:B--2---:R-:W-:-:S02]  /*d4550*/  IADD3 R208, P2, R208, R252, RZ ;  /* 0x000000fcd0d07210 */ /* 0x004fc40007f5e0ff */
[----:B-----5:R-:W-:-:S03]  /*d4560*/  IADD3 R214, P4, R214, R252, RZ ;  /* 0x000000fcd6d67210 */ /* 0x020fc60007f9e0ff */
[--C-:B---3--:R-:W-:Y:S01]  /*d4570*/  IMAD.X R216, R216, 0x1, R0.reuse, P2 ;  /* 0x00000001d8d87824 */ /* 0x108fe200010e0600 */
[----:B------:R1:W-:Y:S01]  /*d4580*/  STL [R1+0x2808], R208 ;  /* 0x002808d001007387 */ /* 0x0003e20000100800 */
[----:B------:R-:W-:Y:S02]  /*d4590*/  STL [R1+0x2810], R214 ;  /* 0x002810d601007387 */ /* 0x000fe40000100800 */
[----:B----4-:R-:W-:Y:S01]  /*d45a0*/  IMAD.X R215, R215, 0x1, R0, P4 ;  /* 0x00000001d7d77824 */ /* 0x010fe200020e0600 */
[----:B------:R-:W-:Y:S02]  /*d45b0*/  ISETP.NE.U32.AND P4, PT, R133, RZ, PT ;  /* 0x000000ff8500720c */ /* 0x000fe40003f85070 */
[----:B------:R-:W-:Y:S01]  /*d45c0*/  ISETP.NE.U32.AND P2, PT, R136, RZ, PT ;  /* 0x000000ff8800720c */ /* 0x000fe20003f45070 */
[----:B------:R-:W-:Y:S01]  /*d45d0*/  IMAD.MOV.U32 R136, RZ, RZ, R208 ;  /* 0x000000ffff887224 */ /* 0x000fe200078e00d0 */
[----:B------:R-:W-:-:S05]  /*d45e0*/  IADD3 R206, P5, R206, R252, RZ ;  /* 0x000000fccece7210 */ /* 0x000fca0007fbe0ff */
[----:B------:R-:W-:Y:S01]  /*d45f0*/  STL [R1+0x2818], R206 ;  /* 0x002818ce01007387 */ /* 0x000fe20000100800 */
[----:B------:R2:W-:Y:S02]  /*d4600*/  STL [R1+0x2804], R216 ;  /* 0x002804d801007387 */ /* 0x0005e40000100800 */
[----:B------:R-:W-:Y:S01]  /*d4610*/  STL [R1+0x280c], R215 ;  /* 0x00280cd701007387 */ /* 0x000fe20000100800 */
[----:B------:R-:W-:Y:S01]  /*d4620*/  IADD3.X R207, R207, R0, RZ, P5, !PT ;  /* 0x00000000cfcf7210 */ /* 0x000fe20002ffe4ff */
[----:B------:R-:W3:Y:S01]  /*d4630*/  LDL.LU R213, [R1+0x2784] ;  /* 0x0027840001d57983 */ /* 0x000ee20000300800 */
[----:B------:R-:W-:-:S03]  /*d4640*/  IADD3 R204, P5, R204, R252, RZ ;  /* 0x000000fccccc7210 */ /* 0x000fc60007fbe0ff */
[----:B------:R-:W-:Y:S01]  /*d4650*/  STL [R1+0x2814], R207 ;  /* 0x002814cf01007387 */ /* 0x000fe20000100800 */
[----:B------:R-:W4:Y:S02]  /*d4660*/  LDL.LU R211, [R1+0x278c] ;  /* 0x00278c0001d37983 */ /* 0x000f240000300800 */
[----:B------:R-:W-:Y:S02]  /*d4670*/  STL [R1+0x2820], R204 ;  /* 0x002820cc01007387 */ /* 0x000fe40000100800 */
[----:B------:R-:W5:Y:S01]  /*d4680*/  LDL.LU R209, [R1+0x2794] ;  /* 0x0027940001d17983 */ /* 0x000f620000300800 */
[----:B------:R-:W2:Y:S01]  /*d4690*/  LDL.LU R133, [R1+0x27a0] ;  /* 0x0027a00001857983 */ /* 0x000ea20000300800 */
[----:B-1----:R-:W2:Y:S02]  /*d46a0*/  LDL.LU R208, [R1+0x279c] ;  /* 0x00279c0001d07983 */ /* 0x002ea40000300800 */
[----:B------:R-:W-:-:S05]  /*d46b0*/  IMAD.MOV.U32 R137, RZ, RZ, R216 ;  /* 0x000000ffff897224 */ /* 0x000fca00078e00d8 */
[----:B------:R1:W-:Y:S01]  /*d46c0*/  LDGSTS.E [R132+0x1e800], [R136.64], P1 ;  /* 0x1e80000088847fae */ /* 0x0003e20008921844 */
[----:B------:R-:W-:Y:S01]  /*d46d0*/  IADD3.X R205, R205, R0, RZ, P5, !PT ;  /* 0x00000000cdcd7210 */ /* 0x000fe20002ffe4ff */
[----:B-1----:R-:W-:Y:S02]  /*d46e0*/  IMAD.MOV.U32 R136, RZ, RZ, R214 ;  /* 0x000000ffff887224 */ /* 0x002fe400078e00d6 */
[----:B------:R-:W-:-:S05]  /*d46f0*/  IMAD.MOV.U32 R137, RZ, RZ, R215 ;  /* 0x000000ffff897224 */ /* 0x000fca00078e00d7 */
[----:B------:R1:W-:Y:S01]  /*d4700*/  LDGSTS.E [R132+0x1ea00], [R136.64], P1 ;  /* 0x1ea0000088847fae */ /* 0x0003e20008921844 */
[----:B------:R-:W-:Y:S02]  /*d4710*/  IADD3 R212, P5, R212, R252, RZ ;  /* 0x000000fcd4d47210 */ /* 0x000fe40007fbe0ff */
[----:B-1----:R-:W-:Y:S01]  /*d4720*/  MOV R136, R206 ;  /* 0x000000ce00887202 */ /* 0x002fe20000000f00 */
[----:B------:R-:W-:-:S05]  /*d4730*/  IMAD.MOV.U32 R137, RZ, RZ, R207 ;  /* 0x000000ffff897224 */ /* 0x000fca00078e00cf */
[----:B------:R1:W-:Y:S02]  /*d4740*/  LDGSTS.E [R132+0x1ec00], [R136.64], P1 ;  /* 0x1ec0000088847fae */ /* 0x0003e40008921844 */
[----:B-1----:R-:W-:Y:S01]  /*d4750*/  IMAD.MOV.U32 R136, RZ, RZ, R204 ;  /* 0x000000ffff887224 */ /* 0x002fe200078e00cc */
[----:B------:R-:W-:-:S05]  /*d4760*/  MOV R137, R205 ;  /* 0x000000cd00897202 */ /* 0x000fca0000000f00 */
[----:B------:R1:W-:Y:S01]  /*d4770*/  LDGSTS.E [R132+0x1ee00], [R136.64], P1 ;  /* 0x1ee0000088847fae */ /* 0x0003e20008921844 */
[----:B------:R-:W-:-:S03]  /*d4780*/  IADD3 R210, P1, R210, R252, RZ ;  /* 0x000000fcd2d27210 */ /* 0x000fc60007f3e0ff */
[----:B------:R-:W-:Y:S01]  /*d4790*/  STL [R1+0x281c], R205 ;  /* 0x00281ccd01007387 */ /* 0x000fe20000100800 */
[----:B------:R-:W-:Y:S02]  /*d47a0*/  STL [R1+0x2788], R212 ;  /* 0x002788d401007387 */ /* 0x000fe40000100800 */
[----:B-1----:R-:W-:Y:S01]  /*d47b0*/  IMAD.MOV.U32 R136, RZ, RZ, R212 ;  /* 0x000000ffff887224 */ /* 0x002fe200078e00d4 */
[----:B------:R-:W-:Y:S01]  /*d47c0*/  STL [R1+0x2790], R210 ;  /* 0x002790d201007387 */ /* 0x000fe20000100800 */
[----:B------:R-:W-:Y:S07]  /*d47d0*/  HMMA.1688.F32.TF32 R200, R172, R242, R200 ;  /* 0x000000f2acc8723c */ /* 0x000fee00000810c8 */
[----:B------:R-:W-:-:S02]  /*d47e0*/  IMAD.MOV.U32 R242, RZ, RZ, R140 ;  /* 0x000000fffff27224 */ /* 0x000fc400078e008c */
[----:B------:R-:W-:Y:S02]  /*d47f0*/  IMAD.MOV.U32 R243, RZ, RZ, R144 ;  /* 0x000000fffff37224 */ /* 0x000fe400078e0090 */
[----:B---3--:R-:W-:Y:S01]  /*d4800*/  IMAD.X R213, R213, 0x1, R0, P5 ;  /* 0x00000001d5d57824 */ /* 0x008fe200028e0600 */
[----:B------:R-:W-:-:S03]  /*d4810*/  IADD3 R152, P5, R152, R252, RZ ;  /* 0x000000fc98987210 */ /* 0x000fc60007fbe0ff */
[----:B------:R-:W-:Y:S02]  /*d4820*/  IMAD.MOV.U32 R137, RZ, RZ, R213 ;  /* 0x000000ffff897224 */ /* 0x000fe400078e00d5 */
[----:B----4-:R-:W-:Y:S01]  /*d4830*/  IMAD.X R211, R211, 0x1, R0, P1 ;  /* 0x00000001d3d37824 */ /* 0x010fe200008e0600 */
[----:B-----5:R-:W-:Y:S02]  /*d4840*/  IADD3.X R209, R209, R0, RZ, P5, !PT ;  /* 0x00000000d1d17210 */ /* 0x020fe40002ffe4ff */
[----:B------:R1:W-:Y:S01]  /*d4850*/  LDGSTS.E [R132+0x20800], [R136.64], P3 ;  /* 0x2080000088847fae */ /* 0x0003e20009921844 */
[----:B--2---:R-:W-:-:S03]  /*d4860*/  IADD3 R133, P1, R133, R252, RZ ;  /* 0x000000fc85857210 */ /* 0x004fc60007f3e0ff */
[----:B------:R-:W-:Y:S01]  /*d4870*/  STL [R1+0x2784], R213 ;  /* 0x002784d501007387 */ /* 0x000fe20000100800 */
[----:B------:R2:W-:Y:S02]  /*d4880*/  STL [R1+0x2798], R152 ;  /* 0x0027989801007387 */ /* 0x0005e40000100800 */
[----:B------:R-:W-:Y:S02]  /*d4890*/  STL [R1+0x278c], R211 ;  /* 0x00278cd301007387 */ /* 0x000fe40000100800 */
[----:B------:R-:W-:Y:S01]  /*d48a0*/  IMAD.X R208, R208, 0x1, R0, P1 ;  /* 0x00000001d0d07824 */ /* 0x000fe200008e0600 */
[----:B-1----:R-:W-:Y:S01]  /*d48b0*/  MOV R136, R210 ;  /* 0x000000d200887202 */ /* 0x002fe20000000f00 */
[----:B------:R-:W-:Y:S01]  /*d48c0*/  IMAD.MOV.U32 R137, RZ, RZ, R211 ;  /* 0x000000ffff897224 */ /* 0x000fe200078e00d3 */
[----:B------:R-:W-:Y:S01]  /*d48d0*/  STL [R1+0x27a0], R133 ;  /* 0x0027a08501007387 */ /* 0x000fe20000100800 */
[----:B------:R-:W-:Y:S02]  /*d48e0*/  STL [R1+0x2794], R209 ;  /* 0x002794d101007387 */ /* 0x000fe40000100800 */
[----:B------:R-:W3:Y:S01]  /*d48f0*/  LDL.LU R216, [R1+0x26e4] ;  /* 0x0026e40001d87983 */ /* 0x000ee20000300800 */
[----:B------:R1:W-:Y:S02]  /*d4900*/  LDGSTS.E [R132+0x20a00], [R136.64], P3 ;  /* 0x20a0000088847fae */ /* 0x0003e40009921844 */
[----:B-1----:R-:W-:Y:S01]  /*d4910*/  MOV R136, R152 ;  /* 0x0000009800887202 */ /* 0x002fe20000000f00 */
[----:B------:R-:W-:Y:S01]  /*d4920*/  IMAD.MOV.U32 R137, RZ, RZ, R209 ;  /* 0x000000ffff897224 */ /* 0x000fe200078e00d1 */
[----:B--2---:R-:W2:Y:S01]  /*d4930*/  LDL.LU R152, [R1+0x26e8] ;  /* 0x0026e80001987983 */ /* 0x004ea20000300800 */
[----:B------:R1:W-:Y:S02]  /*d4940*/  STL [R1+0x279c], R208 ;  /* 0x00279cd001007387 */ /* 0x0003e40000100800 */
[----:B------:R-:W4:Y:S01]  /*d4950*/  LDL.LU R140, [R1+0x366c] ;  /* 0x00366c00018c7983 */ /* 0x000f220000300800 */
[----:B------:R5:W-:Y:S02]  /*d4960*/  LDGSTS.E [R132+0x20c00], [R136.64], P3 ;  /* 0x20c0000088847fae */ /* 0x000be40009921844 */
[----:B-----5:R-:W-:-:S02]  /*d4970*/  MOV R137, R208 ;  /* 0x000000d000897202 */ /* 0x020fc40000000f00 */
[----:B-1----:R-:W5:Y:S01]  /*d4980*/  LDL.LU R208, [R1+0x1200] ;  /* 0x0012000001d07983 */ /* 0x002f620000300800 */
[----:B------:R-:W5:Y:S02]  /*d4990*/  LDL.LU R209, [R1+0x1204] ;  /* 0x0012040001d17983 */ /* 0x000f640000300800 */
[----:B------:R-:W5:Y:S02]  /*d49a0*/  LDL.LU R210, [R1+0x1208] ;  /* 0x0012080001d27983 */ /* 0x000f640000300800 */
[----:B------:R-:W5:Y:S01]  /*d49b0*/  LDL.LU R211, [R1+0x120c] ;  /* 0x00120c0001d37983 */ /* 0x000f620000300800 */
[----:B------:R-:W4:Y:S01]  /*d49c0*/  LDL.LU R219, [R1+0x26ec] ;  /* 0x0026ec0001db7983 */ /* 0x000f220000300800 */
[----:B------:R-:W4:Y:S02]  /*d49d0*/  LDL.LU R215, [R1+0x26f0] ;  /* 0x0026f00001d77983 */ /* 0x000f240000300800 */
[----:B------:R-:W5:Y:S02]  /*d49e0*/  LDL.LU R214, [R1+0x26f4] ;  /* 0x0026f40001d67983 */ /* 0x000f640000300800 */
[----:B------:R-:W5:Y:S01]  /*d49f0*/  LDL.LU R144, [R1+0x26f8] ;  /* 0x0026f80001907983 */ /* 0x000f620000300800 */
[----:B------:R-:W5:Y:S01]  /*d4a00*/  LDL.LU R212, [R1+0x2700] ;  /* 0x0027000001d47983 */ /* 0x000f620000300800 */
[----:B------:R-:W5:Y:S02]  /*d4a10*/  LDL.LU R213, [R1+0x26fc] ;  /* 0x0026fc0001d57983 */ /* 0x000f640000300800 */
[----:B------:R-:W-:Y:S01]  /*d4a20*/  IMAD.MOV.U32 R136, RZ, RZ, R133 ;  /* 0x000000ffff887224 */ /* 0x000fe200078e0085 */
[----:B------:R-:W-:-:S02]  /*d4a30*/  ISETP.GT.AND P1, PT, R3, 0x4d, PT ;  /* 0x0000004d0300780c */ /* 0x000fc40003f24270 */
[----:B------:R-:W-:Y:S01]  /*d4a40*/  ISETP.GT.AND P5, PT, R3, 0x51, PT ;  /* 0x000000510300780c */ /* 0x000fe20003fa4270 */
[----:B------:R-:W-:Y:S01]  /*d4a50*/  HMMA.1688.F32.TF32 R204, R172, R246, R248 ;  /* 0x000000f6accc723c */ /* 0x000fe200000810f8 */
[----:B------:R-:W5:Y:S04]  /*d4a60*/  LDL.LU R248, [R1+0x1220] ;  /* 0x0012200001f87983 */ /* 0x000f680000300800 */
[----:B------:R1:W-:Y:S01]  /*d4a70*/  LDGSTS.E [R132+0x20e00], [R136.64], P3 ;  /* 0x20e0000088847fae */ /* 0x0003e20009921844 */
[----:B------:R-:W5:Y:S02]  /*d4a80*/  LDL.LU R249, [R1+0x1224] ;  /* 0x0012240001f97983 */ /* 0x000f640000300800 */
[----:B------:R-:W5:Y:S01]  /*d4a90*/  LDL.LU R250, [R1+0x1228] ;  /* 0x0012280001fa7983 */ /* 0x000f620000300800 */
[----:B------:R-:W-:Y:S01]  /*d4aa0*/  SEL R133, RZ, 0x4, !P5 ;  /* 0x00000004ff857807 */ /* 0x000fe20006800000 */
[----:B------:R-:W5:Y:S01]  /*d4ab0*/  LDL.LU R251, [R1+0x122c] ;  /* 0x00122c0001fb7983 */ /* 0x000f620000300800 */
[----:B------:R-:W-:Y:S01]  /*d4ac0*/  MOV R246, R153 ;  /* 0x0000009900f67202 */ /* 0x000fe20000000f00 */
[----:B------:R-:W5:Y:S02]  /*d4ad0*/  LDL.LU R217, [R1+0x2668] ;  /* 0x0026680001d97983 */ /* 0x000f640000300800 */
[----:B------:R-:W-:Y:S01]  /*d4ae0*/  IMAD.MOV.U32 R247, RZ, RZ, R145 ;  /* 0x000000fffff77224 */ /* 0x000fe200078e0091 */
[----:B------:R-:W5:Y:S01]  /*d4af0*/  LDL.LU R153, [R1+0x2670] ;  /* 0x0026700001997983 */ /* 0x000f620000300800 */
[----:B------:R-:W5:Y:S01]  /*d4b00*/  LDL.LU R145, [R1+0x2678] ;  /* 0x0026780001917983 */ /* 0x000f620000300800 */
[----:B-1----:R-:W-:-:S02]  /*d4b10*/  SEL R136, RZ, 0x4, !P1 ;  /* 0x00000004ff887807 */ /* 0x002fc40004800000 */
[----:B------:R-:W-:Y:S02]  /*d4b20*/  SEL R133, R133, RZ, !P0 ;  /* 0x000000ff85857207 */ /* 0x000fe40004000000 */
[----:B------:R-:W-:Y:S02]  /*d4b30*/  SEL R136, R136, RZ, !P0 ;  /* 0x000000ff88887207 */ /* 0x000fe40004000000 */
[----:B--2---:R-:W-:-:S05]  /*d4b40*/  IADD3 R152, P1, R152, R252, RZ ;  /* 0x000000fc98987210 */ /* 0x004fca0007f3e0ff */
[----:B---3--:R-:W-:Y:S01]  /*d4b50*/  IMAD.X R216, R216, 0x1, R0, P1 ;  /* 0x00000001d8d87824 */ /* 0x008fe200008e0600 */
[----:B------:R-:W-:Y:S01]  /*d4b60*/  STL [R1+0x26e8], R152 ;  /* 0x0026e89801007387 */ /* 0x000fe20000100800 */
[----:B------:R-:W-:Y:S01]  /*d4b70*/  ISETP.NE.U32.AND P1, PT, R136, RZ, PT ;  /* 0x000000ff8800720c */ /* 0x000fe20003f25070 */
[----:B------:R-:W-:Y:S02]  /*d4b80*/  IMAD.MOV.U32 R136, RZ, RZ, R152 ;  /* 0x000000ffff887224 */ /* 0x000fe400078e0098 */
[----:B------:R-:W-:-:S05]  /*d4b90*/  MOV R137, R216 ;  /* 0x000000d800897202 */ /* 0x000fca0000000f00 */
[----:B------:R1:W-:Y:S01]  /*d4ba0*/  LDGSTS.E [R132+0x22800], [R136.64], P2 ;  /* 0x2280000088847fae */ /* 0x0003e20009121844 */
[-C--:B----4-:R-:W-:Y:S02]  /*d4bb0*/  IADD3 R215, P3, R215, R252.reuse, RZ ;  /* 0x000000fcd7d77210 */ /* 0x090fe40007f7e0ff */
[----:B-----5:R-:W-:Y:S02]  /*d4bc0*/  IADD3 R144, P5, R144, R252, RZ ;  /* 0x000000fc90907210 */ /* 0x020fe40007fbe0ff */
[----:B------:R-:W-:Y:S01]  /*d4bd0*/  IADD3.X R219, R219, R0, RZ, P3, !PT ;  /* 0x00000000dbdb7210 */ /* 0x000fe20001ffe4ff */
[----:B------:R-:W-:Y:S02]  /*d4be0*/  STL [R1+0x26f0], R215 ;  /* 0x0026f0d701007387 */ /* 0x000fe40000100800 */
[----:B------:R-:W-:Y:S02]  /*d4bf0*/  STL [R1+0x26f8], R144 ;  /* 0x0026f89001007387 */ /* 0x000fe40000100800 */
[----:B------:R-:W-:Y:S01]  /*d4c00*/  IMAD.X R214, R214, 0x1, R0, P5 ;  /* 0x00000001d6d67824 */ /* 0x000fe200028e0600 */
[----:B------:R2:W-:Y:S01]  /*d4c10*/  STL [R1+0x26e4], R216 ;  /* 0x0026e4d801007387 */ /* 0x0005e20000100800 */
[----:B------:R-:W-:-:S03]  /*d4c20*/  IADD3 R212, P5, R212, R252, RZ ;  /* 0x000000fcd4d47210 */ /* 0x000fc60007fbe0ff */
[----:B------:R-:W-:Y:S01]  /*d4c30*/  STL [R1+0x26ec], R219 ;  /* 0x0026ecdb01007387 */ /* 0x000fe20000100800 */
[----:B------:R-:W3:Y:S01]  /*d4c40*/  LDL.LU R218, [R1+0x2664] ;  /* 0x0026640001da7983 */ /* 0x000ee20000300800 */
[----:B------:R-:W-:Y:S01]  /*d4c50*/  ISETP.NE.U32.AND P3, PT, R133, RZ, PT ;  /* 0x000000ff8500720c */ /* 0x000fe20003f65070 */
[----:B------:R-:W-:Y:S01]  /*d4c60*/  STL [R1+0x26f4], R214 ;  /* 0x0026f4d601007387 */ /* 0x000fe20000100800 */
[----:B------:R-:W4:Y:S01]  /*d4c70*/  LDL.LU R133, [R1+0x2680] ;  /* 0x0026800001857983 */ /* 0x000f220000300800 */
[----:B------:R-:W-:Y:S02]  /*d4c80*/  STL [R1+0x2700], R212 ;  /* 0x002700d401007387 */ /* 0x000fe40000100800 */
[----:B-1----:R-:W-:Y:S01]  /*d4c90*/  IMAD.MOV.U32 R136, RZ, RZ, R215 ;  /* 0x000000ffff887224 */ /* 0x002fe200078e00d7 */
[----:B------:R-:W-:Y:S01]  /*d4ca0*/  MOV R137, R219 ;  /* 0x000000db00897202 */ /* 0x000fe20000000f00 */
[----:B--2---:R-:W2:Y:S01]  /*d4cb0*/  LDL.LU R216, [R1+0x266c] ;  /* 0x00266c0001d87983 */ /* 0x004ea20000300800 */
[----:B------:R-:W-:-:S02]  /*d4cc0*/  IMAD.X R213, R213, 0x1, R0, P5 ;  /* 0x00000001d5d57824 */ /* 0x000fc400028e0600 */
[----:B------:R-:W5:Y:S01]  /*d4cd0*/  LDL.LU R152, [R1+0x2674] ;  /* 0x0026740001987983 */ /* 0x000f620000300800 */
[----:B------:R1:W-:Y:S04]  /*d4ce0*/  LDGSTS.E [R132+0x22a00], [R136.64], P2 ;  /* 0x22a0000088847fae */ /* 0x0003e80009121844 */
[----:B------:R-:W-:Y:S01]  /*d4cf0*/  STL [R1+0x26fc], R213 ;  /* 0x0026fcd501007387 */ /* 0x000fe20000100800 */
[----:B-1----:R-:W-:-:S03]  /*d4d00*/  IMAD.MOV.U32 R136, RZ, RZ, R144 ;  /* 0x000000ffff887224 */ /* 0x002fc600078e0090 */
[----:B------:R-:W5:Y:S01]  /*d4d10*/  LDL.LU R144, [R1+0x267c] ;  /* 0x00267c0001907983 */ /* 0x000f620000300800 */
[----:B------:R-:W-:Y:S01]  /*d4d20*/  IMAD.MOV.U32 R137, RZ, RZ, R214 ;  /* 0x000000ffff897224 */ /* 0x000fe200078e00d6 */
[----:B------:R-:W-:-:S04]  /*d4d30*/  IADD3 R217, P5, R217, R252, RZ ;  /* 0x000000fcd9d97210 */ /* 0x000fc80007fbe0ff */
[----:B------:R1:W-:Y:S04]  /*d4d40*/  LDGSTS.E [R132+0x22c00], [R136.64], P2 ;  /* 0x22c0000088847fae */ /* 0x0003e80009121844 */
[----:B------:R-:W-:Y:S01]  /*d4d50*/  STL [R1+0x2668], R217 ;  /* 0x002668d901007387 */ /* 0x000fe20000100800 */
[----:B-1----:R-:W-:Y:S01]  /*d4d60*/  MOV R136, R212 ;  /* 0x000000d400887202 */ /* 0x002fe20000000f00 */
[----:B------:R-:W-:-:S05]  /*d4d70*/  IMAD.MOV.U32 R137, RZ, RZ, R213 ;  /* 0x000000ffff897224 */ /* 0x000fca00078e00d5 */
[----:B------:R1:W-:Y:S01]  /*d4d80*/  LDGSTS.E [R132+0x22e00], [R136.64], P2 ;  /* 0x22e0000088847fae */ /* 0x0003e20009121844 */
[----:B------:R-:W-:-:S05]  /*d4d90*/  IADD3 R153, P2, R153, R252, RZ ;  /* 0x000000fc99997210 */ /* 0x000fca0007f5e0ff */
[----:B------:R-:W-:Y:S01]  /*d4da0*/  STL [R1+0x2670], R153 ;  /* 0x0026709901007387 */ /* 0x000fe20000100800 */
[----:B-1----:R-:W-:Y:S02]  /*d4db0*/  IMAD.MOV.U32 R136, RZ, RZ, R217 ;  /* 0x000000ffff887224 */ /* 0x002fe400078e00d9 */
[--C-:B---3--:R-:W-:Y:S01]  /*d4dc0*/  IMAD.X R218, R218, 0x1, R0.reuse, P5 ;  /* 0x00000001dada7824 */ /* 0x108fe200028e0600 */
[----:B------:R-:W-:Y:S02]  /*d4dd0*/  IADD3 R145, P5, R145, R252, RZ ;  /* 0x000000fc91917210 */ /* 0x000fe40007fbe0ff */
[----:B--2---:R-:W-:Y:S01]  /*d4de0*/  IADD3.X R216, R216, R0, RZ, P2, !PT ;  /* 0x00000000d8d87210 */ /* 0x004fe200017fe4ff */
[----:B----4-:R-:W-:Y:S02]  /*d4df0*/  IADD3 R133, P2, R133, R252, RZ ;  /* 0x000000fc85857210 */ /* 0x010fe40007f5e0ff */
[----:B-----5:R-:W-:Y:S01]  /*d4e00*/  IMAD.X R152, R152, 0x1, R0, P5 ;  /* 0x0000000198987824 */ /* 0x020fe200028e0600 */
[----:B------:R-:W-:Y:S01]  /*d4e10*/  STL [R1+0x2664], R218 ;  /* 0x002664da01007387 */ /* 0x000fe20000100800 */
[----:B------:R-:W-:Y:S02]  /*d4e20*/  STL [R1+0x2678], R145 ;  /* 0x0026789101007387 */ /* 0x000fe40000100800 */
[----:B------:R-:W-:Y:S01]  /*d4e30*/  STL [R1+0x266c], R216 ;  /* 0x00266cd801007387 */ /* 0x000fe20000100800 */
[----:B------:R-:W-:Y:S01]  /*d4e40*/  MOV R137, R218 ;  /* 0x000000da00897202 */ /* 0x000fe20000000f00 */
[----:B------:R-:W-:Y:S01]  /*d4e50*/  STL [R1+0x2680], R133 ;  /* 0x0026808501007387 */ /* 0x000fe20000100800 */
[----:B------:R1:W-:Y:S02]  /*d4e60*/  STL [R1+0x2674], R152 ;  /* 0x0026749801007387 */ /* 0x0003e40000100800 */
[----:B------:R-:W2:Y:S02]  /*d4e70*/  LDL.LU R225, [R1+0x25e8] ;  /* 0x0025e80001e17983 */ /* 0x000ea40000300800 */
[----:B------:R-:W3:Y:S01]  /*d4e80*/  LDL.LU R223, [R1+0x25f0] ;  /* 0x0025f00001df7983 */ /* 0x000ee20000300800 */
[----:B------:R-:W4:Y:S04]  /*d4e90*/  LDL.LU R226, [R1+0x25e4] ;  /* 0x0025e40001e27983 */ /* 0x000f280000300800 */
[----:B------:R5:W-:Y:S01]  /*d4ea0*/  LDGSTS.E [R132+0x24800], [R136.64], P4 ;  /* 0x2480000088847fae */ /* 0x000be2000a121844 */
[----:B------:R-:W4:Y:S01]  /*d4eb0*/  LDL.LU R224, [R1+0x25ec] ;  /* 0x0025ec0001e07983 */ /* 0x000f220000300800 */
[----:B------:R-:W-:-:S05]  /*d4ec0*/  IADD3.X R144, R144, R0, RZ, P2, !PT ;  /* 0x0000000090907210 */ /* 0x000fca00017fe4ff */
[----:B------:R1:W-:Y:S01]  /*d4ed0*/  STL [R1+0x267c], R144 ;  /* 0x00267c9001007387 */ /* 0x0003e20000100800 */
[----:B-----5:R-:W-:Y:S02]  /*d4ee0*/  IMAD.MOV.U32 R136, RZ, RZ, R153 ;  /* 0x000000ffff887224 */ /* 0x020fe400078e0099 */
[----:B------:R-:W-:Y:S01]  /*d4ef0*/  IMAD.MOV.U32 R137, RZ, RZ, R216 ;  /* 0x000000ffff897224 */ /* 0x000fe200078e00d8 */
[----:B------:R-:W5:Y:S04]  /*d4f00*/  LDL.LU R222, [R1+0x25f4] ;  /* 0x0025f40001de7983 */ /* 0x000f680000300800 */
[----:B------:R-:W5:Y:S04]  /*d4f10*/  LDL.LU R221, [R1+0x25f8] ;  /* 0x0025f80001dd7983 */ /* 0x000f680000300800 */
[----:B------:R1:W-:Y:S02]  /*d4f20*/  LDGSTS.E [R132+0x24a00], [R136.64], P4 ;  /* 0x24a0000088847fae */ /* 0x0003e4000a121844 */
[----:B-1----:R-:W-:-:S02]  /*d4f30*/  IMAD.MOV.U32 R137, RZ, RZ, R152 ;  /* 0x000000ffff897224 */ /* 0x002fc400078e0098 */
[----:B------:R-:W5:Y:S01]  /*d4f40*/  LDL.LU R152, [R1+0x2600] ;  /* 0x0026000001987983 */ /* 0x000f620000300800 */
[----:B------:R-:W-:Y:S01]  /*d4f50*/  IMAD.MOV.U32 R136, RZ, RZ, R145 ;  /* 0x000000ffff887224 */ /* 0x000fe200078e0091 */
[----:B------:R-:W-:Y:S01]  /*d4f60*/  HMMA.1688.F32.TF32 R212, R172, R246, R248 ;  /* 0x000000f6acd4723c */ /* 0x000fe200000810f8 */
[----:B------:R-:W5:Y:S01]  /*d4f70*/  LDL.LU R248, [R1+0x1230] ;  /* 0x0012300001f87983 */ /* 0x000f620000300800 */
[----:B------:R-:W5:Y:S01]  /*d4f80*/  LDL.LU R249, [R1+0x1234] ;  /* 0x0012340001f97983 */ /* 0x000f620000300800 */
[----:B------:R-:W5:Y:S03]  /*d4f90*/  LDL.LU R250, [R1+0x1238] ;  /* 0x0012380001fa7983 */ /* 0x000f660000300800 */
[----:B------:R1:W-:Y:S01]  /*d4fa0*/  LDGSTS.E [R132+0x24c00], [R136.64], P4 ;  /* 0x24c0000088847fae */ /* 0x0003e2000a121844 */
[----:B------:R-:W5:Y:S02]  /*d4fb0*/  LDL.LU R251, [R1+0x123c] ;  /* 0x00123c0001fb7983 */ /* 0x000f640000300800 */
[----:B------:R-:W5:Y:S01]  /*d4fc0*/  LDL.LU R153, [R1+0x25fc] ;  /* 0x0025fc0001997983 */ /* 0x000f620000300800 */
[C---:B------:R-:W-:Y:S01]  /*d4fd0*/  ISETP.GT.AND P2, PT, R3.reuse, 0x55, PT ;  /* 0x000000550300780c */ /* 0x040fe20003f44270 */
[----:B------:R-:W5:Y:S01]  /*d4fe0*/  LDL.LU R244, [R1+0x1240] ;  /* 0x0012400001f47983 */ /* 0x000f620000300800 */
[----:B------:R-:W-:Y:S01]  /*d4ff0*/  ISETP.GT.AND P5, PT, R3, 0x59, PT ;  /* 0x000000590300780c */ /* 0x000fe20003fa4270 */
[----:B------:R-:W5:Y:S02]  /*d5000*/  LDL.LU R245, [R1+0x1244] ;  /* 0x0012440001f57983 */ /* 0x000f640000300800 */
[----:B------:R-:W5:Y:S01]  /*d5010*/  LDL.LU R220, [R1+0x2564] ;  /* 0x0025640001dc7983 */ /* 0x000f620000300800 */
[----:B------:R-:W5:Y:S01]  /*d5020*/  LDL.LU R219, [R1+0x2568] ;  /* 0x0025680001db7983 */ /* 0x000f620000300800 */
[----:B------:R-:W5:Y:S02]  /*d5030*/  LDL.LU R218, [R1+0x256c] ;  /* 0x00256c0001da7983 */ /* 0x000f640000300800 */
[----:B------:R-:W5:Y:S02]  /*d5040*/  LDL.LU R217, [R1+0x2570] ;  /* 0x0025700001d97983 */ /* 0x000f640000300800 */
[----:B------:R-:W5:Y:S01]  /*d5050*/  LDL.LU R216, [R1+0x2574] ;  /* 0x0025740001d87983 */ /* 0x000f620000300800 */
[----:B-1----:R-:W-:Y:S01]  /*d5060*/  MOV R136, R133 ;  /* 0x0000008500887202 */ /* 0x002fe20000000f00 */
[----:B------:R-:W-:Y:S01]  /*d5070*/  IMAD.MOV.U32 R137, RZ, RZ, R144 ;  /* 0x000000ffff897224 */ /* 0x000fe200078e0090 */
[----:B------:R-:W-:Y:S01]  /*d5080*/  SEL R133, RZ, 0x4, !P5 ;  /* 0x00000004ff857807 */ /* 0x000fe20006800000 */
[----:B------:R-:W5:Y:S04]  /*d5090*/  LDL.LU R145, [R1+0x2578] ;  /* 0x0025780001917983 */ /* 0x000f680000300800 */
[----:B------:R1:W-:Y:S01]  /*d50a0*/  LDGSTS.E [R132+0x24e00], [R136.64], P4 ;  /* 0x24e0000088847fae */ /* 0x0003e2000a121844 */
[----:B------:R-:W5:Y:S01]  /*d50b0*/  LDL.LU R144, [R1+0x2580] ;  /* 0x0025800001907983 */ /* 0x000f620000300800 */
[----:B------:R-:W-:-:S02]  /*d50c0*/  SEL R133, R133, RZ, !P0 ;  /* 0x000000ff85857207 */ /* 0x000fc40004000000 */
[----:B-1----:R-:W-:Y:S02]  /*d50d0*/  SEL R136, RZ, 0x4, !P2 ;  /* 0x00000004ff887807 */ /* 0x002fe40005000000 */
[-C--:B--2---:R-:W-:Y:S02]  /*d50e0*/  IADD3 R225, P2, R225, R252.reuse, RZ ;  /* 0x000000fce1e17210 */ /* 0x084fe40007f5e0ff */
[----:B---3--:R-:W-:-:S03]  /*d50f0*/  IADD3 R223, P4, R223, R252, RZ ;  /* 0x000000fcdfdf7210 */ /* 0x008fc60007f9e0ff */
[--C-:B----4-:R-:W-:Y:S02]  /*d5100*/  IMAD.X R226, R226, 0x1, R0.reuse, P2 ;  /* 0x00000001e2e27824 */ /* 0x110fe400010e0600 */
[----:B------:R-:W-:Y:S01]  /*d5110*/  IMAD.X R224, R224, 0x1, R0, P4 ;  /* 0x00000001e0e07824 */ /* 0x000fe200020e0600 */
[----:B------:R-:W-:Y:S01]  /*d5120*/  STL [R1+0x25e8], R225 ;  /* 0x0025e8e101007387 */ /* 0x000fe20000100800 */
[----:B------:R-:W-:Y:S01]  /*d5130*/  STL [R1+0x25f0], R223 ;  /* 0x0025f0df01007387 */ /* 0x000fe20000100800 */
[----:B-----5:R-:W-:-:S04]  /*d5140*/  IADD3 R221, P5, R221, R252, RZ ;  /* 0x000000fcdddd7210 */ /* 0x020fc80007fbe0ff */
[----:B------:R-:W-:Y:S01]  /*d5150*/  IADD3.X R222, R222, R0, RZ, P5, !PT ;  /* 0x00000000dede7210 */ /* 0x000fe20002ffe4ff */
[----:B------:R-:W-:Y:S01]  /*d5160*/  STL [R1+0x25f8], R221 ;  /* 0x0025f8dd01007387 */ /* 0x000fe20000100800 */
[----:B------:R1:W-:Y:S02]  /*d5170*/  STL [R1+0x25e4], R226 ;  /* 0x0025e4e201007387 */ /* 0x0003e40000100800 */
[----:B------:R2:W-:Y:S01]  /*d5180*/  STL [R1+0x25ec], R224 ;  /* 0x0025ece001007387 */ /* 0x0005e20000100800 */
[----:B------:R-:W-:Y:S01]  /*d5190*/  ISETP.NE.U32.AND P4, PT, R133, RZ, PT ;  /* 0x000000ff8500720c */ /* 0x000fe20003f85070 */
[----:B------:R-:W-:Y:S01]  /*d51a0*/  STL [R1+0x25f4], R222 ;  /* 0x0025f4de01007387 */ /* 0x000fe20000100800 */
[----:B------:R-:W-:-:S05]  /*d51b0*/  IADD3 R152, P5, R152, R252, RZ ;  /* 0x000000fc98987210 */ /* 0x000fca0007fbe0ff */
[----:B------:R-:W-:Y:S01]  /*d51c0*/  STL [R1+0x2600], R152 ;  /* 0x0026009801007387 */ /* 0x000fe20000100800 */
[----:B------:R-:W3:Y:S01]  /*d51d0*/  LDL.LU R133, [R1+0x257c] ;  /* 0x00257c0001857983 */ /* 0x000ee20000300800 */
[----:B------:R-:W-:Y:S01]  /*d51e0*/  SEL R136, R136, RZ, !P0 ;  /* 0x000000ff88887207 */ /* 0x000fe20004000000 */
[----:B------:R-:W-:-:S03]  /*d51f0*/  IMAD.MOV.U32 R137, RZ, RZ, R226 ;  /* 0x000000ffff897224 */ /* 0x000fc600078e00e2 */
[----:B------:R-:W-:Y:S01]  /*d5200*/  ISETP.NE.U32.AND P2, PT, R136, RZ, PT ;  /* 0x000000ff8800720c */ /* 0x000fe20003f45070 */
[----:B------:R-:W-:-:S05]  /*d5210*/  IMAD.MOV.U32 R136, RZ, RZ, R225 ;  /* 0x000000ffff887224 */ /* 0x000fca00078e00e1 */
[----:B------:R4:W-:Y:S01]  /*d5220*/  LDGSTS.E [R132+0x26800], [R136.64], P1 ;  /* 0x2680000088847fae */ /* 0x0009e20008921844 */
[----:B------:R-:W-:Y:S01]  /*d5230*/  IADD3.X R153, R153, R0, RZ, P5, !PT ;  /* 0x0000000099997210 */ /* 0x000fe20002ffe4ff */
[----:B----4-:R-:W-:Y:S02]  /*d5240*/  IMAD.MOV.U32 R136, RZ, RZ, R223 ;  /* 0x000000ffff887224 */ /* 0x010fe400078e00df */
[----:B------:R-:W-:-:S05]  /*d5250*/  IMAD.MOV.U32 R137, RZ, RZ, R224 ;  /* 0x000000ffff897224 */ /* 0x000fca00078e00e0 */
[----:B------:R4:W-:Y:S01]  /*d5260*/  LDGSTS.E [R132+0x26a00], [R136.64], P1 ;  /* 0x26a0000088847fae */ /* 0x0009e20008921844 */
[----:B------:R-:W-:Y:S02]  /*d5270*/  IADD3 R219, P5, R219, R252, RZ ;  /* 0x000000fcdbdb7210 */ /* 0x000fe40007fbe0ff */
[----:B----4-:R-:W-:Y:S01]  /*d5280*/  MOV R136, R221 ;  /* 0x000000dd00887202 */ /* 0x010fe20000000f00 */
[----:B------:R-:W-:-:S05]  /*d5290*/  IMAD.MOV.U32 R137, RZ, RZ, R222 ;  /* 0x000000ffff897224 */ /* 0x000fca00078e00de */
[----:B------:R4:W-:Y:S01]  /*d52a0*/  LDGSTS.E [R132+0x26c00], [R136.64], P1 ;  /* 0x26c0000088847fae */ /* 0x0009e20008921844 */
[----:B------:R-:W-:Y:S01]  /*d52b0*/  IMAD.X R220, R220, 0x1, R0, P5 ;  /* 0x00000001dcdc7824 */ /* 0x000fe200028e0600 */
[----:B------:R-:W-:Y:S01]  /*d52c0*/  IADD3 R145, P5, R145, R252, RZ ;  /* 0x000000fc91917210 */ /* 0x000fe20007fbe0ff */
[----:B----4-:R-:W-:Y:S01]  /*d52d0*/  IMAD.MOV.U32 R136, RZ, RZ, R152 ;  /* 0x000000ffff887224 */ /* 0x010fe200078e0098 */
[----:B------:R-:W-:-:S05]  /*d52e0*/  MOV R137, R153 ;  /* 0x0000009900897202 */ /* 0x000fca0000000f00 */
[----:B------:R4:W-:Y:S01]  /*d52f0*/  LDGSTS.E [R132+0x26e00], [R136.64], P1 ;  /* 0x26e0000088847fae */ /* 0x0009e20008921844 */
[----:B------:R-:W-:-:S03]  /*d5300*/  IADD3 R217, P1, R217, R252, RZ ;  /* 0x000000fcd9d97210 */ /* 0x000fc60007f3e0ff */
[----:B------:R-:W-:Y:S01]  /*d5310*/  STL [R1+0x25fc], R153 ;  /* 0x0025fc9901007387 */ /* 0x000fe20000100800 */
[----:B------:R-:W-:Y:S01]  /*d5320*/  STL [R1+0x2568], R219 ;  /* 0x002568db01007387 */ /* 0x000fe20000100800 */
[----:B------:R-:W-:Y:S01]  /*d5330*/  IADD3.X R216, R216, R0, RZ, P5, !PT ;  /* 0x00000000d8d87210 */ /* 0x000fe20002ffe4ff */
[----:B------:R-:W-:Y:S01]  /*d5340*/  IMAD.X R218, R218, 0x1, R0, P1 ;  /* 0x00000001dada7824 */ /* 0x000fe200008e0600 */
[----:B------:R-:W-:Y:S01]  /*d5350*/  IADD3 R144, P1, R144, R252, RZ ;  /* 0x000000fc90907210 */ /* 0x000fe20007f3e0ff */
[----:B------:R-:W-:Y:S01]  /*d5360*/  STL [R1+0x2570], R217 ;  /* 0x002570d901007387 */ /* 0x000fe20000100800 */
[----:B------:R-:W-:Y:S02]  /*d5370*/  STL [R1+0x2564], R220 ;  /* 0x002564dc01007387 */ /* 0x000fe40000100800 */
[----:B----4-:R-:W-:Y:S02]  /*d5380*/  IMAD.MOV.U32 R136, RZ, RZ, R219 ;  /* 0x000000ffff887224 */ /* 0x010fe400078e00db */
[----:B------:R-:W-:Y:S01]  /*d5390*/  IMAD.MOV.U32 R137, RZ, RZ, R220 ;  /* 0x000000ffff897224 */ /* 0x000fe200078e00dc */
[----:B------:R4:W-:Y:S01]  /*d53a0*/  STL [R1+0x2578], R145 ;  /* 0x0025789101007387 */ /* 0x0009e20000100800 */
[----:B------:R-:W-:Y:S02]  /*d53b0*/  STL [R1+0x256c], R218 ;  /* 0x00256cda01007387 */ /* 0x000fe40000100800 */
[----:B------:R5:W-:Y:S02]  /*d53c0*/  STL [R1+0x2580], R144 ;  /* 0x0025809001007387 */ /* 0x000be40000100800 */
[----:B------:R-:W-:Y:S01]  /*d53d0*/  STL [R1+0x2574], R216 ;  /* 0x002574d801007387 */ /* 0x000fe20000100800 */
[----:B------:R2:W-:Y:S04]  /*d53e0*/  LDGSTS.E [R132+0x28800], [R136.64], P3 ;  /* 0x2880000088847fae */ /* 0x0005e80009921844 */
[----:B------:R-:W5:Y:S01]  /*d53f0*/  LDL.LU R227, [R1+0x1fc4] ;  /* 0x001fc40001e37983 */ /* 0x000f620000300800 */
[----:B------:R-:W5:Y:S02]  /*d5400*/  LDL.LU R228, [R1+0x1fc0] ;  /* 0x001fc00001e47983 */ /* 0x000f640000300800 */
[----:B-1----:R-:W5:Y:S02]  /*d5410*/  LDL.LU R226, [R1+0x1fc8] ;  /* 0x001fc80001e27983 */ /* 0x002f640000300800 */
[----:B------:R-:W-:Y:S01]  /*d5420*/  IMAD.MOV.U32 R246, RZ, RZ, R157 ;  /* 0x000000fffff67224 */ /* 0x000fe200078e009d */
[----:B------:R-:W-:-:S02]  /*d5430*/  MOV R247, R156 ;  /* 0x0000009c00f77202 */ /* 0x000fc40000000f00 */
[----:B--2---:R-:W-:Y:S01]  /*d5440*/  MOV R136, R217 ;  /* 0x000000d900887202 */ /* 0x004fe20000000f00 */
[----:B------:R-:W-:Y:S01]  /*d5450*/  IMAD.MOV.U32 R137, RZ, RZ, R218 ;  /* 0x000000ffff897224 */ /* 0x000fe200078e00da */
[----:B------:R-:W-:Y:S04]  /*d5460*/  HMMA.1688.F32.TF32 R156, R172, R158, R248 ;  /* 0x0000009eac9c723c */ /* 0x000fe800000810f8 */
[----:B------:R1:W-:Y:S02]  /*d5470*/  LDGSTS.E [R132+0x28a00], [R136.64], P3 ;  /* 0x28a0000088847fae */ /* 0x0003e40009921844 */
[----:B-1----:R-:W-:Y:S01]  /*d5480*/  MOV R136, R145 ;  /* 0x0000009100887202 */ /* 0x002fe20000000f00 */
[----:B------:R-:W-:-:S05]  /*d5490*/  IMAD.MOV.U32 R137, RZ, RZ, R216 ;  /* 0x000000ffff897224 */ /* 0x000fca00078e00d8 */
[----:B------:R1:W-:Y:S02]  /*d54a0*/  LDGSTS.E [R132+0x28c00], [R136.64], P3 ;  /* 0x28c0000088847fae */ /* 0x0003e40009921844 */
[----:B-1----:R-:W-:Y:S02]  /*d54b0*/  IMAD.MOV.U32 R136, RZ, RZ, R144 ;  /* 0x000000ffff887224 */ /* 0x002fe400078e0090 */
[----:B---3--:R-:W-:-:S05]  /*d54c0*/  IMAD.X R133, R133, 0x1, R0, P1 ;  /* 0x0000000185857824 */ /* 0x008fca00008e0600 */
[----:B------:R1:W-:Y:S01]  /*d54d0*/  STL [R1+0x257c], R133 ;  /* 0x00257c8501007387 */ /* 0x0003e20000100800 */
[----:B------:R-:W2:Y:S02]  /*d54e0*/  LDL.LU R225, [R1+0x1fcc] ;  /* 0x001fcc0001e17983 */ /* 0x000ea40000300800 */
[----:B------:R-:W3:Y:S02]  /*d54f0*/  LDL.LU R224, [R1+0x1fd0] ;  /* 0x001fd00001e07983 */ /* 0x000ee40000300800 */
[----:B------:R-:W3:Y:S01]  /*d5500*/  LDL.LU R223, [R1+0x1fd4] ;  /* 0x001fd40001df7983 */ /* 0x000ee20000300800 */
[----:B------:R-:W3:Y:S01]  /*d5510*/  LDL.LU R248, [R1+0x1250] ;  /* 0x0012500001f87983 */ /* 0x000ee20000300800 */
[----:B------:R-:W3:Y:S02]  /*d5520*/  LDL.LU R249, [R1+0x1254] ;  /* 0x0012540001f97983 */ /* 0x000ee40000300800 */
[----:B------:R-:W3:Y:S02]  /*d5530*/  LDL.LU R250, [R1+0x1258] ;  /* 0x0012580001fa7983 */ /* 0x000ee40000300800 */
[----:B------:R-:W3:Y:S01]  /*d5540*/  LDL.LU R251, [R1+0x125c] ;  /* 0x00125c0001fb7983 */ /* 0x000ee20000300800 */
[----:B----4-:R-:W4:Y:S01]  /*d5550*/  LDL.LU R145, [R1+0x1fd8] ;  /* 0x001fd80001917983 */ /* 0x010f220000300800 */
[----:B-----5:R-:W5:Y:S01]  /*d5560*/  LDL.LU R144, [R1+0x1fdc] ;  /* 0x001fdc0001907983 */ /* 0x020f620000300800 */
[----:B------:R-:W-:Y:S01]  /*d5570*/  MOV R137, R133 ;  /* 0x0000008500897202 */ /* 0x000fe20000000f00 */
[----:B------:R-:W-:Y:S01]  /*d5580*/  HMMA.1688.F32.TF32 R152, R172, R154, R244 ;  /* 0x0000009aac98723c */ /* 0x000fe200000810f4 */
[----:B------:R-:W-:-:S02]  /*d5590*/  ISETP.GT.AND P1, PT, R3, 0x5d, PT ;  /* 0x0000005d0300780c */ /* 0x000fc40003f24270 */
[----:B------:R-:W-:Y:S01]  /*d55a0*/  ISETP.GT.AND P5, PT, R3, 0x61, PT ;  /* 0x000000610300780c */ /* 0x000fe20003fa4270 */
[----:B------:R-:W4:Y:S01]  /*d55b0*/  LDL.LU R244, [R1+0x1260] ;  /* 0x0012600001f47983 */ /* 0x000f220000300800 */
[----:B------:R-:W4:Y:S02]  /*d55c0*/  LDL.LU R245, [R1+0x1264] ;  /* 0x0012640001f57983 */ /* 0x000f240000300800 */
[----:B------:R-:W4:Y:S01]  /*d55d0*/  LDL.LU R222, [R1+0x2040] ;  /* 0x0020400001de7983 */ /* 0x000f220000300800 */
[----:B------:R1:W-:Y:S01]  /*d55e0*/  LDGSTS.E [R132+0x28e00], [R136.64], P3 ;  /* 0x28e0000088847fae */ /* 0x0003e20009921844 */
[----:B------:R-:W4:Y:S01]  /*d55f0*/  LDL.LU R221, [R1+0x2044] ;  /* 0x0020440001dd7983 */ /* 0x000f220000300800 */
[----:B-1----:R-:W-:Y:S01]  /*d5600*/  SEL R133, RZ, 0x4, !P5 ;  /* 0x00000004ff857807 */ /* 0x002fe20006800000 */
[----:B------:R-:W4:Y:S01]  /*d5610*/  LDL.LU R220, [R1+0x2048] ;  /* 0x0020480001dc7983 */ /* 0x000f220000300800 */
[----:B------:R-:W4:Y:S01]  /*d5620*/  LDL.LU R219, [R1+0x204c] ;  /* 0x00204c0001db7983 */ /* 0x000f220000300800 */
[----:B------:R-:W4:Y:S02]  /*d5630*/  LDL.LU R218, [R1+0x2050] ;  /* 0x0020500001da7983 */ /* 0x000f240000300800 */
[----:B------:R-:W4:Y:S02]  /*d5640*/  LDL.LU R217, [R1+0x2054] ;  /* 0x0020540001d97983 */ /* 0x000f240000300800 */
[----:B------:R-:W4:Y:S01]  /*d5650*/  LDL.LU R216, [R1+0x205c] ;  /* 0x00205c0001d87983 */ /* 0x000f220000300800 */
[----:B------:R-:W-:-:S02]  /*d5660*/  SEL R136, RZ, 0x4, !P1 ;  /* 0x00000004ff887807 */ /* 0x000fc40004800000 */
[----:B------:R-:W-:Y:S02]  /*d5670*/  SEL R133, R133, RZ, !P0 ;  /* 0x000000ff85857207 */ /* 0x000fe40004000000 */
[----:B------:R-:W-:-:S04]  /*d5680*/  IADD3 R227, P1, R227, R252, RZ ;  /* 0x000000fce3e37210 */ /* 0x000fc80007f3e0ff */
[----:B------:R-:W-:Y:S01]  /*d5690*/  IADD3.X R228, R228, R0, RZ, P1, !PT ;  /* 0x00000000e4e47210 */ /* 0x000fe20000ffe4ff */
[----:B------:R-:W-:Y:S01]  /*d56a0*/  STL [R1+0x1fc4], R227 ;  /* 0x001fc4e301007387 */ /* 0x000fe20000100800 */
[-C--:B--2---:R-:W-:Y:S02]  /*d56b0*/  IADD3 R225, P3, R225, R252.reuse, RZ ;  /* 0x000000fce1e17210 */ /* 0x084fe40007f7e0ff */
[----:B---3--:R-:W-:-:S03]  /*d56c0*/  IADD3 R223, P5, R223, R252, RZ ;  /* 0x000000fcdfdf7210 */ /* 0x008fc60007fbe0ff */
[--C-:B------:R-:W-:Y:S01]  /*d56d0*/  IMAD.X R226, R226, 0x1, R0.reuse, P3 ;  /* 0x00000001e2e27824 */ /* 0x100fe200018e0600 */
[----:B------:R-:W-:Y:S01]  /*d56e0*/  STL [R1+0x1fcc], R225 ;  /* 0x001fcce101007387 */ /* 0x000fe20000100800 */
[----:B------:R-:W-:Y:S01]  /*d56f0*/  IMAD.X R224, R224, 0x1, R0, P5 ;  /* 0x00000001e0e07824 */ /* 0x000fe200028e0600 */
[----:B-----5:R-:W-:Y:S02]  /*d5700*/  IADD3 R144, P5, R144, R252, RZ ;  /* 0x000000fc90907210 */ /* 0x020fe40007fbe0ff */
[----:B------:R-:W-:Y:S04]  /*d5710*/  STL [R1+0x1fd4], R223 ;  /* 0x001fd4df01007387 */ /* 0x000fe80000100800 */
[----:B------:R-:W-:Y:S01]  /*d5720*/  STL [R1+0x1fc0], R228 ;  /* 0x001fc0e401007387 */ /* 0x000fe20000100800 */
[----:B------:R-:W-:Y:S02]  /*d5730*/  STL [R1+0x1fc8], R226 ;  /* 0x001fc8e201007387 */ /* 0x000fe40000100800 */
[----:B------:R-:W-:Y:S01]  /*d5740*/  STL [R1+0x1fd0], R224 ;  /* 0x001fd0e001007387 */ /* 0x000fe20000100800 */
[----:B------:R-:W-:Y:S01]  /*d5750*/  ISETP.NE.U32.AND P3, PT, R133, RZ, PT ;  /* 0x000000ff8500720c */ /* 0x000fe20003f65070 */
[----:B------:R-:W-:Y:S01]  /*d5760*/  STL [R1+0x1fdc], R144 ;  /* 0x001fdc9001007387 */ /* 0x000fe20000100800 */
[----:B------:R-:W2:Y:S01]  /*d5770*/  LDL.LU R133, [R1+0x2058] ;  /* 0x0020580001857983 */ /* 0x000ea20000300800 */
[----:B------:R-:W-:Y:S01]  /*d5780*/  SEL R136, R136, RZ, !P0 ;  /* 0x000000ff88887207 */ /* 0x000fe20004000000 */
[----:B------:R-:W-:-:S03]  /*d5790*/  IMAD.MOV.U32 R137, RZ, RZ, R228 ;  /* 0x000000ffff897224 */ /* 0x000fc600078e00e4 */
[----:B------:R-:W-:Y:S01]  /*d57a0*/  ISETP.NE.U32.AND P1, PT, R136, RZ, PT ;  /* 0x000000ff8800720c */ /* 0x000fe20003f25070 */
[----:B------:R-:W-:-:S05]  /*d57b0*/  MOV R136, R227 ;  /* 0x000000e300887202 */ /* 0x000fca0000000f00 */
[----:B------:R1:W-:Y:S01]  /*d57c0*/  LDGSTS.E [R132+0x2a800], [R136.64], P2 ;  /* 0x2a80000088847fae */ /* 0x0003e20009121844 */
[----:B----4-:R-:W-:Y:S01]  /*d57d0*/  IMAD.X R145, R145, 0x1, R0, P5 ;  /* 0x0000000191917824 */ /* 0x010fe200028e0600 */
[----:B-1----:R-:W-:Y:S01]  /*d57e0*/  MOV R136, R225 ;  /* 0x000000e100887202 */ /* 0x002fe20000000f00 */
[----:B------:R-:W-:-:S05]  /*d57f0*/  IMAD.MOV.U32 R137, RZ, RZ, R226 ;  /* 0x000000ffff897224 */ /* 0x000fca00078e00e2 */
[----:B------:R1:W-:Y:S01]  /*d5800*/  LDGSTS.E [R132+0x2aa00], [R136.64], P2 ;  /* 0x2aa0000088847fae */ /* 0x0003e20009121844 */
[----:B------:R-:W-:Y:S01]  /*d5810*/  IADD3 R221, P5, R221, R252, RZ ;  /* 0x000000fcdddd7210 */ /* 0x000fe20007fbe0ff */
[----:B-1----:R-:W-:Y:S01]  /*d5820*/  IMAD.MOV.U32 R136, RZ, RZ, R223 ;  /* 0x000000ffff887224 */ /* 0x002fe200078e00df */
[----:B------:R-:W-:-:S05]  /*d5830*/  MOV R137, R224 ;  /* 0x000000e000897202 */ /* 0x000fca0000000f00 */
[----:B------:R1:W-:Y:S01]  /*d5840*/  LDGSTS.E [R132+0x2ac00], [R136.64], P2 ;  /* 0x2ac0000088847fae */ /* 0x0003e20009121844 */
[----:B------:R-:W-:Y:S01]  /*d5850*/  IADD3.X R222, R222, R0, RZ, P5, !PT ;  /* 0x00000000dede7210 */ /* 0x000fe20002ffe4ff */
[----:B------:R-:W-:Y:S02]  /*d5860*/  IADD3 R217, P5, R217, R252, RZ ;  /* 0x000000fcd9d97210 */ /* 0x000fe40007fbe0ff */
[----:B-1----:R-:W-:Y:S02]  /*d5870*/  IMAD.MOV.U32 R136, RZ, RZ, R144 ;  /* 0x000000ffff887224 */ /* 0x002fe400078e0090 */
[----:B------:R-:W-:-:S05]  /*d5880*/  IMAD.MOV.U32 R137, RZ, RZ, R145 ;  /* 0x000000ffff897224 */ /* 0x000fca00078e0091 */
[----:B------:R1:W-:Y:S01]  /*d5890*/  LDGSTS.E [R132+0x2ae00], [R136.64], P2 ;  /* 0x2ae0000088847fae */ /* 0x0003e20009121844 */
[----:B------:R-:W-:-:S03]  /*d58a0*/  IADD3 R219, P2, R219, R252, RZ ;  /* 0x000000fcdbdb7210 */ /* 0x000fc60007f5e0ff */
[----:B------:R-:W-:Y:S01]  /*d58b0*/  STL [R1+0x1fd8], R145 ;  /* 0x001fd89101007387 */ /* 0x000fe20000100800 */
[----:B------:R-:W-:Y:S02]  /*d58c0*/  STL [R1+0x2044], R221 ;  /* 0x002044dd01007387 */ /* 0x000fe40000100800 */
[--C-:B------:R-:W-:Y:S02]  /*d58d0*/  IMAD.X R218, R218, 0x1, R0.reuse, P5 ;  /* 0x00000001dada7824 */ /* 0x100fe400028e0600 */
[----:B------:R-:W-:Y:S01]  /*d58e0*/  IMAD.X R220, R220, 0x1, R0, P2 ;  /* 0x00000001dcdc7824 */ /* 0x000fe200010e0600 */
[----:B------:R-:W-:Y:S01]  /*d58f0*/  IADD3 R216, P2, R216, R252, RZ ;  /* 0x000000fcd8d87210 */ /* 0x000fe20007f5e0ff */
[----:B------:R-:W-:Y:S01]  /*d5900*/  STL [R1+0x204c], R219 ;  /* 0x00204cdb01007387 */ /* 0x000fe20000100800 */
[----:B------:R-:W-:Y:S01]  /*d5910*/  STL [R1+0x2040], R222 ;  /* 0x002040de01007387 */ /* 0x000fe20000100800 */
[----:B-1----:R-:W-:Y:S01]  /*d5920*/  MOV R136, R221 ;  /* 0x000000dd00887202 */ /* 0x002fe20000000f00 */
[----:B------:R-:W-:Y:S01]  /*d5930*/  IMAD.MOV.U32 R137, RZ, RZ, R222 ;  /* 0x000000ffff897224 */ /* 0x000fe200078e00de */
[----:B------:R-:W-:Y:S01]  /*d5940*/  STL [R1+0x2054], R217 ;  /* 0x002054d901007387 */ /* 0x000fe20000100800 */
[----:B------:R1:W-:Y:S02]  /*d5950*/  STL [R1+0x2048], R220 ;  /* 0x002048dc01007387 */ /* 0x0003e40000100800 */
[----:B------:R-:W-:Y:S02]  /*d5960*/  STL [R1+0x205c], R216 ;  /* 0x00205cd801007387 */ /* 0x000fe40000100800 */
[----:B------:R3:W-:Y:S01]  /*d5970*/  STL [R1+0x2050], R218 ;  /* 0x002050da01007387 */ /* 0x0007e20000100800 */
[----:B------:R4:W-:Y:S01]  /*d5980*/  LDGSTS.E [R132+0x2c800], [R136.64], P4 ;  /* 0x2c80000088847fae */ /* 0x0009e2000a121844 */
[----:B------:R-:W-:-:S02]  /*d5990*/  IMAD.MOV.U32 R246, RZ, RZ, R149 ;  /* 0x000000fffff67224 */ /* 0x000fc400078e0095 */
[----:B------:R-:W-:Y:S02]  /*d59a0*/  IMAD.MOV.U32 R247, RZ, RZ, R148 ;  /* 0x000000fffff77224 */ /* 0x000fe400078e0094 */
[----:B------:R-:W-:Y:S01]  /*d59b0*/  HMMA.1688.F32.TF32 R148, R172, R150, R248 ;  /* 0x00000096ac94723c */ /* 0x000fe200000810f8 */
[----:B----4-:R-:W-:Y:S02]  /*d59c0*/  MOV R137, R220 ;  /* 0x000000dc00897202 */ /* 0x010fe40000000f00 */
[----:B-1----:R-:W4:Y:S01]  /*d59d0*/  LDL.LU R220, [R1+0x20c4] ;  /* 0x0020c40001dc7983 */ /* 0x002f220000300800 */
[----:B------:R-:W5:Y:S02]  /*d59e0*/  LDL.LU R228, [R1+0x20c0] ;  /* 0x0020c00001e47983 */ /* 0x000f640000300800 */
[----:B------:R-:W5:Y:S02]  /*d59f0*/  LDL.LU R227, [R1+0x20c8] ;  /* 0x0020c80001e37983 */ /* 0x000f640000300800 */
[----:B------:R-:W-:-:S05]  /*d5a00*/  IMAD.MOV.U32 R136, RZ, RZ, R219 ;  /* 0x000000ffff887224 */ /* 0x000fca00078e00db */
[----:B------:R1:W-:Y:S02]  /*d5a10*/  LDGSTS.E [R132+0x2ca00], [R136.64], P4 ;  /* 0x2ca0000088847fae */ /* 0x0003e4000a121844 */
[----:B-1----:R-:W-:Y:S01]  /*d5a20*/  MOV R137, R218 ;  /* 0x000000da00897202 */ /* 0x002fe20000000f00 */
[----:B--2---:R-:W-:-:S05]  /*d5a30*/  IMAD.X R133, R133, 0x1, R0, P2 ;  /* 0x0000000185857824 */ /* 0x004fca00010e0600 */
[----:B------:R1:W-:Y:S01]  /*d5a40*/  STL [R1+0x2058], R133 ;  /* 0x0020588501007387 */ /* 0x0003e20000100800 */
        /* <DEDUP_REMOVED lines=9> */
[----:B------:R-:W-:Y:S01]  /*d5ae0*/  IMAD.MOV.U32 R136, RZ, RZ, R217 ;  /* 0x000000ffff887224 */ /* 0x000fe200078e00d9 */
[----:B------:R-:W-:-:S04]  /*d5af0*/  ISETP.GT.AND P2, PT, R3, 0x65, PT ;  /* 0x000000650300780c */ /* 0x000fc80003f44270 */
[----:B------:R1:W-:Y:S01]  /*d5b00*/  LDGSTS.E [R132+0x2cc00], [R136.64], P4 ;  /* 0x2cc0000088847fae */ /* 0x0003e2000a121844 */
[----:B------:R-:W-:Y:S01]  /*d5b10*/  ISETP.GT.AND P5, PT, R3, 0x69, PT ;  /* 0x000000690300780c */ /* 0x000fe20003fa4270 */
[----:B-1----:R-:W-:Y:S02]  /*d5b20*/  IMAD.MOV.U32 R136, RZ, RZ, R216 ;  /* 0x000000ffff887224 */ /* 0x002fe400078e00d8 */
[----:B------:R-:W-:-:S05]  /*d5b30*/  IMAD.MOV.U32 R137, RZ, RZ, R133 ;  /* 0x000000ffff897224 */ /* 0x000fca00078e0085 */
[----:B------:R1:W-:Y:S01]  /*d5b40*/  LDGSTS.E [R132+0x2ce00], [R136.64], P4 ;  /* 0x2ce0000088847fae */ /* 0x0003e2000a121844 */
[----:B------:R-:W-:Y:S01]  /*d5b50*/  HMMA.1688.F32.TF32 R144, R172, R146, R244 ;  /* 0x00000092ac90723c */ /* 0x000fe200000810f4 */
[----:B------:R-:W3:Y:S02]  /*d5b60*/  LDL.LU R244, [R1+0x1290] ;  /* 0x0012900001f47983 */ /* 0x000ee40000300800 */
[----:B------:R-:W3:Y:S01]  /*d5b70*/  LDL.LU R245, [R1+0x1294] ;  /* 0x0012940001f57983 */ /* 0x000ee20000300800 */
[----:B------:R-:W3:Y:S01]  /*d5b80*/  LDL.LU R217, [R1+0x2140] ;  /* 0x0021400001d97983 */ /* 0x000ee20000300800 */
[----:B------:R-:W-:Y:S01]  /*d5b90*/  SEL R133, RZ, 0x4, !P5 ;  /* 0x00000004ff857807 */ /* 0x000fe20006800000 */
[----:B------:R-:W3:Y:S02]  /*d5ba0*/  LDL.LU R216, [R1+0x2144] ;  /* 0x0021440001d87983 */ /* 0x000ee40000300800 */
[----:B------:R-:W3:Y:S01]  /*d5bb0*/  LDL.LU R222, [R1+0x2148] ;  /* 0x0021480001de7983 */ /* 0x000ee20000300800 */
[----:B------:R-:W3:Y:S01]  /*d5bc0*/  LDL.LU R221, [R1+0x214c] ;  /* 0x00214c0001dd7983 */ /* 0x000ee20000300800 */
[----:B------:R-:W3:Y:S01]  /*d5bd0*/  LDL.LU R219, [R1+0x2154] ;  /* 0x0021540001db7983 */ /* 0x000ee20000300800 */
[----:B-1----:R-:W-:-:S04]  /*d5be0*/  SEL R136, RZ, 0x4, !P2 ;  /* 0x00000004ff887807 */ /* 0x002fc80005000000 */
[----:B------:R-:W-:Y:S02]  /*d5bf0*/  SEL R136, R136, RZ, !P0 ;  /* 0x000000ff88887207 */ /* 0x000fe40004000000 */
[----:B------:R-:W-:Y:S02]  /*d5c00*/  SEL R133, R133, RZ, !P0 ;  /* 0x000000ff85857207 */ /* 0x000fe40004000000 */
[----:B----4-:R-:W-:-:S05]  /*d5c10*/  IADD3 R220, P2, R220, R252, RZ ;  /* 0x000000fcdcdc7210 */ /* 0x010fca0007f5e0ff */
[----:B-----5:R-:W-:Y:S01]  /*d5c20*/  IMAD.X R228, R228, 0x1, R0, P2 ;  /* 0x00000001e4e47824 */ /* 0x020fe200010e0600 */
[----:B------:R-:W-:Y:S01]  /*d5c30*/  ISETP.NE.U32.AND P2, PT, R136, RZ, PT ;  /* 0x000000ff8800720c */ /* 0x000fe20003f45070 */
[----:B------:R-:W-:-:S03]  /*d5c40*/  IMAD.MOV.U32 R136, RZ, RZ, R220 ;  /* 0x000000ffff887224 */ /* 0x000fc600078e00dc */
[----:B------:R-:W-:Y:S01]  /*d5c50*/  MOV R137, R228 ;  /* 0x000000e400897202 */ /* 0x000fe20000000f00 */
[----:B------:R1:W-:Y:S04]  /*d5c60*/  STL [R1+0x20c4], R220 ;  /* 0x0020c4dc01007387 */ /* 0x0003e80000100800 */
[----:B------:R4:W-:Y:S01]  /*d5c70*/  LDGSTS.E [R132+0x2e800], [R136.64], P1 ;  /* 0x2e80000088847fae */ /* 0x0009e20008921844 */
[-C--:B--2---:R-:W-:Y:S02]  /*d5c80*/  IADD3 R226, P4, R226, R252.reuse, RZ ;  /* 0x000000fce2e27210 */ /* 0x084fe40007f9e0ff */
[----:B------:R-:W-:Y:S02]  /*d5c90*/  IADD3 R224, P5, R224, R252, RZ ;  /* 0x000000fce0e07210 */ /* 0x000fe40007fbe0ff */
[----:B------:R-:W-:Y:S01]  /*d5ca0*/  IADD3.X R227, R227, R0, RZ, P4, !PT ;  /* 0x00000000e3e37210 */ /* 0x000fe200027fe4ff */
[----:B------:R-:W-:Y:S02]  /*d5cb0*/  STL [R1+0x20cc], R226 ;  /* 0x0020cce201007387 */ /* 0x000fe40000100800 */
[----:B------:R-:W-:Y:S02]  /*d5cc0*/  STL [R1+0x20d4], R224 ;  /* 0x0020d4e001007387 */ /* 0x000fe40000100800 */
[----:B------:R-:W-:Y:S01]  /*d5cd0*/  IMAD.X R225, R225, 0x1, R0, P5 ;  /* 0x00000001e1e17824 */ /* 0x000fe200028e0600 */
[----:B---3--:R-:W-:Y:S01]  /*d5ce0*/  IADD3 R218, P5, R218, R252, RZ ;  /* 0x000000fcdada7210 */ /* 0x008fe20007fbe0ff */
[----:B------:R-:W-:Y:S01]  /*d5cf0*/  STL [R1+0x20c0], R228 ;  /* 0x0020c0e401007387 */ /* 0x000fe20000100800 */
[----:B----4-:R-:W-:Y:S01]  /*d5d00*/  IMAD.MOV.U32 R136, RZ, RZ, R226 ;  /* 0x000000ffff887224 */ /* 0x010fe200078e00e2 */
[----:B------:R-:W-:-:S02]  /*d5d10*/  MOV R137, R227 ;  /* 0x000000e300897202 */ /* 0x000fc40000000f00 */
[----:B------:R-:W-:Y:S01]  /*d5d20*/  ISETP.NE.U32.AND P4, PT, R133, RZ, PT ;  /* 0x000000ff8500720c */ /* 0x000fe20003f85070 */
[----:B------:R-:W-:Y:S01]  /*d5d30*/  STL [R1+0x20c8], R227 ;  /* 0x0020c8e301007387 */ /* 0x000fe20000100800 */
[----:B------:R-:W2:Y:S02]  /*d5d40*/  LDL.LU R133, [R1+0x215c] ;  /* 0x00215c0001857983 */ /* 0x000ea40000300800 */
[----:B------:R-:W-:Y:S02]  /*d5d50*/  STL [R1+0x20d0], R225 ;  /* 0x0020d0e101007387 */ /* 0x000fe40000100800 */
[----:B------:R3:W-:Y:S01]  /*d5d60*/  STL [R1+0x20dc], R218 ;  /* 0x0020dcda01007387 */ /* 0x0007e20000100800 */
[----:B-1----:R-:W4:Y:S04]  /*d5d70*/  LDL.LU R220, [R1+0x2150] ;  /* 0x0021500001dc7983 */ /* 0x002f280000300800 */
[----:B------:R1:W-:Y:S01]  /*d5d80*/  LDGSTS.E [R132+0x2ea00], [R136.64], P1 ;  /* 0x2ea0000088847fae */ /* 0x0003e20008921844 */
[----:B------:R-:W-:-:S05]  /*d5d90*/  IMAD.X R223, R223, 0x1, R0, P5 ;  /* 0x00000001dfdf7824 */ /* 0x000fca00028e0600 */
[----:B------:R5:W-:Y:S01]  /*d5da0*/  STL [R1+0x20d8], R223 ;  /* 0x0020d8df01007387 */ /* 0x000be20000100800 */
[----:B-1----:R-:W-:Y:S02]  /*d5db0*/  IMAD.MOV.U32 R136, RZ, RZ, R224 ;  /* 0x000000ffff887224 */ /* 0x002fe400078e00e0 */
[----:B------:R-:W-:-:S05]  /*d5dc0*/  IMAD.MOV.U32 R137, RZ, RZ, R225 ;  /* 0x000000ffff897224 */ /* 0x000fca00078e00e1 */
[----:B------:R1:W-:Y:S02]  /*d5dd0*/  LDGSTS.E [R132+0x2ec00], [R136.64], P1 ;  /* 0x2ec0000088847fae */ /* 0x0003e40008921844 */
[----:B-1----:R-:W-:Y:S02]  /*d5de0*/  MOV R136, R218 ;  /* 0x000000da00887202 */ /* 0x002fe40000000f00 */
[----:B---3--:R-:W3:Y:S01]  /*d5df0*/  LDL.LU R218, [R1+0x2158] ;  /* 0x0021580001da7983 */ /* 0x008ee20000300800 */
[----:B------:R-:W-:Y:S01]  /*d5e00*/  IMAD.MOV.U32 R137, RZ, RZ, R223 ;  /* 0x000000ffff897224 */ /* 0x000fe200078e00df */
[----:B------:R-:W-:-:S04]  /*d5e10*/  IADD3 R216, P5, R216, R252, RZ ;  /* 0x000000fcd8d87210 */ /* 0x000fc80007fbe0ff */
[----:B------:R1:W-:Y:S01]  /*d5e20*/  LDGSTS.E [R132+0x2ee00], [R136.64], P1 ;  /* 0x2ee0000088847fae */ /* 0x0003e20008921844 */
[-C--:B------:R-:W-:Y:S01]  /*d5e30*/  IADD3 R221, P1, R221, R252.reuse, RZ ;  /* 0x000000fcdddd7210 */ /* 0x080fe20007f3e0ff */
[----:B------:R-:W-:Y:S01]  /*d5e40*/  IMAD.X R217, R217, 0x1, R0, P5 ;  /* 0x00000001d9d97824 */ /* 0x000fe200028e0600 */
[----:B------:R-:W-:Y:S01]  /*d5e50*/  IADD3 R219, P5, R219, R252, RZ ;  /* 0x000000fcdbdb7210 */ /* 0x000fe20007fbe0ff */
[----:B------:R1:W-:Y:S01]  /*d5e60*/  STL [R1+0x2144], R216 ;  /* 0x002144d801007387 */ /* 0x0003e20000100800 */
[----:B------:R-:W-:Y:S01]  /*d5e70*/  IADD3.X R222, R222, R0, RZ, P1, !PT ;  /* 0x00000000dede7210 */ /* 0x000fe20000ffe4ff */
[----:B------:R-:W-:Y:S02]  /*d5e80*/  STL [R1+0x214c], R221 ;  /* 0x00214cdd01007387 */ /* 0x000fe40000100800 */
[----:B------:R1:W-:Y:S01]  /*d5e90*/  STL [R1+0x2140], R217 ;  /* 0x002140d901007387 */ /* 0x0003e20000100800 */
[----:B------:R2:W-:Y:S01]  /*d5ea0*/  STL [R1+0x2154], R219 ;  /* 0x002154db01007387 */ /* 0x0005e20000100800 */
[----:B------:R-:W-:Y:S01]  /*d5eb0*/  MOV R246, R141 ;  /* 0x0000008d00f67202 */ /* 0x000fe20000000f00 */
[----:B------:R-:W-:-:S02]  /*d5ec0*/  IMAD.MOV.U32 R247, RZ, RZ, R140 ;  /* 0x000000fffff77224 */ /* 0x000fc400078e008c */
[----:B------:R2:W-:Y:S01]  /*d5ed0*/  STL [R1+0x2148], R222 ;  /* 0x002148de01007387 */ /* 0x0005e20000100800 */
[----:B------:R2:W-:Y:S04]  /*d5ee0*/  LDGSTS.E [R132+0x30800], [R216.64], P3 ;  /* 0x30800000d8847fae */ /* 0x0005e80009921844 */
[----:B-1----:R-:W-:Y:S01]  /*d5ef0*/  HMMA.1688.F32.TF32 R136, R172, R138, R244 ;  /* 0x0000008aac88723c */ /* 0x002fe200000810f4 */
[----:B--2---:R-:W-:Y:S01]  /*d5f00*/  IADD3 R133, P1, R133, R252, RZ ;  /* 0x000000fc85857210 */ /* 0x004fe20007f3e0ff */
[----:B----4-:R-:W-:-:S04]  /*d5f10*/  IMAD.X R220, R220, 0x1, R0, P5 ;  /* 0x00000001dcdc7824 */ /* 0x010fc800028e0600 */
[----:B------:R-:W-:Y:S01]  /*d5f20*/  STL [R1+0x215c], R133 ;  /* 0x00215c8501007387 */ /* 0x000fe20000100800 */
[----:B------:R1:W-:Y:S02]  /*d5f30*/  STL [R1+0x2150], R220 ;  /* 0x002150dc01007387 */ /* 0x0003e40000100800 */
[----:B------:R-:W2:Y:S02]  /*d5f40*/  LDL.LU R231, [R1+0x21c0] ;  /* 0x0021c00001e77983 */ /* 0x000ea40000300800 */
[----:B------:R-:W4:Y:S01]  /*d5f50*/  LDL.LU R230, [R1+0x21c4] ;  /* 0x0021c40001e67983 */ /* 0x000f220000300800 */
[----:B------:R-:W2:Y:S01]  /*d5f60*/  LDL.LU R229, [R1+0x21c8] ;  /* 0x0021c80001e57983 */ /* 0x000ea20000300800 */
[----:B------:R-:W2:Y:S02]  /*d5f70*/  LDL.LU R228, [R1+0x21cc] ;  /* 0x0021cc0001e47983 */ /* 0x000ea40000300800 */
[----:B------:R-:W2:Y:S02]  /*d5f80*/  LDL.LU R227, [R1+0x21d0] ;  /* 0x0021d00001e37983 */ /* 0x000ea40000300800 */
[----:B------:R-:W2:Y:S01]  /*d5f90*/  LDL.LU R244, [R1+0x12b0] ;  /* 0x0012b00001f47983 */ /* 0x000ea20000300800 */
[----:B------:R-:W2:Y:S01]  /*d5fa0*/  LDL.LU R245, [R1+0x12b4] ;  /* 0x0012b40001f57983 */ /* 0x000ea20000300800 */
[----:B---3--:R-:W-:-:S05]  /*d5fb0*/  IMAD.X R218, R218, 0x1, R0, P1 ;  /* 0x00000001dada7824 */ /* 0x008fca00008e0600 */
[----:B------:R3:W-:Y:S01]  /*d5fc0*/  STL [R1+0x2158], R218 ;  /* 0x002158da01007387 */ /* 0x0007e20000100800 */
[----:B------:R-:W2:Y:S02]  /*d5fd0*/  LDL.LU R246, [R1+0x12b8] ;  /* 0x0012b80001f67983 */ /* 0x000ea40000300800 */
[----:B------:R-:W2:Y:S02]  /*d5fe0*/  LDL.LU R247, [R1+0x12bc] ;  /* 0x0012bc0001f77983 */ /* 0x000ea40000300800 */
[----:B------:R-:W2:Y:S01]  /*d5ff0*/  LDL.LU R226, [R1+0x21d4] ;  /* 0x0021d40001e27983 */ /* 0x000ea20000300800 */
[----:B------:R-:W2:Y:S01]  /*d6000*/  LDL.LU R225, [R1+0x21d8] ;  /* 0x0021d80001e17983 */ /* 0x000ea20000300800 */
[----:B-----5:R-:W5:Y:S02]  /*d6010*/  LDL.LU R223, [R1+0x21dc] ;  /* 0x0021dc0001df7983 */ /* 0x020f640000300800 */
[----:B------:R-:W-:Y:S01]  /*d6020*/  IMAD.MOV.U32 R216, RZ, RZ, R221 ;  /* 0x000000ffffd87224 */ /* 0x000fe200078e00dd */
[----:B------:R-:W-:-:S02]  /*d6030*/  MOV R217, R222 ;  /* 0x000000de00d97202 */ /* 0x000fc40000000f00 */
[C---:B------:R-:W-:Y:S02]  /*d6040*/  ISETP.GT.AND P1, PT, R3.reuse, 0x6d, PT ;  /* 0x0000006d0300780c */ /* 0x040fe40003f24270 */
[----:B------:R-:W-:Y:S01]  /*d6050*/  ISETP.GT.AND P5, PT, R3, 0x71, PT ;  /* 0x000000710300780c */ /* 0x000fe20003fa4270 */
[----:B------:R-:W5:Y:S04]  /*d6060*/  LDL.LU R224, [R1+0x2240] ;  /* 0x0022400001e07983 */ /* 0x000f680000300800 */
[----:B------:R1:W-:Y:S02]  /*d6070*/  LDGSTS.E [R132+0x30a00], [R216.64], P3 ;  /* 0x30a00000d8847fae */ /* 0x0003e40009921844 */
[----:B-1----:R-:W-:Y:S01]  /*d6080*/  IMAD.MOV.U32 R216, RZ, RZ, R219 ;  /* 0x000000ffffd87224 */ /* 0x002fe200078e00db */
[----:B------:R-:W-:Y:S01]  /*d6090*/  MOV R217, R220 ;  /* 0x000000dc00d97202 */ /* 0x000fe20000000f00 */
[----:B------:R-:W5:Y:S01]  /*d60a0*/  LDL.LU R219, [R1+0x2244] ;  /* 0x0022440001db7983 */ /* 0x000f620000300800 */
[----:B------:R-:W5:Y:S02]  /*d60b0*/  LDL.LU R222, [R1+0x2248] ;  /* 0x0022480001de7983 */ /* 0x000f640000300800 */
[----:B------:R-:W5:Y:S02]  /*d60c0*/  LDL.LU R221, [R1+0x224c] ;  /* 0x00224c0001dd7983 */ /* 0x000f640000300800 */
[----:B------:R-:W5:Y:S01]  /*d60d0*/  LDL.LU R220, [R1+0x2250] ;  /* 0x0022500001dc7983 */ /* 0x000f620000300800 */
[----:B------:R1:W-:Y:S02]  /*d60e0*/  LDGSTS.E [R132+0x30c00], [R216.64], P3 ;  /* 0x30c00000d8847fae */ /* 0x0003e40009921844 */
[----:B-1----:R-:W-:-:S02]  /*d60f0*/  IMAD.MOV.U32 R216, RZ, RZ, R133 ;  /* 0x000000ffffd87224 */ /* 0x002fc400078e0085 */
[----:B------:R-:W-:Y:S01]  /*d6100*/  IMAD.MOV.U32 R217, RZ, RZ, R218 ;  /* 0x000000ffffd97224 */ /* 0x000fe200078e00da */
[----:B------:R-:W-:Y:S01]  /*d6110*/  SEL R133, RZ, 0x4, !P5 ;  /* 0x00000004ff857807 */ /* 0x000fe20006800000 */
[----:B---3--:R-:W3:Y:S04]  /*d6120*/  LDL.LU R218, [R1+0x2254] ;  /* 0x0022540001da7983 */ /* 0x008ee80000300800 */
[----:B------:R1:W-:Y:S01]  /*d6130*/  LDGSTS.E [R132+0x30e00], [R216.64], P3 ;  /* 0x30e00000d8847fae */ /* 0x0003e20009921844 */
[----:B------:R-:W-:Y:S02]  /*d6140*/  SEL R133, R133, RZ, !P0 ;  /* 0x000000ff85857207 */ /* 0x000fe40004000000 */
[----:B-1----:R-:W-:-:S04]  /*d6150*/  SEL R216, RZ, 0x4, !P1 ;  /* 0x00000004ffd87807 */ /* 0x002fc80004800000 */
[----:B------:R-:W-:Y:S02]  /*d6160*/  SEL R216, R216, RZ, !P0 ;  /* 0x000000ffd8d87207 */ /* 0x000fe40004000000 */
[-C--:B----4-:R-:W-:Y:S02]  /*d6170*/  IADD3 R230, P1, R230, R252.reuse, RZ ;  /* 0x000000fce6e67210 */ /* 0x090fe40007f3e0ff */
[----:B--2---:R-:W-:Y:S02]  /*d6180*/  IADD3 R228, P3, R228, R252, RZ ;  /* 0x000000fce4e47210 */ /* 0x004fe40007f7e0ff */
[----:B------:R-:W-:Y:S01]  /*d6190*/  IADD3.X R231, R231, R0, RZ, P1, !PT ;  /* 0x00000000e7e77210 */ /* 0x000fe20000ffe4ff */
[----:B------:R-:W-:Y:S02]  /*d61a0*/  STL [R1+0x21c4], R230 ;  /* 0x0021c4e601007387 */ /* 0x000fe40000100800 */
[----:B------:R-:W-:Y:S02]  /*d61b0*/  IMAD.X R229, R229, 0x1, R0, P3 ;  /* 0x00000001e5e57824 */ /* 0x000fe400018e0600 */
[----:B------:R-:W-:Y:S01]  /*d61c0*/  STL [R1+0x21cc], R228 ;  /* 0x0021cce401007387 */ /* 0x000fe20000100800 */
[----:B------:R-:W-:-:S02]  /*d61d0*/  ISETP.NE.U32.AND P1, PT, R216, RZ, PT ;  /* 0x000000ffd800720c */ /* 0x000fc40003f25070 */
[----:B------:R-:W-:Y:S02]  /*d61e0*/  ISETP.NE.U32.AND P3, PT, R133, RZ, PT ;  /* 0x000000ff8500720c */ /* 0x000fe40003f65070 */
[----:B------:R-:W-:-:S05]  /*d61f0*/  IADD3 R226, P5, R226, R252, RZ ;  /* 0x000000fce2e27210 */ /* 0x000fca0007fbe0ff */
[----:B------:R-:W-:Y:S01]  /*d6200*/  IMAD.X R227, R227, 0x1, R0, P5 ;  /* 0x00000001e3e37824 */ /* 0x000fe200028e0600 */
[----:B------:R-:W-:Y:S01]  /*d6210*/  STL [R1+0x21d4], R226 ;  /* 0x0021d4e201007387 */ /* 0x000fe20000100800 */
[----:B-----5:R-:W-:-:S03]  /*d6220*/  IADD3 R223, P5, R223, R252, RZ ;  /* 0x000000fcdfdf7210 */ /* 0x020fc60007fbe0ff */
[----:B------:R-:W-:Y:S01]  /*d6230*/  STL [R1+0x21c0], R231 ;  /* 0x0021c0e701007387 */ /* 0x000fe20000100800 */
[----:B------:R-:W-:Y:S03]  /*d6240*/  STL [R1+0x21c8], R229 ;  /* 0x0021c8e501007387 */ /* 0x000fe60000100800 */
[----:B------:R1:W-:Y:S01]  /*d6250*/  STL [R1+0x21d0], R227 ;  /* 0x0021d0e301007387 */ /* 0x0003e20000100800 */
[----:B------:R-:W2:Y:S02]  /*d6260*/  LDL.LU R216, [R1+0x2258] ;  /* 0x0022580001d87983 */ /* 0x000ea40000300800 */
[----:B------:R-:W-:Y:S02]  /*d6270*/  STL [R1+0x21dc], R223 ;  /* 0x0021dcdf01007387 */ /* 0x000fe40000100800 */
[----:B------:R-:W4:Y:S01]  /*d6280*/  LDL.LU R133, [R1+0x225c] ;  /* 0x00225c0001857983 */ /* 0x000f220000300800 */
[C---:B------:R-:W-:Y:S08]  /*d6290*/  HMMA.1688.F32.TF32 R208, R172.reuse, R242, R208 ;  /* 0x000000f2acd0723c */ /* 0x040ff000000810d0 */
[C---:B------:R-:W-:Y:S08]  /*d62a0*/  HMMA.1688.F32.TF32 R140, R172.reuse, R142, R248 ;  /* 0x0000008eac8c723c */ /* 0x040ff000000810f8 */
[----:B------:R-:W-:Y:S07]  /*d62b0*/  HMMA.1688.F32.TF32 R172, R172, R134, R244 ;  /* 0x00000086acac723c */ /* 0x000fee00000810f4 */
[----:B------:R-:W-:Y:S01]  /*d62c0*/  MOV R134, R230 ;  /* 0x000000e600867202 */ /* 0x000fe20000000f00 */
[----:B------:R-:W-:-:S05]  /*d62d0*/  IMAD.MOV.U32 R135, RZ, RZ, R231 ;  /* 0x000000ffff877224 */ /* 0x000fca00078e00e7 */
[----:B------:R5:W-:Y:S01]  /*d62e0*/  LDGSTS.E [R132+0x32800], [R134.64], P2 ;  /* 0x3280000086847fae */ /* 0x000be20009121844 */
[----:B------:R-:W-:Y:S01]  /*d62f0*/  IMAD.X R225, R225, 0x1, R0, P5 ;  /* 0x00000001e1e17824 */ /* 0x000fe200028e0600 */
[----:B-----5:R-:W-:Y:S01]  /*d6300*/  MOV R134, R228 ;  /* 0x000000e400867202 */ /* 0x020fe20000000f00 */
[----:B------:R-:W-:-:S05]  /*d6310*/  IMAD.MOV.U32 R135, RZ, RZ, R229 ;  /* 0x000000ffff877224 */ /* 0x000fca00078e00e5 */
[----:B------:R5:W-:Y:S01]  /*d6320*/  LDGSTS.E [R132+0x32a00], [R134.64], P2 ;  /* 0x32a0000086847fae */ /* 0x000be20009121844 */
[----:B------:R-:W-:Y:S01]  /*d6330*/  IADD3 R219, P5, R219, R252, RZ ;  /* 0x000000fcdbdb7210 */ /* 0x000fe20007fbe0ff */
[----:B-----5:R-:W-:Y:S01]  /*d6340*/  IMAD.MOV.U32 R134, RZ, RZ, R226 ;  /* 0x000000ffff867224 */ /* 0x020fe200078e00e2 */
[----:B------:R-:W-:-:S05]  /*d6350*/  MOV R135, R227 ;  /* 0x000000e300877202 */ /* 0x000fca0000000f00 */
[----:B------:R5:W-:Y:S04]  /*d6360*/  LDGSTS.E [R132+0x32c00], [R134.64], P2 ;  /* 0x32c0000086847fae */ /* 0x000be80009121844 */
[----:B------:R3:W-:Y:S01]  /*d6370*/  STL [R1+0x21d8], R225 ;  /* 0x0021d8e101007387 */ /* 0x0007e20000100800 */
[----:B-1----:R-:W2:Y:S01]  /*d6380*/  LDL.LU R227, [R1+0x22c4] ;  /* 0x0022c40001e37983 */ /* 0x002ea20000300800 */
[----:B------:R-:W-:Y:S01]  /*d6390*/  IADD3.X R224, R224, R0, RZ, P5, !PT ;  /* 0x00000000e0e07210 */ /* 0x000fe20002ffe4ff */
[----:B-----5:R-:W-:Y:S02]  /*d63a0*/  IMAD.MOV.U32 R134, RZ, RZ, R223 ;  /* 0x000000ffff867224 */ /* 0x020fe400078e00df */
[----:B------:R-:W-:Y:S01]  /*d63b0*/  IMAD.MOV.U32 R135, RZ, RZ, R225 ;  /* 0x000000ffff877224 */ /* 0x000fe200078e00e1 */
[-C--:B---3--:R-:W-:Y:S01]  /*d63c0*/  IADD3 R218, P5, R218, R252.reuse, RZ ;  /* 0x000000fcdada7210 */ /* 0x088fe20007fbe0ff */
[----:B------:R-:W3:Y:S04]  /*d63d0*/  LDL.LU R225, [R1+0x22cc] ;  /* 0x0022cc0001e17983 */ /* 0x000ee80000300800 */
[----:B------:R1:W-:Y:S01]  /*d63e0*/  LDGSTS.E [R132+0x32e00], [R134.64], P2 ;  /* 0x32e0000086847fae */ /* 0x0003e20009121844 */
[----:B------:R-:W-:Y:S01]  /*d63f0*/  IADD3 R221, P2, R221, R252, RZ ;  /* 0x000000fcdddd7210 */ /* 0x000fe20007f5e0ff */
[----:B------:R5:W-:Y:S02]  /*d6400*/  STL [R1+0x2244], R219 ;  /* 0x002244db01007387 */ /* 0x000be40000100800 */
[----:B------:R-:W3:Y:S02]  /*d6410*/  LDL.LU R223, [R1+0x22d4] ;  /* 0x0022d40001df7983 */ /* 0x000ee40000300800 */
[--C-:B------:R-:W-:Y:S01]  /*d6420*/  IMAD.X R222, R222, 0x1, R0.reuse, P2 ;  /* 0x00000001dede7824 */ /* 0x100fe200010e0600 */
[----:B------:R-:W-:Y:S01]  /*d6430*/  STL [R1+0x224c], R221 ;  /* 0x00224cdd01007387 */ /* 0x000fe20000100800 */
[----:B------:R1:W-:Y:S02]  /*d6440*/  STL [R1+0x2240], R224 ;  /* 0x002240e001007387 */ /* 0x0003e40000100800 */
[----:B------:R-:W-:Y:S02]  /*d6450*/  STL [R1+0x2254], R218 ;  /* 0x002254da01007387 */ /* 0x000fe40000100800 */
[----:B------:R-:W-:Y:S01]  /*d6460*/  IMAD.X R220, R220, 0x1, R0, P5 ;  /* 0x00000001dcdc7824 */ /* 0x000fe200028e0600 */
[----:B------:R1:W-:Y:S01]  /*d6470*/  STL [R1+0x2248], R222 ;  /* 0x002248de01007387 */ /* 0x0003e20000100800 */
[----:B------:R-:W3:Y:S01]  /*d6480*/  LDL.LU R228, [R1+0x22c0] ;  /* 0x0022c00001e47983 */ /* 0x000ee20000300800 */
[----:B------:R-:W-:Y:S07]  /*d6490*/  HMMA.1688.F32.TF32 R160, R176, R128, R160 ;  /* 0x00000080b0a0723c */ /* 0x000fee00000810a0 */
[----:B------:R-:W-:Y:S01]  /*d64a0*/  MOV R128, R219 ;  /* 0x000000db00807202 */ /* 0x000fe20000000f00 */
[----:B------:R-:W-:-:S05]  /*d64b0*/  IMAD.MOV.U32 R129, RZ, RZ, R224 ;  /* 0x000000ffff817224 */ /* 0x000fca00078e00e0 */
[----:B------:R1:W-:Y:S02]  /*d64c0*/  LDGSTS.E [R132+0x34800], [R128.64], P4 ;  /* 0x3480000080847fae */ /* 0x0003e4000a121844 */
[----:B-1----:R-:W-:Y:S01]  /*d64d0*/  IMAD.MOV.U32 R128, RZ, RZ, R221 ;  /* 0x000000ffff807224 */ /* 0x002fe200078e00dd */
[----:B------:R-:W-:-:S05]  /*d64e0*/  MOV R129, R222 ;  /* 0x000000de00817202 */ /* 0x000fca0000000f00 */
[----:B------:R1:W-:Y:S02]  /*d64f0*/  LDGSTS.E [R132+0x34a00], [R128.64], P4 ;  /* 0x34a0000080847fae */ /* 0x0003e4000a121844 */
[----:B-1----:R-:W-:Y:S01]  /*d6500*/  IMAD.MOV.U32 R128, RZ, RZ, R218 ;  /* 0x000000ffff807224 */ /* 0x002fe200078e00da */
[----:B------:R-:W-:-:S05]  /*d6510*/  MOV R129, R220 ;  /* 0x000000dc00817202 */ /* 0x000fca0000000f00 */
[----:B------:R1:W-:Y:S01]  /*d6520*/  LDGSTS.E [R132+0x34c00], [R128.64], P4 ;  /* 0x34c0000080847fae */ /* 0x0003e2000a121844 */
[----:B----4-:R-:W-:-:S05]  /*d6530*/  IADD3 R133, P2, R133, R252, RZ ;  /* 0x000000fc85857210 */ /* 0x010fca0007f5e0ff */
[----:B------:R-:W-:Y:S01]  /*d6540*/  STL [R1+0x225c], R133 ;  /* 0x00225c8501007387 */ /* 0x000fe20000100800 */
[----:B------:R4:W-:Y:S02]  /*d6550*/  STL [R1+0x2250], R220 ;  /* 0x002250dc01007387 */ /* 0x0009e40000100800 */
[----:B-----5:R-:W5:Y:S02]  /*d6560*/  LDL.LU R219, [R1+0x22dc] ;  /* 0x0022dc0001db7983 */ /* 0x020f640000300800 */
[----:B------:R-:W5:Y:S01]  /*d6570*/  LDL.LU R226, [R1+0x22c8] ;  /* 0x0022c80001e27983 */ /* 0x000f620000300800 */
[----:B------:R-:W5:Y:S01]  /*d6580*/  LDL.LU R224, [R1+0x22d0] ;  /* 0x0022d00001e07983 */ /* 0x000f620000300800 */
[----:B------:R-:W5:Y:S02]  /*d6590*/  LDL.LU R221, [R1+0x22d8] ;  /* 0x0022d80001dd7983 */ /* 0x000f640000300800 */
[----:B--2---:R-:W-:Y:S02]  /*d65a0*/  IMAD.X R216, R216, 0x1, R0, P2 ;  /* 0x00000001d8d87824 */ /* 0x004fe400010e0600 */
[----:B------:R-:W2:Y:S03]  /*d65b0*/  LDL.LU R135, [R1+0x2344] ;  /* 0x0023440001877983 */ /* 0x000ea60000300800 */
[----:B------:R1:W-:Y:S01]  /*d65c0*/  STL [R1+0x2258], R216 ;  /* 0x002258d801007387 */ /* 0x0003e20000100800 */
[----:B------:R-:W2:Y:S02]  /*d65d0*/  LDL.LU R222, [R1+0x2340] ;  /* 0x0023400001de7983 */ /* 0x000ea40000300800 */
[----:B----4-:R-:W4:Y:S02]  /*d65e0*/  LDL.LU R220, [R1+0x2348] ;  /* 0x0023480001dc7983 */ /* 0x010f240000300800 */
[----:B------:R-:W2:Y:S02]  /*d65f0*/  LDL.LU R218, [R1+0x234c] ;  /* 0x00234c0001da7983 */ /* 0x000ea40000300800 */
[----:B-1----:R-:W-:Y:S01]  /*d6600*/  IMAD.MOV.U32 R129, RZ, RZ, R216 ;  /* 0x000000ffff817224 */ /* 0x002fe200078e00d8 */
[----:B------:R-:W2:Y:S01]  /*d6610*/  LDL.LU R217, [R1+0x2350] ;  /* 0x0023500001d97983 */ /* 0x000ea20000300800 */
[----:B------:R-:W-:-:S03]  /*d6620*/  IMAD.MOV.U32 R128, RZ, RZ, R133 ;  /* 0x000000ffff807224 */ /* 0x000fc600078e0085 */
[----:B------:R-:W2:Y:S01]  /*d6630*/  LDL.LU R216, [R1+0x2354] ;  /* 0x0023540001d87983 */ /* 0x000ea20000300800 */
[----:B------:R-:W2:Y:S02]  /*d6640*/  LDL.LU R134, [R1+0x2358] ;  /* 0x0023580001867983 */ /* 0x000ea40000300800 */
[----:B------:R-:W2:Y:S01]  /*d6650*/  LDL.LU R133, [R1+0x235c] ;  /* 0x00235c0001857983 */ /* 0x000ea20000300800 */
[C---:B------:R-:W-:Y:S01]  /*d6660*/  ISETP.GT.AND P2, PT, R3.reuse, 0x75, PT ;  /* 0x000000750300780c */ /* 0x040fe20003f44270 */
[----:B------:R1:W-:Y:S01]  /*d6670*/  LDGSTS.E [R132+0x34e00], [R128.64], P4 ;  /* 0x34e0000080847fae */ /* 0x0003e2000a121844 */
[----:B------:R-:W-:Y:S01]  /*d6680*/  ISETP.GT.AND P5, PT, R3, 0x79, PT ;  /* 0x000000790300780c */ /* 0x000fe20003fa4270 */
[----:B------:R-:W-:Y:S01]  /*d6690*/  HMMA.1688.F32.TF32 R164, R176, R124, R164 ;  /* 0x0000007cb0a4723c */ /* 0x000fe200000810a4 */
[----:B-1----:R-:W-:Y:S02]  /*d66a0*/  SEL R129, RZ, 0x4, !P2 ;  /* 0x00000004ff817807 */ /* 0x002fe40005000000 */
[----:B------:R-:W-:-:S02]  /*d66b0*/  SEL R128, RZ, 0x4, !P5 ;  /* 0x00000004ff807807 */ /* 0x000fc40006800000 */
[----:B------:R-:W-:-:S05]  /*d66c0*/  IADD3 R227, P2, R227, R252, RZ ;  /* 0x000000fce3e37210 */ /* 0x000fca0007f5e0ff */
[----:B------:R-:W-:Y:S01]  /*d66d0*/  IMAD.MOV.U32 R124, RZ, RZ, R227 ;  /* 0x000000ffff7c7224 */ /* 0x000fe200078e00e3 */
[-C--:B---3--:R-:W-:Y:S02]  /*d66e0*/  IADD3 R225, P4, R225, R252.reuse, RZ ;  /* 0x000000fce1e17210 */ /* 0x088fe40007f9e0ff */
[----:B------:R-:W-:Y:S02]  /*d66f0*/  IADD3 R223, P5, R223, R252, RZ ;  /* 0x000000fcdfdf7210 */ /* 0x000fe40007fbe0ff */
[----:B------:R-:W-:-:S04]  /*d6700*/  IADD3.X R228, R228, R0, RZ, P2, !PT ;  /* 0x00000000e4e47210 */ /* 0x000fc800017fe4ff */
[----:B------:R-:W-:-:S05]  /*d6710*/  MOV R125, R228 ;  /* 0x000000e4007d7202 */ /* 0x000fca0000000f00 */
[----:B------:R1:W-:Y:S02]  /*d6720*/  LDGSTS.E [R132+0x36800], [R124.64], P1 ;  /* 0x368000007c847fae */ /* 0x0003e40008921844 */
[----:B-1----:R-:W-:Y:S02]  /*d6730*/  MOV R124, R225 ;  /* 0x000000e1007c7202 */ /* 0x002fe40000000f00 */
[----:B------:R-:W-:Y:S01]  /*d6740*/  STL [R1+0x22c4], R227 ;  /* 0x0022c4e301007387 */ /* 0x000fe20000100800 */
[----:B------:R-:W-:Y:S02]  /*d6750*/  STL [R1+0x22cc], R225 ;  /* 0x0022cce101007387 */ /* 0x000fe40000100800 */
[----:B------:R1:W-:Y:S02]  /*d6760*/  STL [R1+0x22d4], R223 ;  /* 0x0022d4df01007387 */ /* 0x0003e40000100800 */
[----:B------:R-:W-:Y:S01]  /*d6770*/  STL [R1+0x22c0], R228 ;  /* 0x0022c0e401007387 */ /* 0x000fe20000100800 */
[----:B------:R-:W-:Y:S01]  /*d6780*/  HMMA.1688.F32.TF32 R168, R176, R120, R168 ;  /* 0x00000078b0a8723c */ /* 0x000fe200000810a8 */
[----:B------:R-:W-:-:S02]  /*d6790*/  SEL R129, R129, RZ, !P0 ;  /* 0x000000ff81817207 */ /* 0x000fc40004000000 */
[----:B------:R-:W-:Y:S02]  /*d67a0*/  SEL R128, R128, RZ, !P0 ;  /* 0x000000ff80807207 */ /* 0x000fe40004000000 */
[----:B------:R-:W-:Y:S01]  /*d67b0*/  ISETP.NE.U32.AND P2, PT, R129, RZ, PT ;  /* 0x000000ff8100720c */ /* 0x000fe20003f45070 */
[----:B-----5:R-:W-:Y:S01]  /*d67c0*/  IMAD.X R226, R226, 0x1, R0, P4 ;  /* 0x00000001e2e27824 */ /* 0x020fe200020e0600 */
[----:B------:R-:W-:-:S03]  /*d67d0*/  IADD3.X R224, R224, R0, RZ, P5, !PT ;  /* 0x00000000e0e07210 */ /* 0x000fc60002ffe4ff */
[----:B------:R-:W-:Y:S01]  /*d67e0*/  IMAD.MOV.U32 R125, RZ, RZ, R226 ;  /* 0x000000ffff7d7224 */ /* 0x000fe200078e00e2 */
[----:B------:R-:W-:-:S04]  /*d67f0*/  IADD3 R219, P5, R219, R252, RZ ;  /* 0x000000fcdbdb7210 */ /* 0x000fc80007fbe0ff */
[----:B------:R3:W-:Y:S01]  /*d6800*/  LDGSTS.E [R132+0x36a00], [R124.64], P1 ;  /* 0x36a000007c847fae */ /* 0x0007e20008921844 */
[----:B------:R-:W-:Y:S01]  /*d6810*/  IMAD.X R221, R221, 0x1, R0, P5 ;  /* 0x00000001dddd7824 */ /* 0x000fe200028e0600 */
[----:B---3--:R-:W-:Y:S01]  /*d6820*/  MOV R124, R223 ;  /* 0x000000df007c7202 */ /* 0x008fe20000000f00 */
[----:B------:R-:W-:-:S05]  /*d6830*/  IMAD.MOV.U32 R125, RZ, RZ, R224 ;  /* 0x000000ffff7d7224 */ /* 0x000fca00078e00e0 */
[----:B------:R3:W-:Y:S04]  /*d6840*/  LDGSTS.E [R132+0x36c00], [R124.64], P1 ;  /* 0x36c000007c847fae */ /* 0x0007e80008921844 */
[----:B------:R-:W-:Y:S01]  /*d6850*/  STL [R1+0x22c8], R226 ;  /* 0x0022c8e201007387 */ /* 0x000fe20000100800 */
[-C--:B--2---:R-:W-:Y:S01]  /*d6860*/  IADD3 R135, P5, R135, R252.reuse, RZ ;  /* 0x000000fc87877210 */ /* 0x084fe20007fbe0ff */
[----:B------:R-:W-:Y:S02]  /*d6870*/  STL [R1+0x22d0], R224 ;  /* 0x0022d0e001007387 */ /* 0x000fe40000100800 */
[----:B------:R-:W-:Y:S01]  /*d6880*/  STL [R1+0x22dc], R219 ;  /* 0x0022dcdb01007387 */ /* 0x000fe20000100800 */
[----:B---3--:R-:W-:Y:S01]  /*d6890*/  MOV R124, R219 ;  /* 0x000000db007c7202 */ /* 0x008fe20000000f00 */
[----:B------:R-:W-:Y:S01]  /*d68a0*/  IMAD.MOV.U32 R125, RZ, RZ, R221 ;  /* 0x000000ffff7d7224 */ /* 0x000fe200078e00dd */
[----:B------:R2:W-:Y:S01]  /*d68b0*/  STL [R1+0x22d8], R221 ;  /* 0x0022d8dd01007387 */ /* 0x0005e20000100800 */
[----:B-1----:R-:W3:Y:S03]  /*d68c0*/  LDL.LU R223, [R1+0x23c4] ;  /* 0x0023c40001df7983 */ /* 0x002ee60000300800 */
[----:B------:R1:W-:Y:S01]  /*d68d0*/  LDGSTS.E [R132+0x36e00], [R124.64], P1 ;  /* 0x36e000007c847fae */ /* 0x0003e20008921844 */
[----:B------:R-:W-:-:S02]  /*d68e0*/  IADD3 R218, P1, R218, R252, RZ ;  /* 0x000000fcdada7210 */ /* 0x000fc40007f3e0ff */
[----:B------:R-:W-:Y:S01]  /*d68f0*/  IADD3.X R222, R222, R0, RZ, P5, !PT ;  /* 0x00000000dede7210 */ /* 0x000fe20002ffe4ff */
[-C--:B------:R-:W-:Y:S01]  /*d6900*/  IADD3 R216, P5, R216, R252.reuse, RZ ;  /* 0x000000fcd8d87210 */ /* 0x080fe20007fbe0ff */
[----:B--2---:R-:W2:Y:S01]  /*d6910*/  LDL.LU R221, [R1+0x23cc] ;  /* 0x0023cc0001dd7983 */ /* 0x004ea20000300800 */
[----:B------:R5:W-:Y:S02]  /*d6920*/  STL [R1+0x2344], R135 ;  /* 0x0023448701007387 */ /* 0x000be40000100800 */
[--C-:B----4-:R-:W-:Y:S02]  /*d6930*/  IMAD.X R220, R220, 0x1, R0.reuse, P1 ;  /* 0x00000001dcdc7824 */ /* 0x110fe400008e0600 */
[----:B------:R-:W4:Y:S01]  /*d6940*/  LDL.LU R219, [R1+0x23d4] ;  /* 0x0023d40001db7983 */ /* 0x000f220000300800 */
[----:B------:R-:W-:Y:S01]  /*d6950*/  STL [R1+0x234c], R218 ;  /* 0x00234cda01007387 */ /* 0x000fe20000100800 */
[----:B------:R1:W-:Y:S01]  /*d6960*/  STL [R1+0x2340], R222 ;  /* 0x002340de01007387 */ /* 0x0003e20000100800 */
[----:B------:R-:W-:Y:S01]  /*d6970*/  IADD3 R133, P1, R133, R252, RZ ;  /* 0x000000fc85857210 */ /* 0x000fe20007f3e0ff */
[----:B------:R-:W-:Y:S01]  /*d6980*/  STL [R1+0x2354], R216 ;  /* 0x002354d801007387 */ /* 0x000fe20000100800 */
[----:B------:R-:W-:Y:S01]  /*d6990*/  IADD3.X R217, R217, R0, RZ, P5, !PT ;  /* 0x00000000d9d97210 */ /* 0x000fe20002ffe4ff */
[----:B------:R1:W-:Y:S01]  /*d69a0*/  STL [R1+0x2348], R220 ;  /* 0x002348dc01007387 */ /* 0x0003e20000100800 */
[----:B------:R-:W4:Y:S02]  /*d69b0*/  LDL.LU R224, [R1+0x23c0] ;  /* 0x0023c00001e07983 */ /* 0x000f240000300800 */
[----:B------:R-:W-:Y:S02]  /*d69c0*/  STL [R1+0x235c], R133 ;  /* 0x00235c8501007387 */ /* 0x000fe40000100800 */
[----:B------:R-:W-:Y:S01]  /*d69d0*/  IMAD.MOV.U32 R120, RZ, RZ, R135 ;  /* 0x000000ffff787224 */ /* 0x000fe200078e0087 */
[----:B------:R-:W-:Y:S01]  /*d69e0*/  MOV R121, R222 ;  /* 0x000000de00797202 */ /* 0x000fe20000000f00 */
[----:B------:R1:W-:Y:S01]  /*d69f0*/  STL [R1+0x2350], R217 ;  /* 0x002350d901007387 */ /* 0x0003e20000100800 */
[----:B-----5:R-:W5:Y:S02]  /*d6a00*/  LDL.LU R135, [R1+0x23dc] ;  /* 0x0023dc0001877983 */ /* 0x020f640000300800 */
[----:B-1----:R-:W5:Y:S01]  /*d6a10*/  LDL.LU R222, [R1+0x23c8] ;  /* 0x0023c80001de7983 */ /* 0x002f620000300800 */
[----:B------:R1:W-:Y:S01]  /*d6a20*/  LDGSTS.E [R132+0x38800], [R120.64], P3 ;  /* 0x3880000078847fae */ /* 0x0003e20009921844 */
[----:B------:R-:W-:Y:S01]  /*d6a30*/  IMAD.X R134, R134, 0x1, R0, P1 ;  /* 0x0000000186867824 */ /* 0x000fe200008e0600 */
[----:B-1----:R-:W-:Y:S01]  /*d6a40*/  MOV R121, R220 ;  /* 0x000000dc00797202 */ /* 0x002fe20000000f00 */
[----:B------:R-:W-:Y:S01]  /*d6a50*/  IMAD.MOV.U32 R120, RZ, RZ, R218 ;  /* 0x000000ffff787224 */ /* 0x000fe200078e00da */
[----:B------:R-:W5:Y:S04]  /*d6a60*/  LDL.LU R220, [R1+0x23d0] ;  /* 0x0023d00001dc7983 */ /* 0x000f680000300800 */
[----:B------:R1:W-:Y:S02]  /*d6a70*/  LDGSTS.E [R132+0x38a00], [R120.64], P3 ;  /* 0x38a0000078847fae */ /* 0x0003e40009921844 */
[----:B-1----:R-:W-:-:S02]  /*d6a80*/  IMAD.MOV.U32 R121, RZ, RZ, R217 ;  /* 0x000000ffff797224 */ /* 0x002fc400078e00d9 */
[----:B------:R-:W5:Y:S01]  /*d6a90*/  LDL.LU R217, [R1+0x23d8] ;  /* 0x0023d80001d97983 */ /* 0x000f620000300800 */
[----:B------:R-:W-:Y:S02]  /*d6aa0*/  MOV R120, R216 ;  /* 0x000000d800787202 */ /* 0x000fe40000000f00 */
[----:B------:R-:W5:Y:S02]  /*d6ab0*/  LDL.LU R216, [R1+0x2444] ;  /* 0x0024440001d87983 */ /* 0x000f640000300800 */
[----:B------:R1:W-:Y:S01]  /*d6ac0*/  STL [R1+0x2358], R134 ;  /* 0x0023588601007387 */ /* 0x0003e20000100800 */
[----:B------:R-:W5:Y:S04]  /*d6ad0*/  LDL.LU R218, [R1+0x2440] ;  /* 0x0024400001da7983 */ /* 0x000f680000300800 */
[----:B------:R1:W-:Y:S01]  /*d6ae0*/  LDGSTS.E [R132+0x38c00], [R120.64], P3 ;  /* 0x38c0000078847fae */ /* 0x0003e20009921844 */
[----:B------:R-:W-:Y:S01]  /*d6af0*/  ISETP.NE.U32.AND P4, PT, R128, RZ, PT ;  /* 0x000000ff8000720c */ /* 0x000fe20003f85070 */
[----:B-1----:R-:W-:Y:S01]  /*d6b00*/  IMAD.MOV.U32 R121, RZ, RZ, R134 ;  /* 0x000000ffff797224 */ /* 0x002fe200078e0086 */
[----:B------:R-:W-:Y:S01]  /*d6b10*/  MOV R120, R133 ;  /* 0x0000008500787202 */ /* 0x000fe20000000f00 */
[----:B------:R-:W5:Y:S01]  /*d6b20*/  LDL.LU R134, [R1+0x2448] ;  /* 0x0024480001867983 */ /* 0x000f620000300800 */
[----:B------:R-:W5:Y:S02]  /*d6b30*/  LDL.LU R133, [R1+0x244c] ;  /* 0x00244c0001857983 */ /* 0x000f640000300800 */
[----:B------:R-:W5:Y:S02]  /*d6b40*/  LDL.LU R129, [R1+0x2450] ;  /* 0x0024500001817983 */ /* 0x000f640000300800 */
[----:B------:R-:W5:Y:S01]  /*d6b50*/  LDL.LU R128, [R1+0x2454] ;  /* 0x0024540001807983 */ /* 0x000f620000300800 */
[----:B------:R-:W5:Y:S01]  /*d6b60*/  LDL.LU R125, [R1+0x2458] ;  /* 0x00245800017d7983 */ /* 0x000f620000300800 */
[----:B------:R-:W5:Y:S03]  /*d6b70*/  LDL.LU R124, [R1+0x245c] ;  /* 0x00245c00017c7983 */ /* 0x000f660000300800 */
[----:B------:R1:W-:Y:S01]  /*d6b80*/  LDGSTS.E [R132+0x38e00], [R120.64], P3 ;  /* 0x38e0000078847fae */ /* 0x0003e20009921844 */
[----:B------:R-:W-:-:S02]  /*d6b90*/  ISETP.GT.AND P5, PT, R3, 0x2, PT ;  /* 0x000000020300780c */ /* 0x000fc40003fa4270 */
[----:B------:R-:W-:Y:S01]  /*d6ba0*/  ISETP.GT.AND P1, PT, R3, 0x7d, PT ;  /* 0x0000007d0300780c */ /* 0x000fe20003f24270 */
[----:B------:R-:W-:Y:S01]  /*d6bb0*/  HMMA.1688.F32.TF32 R192, R176, R116, R192 ;  /* 0x00000074b0c0723c */ /* 0x000fe200000810c0 */
[----:B-1----:R-:W-:Y:S02]  /*d6bc0*/  SEL R120, RZ, 0x4, !P5 ;  /* 0x00000004ff787807 */ /* 0x002fe40006800000 */
[----:B------:R-:W-:-:S04]  /*d6bd0*/  SEL R121, RZ, 0x4, !P1 ;  /* 0x00000004ff797807 */ /* 0x000fc80004800000 */
[----:B------:R-:W-:Y:S01]  /*d6be0*/  SEL R121, R121, RZ, !P0 ;  /* 0x000000ff79797207 */ /* 0x000fe20004000000 */
[----:B------:R-:W-:Y:S01]  /*d6bf0*/  HMMA.1688.F32.TF32 R196, R176, R112, R196 ;  /* 0x00000070b0c4723c */ /* 0x000fe200000810c4 */
[----:B---3--:R-:W-:-:S05]  /*d6c00*/  IADD3 R223, P3, R223, R252, RZ ;  /* 0x000000fcdfdf7210 */ /* 0x008fca0007f7e0ff */
[----:B------:R-:W-:Y:S01]  /*d6c10*/  IMAD.MOV.U32 R116, RZ, RZ, R223 ;  /* 0x000000ffff747224 */ /* 0x000fe200078e00df */
[-C--:B--2---:R-:W-:Y:S02]  /*d6c20*/  IADD3 R221, P5, R221, R252.reuse, RZ ;  /* 0x000000fcdddd7210 */ /* 0x084fe40007fbe0ff */
[----:B----4-:R-:W-:Y:S02]  /*d6c30*/  IADD3 R219, P1, R219, R252, RZ ;  /* 0x000000fcdbdb7210 */ /* 0x010fe40007f3e0ff */
[----:B------:R-:W-:-:S04]  /*d6c40*/  IADD3.X R224, R224, R0, RZ, P3, !PT ;  /* 0x00000000e0e07210 */ /* 0x000fc80001ffe4ff */
[----:B------:R-:W-:Y:S01]  /*d6c50*/  MOV R117, R224 ;  /* 0x000000e000757202 */ /* 0x000fe20000000f00 */
[----:B-----5:R-:W-:-:S04]  /*d6c60*/  IMAD.X R222, R222, 0x1, R0, P5 ;  /* 0x00000001dede7824 */ /* 0x020fc800028e0600 */
[----:B------:R1:W-:Y:S02]  /*d6c70*/  LDGSTS.E [R132+0x3a800], [R116.64], P2 ;  /* 0x3a80000074847fae */ /* 0x0003e40009121844 */
[----:B-1----:R-:W-:Y:S01]  /*d6c80*/  MOV R116, R221 ;  /* 0x000000dd00747202 */ /* 0x002fe20000000f00 */
[----:B------:R-:W-:Y:S01]  /*d6c90*/  IMAD.MOV.U32 R117, RZ, RZ, R222 ;  /* 0x000000ffff757224 */ /* 0x000fe200078e00de */
[----:B------:R-:W-:Y:S01]  /*d6ca0*/  IADD3.X R220, R220, R0, RZ, P1, !PT ;  /* 0x00000000dcdc7210 */ /* 0x000fe20000ffe4ff */
[----:B------:R-:W-:-:S03]  /*d6cb0*/  IADD3 R135, P1, R135, R252, RZ ;  /* 0x000000fc87877210 */ /* 0x000fc60007f3e0ff */
[----:B------:R1:W-:Y:S04]  /*d6cc0*/  LDGSTS.E [R132+0x3aa00], [R116.64], P2 ;  /* 0x3aa0000074847fae */ /* 0x0003e80009121844 */
[----:B------:R-:W-:Y:S01]  /*d6cd0*/  STL [R1+0x23c4], R223 ;  /* 0x0023c4df01007387 */ /* 0x000fe20000100800 */
[----:B------:R-:W-:Y:S02]  /*d6ce0*/  STL [R1+0x23cc], R221 ;  /* 0x0023ccdd01007387 */ /* 0x000fe40000100800 */
[----:B------:R-:W-:Y:S01]  /*d6cf0*/  STL [R1+0x23d4], R219 ;  /* 0x0023d4db01007387 */ /* 0x000fe20000100800 */
[----:B-1----:R-:W-:Y:S01]  /*d6d00*/  MOV R116, R219 ;  /* 0x000000db00747202 */ /* 0x002fe20000000f00 */
[----:B------:R-:W-:Y:S02]  /*d6d10*/  IMAD.MOV.U32 R117, RZ, RZ, R220 ;  /* 0x000000ffff757224 */ /* 0x000fe400078e00dc */
[----:B------:R-:W-:-:S03]  /*d6d20*/  IMAD.X R217, R217, 0x1, R0, P1 ;  /* 0x00000001d9d97824 */ /* 0x000fc600008e0600 */
[----:B------:R1:W-:Y:S04]  /*d6d30*/  LDGSTS.E [R132+0x3ac00], [R116.64], P2 ;  /* 0x3ac0000074847fae */ /* 0x0003e80009121844 */
[----:B------:R-:W-:Y:S01]  /*d6d40*/  STL [R1+0x23c0], R224 ;  /* 0x0023c0e001007387 */ /* 0x000fe20000100800 */
[----:B------:R-:W-:Y:S01]  /*d6d50*/  STL [R1+0x23c8], R222 ;  /* 0x0023c8de01007387 */ /* 0x000fe20000100800 */
[-C--:B------:R-:W-:Y:S01]  /*d6d60*/  IADD3 R216, P1, R216, R252.reuse, RZ ;  /* 0x000000fcd8d87210 */ /* 0x080fe20007f3e0ff */
[----:B------:R-:W-:Y:S01]  /*d6d70*/  STL [R1+0x23d0], R220 ;  /* 0x0023d0dc01007387 */ /* 0x000fe20000100800 */
[----:B------:R-:W-:Y:S01]  /*d6d80*/  STL [R1+0x23dc], R135 ;  /* 0x0023dc8701007387 */ /* 0x000fe20000100800 */
[----:B-1----:R-:W-:Y:S01]  /*d6d90*/  MOV R116, R135 ;  /* 0x0000008700747202 */ /* 0x002fe20000000f00 */
[----:B------:R-:W-:Y:S01]  /*d6da0*/  IMAD.MOV.U32 R117, RZ, RZ, R217 ;  /* 0x000000ffff757224 */ /* 0x000fe200078e00d9 */
[----:B------:R-:W-:Y:S01]  /*d6db0*/  ISETP.NE.U32.AND P3, PT, R121, RZ, PT ;  /* 0x000000ff7900720c */ /* 0x000fe20003f65070 */
[----:B------:R1:W-:Y:S04]  /*d6dc0*/  STL [R1+0x23d8], R217 ;  /* 0x0023d8d901007387 */ /* 0x0003e80000100800 */
[----:B------:R2:W-:Y:S01]  /*d6dd0*/  LDGSTS.E [R132+0x3ae00], [R116.64], P2 ;  /* 0x3ae0000074847fae */ /* 0x0005e20009121844 */
[----:B------:R-:W-:Y:S01]  /*d6de0*/  IADD3 R133, P2, R133, R252, RZ ;  /* 0x000000fc85857210 */ /* 0x000fe20007f5e0ff */
[----:B------:R-:W3:Y:S01]  /*d6df0*/  LDL.LU R121, [R1+0x24c4] ;  /* 0x0024c40001797983 */ /* 0x000ee20000300800 */
[----:B------:R-:W-:Y:S01]  /*d6e00*/  IADD3.X R218, R218, R0, RZ, P1, !PT ;  /* 0x00000000dada7210 */ /* 0x000fe20000ffe4ff */
[----:B------:R-:W-:-:S02]  /*d6e10*/  IADD3 R128, P1, R128, R252, RZ ;  /* 0x000000fc80807210 */ /* 0x000fc40007f3e0ff */
[----:B------:R-:W-:Y:S01]  /*d6e20*/  IMAD.X R134, R134, 0x1, R0, P2 ;  /* 0x0000000186867824 */ /* 0x000fe200010e0600 */
[----:B-1----:R-:W4:Y:S01]  /*d6e30*/  LDL.LU R217, [R1+0x24cc] ;  /* 0x0024cc0001d97983 */ /* 0x002f220000300800 */
[----:B------:R-:W-:Y:S02]  /*d6e40*/  STL [R1+0x2444], R216 ;  /* 0x002444d801007387 */ /* 0x000fe40000100800 */
[----:B------:R-:W5:Y:S02]  /*d6e50*/  LDL.LU R135, [R1+0x24d4] ;  /* 0x0024d40001877983 */ /* 0x000f640000300800 */
[----:B------:R-:W-:Y:S01]  /*d6e60*/  STL [R1+0x244c], R133 ;  /* 0x00244c8501007387 */ /* 0x000fe20000100800 */
[----:B------:R-:W-:Y:S01]  /*d6e70*/  IADD3 R124, P2, R124, R252, RZ ;  /* 0x000000fc7c7c7210 */ /* 0x000fe20007f5e0ff */
[----:B------:R1:W-:Y:S01]  /*d6e80*/  STL [R1+0x2440], R218 ;  /* 0x002440da01007387 */ /* 0x0003e20000100800 */
[----:B------:R-:W-:Y:S01]  /*d6e90*/  IADD3.X R129, R129, R0, RZ, P1, !PT ;  /* 0x0000000081817210 */ /* 0x000fe20000ffe4ff */
[----:B------:R-:W-:Y:S02]  /*d6ea0*/  STL [R1+0x2454], R128 ;  /* 0x0024548001007387 */ /* 0x000fe40000100800 */
[----:B------:R1:W-:Y:S01]  /*d6eb0*/  STL [R1+0x2448], R134 ;  /* 0x0024488601007387 */ /* 0x0003e20000100800 */
[----:B------:R-:W5:Y:S01]  /*d6ec0*/  LDL.LU R219, [R1+0x24c0] ;  /* 0x0024c00001db7983 */ /* 0x000f620000300800 */
[----:B------:R-:W-:Y:S02]  /*d6ed0*/  STL [R1+0x245c], R124 ;  /* 0x00245c7c01007387 */ /* 0x000fe40000100800 */
[----:B------:R1:W-:Y:S01]  /*d6ee0*/  STL [R1+0x2450], R129 ;  /* 0x0024508101007387 */ /* 0x0003e20000100800 */
[----:B------:R-:W-:Y:S01]  /*d6ef0*/  MOV R113, R218 ;  /* 0x000000da00717202 */ /* 0x000fe20000000f00 */
[----:B--2---:R-:W2:Y:S01]  /*d6f00*/  LDL.LU R116, [R1+0x24dc] ;  /* 0x0024dc0001747983 */ /* 0x004ea20000300800 */
[----:B------:R-:W-:-:S02]  /*d6f10*/  IMAD.MOV.U32 R112, RZ, RZ, R216 ;  /* 0x000000ffff707224 */ /* 0x000fc400078e00d8 */
[----:B-1----:R-:W2:Y:S02]  /*d6f20*/  LDL.LU R218, [R1+0x24c8] ;  /* 0x0024c80001da7983 */ /* 0x002ea40000300800 */
[----:B------:R-:W2:Y:S01]  /*d6f30*/  LDL.LU R216, [R1+0x24d0] ;  /* 0x0024d00001d87983 */ /* 0x000ea20000300800 */
[----:B------:R1:W-:Y:S01]  /*d6f40*/  LDGSTS.E [R132+0x3c800], [R112.64], P4 ;  /* 0x3c80000070847fae */ /* 0x0003e2000a121844 */
[----:B------:R-:W-:Y:S02]  /*d6f50*/  IMAD.X R125, R125, 0x1, R0, P2 ;  /* 0x000000017d7d7824 */ /* 0x000fe400010e0600 */
[----:B-1----:R-:W-:Y:S01]  /*d6f60*/  IMAD.MOV.U32 R112, RZ, RZ, R133 ;  /* 0x000000ffff707224 */ /* 0x002fe200078e0085 */
[----:B------:R-:W-:Y:S02]  /*d6f70*/  MOV R113, R134 ;  /* 0x0000008600717202 */ /* 0x000fe40000000f00 */
[----:B------:R-:W2:Y:S04]  /*d6f80*/  LDL.LU R134, [R1+0x24d8] ;  /* 0x0024d80001867983 */ /* 0x000ea80000300800 */
[----:B------:R1:W-:Y:S01]  /*d6f90*/  LDGSTS.E [R132+0x3ca00], [R112.64], P4 ;  /* 0x3ca0000070847fae */ /* 0x0003e2000a121844 */
[----:B------:R-:W2:Y:S02]  /*d6fa0*/  LDL R243, [R1+0x1764] ;  /* 0x0017640001f37983 */ /* 0x000ea40000100800 */
[----:B------:R1:W-:Y:S02]  /*d6fb0*/  STL [R1+0x2458], R125 ;  /* 0x0024587d01007387 */ /* 0x0003e40000100800 */
[----:B------:R-:W2:Y:S01]  /*d6fc0*/  LDL.LU R133, [R1+0x2f58] ;  /* 0x002f580001857983 */ /* 0x000ea20000300800 */
[----:B------:R-:W-:-:S02]  /*d6fd0*/  SEL R120, R120, RZ, !P0 ;  /* 0x000000ff78787207 */ /* 0x000fc40004000000 */
[----:B-1----:R-:W-:Y:S01]  /*d6fe0*/  MOV R112, R128 ;  /* 0x0000008000707202 */ /* 0x002fe20000000f00 */
[----:B------:R-:W-:Y:S01]  /*d6ff0*/  IMAD.MOV.U32 R113, RZ, RZ, R129 ;  /* 0x000000ffff717224 */ /* 0x000fe200078e0081 */
[----:B------:R-:W2:Y:S01]  /*d7000*/  LDL.LU R128, [R1+0x2f64] ;  /* 0x002f640001807983 */ /* 0x000ea20000300800 */
[----:B------:R-:W2:Y:S03]  /*d7010*/  LDL.LU R129, [R1+0x2f50] ;  /* 0x002f500001817983 */ /* 0x000ea60000300800 */
[----:B------:R1:W-:Y:S01]  /*d7020*/  LDGSTS.E [R132+0x3cc00], [R112.64], P4 ;  /* 0x3cc0000070847fae */ /* 0x0003e2000a121844 */
[----:B------:R-:W-:Y:S01]  /*d7030*/  ISETP.NE.U32.AND P5, PT, R120, RZ, PT ;  /* 0x000000ff7800720c */ /* 0x000fe20003fa5070 */
[----:B-1----:R-:W-:Y:S02]  /*d7040*/  IMAD.MOV.U32 R113, RZ, RZ, R125 ;  /* 0x000000ffff717224 */ /* 0x002fe400078e007d */
[----:B------:R-:W2:Y:S01]  /*d7050*/  LDL.LU R125, [R1+0x2f5c] ;  /* 0x002f5c00017d7983 */ /* 0x000ea20000300800 */
[----:B------:R-:W-:-:S02]  /*d7060*/  MOV R112, R124 ;  /* 0x0000007c00707202 */ /* 0x000fc40000000f00 */
[----:B------:R-:W2:Y:S02]  /*d7070*/  LDL.LU R124, [R1+0x2f48] ;  /* 0x002f4800017c7983 */ /* 0x000ea40000300800 */
[----:B------:R-:W2:Y:S01]  /*d7080*/  LDL.LU R120, [R1+0x2f54] ;  /* 0x002f540001787983 */ /* 0x000ea20000300800 */
[----:B------:R-:W2:Y:S01]  /*d7090*/  LDL.LU R117, [R1+0x2f4c] ;  /* 0x002f4c0001757983 */ /* 0x000ea20000300800 */
[----:B------:R-:W-:-:S03]  /*d70a0*/  ISETP.GT.AND P1, PT, R3, 0x6, PT ;  /* 0x000000060300780c */ /* 0x000fc60003f24270 */
[----:B------:R1:W-:Y:S01]  /*d70b0*/  LDGSTS.E [R132+0x3ce00], [R112.64], P4 ;  /* 0x3ce0000070847fae */ /* 0x0003e2000a121844 */
[----:B------:R-:W-:Y:S01]  /*d70c0*/  HMMA.1688.F32.TF32 R200, R176, R108, R200 ;  /* 0x0000006cb0c8723c */ /* 0x000fe200000810c8 */
[----:B-1----:R-:W-:Y:S02]  /*d70d0*/  SEL R113, RZ, 0x4, !P1 ;  /* 0x00000004ff717807 */ /* 0x002fe40004800000 */
[-C--:B---3--:R-:W-:Y:S02]  /*d70e0*/  IADD3 R121, P1, R121, R252.reuse, RZ ;  /* 0x000000fc79797210 */ /* 0x088fe40007f3e0ff */
[-C--:B----4-:R-:W-:Y:S02]  /*d70f0*/  IADD3 R217, P6, R217, R252.reuse, RZ ;  /* 0x000000fcd9d97210 */ /* 0x090fe40007fde0ff */
[----:B-----5:R-:W-:Y:S01]  /*d7100*/  IADD3 R135, P4, R135, R252, RZ ;  /* 0x000000fc87877210 */ /* 0x020fe20007f9e0ff */
[----:B------:R1:W-:Y:S02]  /*d7110*/  STL [R1+0x24c4], R121 ;  /* 0x0024c47901007387 */ /* 0x0003e40000100800 */
[----:B------:R-:W-:Y:S01]  /*d7120*/  STL [R1+0x24cc], R217 ;  /* 0x0024ccd901007387 */ /* 0x000fe20000100800 */
[-C--:B------:R-:W-:Y:S01]  /*d7130*/  IADD3.X R219, R219, R0.reuse, RZ, P1, !PT ;  /* 0x00000000dbdb7210 */ /* 0x080fe20000ffe4ff */
[----:B------:R-:W-:Y:S01]  /*d7140*/  STL [R1+0x24d4], R135 ;  /* 0x0024d48701007387 */ /* 0x000fe20000100800 */
[----:B--2---:R-:W-:Y:S01]  /*d7150*/  IMAD.X R218, R218, 0x1, R0, P6 ;  /* 0x00000001dada7824 */ /* 0x004fe200030e0600 */
[----:B------:R-:W-:-:S02]  /*d7160*/  IADD3.X R216, R216, R0, RZ, P4, !PT ;  /* 0x00000000d8d87210 */ /* 0x000fc400027fe4ff */
[----:B------:R2:W-:Y:S02]  /*d7170*/  STL [R1+0x24c0], R219 ;  /* 0x0024c0db01007387 */ /* 0x0005e40000100800 */
[----:B------:R-:W-:Y:S02]  /*d7180*/  STL [R1+0x24c8], R218 ;  /* 0x0024c8da01007387 */ /* 0x000fe40000100800 */
[----:B------:R-:W-:Y:S01]  /*d7190*/  IMAD.MOV.U32 R108, RZ, RZ, R121 ;  /* 0x000000ffff6c7224 */ /* 0x000fe200078e0079 */
[----:B------:R-:W-:Y:S01]  /*d71a0*/  STL [R1+0x24d0], R216 ;  /* 0x0024d0d801007387 */ /* 0x000fe20000100800 */
[----:B-1----:R-:W3:Y:S01]  /*d71b0*/  LDL.LU R121, [R1+0x2f40] ;  /* 0x002f400001797983 */ /* 0x002ee20000300800 */
[----:B------:R-:W-:Y:S02]  /*d71c0*/  MOV R109, R219 ;  /* 0x000000db006d7202 */ /* 0x000fe40000000f00 */
[----:B------:R-:W-:-:S03]  /*d71d0*/  IADD3 R116, P4, R116, R252, RZ ;  /* 0x000000fc74747210 */ /* 0x000fc60007f9e0ff */
[----:B------:R1:W-:Y:S04]  /*d71e0*/  LDGSTS.E [R132+0x3e800], [R108.64], P3 ;  /* 0x3e8000006c847fae */ /* 0x0003e80009921844 */
[----:B------:R-:W4:Y:S01]  /*d71f0*/  S2R R244, SR_TID.X ;  /* 0x0000000000f47919 */ /* 0x000f220000002100 */
[----:B-1----:R-:W-:Y:S01]  /*d7200*/  MOV R108, R217 ;  /* 0x000000d9006c7202 */ /* 0x002fe20000000f00 */
[----:B------:R-:W-:Y:S02]  /*d7210*/  IMAD.MOV.U32 R109, RZ, RZ, R218 ;  /* 0x000000ffff6d7224 */ /* 0x000fe400078e00da */
[----:B------:R-:W-:-:S03]  /*d7220*/  IMAD.X R134, R134, 0x1, R0, P4 ;  /* 0x0000000186867824 */ /* 0x000fc600020e0600 */
[----:B------:R1:W-:Y:S02]  /*d7230*/  LDGSTS.E [R132+0x3ea00], [R108.64], P3 ;  /* 0x3ea000006c847fae */ /* 0x0003e40009921844 */
[----:B-1----:R-:W-:Y:S01]  /*d7240*/  MOV R108, R135 ;  /* 0x00000087006c7202 */ /* 0x002fe20000000f00 */
[----:B------:R-:W-:-:S05]  /*d7250*/  IMAD.MOV.U32 R109, RZ, RZ, R216 ;  /* 0x000000ffff6d7224 */ /* 0x000fca00078e00d8 */
[----:B------:R1:W-:Y:S01]  /*d7260*/  LDGSTS.E [R132+0x3ec00], [R108.64], P3 ;  /* 0x3ec000006c847fae */ /* 0x0003e20009921844 */
[----:B------:R-:W-:-:S03]  /*d7270*/  IADD3 R128, P4, R128, R252, RZ ;  /* 0x000000fc80807210 */ /* 0x000fc60007f9e0ff */
[----:B------:R-:W-:Y:S01]  /*d7280*/  STL [R1+0x24dc], R116 ;  /* 0x0024dc7401007387 */ /* 0x000fe20000100800 */
[----:B------:R-:W-:Y:S01]  /*d7290*/  ISETP.GT.AND P2, PT, R3, 0xa, PT ;  /* 0x0000000a0300780c */ /* 0x000fe20003f44270 */
[----:B------:R5:W-:Y:S02]  /*d72a0*/  STL [R1+0x24d8], R134 ;  /* 0x0024d88601007387 */ /* 0x000be40000100800 */
[----:B--2---:R-:W2:Y:S02]  /*d72b0*/  LDL.LU R219, [R1+0x2ee4] ;  /* 0x002ee40001db7983 */ /* 0x004ea40000300800 */
[----:B-1----:R-:W-:Y:S01]  /*d72c0*/  IMAD.MOV.U32 R108, RZ, RZ, R116 ;  /* 0x000000ffff6c7224 */ /* 0x002fe200078e0074 */
[----:B------:R-:W-:Y:S01]  /*d72d0*/  MOV R109, R134 ;  /* 0x00000086006d7202 */ /* 0x000fe20000000f00 */
[----:B------:R-:W-:Y:S01]  /*d72e0*/  IMAD.X R133, R133, 0x1, R0, P4 ;  /* 0x0000000185857824 */ /* 0x000fe200020e0600 */
[----:B------:R-:W2:Y:S04]  /*d72f0*/  LDL.LU R217, [R1+0x2edc] ;  /* 0x002edc0001d97983 */ /* 0x000ea80000300800 */
[----:B------:R1:W-:Y:S01]  /*d7300*/  LDGSTS.E [R132+0x3ee00], [R108.64], P3 ;  /* 0x3ee000006c847fae */ /* 0x0003e20009921844 */
[----:B------:R-:W-:-:S02]  /*d7310*/  IADD3 R125, P3, R125, R252, RZ ;  /* 0x000000fc7d7d7210 */ /* 0x000fc40007f7e0ff */
[-C--:B------:R-:W-:Y:S01]  /*d7320*/  IADD3 R120, P4, R120, R252.reuse, RZ ;  /* 0x000000fc78787210 */ /* 0x080fe20007f9e0ff */
[----:B------:R1:W-:Y:S01]  /*d7330*/  STL [R1+0x2f64], R128 ;  /* 0x002f648001007387 */ /* 0x0003e20000100800 */
[----:B------:R-:W-:Y:S01]  /*d7340*/  SEL R112, RZ, 0x4, !P2 ;  /* 0x00000004ff707807 */ /* 0x000fe20005000000 */
[----:B-----5:R-:W5:Y:S01]  /*d7350*/  LDL.LU R134, [R1+0x2ed4] ;  /* 0x002ed40001867983 */ /* 0x020f620000300800 */
[----:B------:R-:W-:Y:S02]  /*d7360*/  IMAD.X R129, R129, 0x1, R0, P3 ;  /* 0x0000000181817824 */ /* 0x000fe400018e0600 */
[----:B------:R-:W-:Y:S02]  /*d7370*/  STL [R1+0x2f5c], R125 ;  /* 0x002f5c7d01007387 */ /* 0x000fe40000100800 */
[----:B------:R-:W-:Y:S01]  /*d7380*/  STL [R1+0x2f58], R133 ;  /* 0x002f588501007387 */ /* 0x000fe20000100800 */
[----:B------:R-:W-:Y:S01]  /*d7390*/  IADD3 R117, P3, R117, R252, RZ ;  /* 0x000000fc75757210 */ /* 0x000fe20007f7e0ff */
[----:B------:R1:W-:Y:S01]  /*d73a0*/  STL [R1+0x2f54], R120 ;  /* 0x002f547801007387 */ /* 0x0003e20000100800 */
[----:B------:R-:W-:-:S02]  /*d73b0*/  SEL R112, R112, RZ, !P0 ;  /* 0x000000ff70707207 */ /* 0x000fc40004000000 */
[----:B----4-:R-:W-:Y:S02]  /*d73c0*/  LOP3.LUT R245, R244, 0x7f, RZ, 0xc0, !PT ;  /* 0x0000007ff4f57812 */ /* 0x010fe400078ec0ff */
[----:B------:R-:W-:Y:S01]  /*d73d0*/  IADD3.X R124, R124, R0, RZ, P4, !PT ;  /* 0x000000007c7c7210 */ /* 0x000fe200027fe4ff */
[----:B------:R4:W-:Y:S01]  /*d73e0*/  STL [R1+0x2f50], R129 ;  /* 0x002f508101007387 */ /* 0x0009e20000100800 */
[----:B------:R-:W5:Y:S01]  /*d73f0*/  LDL.LU R220, [R1+0x2ed8] ;  /* 0x002ed80001dc7983 */ /* 0x000f620000300800 */
[----:B------:R-:W-:Y:S02]  /*d7400*/  ISETP.NE.U32.AND P1, PT, R112, RZ, PT ;  /* 0x000000ff7000720c */ /* 0x000fe40003f25070 */
[----:B------:R-:W-:Y:S01]  /*d7410*/  SHF.L.U32 R246, R245, 0x2, RZ ;  /* 0x00000002f5f67819 */ /* 0x000fe200000006ff */
[----:B------:R-:W-:Y:S01]  /*d7420*/  STL [R1+0x2f4c], R117 ;  /* 0x002f4c7501007387 */ /* 0x000fe20000100800 */
[----:B------:R-:W-:Y:S02]  /*d7430*/  IMAD.MOV.U32 R112, RZ, RZ, R128 ;  /* 0x000000ffff707224 */ /* 0x000fe400078e0080 */
[----:B------:R3:W-:Y:S02]  /*d7440*/  STL [R1+0x2f48], R124 ;  /* 0x002f487c01007387 */ /* 0x0007e40000100800 */
[----:B-1----:R-:W5:Y:S01]  /*d7450*/  LDL.LU R128, [R1+0x2ecc] ;  /* 0x002ecc0001807983 */ /* 0x002f620000300800 */
[----:B------:R-:W-:Y:S01]  /*d7460*/  SEL R113, R113, RZ, !P0 ;  /* 0x000000ff71717207 */ /* 0x000fe20004000000 */
[----:B------:R-:W5:Y:S01]  /*d7470*/  LDL.LU R218, [R1+0x2ed0] ;  /* 0x002ed00001da7983 */ /* 0x000f620000300800 */
[----:B------:R-:W-:Y:S01]  /*d7480*/  LOP3.LUT R116, R246, 0x40, RZ, 0x3c, !PT ;  /* 0x00000040f6747812 */ /* 0x000fe200078e3cff */
[----:B------:R-:W5:Y:S01]  /*d7490*/  LDL.LU R216, [R1+0x2ec8] ;  /* 0x002ec80001d87983 */ /* 0x000f620000300800 */
[----:B------:R-:W-:Y:S01]  /*d74a0*/  ISETP.NE.U32.AND P2, PT, R113, RZ, PT ;  /* 0x000000ff7100720c */ /* 0x000fe20003f45070 */
[----:B------:R-:W-:Y:S01]  /*d74b0*/  MOV R113, R133 ;  /* 0x0000008500717202 */ /* 0x000fe20000000f00 */
[----:B------:R-:W-:Y:S01]  /*d74c0*/  LEA R108, R243, R116, 0x12 ;  /* 0x00000074f36c7211 */ /* 0x000fe200078e90ff */
[----:B------:R-:W5:Y:S04]  /*d74d0*/  LDL.LU R132, [R1+0x2ec0] ;  /* 0x002ec00001847983 */ /* 0x000f680000300800 */
[----:B------:R1:W-:Y:S02]  /*d74e0*/  LDGSTS.E [R108+0x1000], [R112.64], P5 ;  /* 0x01000000706c7fae */ /* 0x0003e4000a921844 */
[----:B-1----:R-:W-:Y:S01]  /*d74f0*/  IMAD.MOV.U32 R112, RZ, RZ, R125 ;  /* 0x000000ffff707224 */ /* 0x002fe200078e007d */
[----:B------:R-:W-:-:S05]  /*d7500*/  MOV R113, R129 ;  /* 0x0000008100717202 */ /* 0x000fca0000000f00 */
[----:B------:R1:W-:Y:S02]  /*d7510*/  LDGSTS.E [R108+0x1200], [R112.64], P5 ;  /* 0x01200000706c7fae */ /* 0x0003e4000a921844 */
[----:B-1----:R-:W-:Y:S02]  /*d7520*/  MOV R112, R120 ;  /* 0x0000007800707202 */ /* 0x002fe40000000f00 */
[----:B------:R-:W5:Y:S01]  /*d7530*/  LDL.LU R120, [R1+0x2e64] ;  /* 0x002e640001787983 */ /* 0x000f620000300800 */
[----:B------:R-:W-:-:S05]  /*d7540*/  IMAD.MOV.U32 R113, RZ, RZ, R124 ;  /* 0x000000ffff717224 */ /* 0x000fca00078e007c */
[----:B------:R1:W-:Y:S02]  /*d7550*/  LDGSTS.E [R108+0x1400], [R112.64], P5 ;  /* 0x01400000706c7fae */ /* 0x0003e4000a921844 */
[----:B-1----:R-:W-:Y:S01]  /*d7560*/  MOV R112, R117 ;  /* 0x0000007500707202 */ /* 0x002fe20000000f00 */
[----:B---3--:R-:W-:-:S05]  /*d7570*/  IMAD.X R121, R121, 0x1, R0, P3 ;  /* 0x0000000179797824 */ /* 0x008fca00018e0600 */
[----:B------:R1:W-:Y:S01]  /*d7580*/  STL [R1+0x2f40], R121 ;  /* 0x002f407901007387 */ /* 0x0003e20000100800 */
[----:B------:R-:W3:Y:S02]  /*d7590*/  LDL.LU R135, [R1+0x2e58] ;  /* 0x002e580001877983 */ /* 0x000ee40000300800 */
[----:B------:R-:W3:Y:S02]  /*d75a0*/  LDL.LU R133, [R1+0x2e50] ;  /* 0x002e500001857983 */ /* 0x000ee40000300800 */
[----:B----4-:R-:W4:Y:S01]  /*d75b0*/  LDL.LU R129, [R1+0x2e5c] ;  /* 0x002e5c0001817983 */ /* 0x010f220000300800 */
[----:B------:R-:W3:Y:S01]  /*d75c0*/  LDL.LU R125, [R1+0x2e48] ;  /* 0x002e4800017d7983 */ /* 0x000ee20000300800 */
[----:B------:R-:W3:Y:S02]  /*d75d0*/  LDL.LU R124, [R1+0x2e54] ;  /* 0x002e5400017c7983 */ /* 0x000ee40000300800 */
[----:B------:R-:W-:Y:S02]  /*d75e0*/  IMAD.MOV.U32 R113, RZ, RZ, R121 ;  /* 0x000000ffff717224 */ /* 0x000fe400078e0079 */
[----:B-1----:R-:W3:Y:S01]  /*d75f0*/  LDL.LU R121, [R1+0x2e40] ;  /* 0x002e400001797983 */ /* 0x002ee20000300800 */
[----:B------:R-:W3:Y:S01]  /*d7600*/  LDL.LU R117, [R1+0x2e4c] ;  /* 0x002e4c0001757983 */ /* 0x000ee20000300800 */
[----:B------:R-:W-:-:S02]  /*d7610*/  ISETP.GT.AND P3, PT, R3, 0xe, PT ;  /* 0x0000000e0300780c */ /* 0x000fc40003f64270 */
[----:B------:R1:W-:Y:S01]  /*d7620*/  LDGSTS.E [R108+0x1600], [R112.64], P5 ;  /* 0x01600000706c7fae */ /* 0x0003e2000a921844 */
[----:B------:R-:W-:Y:S01]  /*d7630*/  ISETP.GT.AND P4, PT, R3, 0x12, PT ;  /* 0x000000120300780c */ /* 0x000fe20003f84270 */
[----:B------:R-:W-:Y:S03]  /*d7640*/  HMMA.1688.F32.TF32 R204, R176, R104, R204 ;  /* 0x00000068b0cc723c */ /* 0x000fe600000810cc */
[----:B------:R-:W-:Y:S02]  /*d7650*/  SEL R109, RZ, 0x4, !P4 ;  /* 0x00000004ff6d7807 */ /* 0x000fe40006000000 */
[----:B-1----:R-:W-:Y:S02]  /*d7660*/  SEL R112, RZ, 0x4, !P3 ;  /* 0x00000004ff707807 */ /* 0x002fe40005800000 */
[----:B--2---:R-:W-:-:S05]  /*d7670*/  IADD3 R219, P3, R219, R252, RZ ;  /* 0x000000fcdbdb7210 */ /* 0x004fca0007f7e0ff */
[----:B------:R-:W-:Y:S01]  /*d7680*/  IMAD.MOV.U32 R104, RZ, RZ, R219 ;  /* 0x000000ffff687224 */ /* 0x000fe200078e00db */
[-C--:B------:R-:W-:Y:S02]  /*d7690*/  IADD3 R217, P4, R217, R252.reuse, RZ ;  /* 0x000000fcd9d97210 */ /* 0x080fe40007f9e0ff */
[----:B-----5:R-:W-:Y:S02]  /*d76a0*/  IADD3 R134, P5, R134, R252, RZ ;  /* 0x000000fc86867210 */ /* 0x020fe40007fbe0ff */
[----:B------:R-:W-:-:S04]  /*d76b0*/  IADD3.X R220, R220, R0, RZ, P3, !PT ;  /* 0x00000000dcdc7210 */ /* 0x000fc80001ffe4ff */
[----:B------:R-:W-:Y:S01]  /*d76c0*/  MOV R105, R220 ;  /* 0x000000dc00697202 */ /* 0x000fe20000000f00 */
[----:B------:R-:W-:-:S04]  /*d76d0*/  IMAD.X R218, R218, 0x1, R0, P4 ;  /* 0x00000001dada7824 */ /* 0x000fc800020e0600 */
[----:B------:R1:W-:Y:S01]  /*d76e0*/  LDGSTS.E [R108+0x3000], [R104.64], P2 ;  /* 0x03000000686c7fae */ /* 0x0003e20009121844 */
[----:B------:R-:W-:Y:S01]  /*d76f0*/  IADD3.X R216, R216, R0, RZ, P5, !PT ;  /* 0x00000000d8d87210 */ /* 0x000fe20002ffe4ff */
[----:B------:R-:W-:Y:S01]  /*d7700*/  IADD3 R128, P5, R128, R252, RZ ;  /* 0x000000fc80807210 */ /* 0x000fe20007fbe0ff */
[----:B-1----:R-:W-:Y:S01]  /*d7710*/  MOV R104, R217 ;  /* 0x000000d900687202 */ /* 0x002fe20000000f00 */
[----:B------:R-:W-:-:S03]  /*d7720*/  IMAD.MOV.U32 R105, RZ, RZ, R218 ;  /* 0x000000ffff697224 */ /* 0x000fc600078e00da */
[----:B------:R-:W-:Y:S02]  /*d7730*/  IMAD.X R132, R132, 0x1, R0, P5 ;  /* 0x0000000184847824 */ /* 0x000fe400028e0600 */
[----:B------:R1:W-:Y:S04]  /*d7740*/  LDGSTS.E [R108+0x3200], [R104.64], P2 ;  /* 0x03200000686c7fae */ /* 0x0003e80009121844 */
[----:B------:R-:W-:Y:S01]  /*d7750*/  STL [R1+0x2ee4], R219 ;  /* 0x002ee4db01007387 */ /* 0x000fe20000100800 */
[----:B------:R-:W-:Y:S02]  /*d7760*/  STL [R1+0x2edc], R217 ;  /* 0x002edcd901007387 */ /* 0x000fe40000100800 */
[----:B------:R2:W-:Y:S01]  /*d7770*/  STL [R1+0x2ed4], R134 ;  /* 0x002ed48601007387 */ /* 0x0005e20000100800 */
[----:B-1----:R-:W-:Y:S01]  /*d7780*/  MOV R104, R134 ;  /* 0x0000008600687202 */ /* 0x002fe20000000f00 */
[----:B------:R-:W-:-:S05]  /*d7790*/  IMAD.MOV.U32 R105, RZ, RZ, R216 ;  /* 0x000000ffff697224 */ /* 0x000fca00078e00d8 */
[----:B------:R1:W-:Y:S04]  /*d77a0*/  LDGSTS.E [R108+0x3400], [R104.64], P2 ;  /* 0x03400000686c7fae */ /* 0x0003e80009121844 */
[----:B------:R-:W-:Y:S01]  /*d77b0*/  STL [R1+0x2ed8], R220 ;  /* 0x002ed8dc01007387 */ /* 0x000fe20000100800 */
[----:B------:R-:W-:Y:S02]  /*d77c0*/  STL [R1+0x2ed0], R218 ;  /* 0x002ed0da01007387 */ /* 0x000fe40000100800 */
[----:B------:R-:W-:Y:S01]  /*d77d0*/  STL [R1+0x2ec8], R216 ;  /* 0x002ec8d801007387 */ /* 0x000fe20000100800 */
[----:B------:R-:W-:Y:S02]  /*d77e0*/  IADD3 R120, P5, R120, R252, RZ ;  /* 0x000000fc78787210 */ /* 0x000fe40007fbe0ff */
[----:B-1----:R-:W-:Y:S01]  /*d77f0*/  MOV R104, R128 ;  /* 0x0000008000687202 */ /* 0x002fe20000000f00 */
[----:B------:R-:W-:Y:S01]  /*d7800*/  IMAD.MOV.U32 R105, RZ, RZ, R132 ;  /* 0x000000ffff697224 */ /* 0x000fe200078e0084 */
[----:B------:R-:W-:Y:S01]  /*d7810*/  STL [R1+0x2ecc], R128 ;  /* 0x002ecc8001007387 */ /* 0x000fe20000100800 */
[----:B------:R1:W-:Y:S02]  /*d7820*/  STL [R1+0x2ec0], R132 ;  /* 0x002ec08401007387 */ /* 0x0003e40000100800 */
[----:B--2---:R-:W2:Y:S01]  /*d7830*/  LDL.LU R134, [R1+0x2de4] ;  /* 0x002de40001867983 */ /* 0x004ea20000300800 */
[----:B------:R5:W-:Y:S01]  /*d7840*/  LDGSTS.E [R108+0x3600], [R104.64], P2 ;  /* 0x03600000686c7fae */ /* 0x000be20009121844 */
[----:B------:R-:W-:Y:S03]  /*d7850*/  HMMA.1688.F32.TF32 R208, R176, R100, R208 ;  /* 0x00000064b0d0723c */ /* 0x000fe600000810d0 */
[----:B-1----:R-:W2:Y:S01]  /*d7860*/  LDL.LU R132, [R1+0x2ddc] ;  /* 0x002ddc0001847983 */ /* 0x002ea20000300800 */
[----:B------:R-:W-:Y:S02]  /*d7870*/  STL [R1+0x2e64], R120 ;  /* 0x002e647801007387 */ /* 0x000fe40000100800 */
[----:B------:R-:W2:Y:S02]  /*d7880*/  LDL.LU R128, [R1+0x2dd4] ;  /* 0x002dd40001807983 */ /* 0x000ea40000300800 */
[----:B------:R-:W-:Y:S01]  /*d7890*/  IMAD.MOV.U32 R100, RZ, RZ, R120 ;  /* 0x000000ffff647224 */ /* 0x000fe200078e0078 */
[----:B------:R-:W-:-:S02]  /*d78a0*/  SEL R109, R109, RZ, !P0 ;  /* 0x000000ff6d6d7207 */ /* 0x000fc40004000000 */
[----:B------:R-:W-:Y:S02]  /*d78b0*/  SEL R112, R112, RZ, !P0 ;  /* 0x000000ff70707207 */ /* 0x000fe40004000000 */
[----:B------:R-:W-:Y:S02]  /*d78c0*/  ISETP.NE.U32.AND P4, PT, R109, RZ, PT ;  /* 0x000000ff6d00720c */ /* 0x000fe40003f85070 */
[----:B------:R-:W-:Y:S02]  /*d78d0*/  ISETP.NE.U32.AND P3, PT, R112, RZ, PT ;  /* 0x000000ff7000720c */ /* 0x000fe40003f65070 */
[----:B----4-:R-:W-:Y:S02]  /*d78e0*/  IADD3 R129, P2, R129, R252, RZ ;  /* 0x000000fc81817210 */ /* 0x010fe40007f5e0ff */
[----:B---3--:R-:W-:Y:S01]  /*d78f0*/  IADD3.X R135, R135, R0, RZ, P5, !PT ;  /* 0x0000000087877210 */ /* 0x008fe20002ffe4ff */
[-C--:B------:R-:W-:Y:S02]  /*d7900*/  IADD3 R124, P5, R124, R252.reuse, RZ ;  /* 0x000000fc7c7c7210 */ /* 0x080fe40007fbe0ff */
[----:B------:R-:W-:Y:S01]  /*d7910*/  IMAD.X R133, R133, 0x1, R0, P2 ;  /* 0x0000000185857824 */ /* 0x000fe200010e0600 */
[----:B------:R-:W-:Y:S01]  /*d7920*/  STL [R1+0x2e5c], R129 ;  /* 0x002e5c8101007387 */ /* 0x000fe20000100800 */
[----:B------:R1:W-:Y:S01]  /*d7930*/  STL [R1+0x2e58], R135 ;  /* 0x002e588701007387 */ /* 0x0003e20000100800 */
[----:B------:R-:W-:Y:S01]  /*d7940*/  IADD3 R117, P2, R117, R252, RZ ;  /* 0x000000fc75757210 */ /* 0x000fe20007f5e0ff */
[----:B------:R-:W-:Y:S01]  /*d7950*/  STL [R1+0x2e54], R124 ;  /* 0x002e547c01007387 */ /* 0x000fe20000100800 */
[----:B------:R-:W-:Y:S01]  /*d7960*/  IADD3.X R125, R125, R0, RZ, P5, !PT ;  /* 0x000000007d7d7210 */ /* 0x000fe20002ffe4ff */
[----:B------:R3:W-:Y:S01]  /*d7970*/  STL [R1+0x2e50], R133 ;  /* 0x002e508501007387 */ /* 0x0007e20000100800 */
[----:B------:R-:W-:-:S03]  /*d7980*/  MOV R101, R135 ;  /* 0x0000008700657202 */ /* 0x000fc60000000f00 */
[----:B-1----:R-:W4:Y:S01]  /*d7990*/  LDL.LU R135, [R1+0x2dd8] ;  /* 0x002dd80001877983 */ /* 0x002f220000300800 */
[----:B------:R-:W-:Y:S02]  /*d79a0*/  STL [R1+0x2e4c], R117 ;  /* 0x002e4c7501007387 */ /* 0x000fe40000100800 */
[----:B------:R1:W-:Y:S01]  /*d79b0*/  STL [R1+0x2e48], R125 ;  /* 0x002e487d01007387 */ /* 0x0003e20000100800 */
[----:B------:R1:W-:Y:S01]  /*d79c0*/  LDGSTS.E [R108+0x5000], [R100.64], P1 ;  /* 0x05000000646c7fae */ /* 0x0003e20008921844 */
[----:B------:R-:W4:Y:S01]  /*d79d0*/  LDL.LU R120, [R1+0x2dcc] ;  /* 0x002dcc0001787983 */ /* 0x000f220000300800 */
[----:B-1----:R-:W-:Y:S02]  /*d79e0*/  MOV R101, R133 ;  /* 0x0000008500657202 */ /* 0x002fe40000000f00 */
[----:B---3--:R-:W3:Y:S01]  /*d79f0*/  LDL.LU R133, [R1+0x2dd0] ;  /* 0x002dd00001857983 */ /* 0x008ee20000300800 */
[----:B------:R-:W-:Y:S02]  /*d7a00*/  IMAD.MOV.U32 R100, RZ, RZ, R129 ;  /* 0x000000ffff647224 */ /* 0x000fe400078e0081 */
[----:B------:R-:W3:Y:S03]  /*d7a10*/  LDL.LU R129, [R1+0x2dc8] ;  /* 0x002dc80001817983 */ /* 0x000ee60000300800 */
[----:B------:R1:W-:Y:S01]  /*d7a20*/  LDGSTS.E [R108+0x5200], [R100.64], P1 ;  /* 0x05200000646c7fae */ /* 0x0003e20008921844 */
[----:B------:R-:W-:Y:S01]  /*d7a30*/  IMAD.X R121, R121, 0x1, R0, P2 ;  /* 0x0000000179797824 */ /* 0x000fe200010e0600 */
[----:B-1----:R-:W-:-:S02]  /*d7a40*/  MOV R100, R124 ;  /* 0x0000007c00647202 */ /* 0x002fc40000000f00 */
[----:B------:R-:W3:Y:S01]  /*d7a50*/  LDL.LU R124, [R1+0x2dc0] ;  /* 0x002dc000017c7983 */ /* 0x000ee20000300800 */
[----:B------:R-:W-:Y:S02]  /*d7a60*/  IMAD.MOV.U32 R101, RZ, RZ, R125 ;  /* 0x000000ffff657224 */ /* 0x000fe400078e007d */
[----:B------:R-:W3:Y:S02]  /*d7a70*/  LDL.LU R109, [R1+0x2d64] ;  /* 0x002d6400016d7983 */ /* 0x000ee40000300800 */
[----:B------:R1:W-:Y:S01]  /*d7a80*/  STL [R1+0x2e40], R121 ;  /* 0x002e407901007387 */ /* 0x0003e20000100800 */
[----:B------:R-:W3:Y:S04]  /*d7a90*/  LDL.LU R125, [R1+0x2d58] ;  /* 0x002d5800017d7983 */ /* 0x000ee80000300800 */
[----:B------:R1:W-:Y:S02]  /*d7aa0*/  LDGSTS.E [R108+0x5400], [R100.64], P1 ;  /* 0x05400000646c7fae */ /* 0x0003e40008921844 */
[----:B-1----:R-:W-:Y:S01]  /*d7ab0*/  IMAD.MOV.U32 R101, RZ, RZ, R121 ;  /* 0x000000ffff657224 */ /* 0x002fe200078e0079 */
[----:B------:R-:W-:Y:S01]  /*d7ac0*/  MOV R100, R117 ;  /* 0x0000007500647202 */ /* 0x000fe20000000f00 */
[----:B------:R-:W3:Y:S01]  /*d7ad0*/  LDL.LU R121, [R1+0x2d50] ;  /* 0x002d500001797983 */ /* 0x000ee20000300800 */
[----:B------:R-:W3:Y:S02]  /*d7ae0*/  LDL.LU R117, [R1+0x2d5c] ;  /* 0x002d5c0001757983 */ /* 0x000ee40000300800 */
[----:B------:R-:W3:Y:S02]  /*d7af0*/  LDL.LU R113, [R1+0x2d48] ;  /* 0x002d480001717983 */ /* 0x000ee40000300800 */
[----:B------:R-:W3:Y:S01]  /*d7b00*/  LDL.LU R112, [R1+0x2d54] ;  /* 0x002d540001707983 */ /* 0x000ee20000300800 */
[----:B-----5:R-:W5:Y:S01]  /*d7b10*/  LDL.LU R105, [R1+0x2d40] ;  /* 0x002d400001697983 */ /* 0x020f620000300800 */
[----:B------:R-:W5:Y:S03]  /*d7b20*/  LDL.LU R104, [R1+0x2d4c] ;  /* 0x002d4c0001687983 */ /* 0x000f660000300800 */
[----:B------:R1:W-:Y:S01]  /*d7b30*/  LDGSTS.E [R108+0x5600], [R100.64], P1 ;  /* 0x05600000646c7fae */ /* 0x0003e20008921844 */
[----:B------:R-:W-:-:S02]  /*d7b40*/  ISETP.GT.AND P2, PT, R3, 0x16, PT ;  /* 0x000000160300780c */ /* 0x000fc40003f44270 */
[----:B------:R-:W-:Y:S01]  /*d7b50*/  ISETP.GT.AND P5, PT, R3, 0x1a, PT ;  /* 0x0000001a0300780c */ /* 0x000fe20003fa4270 */
[----:B------:R-:W-:Y:S01]  /*d7b60*/  HMMA.1688.F32.TF32 R212, R176, R96, R212 ;  /* 0x00000060b0d4723c */ /* 0x000fe200000810d4 */
[----:B-1----:R-:W-:Y:S02]  /*d7b70*/  SEL R101, RZ, 0x4, !P2 ;  /* 0x00000004ff657807 */ /* 0x002fe40005000000 */
[----:B------:R-:W-:Y:S02]  /*d7b80*/  SEL R100, RZ, 0x4, !P5 ;  /* 0x00000004ff647807 */ /* 0x000fe40006800000 */
[----:B--2---:R-:W-:-:S05]  /*d7b90*/  IADD3 R134, P1, R134, R252, RZ ;  /* 0x000000fc86867210 */ /* 0x004fca0007f3e0ff */
[----:B------:R-:W-:Y:S01]  /*d7ba0*/  IMAD.MOV.U32 R96, RZ, RZ, R134 ;  /* 0x000000ffff607224 */ /* 0x000fe200078e0086 */
[-C--:B------:R-:W-:Y:S02]  /*d7bb0*/  IADD3 R132, P2, R132, R252.reuse, RZ ;  /* 0x000000fc84847210 */ /* 0x080fe40007f5e0ff */
[----:B------:R-:W-:Y:S01]  /*d7bc0*/  IADD3 R128, P5, R128, R252, RZ ;  /* 0x000000fc80807210 */ /* 0x000fe20007fbe0ff */
[----:B------:R-:W-:Y:S02]  /*d7bd0*/  STL [R1+0x2de4], R134 ;  /* 0x002de48601007387 */ /* 0x000fe40000100800 */
[----:B------:R-:W-:Y:S02]  /*d7be0*/  STL [R1+0x2ddc], R132 ;  /* 0x002ddc8401007387 */ /* 0x000fe40000100800 */
[----:B------:R1:W-:Y:S01]  /*d7bf0*/  STL [R1+0x2dd4], R128 ;  /* 0x002dd48001007387 */ /* 0x0003e20000100800 */
[----:B------:R-:W-:Y:S01]  /*d7c00*/  HMMA.1688.F32.TF32 R156, R176, R92, R156 ;  /* 0x0000005cb09c723c */ /* 0x000fe2000008109c */
[----:B------:R-:W-:-:S02]  /*d7c10*/  SEL R100, R100, RZ, !P0 ;  /* 0x000000ff64647207 */ /* 0x000fc40004000000 */
[----:B------:R-:W-:Y:S02]  /*d7c20*/  SEL R101, R101, RZ, !P0 ;  /* 0x000000ff65657207 */ /* 0x000fe40004000000 */
[----:B----4-:R-:W-:-:S04]  /*d7c30*/  IADD3.X R135, R135, R0, RZ, P1, !PT ;  /* 0x0000000087877210 */ /* 0x010fc80000ffe4ff */
[----:B------:R-:W-:-:S05]  /*d7c40*/  MOV R97, R135 ;  /* 0x0000008700617202 */ /* 0x000fca0000000f00 */
[----:B------:R2:W-:Y:S01]  /*d7c50*/  LDGSTS.E [R108+0x7000], [R96.64], P3 ;  /* 0x07000000606c7fae */ /* 0x0005e20009921844 */
[----:B---3--:R-:W-:Y:S01]  /*d7c60*/  IMAD.X R133, R133, 0x1, R0, P2 ;  /* 0x0000000185857824 */ /* 0x008fe200010e0600 */
[----:B------:R-:W-:Y:S02]  /*d7c70*/  IADD3.X R129, R129, R0, RZ, P5, !PT ;  /* 0x0000000081817210 */ /* 0x000fe40002ffe4ff */
[----:B--2---:R-:W-:Y:S01]  /*d7c80*/  MOV R96, R132 ;  /* 0x0000008400607202 */ /* 0x004fe20000000f00 */
[----:B------:R-:W-:Y:S01]  /*d7c90*/  IMAD.MOV.U32 R97, RZ, RZ, R133 ;  /* 0x000000ffff617224 */ /* 0x000fe200078e0085 */
[----:B------:R-:W-:-:S04]  /*d7ca0*/  IADD3 R120, P5, R120, R252, RZ ;  /* 0x000000fc78787210 */ /* 0x000fc80007fbe0ff */
[----:B------:R2:W-:Y:S04]  /*d7cb0*/  LDGSTS.E [R108+0x7200], [R96.64], P3 ;  /* 0x07200000606c7fae */ /* 0x0005e80009921844 */
[----:B------:R-:W-:Y:S01]  /*d7cc0*/  STL [R1+0x2dd8], R135 ;  /* 0x002dd88701007387 */ /* 0x000fe20000100800 */
[----:B------:R-:W-:Y:S01]  /*d7cd0*/  IMAD.X R124, R124, 0x1, R0, P5 ;  /* 0x000000017c7c7824 */ /* 0x000fe200028e0600 */
[----:B--2---:R-:W-:Y:S01]  /*d7ce0*/  MOV R96, R128 ;  /* 0x0000008000607202 */ /* 0x004fe20000000f00 */
[----:B------:R-:W-:-:S05]  /*d7cf0*/  IMAD.MOV.U32 R97, RZ, RZ, R129 ;  /* 0x000000ffff617224 */ /* 0x000fca00078e0081 */
[----:B------:R2:W-:Y:S04]  /*d7d00*/  LDGSTS.E [R108+0x7400], [R96.64], P3 ;  /* 0x07400000606c7fae */ /* 0x0005e80009921844 */
[----:B------:R-:W-:Y:S01]  /*d7d10*/  STL [R1+0x2dd0], R133 ;  /* 0x002dd08501007387 */ /* 0x000fe20000100800 */
[----:B------:R-:W-:Y:S01]  /*d7d20*/  IADD3 R109, P5, R109, R252, RZ ;  /* 0x000000fc6d6d7210 */ /* 0x000fe20007fbe0ff */
[----:B------:R-:W-:Y:S02]  /*d7d30*/  STL [R1+0x2dc8], R129 ;  /* 0x002dc88101007387 */ /* 0x000fe40000100800 */
[----:B------:R-:W-:Y:S01]  /*d7d40*/  STL [R1+0x2dcc], R120 ;  /* 0x002dcc7801007387 */ /* 0x000fe20000100800 */
[----:B--2---:R-:W-:Y:S01]  /*d7d50*/  MOV R96, R120 ;  /* 0x0000007800607202 */ /* 0x004fe20000000f00 */
        /* <DEDUP_REMOVED lines=9> */
[--C-:B------:R-:W-:Y:S02]  /*d7df0*/  IMAD.X R121, R121, 0x1, R0.reuse, P3 ;  /* 0x0000000179797824 */ /* 0x100fe400018e0600 */
[----:B------:R-:W2:Y:S01]  /*d7e00*/  LDL.LU R120, [R1+0x2cd4] ;  /* 0x002cd40001787983 */ /* 0x000ea20000300800 */
[----:B------:R-:W-:Y:S01]  /*d7e10*/  STL [R1+0x2d5c], R117 ;  /* 0x002d5c7501007387 */ /* 0x000fe20000100800 */
[----:B------:R1:W-:Y:S01]  /*d7e20*/  STL [R1+0x2d58], R125 ;  /* 0x002d587d01007387 */ /* 0x0003e20000100800 */
[----:B-----5:R-:W-:Y:S01]  /*d7e30*/  IADD3 R104, P3, R104, R252, RZ ;  /* 0x000000fc68687210 */ /* 0x020fe20007f7e0ff */
[----:B------:R-:W-:Y:S01]  /*d7e40*/  STL [R1+0x2d54], R112 ;  /* 0x002d547001007387 */ /* 0x000fe20000100800 */
[----:B------:R-:W-:Y:S01]  /*d7e50*/  IADD3.X R113, R113, R0, RZ, P5, !PT ;  /* 0x0000000071717210 */ /* 0x000fe20002ffe4ff */
[----:B------:R5:W-:Y:S01]  /*d7e60*/  STL [R1+0x2d50], R121 ;  /* 0x002d507901007387 */ /* 0x000be20000100800 */
[----:B------:R-:W2:Y:S02]  /*d7e70*/  LDL.LU R129, [R1+0x2cd8] ;  /* 0x002cd80001817983 */ /* 0x000ea40000300800 */
[----:B------:R-:W-:Y:S02]  /*d7e80*/  STL [R1+0x2d4c], R104 ;  /* 0x002d4c6801007387 */ /* 0x000fe40000100800 */
[----:B------:R-:W-:Y:S01]  /*d7e90*/  IMAD.MOV.U32 R92, RZ, RZ, R109 ;  /* 0x000000ffff5c7224 */ /* 0x000fe200078e006d */
[----:B------:R-:W-:Y:S01]  /*d7ea0*/  MOV R93, R125 ;  /* 0x0000007d005d7202 */ /* 0x000fe20000000f00 */
[----:B------:R5:W-:Y:S01]  /*d7eb0*/  STL [R1+0x2d48], R113 ;  /* 0x002d487101007387 */ /* 0x000be20000100800 */
[----:B----4-:R-:W4:Y:S02]  /*d7ec0*/  LDL.LU R109, [R1+0x2ccc] ;  /* 0x002ccc00016d7983 */ /* 0x010f240000300800 */
[----:B-1----:R-:W4:Y:S01]  /*d7ed0*/  LDL.LU R125, [R1+0x2cd0] ;  /* 0x002cd000017d7983 */ /* 0x002f220000300800 */
[----:B------:R1:W-:Y:S01]  /*d7ee0*/  LDGSTS.E [R108+0x9000], [R92.64], P4 ;  /* 0x090000005c6c7fae */ /* 0x0003e2000a121844 */
[----:B------:R-:W-:Y:S01]  /*d7ef0*/  IMAD.X R105, R105, 0x1, R0, P3 ;  /* 0x0000000169697824 */ /* 0x000fe200018e0600 */
[----:B-1----:R-:W-:Y:S01]  /*d7f00*/  MOV R93, R121 ;  /* 0x00000079005d7202 */ /* 0x002fe20000000f00 */
[----:B------:R-:W-:Y:S01]  /*d7f10*/  IMAD.MOV.U32 R92, RZ, RZ, R117 ;  /* 0x000000ffff5c7224 */ /* 0x000fe200078e0075 */
[----:B-----5:R-:W5:Y:S04]  /*d7f20*/  LDL.LU R121, [R1+0x2cc8] ;  /* 0x002cc80001797983 */ /* 0x020f680000300800 */
[----:B------:R1:W-:Y:S01]  /*d7f30*/  LDGSTS.E [R108+0x9200], [R92.64], P4 ;  /* 0x092000005c6c7fae */ /* 0x0003e2000a121844 */
[----:B------:R-:W-:Y:S01]  /*d7f40*/  ISETP.NE.U32.AND P2, PT, R100, RZ, PT ;  /* 0x000000ff6400720c */ /* 0x000fe20003f45070 */
[----:B-1----:R-:W-:-:S02]  /*d7f50*/  IMAD.MOV.U32 R93, RZ, RZ, R113 ;  /* 0x000000ffff5d7224 */ /* 0x002fc400078e0071 */
[----:B------:R-:W5:Y:S01]  /*d7f60*/  LDL.LU R113, [R1+0x2cc0] ;  /* 0x002cc00001717983 */ /* 0x000f620000300800 */
[----:B------:R-:W-:Y:S01]  /*d7f70*/  MOV R92, R112 ;  /* 0x00000070005c7202 */ /* 0x000fe20000000f00 */
[----:B------:R-:W5:Y:S02]  /*d7f80*/  LDL.LU R100, [R1+0x2c64] ;  /* 0x002c640001647983 */ /* 0x000f640000300800 */
[----:B------:R1:W-:Y:S01]  /*d7f90*/  STL [R1+0x2d40], R105 ;  /* 0x002d406901007387 */ /* 0x0003e20000100800 */
[----:B------:R-:W5:Y:S04]  /*d7fa0*/  LDL.LU R117, [R1+0x2c58] ;  /* 0x002c580001757983 */ /* 0x000f680000300800 */
[----:B------:R1:W-:Y:S01]  /*d7fb0*/  LDGSTS.E [R108+0x9400], [R92.64], P4 ;  /* 0x094000005c6c7fae */ /* 0x0003e2000a121844 */
[----:B------:R-:W5:Y:S01]  /*d7fc0*/  LDL.LU R112, [R1+0x2c50] ;  /* 0x002c500001707983 */ /* 0x000f620000300800 */
[----:B------:R-:W-:Y:S01]  /*d7fd0*/  ISETP.NE.U32.AND P1, PT, R101, RZ, PT ;  /* 0x000000ff6500720c */ /* 0x000fe20003f25070 */
[----:B-1----:R-:W-:-:S02]  /*d7fe0*/  IMAD.MOV.U32 R93, RZ, RZ, R105 ;  /* 0x000000ffff5d7224 */ /* 0x002fc400078e0069 */
[----:B------:R-:W5:Y:S01]  /*d7ff0*/  LDL.LU R105, [R1+0x2c5c] ;  /* 0x002c5c0001697983 */ /* 0x000f620000300800 */
[----:B------:R-:W-:Y:S02]  /*d8000*/  MOV R92, R104 ;  /* 0x00000068005c7202 */ /* 0x000fe40000000f00 */
[----:B------:R-:W5:Y:S02]  /*d8010*/  LDL.LU R104, [R1+0x2c48] ;  /* 0x002c480001687983 */ /* 0x000f640000300800 */
[----:B------:R-:W5:Y:S01]  /*d8020*/  LDL.LU R101, [R1+0x2c54] ;  /* 0x002c540001657983 */ /* 0x000f620000300800 */
[----:B------:R-:W5:Y:S01]  /*d8030*/  LDL.LU R97, [R1+0x2c40] ;  /* 0x002c400001617983 */ /* 0x000f620000300800 */
[----:B------:R-:W5:Y:S01]  /*d8040*/  LDL.LU R96, [R1+0x2c4c] ;  /* 0x002c4c0001607983 */ /* 0x000f620000300800 */
[C---:B------:R-:W-:Y:S02]  /*d8050*/  ISETP.GT.AND P3, PT, R3.reuse, 0x1e, PT ;  /* 0x0000001e0300780c */ /* 0x040fe40003f64270 */
[----:B------:R1:W-:Y:S01]  /*d8060*/  LDGSTS.E [R108+0x9600], [R92.64], P4 ;  /* 0x096000005c6c7fae */ /* 0x0003e2000a121844 */
[----:B------:R-:W-:Y:S01]  /*d8070*/  ISETP.GT.AND P5, PT, R3, 0x22, PT ;  /* 0x000000220300780c */ /* 0x000fe20003fa4270 */
[----:B------:R-:W-:Y:S01]  /*d8080*/  HMMA.1688.F32.TF32 R152, R176, R88, R152 ;  /* 0x00000058b098723c */ /* 0x000fe20000081098 */
[----:B-1----:R-:W-:-:S02]  /*d8090*/  SEL R93, RZ, 0x4, !P3 ;  /* 0x00000004ff5d7807 */ /* 0x002fc40005800000 */
[----:B------:R-:W-:-:S05]  /*d80a0*/  SEL R92, RZ, 0x4, !P5 ;  /* 0x00000004ff5c7807 */ /* 0x000fca0006800000 */
[----:B------:R-:W-:Y:S01]  /*d80b0*/  HMMA.1688.F32.TF32 R148, R176, R84, R148 ;  /* 0x00000054b094723c */ /* 0x000fe20000081094 */
[----:B------:R-:W-:Y:S02]  /*d80c0*/  SEL R92, R92, RZ, !P0 ;  /* 0x000000ff5c5c7207 */ /* 0x000fe40004000000 */
[----:B------:R-:W-:Y:S02]  /*d80d0*/  SEL R93, R93, RZ, !P0 ;  /* 0x000000ff5d5d7207 */ /* 0x000fe40004000000 */
[----:B---3--:R-:W-:-:S05]  /*d80e0*/  IADD3 R128, P3, R128, R252, RZ ;  /* 0x000000fc80807210 */ /* 0x008fca0007f7e0ff */
[----:B------:R-:W-:Y:S01]  /*d80f0*/  IMAD.MOV.U32 R88, RZ, RZ, R128 ;  /* 0x000000ffff587224 */ /* 0x000fe200078e0080 */
[-C--:B--2---:R-:W-:Y:S02]  /*d8100*/  IADD3 R124, P4, R124, R252.reuse, RZ ;  /* 0x000000fc7c7c7210 */ /* 0x084fe40007f9e0ff */
[----:B------:R-:W-:Y:S02]  /*d8110*/  IADD3 R120, P5, R120, R252, RZ ;  /* 0x000000fc78787210 */ /* 0x000fe40007fbe0ff */
[----:B------:R-:W-:-:S04]  /*d8120*/  IADD3.X R129, R129, R0, RZ, P3, !PT ;  /* 0x0000000081817210 */ /* 0x000fc80001ffe4ff */
[----:B------:R-:W-:Y:S01]  /*d8130*/  MOV R89, R129 ;  /* 0x0000008100597202 */ /* 0x000fe20000000f00 */
[----:B----4-:R-:W-:-:S04]  /*d8140*/  IMAD.X R125, R125, 0x1, R0, P4 ;  /* 0x000000017d7d7824 */ /* 0x010fc800020e0600 */
[----:B------:R1:W-:Y:S02]  /*d8150*/  LDGSTS.E [R108+0xb000], [R88.64], P1 ;  /* 0x0b000000586c7fae */ /* 0x0003e40008921844 */
[----:B-1----:R-:W-:Y:S01]  /*d8160*/  MOV R88, R124 ;  /* 0x0000007c00587202 */ /* 0x002fe20000000f00 */
[----:B------:R-:W-:Y:S01]  /*d8170*/  IMAD.MOV.U32 R89, RZ, RZ, R125 ;  /* 0x000000ffff597224 */ /* 0x000fe200078e007d */
[----:B-----5:R-:W-:Y:S01]  /*d8180*/  IADD3.X R121, R121, R0, RZ, P5, !PT ;  /* 0x0000000079797210 */ /* 0x020fe20002ffe4ff */
[----:B------:R-:W-:-:S03]  /*d8190*/  IADD3 R109, P5, R109, R252, RZ ;  /* 0x000000fc6d6d7210 */ /* 0x000fc60007fbe0ff */
[----:B------:R1:W-:Y:S04]  /*d81a0*/  LDGSTS.E [R108+0xb200], [R88.64], P1 ;  /* 0x0b200000586c7fae */ /* 0x0003e80008921844 */
[----:B------:R-:W-:Y:S01]  /*d81b0*/  STL [R1+0x2ce4], R128 ;  /* 0x002ce48001007387 */ /* 0x000fe20000100800 */
[----:B------:R-:W-:Y:S02]  /*d81c0*/  STL [R1+0x2cdc], R124 ;  /* 0x002cdc7c01007387 */ /* 0x000fe40000100800 */
[----:B------:R2:W-:Y:S01]  /*d81d0*/  STL [R1+0x2cd4], R120 ;  /* 0x002cd47801007387 */ /* 0x0005e20000100800 */
[----:B-1----:R-:W-:Y:S01]  /*d81e0*/  MOV R88, R120 ;  /* 0x0000007800587202 */ /* 0x002fe20000000f00 */
[----:B------:R-:W-:Y:S02]  /*d81f0*/  IMAD.MOV.U32 R89, RZ, RZ, R121 ;  /* 0x000000ffff597224 */ /* 0x000fe400078e0079 */
[----:B------:R-:W-:-:S03]  /*d8200*/  IMAD.X R113, R113, 0x1, R0, P5 ;  /* 0x0000000171717824 */ /* 0x000fc600028e0600 */
[----:B------:R1:W-:Y:S04]  /*d8210*/  LDGSTS.E [R108+0xb400], [R88.64], P1 ;  /* 0x0b400000586c7fae */ /* 0x0003e80008921844 */
[----:B------:R-:W-:Y:S01]  /*d8220*/  STL [R1+0x2cd8], R129 ;  /* 0x002cd88101007387 */ /* 0x000fe20000100800 */
[----:B------:R-:W-:Y:S01]  /*d8230*/  STL [R1+0x2cd0], R125 ;  /* 0x002cd07d01007387 */ /* 0x000fe20000100800 */
[----:B------:R-:W-:Y:S01]  /*d8240*/  IADD3 R100, P5, R100, R252, RZ ;  /* 0x000000fc64647210 */ /* 0x000fe20007fbe0ff */
[----:B------:R-:W-:Y:S01]  /*d8250*/  STL [R1+0x2cc8], R121 ;  /* 0x002cc87901007387 */ /* 0x000fe20000100800 */
[----:B------:R-:W-:Y:S01]  /*d8260*/  STL [R1+0x2ccc], R109 ;  /* 0x002ccc6d01007387 */ /* 0x000fe20000100800 */
[----:B-1----:R-:W-:Y:S01]  /*d8270*/  MOV R88, R109 ;  /* 0x0000006d00587202 */ /* 0x002fe20000000f00 */
[----:B------:R-:W-:-:S02]  /*d8280*/  IMAD.MOV.U32 R89, RZ, RZ, R113 ;  /* 0x000000ffff597224 */ /* 0x000fc400078e0071 */
[----:B------:R1:W-:Y:S01]  /*d8290*/  STL [R1+0x2cc0], R113 ;  /* 0x002cc07101007387 */ /* 0x0003e20000100800 */
[----:B--2---:R-:W2:Y:S03]  /*d82a0*/  LDL.LU R120, [R1+0x2be4] ;  /* 0x002be40001787983 */ /* 0x004ea60000300800 */
[----:B------:R3:W-:Y:S01]  /*d82b0*/  LDGSTS.E [R108+0xb600], [R88.64], P1 ;  /* 0x0b600000586c7fae */ /* 0x0007e20008921844 */
[----:B------:R-:W-:Y:S02]  /*d82c0*/  IADD3 R105, P1, R105, R252, RZ ;  /* 0x000000fc69697210 */ /* 0x000fe40007f3e0ff */
[----:B------:R-:W-:Y:S01]  /*d82d0*/  IADD3.X R117, R117, R0, RZ, P5, !PT ;  /* 0x0000000075757210 */ /* 0x000fe20002ffe4ff */
[----:B------:R-:W-:Y:S01]  /*d82e0*/  IADD3 R101, P5, R101, R252, RZ ;  /* 0x000000fc65657210 */ /* 0x000fe20007fbe0ff */
[----:B-1----:R-:W4:Y:S01]  /*d82f0*/  LDL.LU R113, [R1+0x2bdc] ;  /* 0x002bdc0001717983 */ /* 0x002f220000300800 */
[----:B------:R1:W-:Y:S02]  /*d8300*/  STL [R1+0x2c64], R100 ;  /* 0x002c646401007387 */ /* 0x0003e40000100800 */
[----:B------:R-:W-:-:S02]  /*d8310*/  IMAD.X R112, R112, 0x1, R0, P1 ;  /* 0x0000000170707824 */ /* 0x000fc400008e0600 */
[----:B------:R-:W5:Y:S01]  /*d8320*/  LDL.LU R109, [R1+0x2bd4] ;  /* 0x002bd400016d7983 */ /* 0x000f620000300800 */
[----:B------:R-:W-:Y:S01]  /*d8330*/  STL [R1+0x2c5c], R105 ;  /* 0x002c5c6901007387 */ /* 0x000fe20000100800 */
[----:B------:R1:W-:Y:S01]  /*d8340*/  STL [R1+0x2c58], R117 ;  /* 0x002c587501007387 */ /* 0x0003e20000100800 */
[----:B------:R-:W-:Y:S01]  /*d8350*/  IADD3 R96, P1, R96, R252, RZ ;  /* 0x000000fc60607210 */ /* 0x000fe20007f3e0ff */
[----:B------:R-:W-:Y:S01]  /*d8360*/  STL [R1+0x2c54], R101 ;  /* 0x002c546501007387 */ /* 0x000fe20000100800 */
[----:B------:R-:W-:Y:S01]  /*d8370*/  IADD3.X R104, R104, R0, RZ, P5, !PT ;  /* 0x0000000068687210 */ /* 0x000fe20002ffe4ff */
[----:B------:R3:W-:Y:S01]  /*d8380*/  STL [R1+0x2c50], R112 ;  /* 0x002c507001007387 */ /* 0x0007e20000100800 */
[----:B------:R-:W5:Y:S02]  /*d8390*/  LDL.LU R121, [R1+0x2bd8] ;  /* 0x002bd80001797983 */ /* 0x000f640000300800 */
[----:B------:R-:W-:Y:S02]  /*d83a0*/  STL [R1+0x2c4c], R96 ;  /* 0x002c4c6001007387 */ /* 0x000fe40000100800 */
[----:B------:R-:W-:Y:S01]  /*d83b0*/  IMAD.MOV.U32 R84, RZ, RZ, R100 ;  /* 0x000000ffff547224 */ /* 0x000fe200078e0064 */
[----:B------:R-:W-:Y:S01]  /*d83c0*/  MOV R85, R117 ;  /* 0x0000007500557202 */ /* 0x000fe20000000f00 */
[----:B------:R3:W-:Y:S01]  /*d83d0*/  STL [R1+0x2c48], R104 ;  /* 0x002c486801007387 */ /* 0x0007e20000100800 */
[----:B-1----:R-:W5:Y:S02]  /*d83e0*/  LDL.LU R100, [R1+0x2bcc] ;  /* 0x002bcc0001647983 */ /* 0x002f640000300800 */
[----:B------:R-:W5:Y:S01]  /*d83f0*/  LDL.LU R117, [R1+0x2bd0] ;  /* 0x002bd00001757983 */ /* 0x000f620000300800 */
[----:B------:R1:W-:Y:S01]  /*d8400*/  LDGSTS.E [R108+0xd000], [R84.64], P2 ;  /* 0x0d000000546c7fae */ /* 0x0003e20009121844 */
[----:B------:R-:W-:Y:S01]  /*d8410*/  IMAD.X R97, R97, 0x1, R0, P1 ;  /* 0x0000000161617824 */ /* 0x000fe200008e0600 */
[----:B-1----:R-:W-:Y:S01]  /*d8420*/  MOV R85, R112 ;  /* 0x0000007000557202 */ /* 0x002fe20000000f00 */
[----:B------:R-:W-:Y:S01]  /*d8430*/  IMAD.MOV.U32 R84, RZ, RZ, R105 ;  /* 0x000000ffff547224 */ /* 0x000fe200078e0069 */
[----:B---3--:R-:W3:Y:S04]  /*d8440*/  LDL.LU R112, [R1+0x2bc8] ;  /* 0x002bc80001707983 */ /* 0x008ee80000300800 */
[----:B------:R1:W-:Y:S01]  /*d8450*/  LDGSTS.E [R108+0xd200], [R84.64], P2 ;  /* 0x0d200000546c7fae */ /* 0x0003e20009121844 */
[----:B------:R-:W-:Y:S01]  /*d8460*/  ISETP.NE.U32.AND P4, PT, R92, RZ, PT ;  /* 0x000000ff5c00720c */ /* 0x000fe20003f85070 */
[----:B-1----:R-:W-:-:S02]  /*d8470*/  IMAD.MOV.U32 R85, RZ, RZ, R104 ;  /* 0x000000ffff557224 */ /* 0x002fc400078e0068 */
[----:B------:R-:W3:Y:S01]  /*d8480*/  LDL.LU R104, [R1+0x2bc0] ;  /* 0x002bc00001687983 */ /* 0x000ee20000300800 */
[----:B------:R-:W-:Y:S01]  /*d8490*/  MOV R84, R101 ;  /* 0x0000006500547202 */ /* 0x000fe20000000f00 */
[----:B------:R-:W3:Y:S02]  /*d84a0*/  LDL.LU R92, [R1+0x2b64] ;  /* 0x002b6400015c7983 */ /* 0x000ee40000300800 */
[----:B------:R1:W-:Y:S01]  /*d84b0*/  STL [R1+0x2c40], R97 ;  /* 0x002c406101007387 */ /* 0x0003e20000100800 */
[----:B------:R-:W3:Y:S04]  /*d84c0*/  LDL.LU R105, [R1+0x2b58] ;  /* 0x002b580001697983 */ /* 0x000ee80000300800 */
[----:B------:R1:W-:Y:S01]  /*d84d0*/  LDGSTS.E [R108+0xd400], [R84.64], P2 ;  /* 0x0d400000546c7fae */ /* 0x0003e20009121844 */
[----:B------:R-:W3:Y:S01]  /*d84e0*/  LDL.LU R101, [R1+0x2b50] ;  /* 0x002b500001657983 */ /* 0x000ee20000300800 */
[----:B------:R-:W-:Y:S01]  /*d84f0*/  ISETP.NE.U32.AND P3, PT, R93, RZ, PT ;  /* 0x000000ff5d00720c */ /* 0x000fe20003f65070 */
[----:B-1----:R-:W-:-:S02]  /*d8500*/  IMAD.MOV.U32 R85, RZ, RZ, R97 ;  /* 0x000000ffff557224 */ /* 0x002fc400078e0061 */
[----:B------:R-:W3:Y:S01]  /*d8510*/  LDL.LU R97, [R1+0x2b5c] ;  /* 0x002b5c0001617983 */ /* 0x000ee20000300800 */
[----:B------:R-:W-:Y:S02]  /*d8520*/  MOV R84, R96 ;  /* 0x0000006000547202 */ /* 0x000fe40000000f00 */
[----:B------:R-:W3:Y:S02]  /*d8530*/  LDL.LU R96, [R1+0x2b48] ;  /* 0x002b480001607983 */ /* 0x000ee40000300800 */
[----:B------:R-:W3:Y:S01]  /*d8540*/  LDL.LU R88, [R1+0x2b54] ;  /* 0x002b540001587983 */ /* 0x000ee20000300800 */
[----:B------:R-:W3:Y:S01]  /*d8550*/  LDL.LU R93, [R1+0x2b40] ;  /* 0x002b4000015d7983 */ /* 0x000ee20000300800 */
[----:B------:R-:W3:Y:S01]  /*d8560*/  LDL.LU R89, [R1+0x2b4c] ;  /* 0x002b4c0001597983 */ /* 0x000ee20000300800 */
        /* <DEDUP_REMOVED lines=9> */
[----:B--2---:R-:W-:-:S05]  /*d8600*/  IADD3 R120, P1, R120, R252, RZ ;  /* 0x000000fc78787210 */ /* 0x004fca0007f3e0ff */
[----:B------:R-:W-:Y:S01]  /*d8610*/  IMAD.MOV.U32 R80, RZ, RZ, R120 ;  /* 0x000000ffff507224 */ /* 0x000fe200078e0078 */
[-C--:B----4-:R-:W-:Y:S02]  /*d8620*/  IADD3 R113, P2, R113, R252.reuse, RZ ;  /* 0x000000fc71717210 */ /* 0x090fe40007f5e0ff */
[----:B-----5:R-:W-:Y:S02]  /*d8630*/  IADD3 R109, P5, R109, R252, RZ ;  /* 0x000000fc6d6d7210 */ /* 0x020fe40007fbe0ff */
[----:B------:R-:W-:-:S04]  /*d8640*/  IADD3.X R121, R121, R0, RZ, P1, !PT ;  /* 0x0000000079797210 */ /* 0x000fc80000ffe4ff */
[----:B------:R-:W-:Y:S01]  /*d8650*/  MOV R81, R121 ;  /* 0x0000007900517202 */ /* 0x000fe20000000f00 */
[----:B------:R-:W-:-:S04]  /*d8660*/  IMAD.X R117, R117, 0x1, R0, P2 ;  /* 0x0000000175757824 */ /* 0x000fc800010e0600 */
[----:B------:R1:W-:Y:S02]  /*d8670*/  LDGSTS.E [R108+0xf000], [R80.64], P3 ;  /* 0x0f000000506c7fae */ /* 0x0003e40009921844 */
[----:B-1----:R-:W-:Y:S01]  /*d8680*/  MOV R80, R113 ;  /* 0x0000007100507202 */ /* 0x002fe20000000f00 */
[----:B------:R-:W-:Y:S01]  /*d8690*/  IMAD.MOV.U32 R81, RZ, RZ, R117 ;  /* 0x000000ffff517224 */ /* 0x000fe200078e0075 */
[----:B---3--:R-:W-:Y:S01]  /*d86a0*/  IADD3.X R112, R112, R0, RZ, P5, !PT ;  /* 0x0000000070707210 */ /* 0x008fe20002ffe4ff */
        /* <DEDUP_REMOVED lines=44> */
[----:B------:R1:W-:Y:S02]  /*d8970*/  LDGSTS.E [R108+0x11200], [R76.64], P4 ;  /* 0x112000004c6c7fae */ /* 0x0003e4000a121844 */
[----:B-1----:R-:W-:-:S02]  /*d8980*/  IMAD.MOV.U32 R77, RZ, RZ, R96 ;  /* 0x000000ffff4d7224 */ /* 0x002fc400078e0060 */
[----:B------:R-:W3:Y:S01]  /*d8990*/  LDL.LU R96, [R1+0x2ac0] ;  /* 0x002ac00001607983 */ /* 0x000ee20000300800 */
[----:B------:R-:W-:Y:S02]  /*d89a0*/  MOV R76, R88 ;  /* 0x00000058004c7202 */ /* 0x000fe40000000f00 */
[----:B------:R-:W3:Y:S02]  /*d89b0*/  LDL.LU R88, [R1+0x2a64] ;  /* 0x002a640001587983 */ /* 0x000ee40000300800 */
[----:B------:R1:W-:Y:S01]  /*d89c0*/  STL [R1+0x2b40], R93 ;  /* 0x002b405d01007387 */ /* 0x0003e20000100800 */
[----:B------:R-:W3:Y:S04]  /*d89d0*/  LDL.LU R97, [R1+0x2a58] ;  /* 0x002a580001617983 */ /* 0x000ee80000300800 */
[----:B------:R1:W-:Y:S01]  /*d89e0*/  LDGSTS.E [R108+0x11400], [R76.64], P4 ;  /* 0x114000004c6c7fae */ /* 0x0003e2000a121844 */
[----:B------:R-:W-:-:S02]  /*d89f0*/  ISETP.NE.U32.AND P1, PT, R85, RZ, PT ;  /* 0x000000ff5500720c */ /* 0x000fc40003f25070 */
[----:B------:R-:W-:Y:S01]  /*d8a00*/  ISETP.NE.U32.AND P2, PT, R84, RZ, PT ;  /* 0x000000ff5400720c */ /* 0x000fe20003f45070 */
[----:B-1----:R-:W-:Y:S01]  /*d8a10*/  IMAD.MOV.U32 R77, RZ, RZ, R93 ;  /* 0x000000ffff4d7224 */ /* 0x002fe200078e005d */
[----:B------:R-:W-:Y:S01]  /*d8a20*/  MOV R76, R89 ;  /* 0x00000059004c7202 */ /* 0x000fe20000000f00 */
[----:B------:R-:W3:Y:S01]  /*d8a30*/  LDL.LU R93, [R1+0x2a50] ;  /* 0x002a5000015d7983 */ /* 0x000ee20000300800 */
[----:B------:R-:W3:Y:S02]  /*d8a40*/  LDL.LU R89, [R1+0x2a5c] ;  /* 0x002a5c0001597983 */ /* 0x000ee40000300800 */
[----:B------:R-:W3:Y:S02]  /*d8a50*/  LDL.LU R85, [R1+0x2a48] ;  /* 0x002a480001557983 */ /* 0x000ee40000300800 */
[----:B------:R-:W3:Y:S01]  /*d8a60*/  LDL.LU R84, [R1+0x2a54] ;  /* 0x002a540001547983 */ /* 0x000ee20000300800 */
[----:B------:R-:W3:Y:S01]  /*d8a70*/  LDL.LU R81, [R1+0x2a40] ;  /* 0x002a400001517983 */ /* 0x000ee20000300800 */
[----:B------:R-:W3:Y:S01]  /*d8a80*/  LDL.LU R80, [R1+0x2a4c] ;  /* 0x002a4c0001507983 */ /* 0x000ee20000300800 */
[----:B------:R-:W-:-:S02]  /*d8a90*/  ISETP.GT.AND P3, PT, R3, 0x2e, PT ;  /* 0x0000002e0300780c */ /* 0x000fc40003f64270 */
[----:B------:R1:W-:Y:S01]  /*d8aa0*/  LDGSTS.E [R108+0x11600], [R76.64], P4 ;  /* 0x116000004c6c7fae */ /* 0x0003e2000a121844 */
[----:B------:R-:W-:Y:S01]  /*d8ab0*/  ISETP.GT.AND P5, PT, R3, 0x32, PT ;  /* 0x000000320300780c */ /* 0x000fe20003fa4270 */
[----:B------:R-:W-:Y:S01]  /*d8ac0*/  HMMA.1688.F32.TF32 R136, R176, R72, R136 ;  /* 0x00000048b088723c */ /* 0x000fe20000081088 */
[----:B-1----:R-:W-:Y:S02]  /*d8ad0*/  SEL R77, RZ, 0x4, !P3 ;  /* 0x00000004ff4d7807 */ /* 0x002fe40005800000 */
        /* <DEDUP_REMOVED lines=42> */
[----:B------:R-:W-:Y:S01]  /*d8d80*/  IADD3 R80, P1, R80, R252, RZ ;  /* 0x000000fc50507210 */ /* 0x000fe20007f3e0ff */
[----:B------:R3:W-:Y:S01]  /*d8d90*/  STL [R1+0x2a58], R97 ;  /* 0x002a586101007387 */ /* 0x0007e20000100800 */
[----:B------:R-:W-:Y:S01]  /*d8da0*/  IADD3.X R85, R85, R0, RZ, P5, !PT ;  /* 0x0000000055557210 */ /* 0x000fe20002ffe4ff */
[----:B------:R-:W-:Y:S01]  /*d8db0*/  STL [R1+0x2a54], R84 ;  /* 0x002a545401007387 */ /* 0x000fe20000100800 */
[----:B------:R3:W-:Y:S02]  /*d8dc0*/  STL [R1+0x2a50], R93 ;  /* 0x002a505d01007387 */ /* 0x0007e40000100800 */
[----:B------:R-:W5:Y:S02]  /*d8dd0*/  LDL.LU R101, [R1+0x29d8] ;  /* 0x0029d80001657983 */ /* 0x000f640000300800 */
[----:B------:R-:W-:Y:S02]  /*d8de0*/  STL [R1+0x2a4c], R80 ;  /* 0x002a4c5001007387 */ /* 0x000fe40000100800 */
[----:B------:R-:W-:Y:S01]  /*d8df0*/  IMAD.MOV.U32 R68, RZ, RZ, R88 ;  /* 0x000000ffff447224 */ /* 0x000fe200078e0058 */
[----:B------:R3:W-:Y:S01]  /*d8e00*/  STL [R1+0x2a48], R85 ;  /* 0x002a485501007387 */ /* 0x0007e20000100800 */
[----:B------:R-:W-:Y:S01]  /*d8e10*/  MOV R69, R97 ;  /* 0x0000006100457202 */ /* 0x000fe20000000f00 */
[----:B-1----:R-:W5:Y:S02]  /*d8e20*/  LDL.LU R88, [R1+0x29cc] ;  /* 0x0029cc0001587983 */ /* 0x002f640000300800 */
[----:B---3--:R-:W3:Y:S02]  /*d8e30*/  LDL.LU R97, [R1+0x29d0] ;  /* 0x0029d00001617983 */ /* 0x008ee40000300800 */
[----:B------:R1:W-:Y:S01]  /*d8e40*/  LDGSTS.E [R108+0x15000], [R68.64], P2 ;  /* 0x15000000446c7fae */ /* 0x0003e20009121844 */
[----:B------:R-:W-:Y:S01]  /*d8e50*/  IMAD.X R81, R81, 0x1, R0, P1 ;  /* 0x0000000151517824 */ /* 0x000fe200008e0600 */
[----:B-1----:R-:W-:-:S02]  /*d8e60*/  MOV R69, R93 ;  /* 0x0000005d00457202 */ /* 0x002fc40000000f00 */
[----:B------:R-:W3:Y:S01]  /*d8e70*/  LDL.LU R93, [R1+0x29c8] ;  /* 0x0029c800015d7983 */ /* 0x000ee20000300800 */
[----:B------:R-:W-:Y:S02]  /*d8e80*/  IMAD.MOV.U32 R68, RZ, RZ, R89 ;  /* 0x000000ffff447224 */ /* 0x000fe400078e0059 */
[----:B------:R-:W3:Y:S03]  /*d8e90*/  LDL.LU R89, [R1+0x29c0] ;  /* 0x0029c00001597983 */ /* 0x000ee60000300800 */
[----:B------:R1:W-:Y:S01]  /*d8ea0*/  LDGSTS.E [R108+0x15200], [R68.64], P2 ;  /* 0x15200000446c7fae */ /* 0x0003e20009121844 */
[----:B------:R-:W-:Y:S02]  /*d8eb0*/  ISETP.NE.U32.AND P3, PT, R77, RZ, PT ;  /* 0x000000ff4d00720c */ /* 0x000fe40003f65070 */
[----:B-1----:R-:W-:Y:S01]  /*d8ec0*/  MOV R68, R84 ;  /* 0x0000005400447202 */ /* 0x002fe20000000f00 */
[----:B------:R-:W-:Y:S01]  /*d8ed0*/  IMAD.MOV.U32 R69, RZ, RZ, R85 ;  /* 0x000000ffff457224 */ /* 0x000fe200078e0055 */
[----:B------:R-:W3:Y:S01]  /*d8ee0*/  LDL.LU R84, [R1+0x2964] ;  /* 0x0029640001547983 */ /* 0x000ee20000300800 */
[----:B------:R1:W-:Y:S02]  /*d8ef0*/  STL [R1+0x2a40], R81 ;  /* 0x002a405101007387 */ /* 0x0003e40000100800 */
[----:B------:R-:W3:Y:S01]  /*d8f00*/  LDL.LU R85, [R1+0x2958] ;  /* 0x0029580001557983 */ /* 0x000ee20000300800 */
[----:B------:R1:W-:Y:S01]  /*d8f10*/  LDGSTS.E [R108+0x15400], [R68.64], P2 ;  /* 0x15400000446c7fae */ /* 0x0003e20009121844 */
        /* <DEDUP_REMOVED lines=10> */
[----:B------:R-:W-:Y:S01]  /*d8fc0*/  ISETP.GT.AND P5, PT, R3, 0x3a, PT ;  /* 0x0000003a0300780c */ /* 0x000fe20003fa4270 */
[----:B------:R1:W-:Y:S02]  /*d8fd0*/  LDGSTS.E [R108+0x15600], [R68.64], P2 ;  /* 0x15600000446c7fae */ /* 0x0003e40009121844 */
[----:B-1----:R-:W-:Y:S02]  /*d8fe0*/  SEL R69, RZ, 0x4, !P1 ;  /* 0x00000004ff457807 */ /* 0x002fe40004800000 */
[----:B------:R-:W-:Y:S02]  /*d8ff0*/  SEL R68, RZ, 0x4, !P5 ;  /* 0x00000004ff447807 */ /* 0x000fe40006800000 */
[----:B------:R-:W-:Y:S02]  /*d9000*/  SEL R69, R69, RZ, !P0 ;  /* 0x000000ff45457207 */ /* 0x000fe40004000000 */
[----:B------:R-:W-:Y:S02]  /*d9010*/  SEL R68, R68, RZ, !P0 ;  /* 0x000000ff44447207 */ /* 0x000fe40004000000 */
[----:B--2---:R-:W-:-:S02]  /*d9020*/  IADD3 R100, P1, R100, R252, RZ ;  /* 0x000000fc64647210 */ /* 0x004fc40007f3e0ff */
[-C--:B----4-:R-:W-:Y:S02]  /*d9030*/  IADD3 R96, P2, R96, R252.reuse, RZ ;  /* 0x000000fc60607210 */ /* 0x090fe40007f5e0ff */
[----:B-----5:R-:W-:Y:S02]  /*d9040*/  IADD3 R92, P5, R92, R252, RZ ;  /* 0x000000fc5c5c7210 */ /* 0x020fe40007fbe0ff */
[----:B------:R-:W-:Y:S01]  /*d9050*/  IADD3.X R101, R101, R0, RZ, P1, !PT ;  /* 0x0000000065657210 */ /* 0x000fe20000ffe4ff */
[----:B------:R-:W-:-:S03]  /*d9060*/  ISETP.NE.U32.AND P1, PT, R69, RZ, PT ;  /* 0x000000ff4500720c */ /* 0x000fc60003f25070 */
[----:B------:R-:W-:Y:S01]  /*d9070*/  MOV R69, R101 ;  /* 0x0000006500457202 */ /* 0x000fe20000000f00 */
[----:B---3--:R-:W-:Y:S01]  /*d9080*/  IMAD.X R97, R97, 0x1, R0, P2 ;  /* 0x0000000161617824 */ /* 0x008fe200010e0600 */
[----:B------:R-:W-:Y:S01]  /*d9090*/  ISETP.NE.U32.AND P2, PT, R68, RZ, PT ;  /* 0x000000ff4400720c */ /* 0x000fe20003f45070 */
[----:B------:R-:W-:-:S05]  /*d90a0*/  IMAD.MOV.U32 R68, RZ, RZ, R100 ;  /* 0x000000ffff447224 */ /* 0x000fca00078e0064 */
[----:B------:R1:W-:Y:S01]  /*d90b0*/  LDGSTS.E [R108+0x17000], [R68.64], P3 ;  /* 0x17000000446c7fae */ /* 0x0003e20009921844 */
[----:B------:R-:W-:Y:S02]  /*d90c0*/  IADD3.X R93, R93, R0, RZ, P5, !PT ;  /* 0x000000005d5d7210 */ /* 0x000fe40002ffe4ff */
[----:B-1----:R-:W-:Y:S01]  /*d90d0*/  MOV R68, R96 ;  /* 0x0000006000447202 */ /* 0x002fe20000000f00 */
[----:B------:R-:W-:Y:S01]  /*d90e0*/  IMAD.MOV.U32 R69, RZ, RZ, R97 ;  /* 0x000000ffff457224 */ /* 0x000fe200078e0061 */
[----:B------:R-:W-:-:S04]  /*d90f0*/  IADD3 R88, P5, R88, R252, RZ ;  /* 0x000000fc58587210 */ /* 0x000fc80007fbe0ff */
[----:B------:R1:W-:Y:S01]  /*d9100*/  LDGSTS.E [R108+0x17200], [R68.64], P3 ;  /* 0x17200000446c7fae */ /* 0x0003e20009921844 */
[----:B------:R-:W-:-:S03]  /*d9110*/  IMAD.X R89, R89, 0x1, R0, P5 ;  /* 0x0000000159597824 */ /* 0x000fc600028e0600 */
[----:B------:R2:W-:Y:S01]  /*d9120*/  STL [R1+0x29e4], R100 ;  /* 0x0029e46401007387 */ /* 0x0005e20000100800 */
[----:B------:R3:W-:Y:S01]  /*d9130*/  STL [R1+0x29dc], R96 ;  /* 0x0029dc6001007387 */ /* 0x0007e20000100800 */
[----:B-1----:R-:W-:Y:S01]  /*d9140*/  MOV R68, R92 ;  /* 0x0000005c00447202 */ /* 0x002fe20000000f00 */
[----:B------:R-:W-:Y:S01]  /*d9150*/  IMAD.MOV.U32 R69, RZ, RZ, R93 ;  /* 0x000000ffff457224 */ /* 0x000fe200078e005d */
[----:B------:R1:W-:Y:S04]  /*d9160*/  STL [R1+0x29d4], R92 ;  /* 0x0029d45c01007387 */ /* 0x0003e80000100800 */
[----:B------:R4:W-:Y:S01]  /*d9170*/  LDGSTS.E [R108+0x17400], [R68.64], P3 ;  /* 0x17400000446c7fae */ /* 0x0009e20009921844 */
[----:B------:R5:W-:Y:S02]  /*d9180*/  STL [R1+0x29d8], R101 ;  /* 0x0029d86501007387 */ /* 0x000be40000100800 */
[----:B------:R-:W-:Y:S01]  /*d9190*/  STL [R1+0x29d0], R97 ;  /* 0x0029d06101007387 */ /* 0x000fe20000100800 */
[----:B------:R-:W-:Y:S01]  /*d91a0*/  IADD3 R84, P5, R84, R252, RZ ;  /* 0x000000fc54547210 */ /* 0x000fe20007fbe0ff */
[----:B------:R-:W-:Y:S01]  /*d91b0*/  STL [R1+0x29c8], R93 ;  /* 0x0029c85d01007387 */ /* 0x000fe20000100800 */
[----:B------:R1:W-:Y:S01]  /*d91c0*/  STL [R1+0x29cc], R88 ;  /* 0x0029cc5801007387 */ /* 0x0003e20000100800 */
[----:B----4-:R-:W-:Y:S01]  /*d91d0*/  MOV R68, R88 ;  /* 0x0000005800447202 */ /* 0x010fe20000000f00 */
[----:B------:R-:W-:Y:S01]  /*d91e0*/  IMAD.MOV.U32 R69, RZ, RZ, R89 ;  /* 0x000000ffff457224 */ /* 0x000fe200078e0059 */
[----:B------:R4:W-:Y:S01]  /*d91f0*/  STL [R1+0x29c0], R89 ;  /* 0x0029c05901007387 */ /* 0x0009e20000100800 */
[----:B--2---:R-:W2:Y:S01]  /*d9200*/  LDL.LU R100, [R1+0x2924] ;  /* 0x0029240001647983 */ /* 0x004ea20000300800 */
[----:B------:R-:W-:Y:S01]  /*d9210*/  IADD3.X R85, R85, R0, RZ, P5, !PT ;  /* 0x0000000055557210 */ /* 0x000fe20002ffe4ff */
[----:B---3--:R-:W3:Y:S01]  /*d9220*/  LDL.LU R96, [R1+0x28dc] ;  /* 0x0028dc0001607983 */ /* 0x008ee20000300800 */
[----:B------:R4:W-:Y:S01]  /*d9230*/  LDGSTS.E [R108+0x17600], [R68.64], P3 ;  /* 0x17600000446c7fae */ /* 0x0009e20009921844 */
[----:B------:R-:W-:-:S02]  /*d9240*/  IADD3 R80, P3, R80, R252, RZ ;  /* 0x000000fc50507210 */ /* 0x000fc40007f7e0ff */
[-C--:B------:R-:W-:Y:S01]  /*d9250*/  IADD3 R76, P5, R76, R252.reuse, RZ ;  /* 0x000000fc4c4c7210 */ /* 0x080fe20007fbe0ff */
[----:B------:R4:W-:Y:S01]  /*d9260*/  STL [R1+0x2964], R84 ;  /* 0x0029645401007387 */ /* 0x0009e20000100800 */
[----:B-1----:R-:W3:Y:S02]  /*d9270*/  LDL.LU R92, [R1+0x28d4] ;  /* 0x0028d400015c7983 */ /* 0x002ee40000300800 */
[----:B------:R-:W-:Y:S01]  /*d9280*/  IMAD.X R81, R81, 0x1, R0, P3 ;  /* 0x0000000151517824 */ /* 0x000fe200018e0600 */
[----:B------:R-:W-:Y:S01]  /*d9290*/  STL [R1+0x295c], R80 ;  /* 0x00295c5001007387 */ /* 0x000fe20000100800 */
[----:B------:R-:W-:Y:S01]  /*d92a0*/  IADD3 R72, P3, R72, R252, RZ ;  /* 0x000000fc48487210 */ /* 0x000fe20007f7e0ff */
[----:B------:R1:W-:Y:S01]  /*d92b0*/  STL [R1+0x2958], R85 ;  /* 0x0029585501007387 */ /* 0x0003e20000100800 */
[----:B------:R-:W-:Y:S01]  /*d92c0*/  IADD3.X R77, R77, R0, RZ, P5, !PT ;  /* 0x000000004d4d7210 */ /* 0x000fe20002ffe4ff */
[----:B------:R-:W-:Y:S01]  /*d92d0*/  STL [R1+0x2954], R76 ;  /* 0x0029544c01007387 */ /* 0x000fe20000100800 */
[----:B------:R1:W-:Y:S02]  /*d92e0*/  STL [R1+0x2950], R81 ;  /* 0x0029505101007387 */ /* 0x0003e40000100800 */
[----:B-----5:R-:W5:Y:S02]  /*d92f0*/  LDL.LU R101, [R1+0x28d8] ;  /* 0x0028d80001657983 */ /* 0x020f640000300800 */
[----:B------:R-:W-:Y:S01]  /*d9300*/  STL [R1+0x294c], R72 ;  /* 0x00294c4801007387 */ /* 0x000fe20000100800 */
[----:B------:R1:W-:Y:S01]  /*d9310*/  STL [R1+0x2948], R77 ;  /* 0x0029484d01007387 */ /* 0x0003e20000100800 */
[----:B------:R-:W5:Y:S02]  /*d9320*/  LDL.LU R88, [R1+0x28cc] ;  /* 0x0028cc0001587983 */ /* 0x000f640000300800 */
[----:B------:R-:W5:Y:S02]  /*d9330*/  LDL.LU R97, [R1+0x28d0] ;  /* 0x0028d00001617983 */ /* 0x000f640000300800 */
[----:B------:R-:W5:Y:S02]  /*d9340*/  LDL.LU R93, [R1+0x28c8] ;  /* 0x0028c800015d7983 */ /* 0x000f640000300800 */
[----:B----4-:R-:W-:Y:S01]  /*d9350*/  IMAD.MOV.U32 R68, RZ, RZ, R84 ;  /* 0x000000ffff447224 */ /* 0x010fe200078e0054 */
[----:B------:R-:W-:Y:S01]  /*d9360*/  MOV R69, R85 ;  /* 0x0000005500457202 */ /* 0x000fe20000000f00 */
[----:B------:R-:W4:Y:S01]  /*d9370*/  LDL.LU R89, [R1+0x28c0] ;  /* 0x0028c00001597983 */ /* 0x000f220000300800 */
[----:B------:R-:W-:-:S02]  /*d9380*/  IMAD.X R73, R73, 0x1, R0, P3 ;  /* 0x0000000149497824 */ /* 0x000fc400018e0600 */
[----:B------:R-:W4:Y:S01]  /*d9390*/  LDL.LU R84, [R1+0x28a4] ;  /* 0x0028a40001547983 */ /* 0x000f220000300800 */
[----:B------:R1:W-:Y:S04]  /*d93a0*/  LDGSTS.E [R108+0x19000], [R68.64], P4 ;  /* 0x19000000446c7fae */ /* 0x0003e8000a121844 */
[----:B------:R1:W-:Y:S02]  /*d93b0*/  STL [R1+0x2940], R73 ;  /* 0x0029404901007387 */ /* 0x0003e40000100800 */
[----:B-1----:R-:W4:Y:S02]  /*d93c0*/  LDL.LU R85, [R1+0x2858] ;  /* 0x0028580001557983 */ /* 0x002f240000300800 */
[----:B------:R-:W-:Y:S01]  /*d93d0*/  IMAD.MOV.U32 R68, RZ, RZ, R80 ;  /* 0x000000ffff447224 */ /* 0x000fe200078e0050 */
[----:B------:R-:W-:-:S02]  /*d93e0*/  MOV R69, R81 ;  /* 0x0000005100457202 */ /* 0x000fc40000000f00 */
[----:B------:R-:W4:Y:S04]  /*d93f0*/  LDL.LU R81, [R1+0x2850] ;  /* 0x0028500001517983 */ /* 0x000f280000300800 */
[----:B------:R1:W-:Y:S01]  /*d9400*/  LDGSTS.E [R108+0x19200], [R68.64], P4 ;  /* 0x19200000446c7fae */ /* 0x0003e2000a121844 */
[----:B------:R-:W4:Y:S01]  /*d9410*/  LDL.LU R80, [R1+0x285c] ;  /* 0x00285c0001507983 */ /* 0x000f220000300800 */
[----:B-1----:R-:W-:Y:S01]  /*d9420*/  MOV R68, R76 ;  /* 0x0000004c00447202 */ /* 0x002fe20000000f00 */
[----:B------:R-:W-:Y:S02]  /*d9430*/  IMAD.MOV.U32 R69, RZ, RZ, R77 ;  /* 0x000000ffff457224 */ /* 0x000fe400078e004d */
[----:B------:R-:W4:Y:S04]  /*d9440*/  LDL.LU R77, [R1+0x2848] ;  /* 0x00284800014d7983 */ /* 0x000f280000300800 */
[----:B------:R1:W-:Y:S01]  /*d9450*/  LDGSTS.E [R108+0x19400], [R68.64], P4 ;  /* 0x19400000446c7fae */ /* 0x0003e2000a121844 */
[----:B------:R-:W4:Y:S02]  /*d9460*/  LDL.LU R76, [R1+0x2854] ;  /* 0x00285400014c7983 */ /* 0x000f240000300800 */
[----:B-1----:R-:W-:Y:S01]  /*d9470*/  IMAD.MOV.U32 R69, RZ, RZ, R73 ;  /* 0x000000ffff457224 */ /* 0x002fe200078e0049 */
[----:B------:R-:W-:Y:S01]  /*d9480*/  MOV R68, R72 ;  /* 0x0000004800447202 */ /* 0x000fe20000000f00 */
[----:B------:R-:W4:Y:S01]  /*d9490*/  LDL.LU R73, [R1+0x2840] ;  /* 0x0028400001497983 */ /* 0x000f220000300800 */
[----:B------:R-:W4:Y:S01]  /*d94a0*/  LDL.LU R72, [R1+0x284c] ;  /* 0x00284c0001487983 */ /* 0x000f220000300800 */
        /* <DEDUP_REMOVED lines=8> */
[-C--:B---3--:R-:W-:Y:S02]  /*d9530*/  IADD3 R96, P4, R96, R252.reuse, RZ ;  /* 0x000000fc60607210 */ /* 0x088fe40007f9e0ff */
[----:B------:R-:W-:Y:S02]  /*d9540*/  IADD3 R92, P5, R92, R252, RZ ;  /* 0x000000fc5c5c7210 */ /* 0x000fe40007fbe0ff */
[----:B-----5:R-:W-:Y:S01]  /*d9550*/  IADD3.X R101, R101, R0, RZ, P3, !PT ;  /* 0x0000000065657210 */ /* 0x020fe20001ffe4ff */
[----:B------:R-:W-:Y:S02]  /*d9560*/  ISETP.NE.U32.AND P3, PT, R69, RZ, PT ;  /* 0x000000ff4500720c */ /* 0x000fe40003f65070 */
[----:B------:R-:W-:Y:S01]  /*d9570*/  IMAD.X R97, R97, 0x1, R0, P4 ;  /* 0x0000000161617824 */ /* 0x000fe200020e0600 */
[----:B------:R-:W-:Y:S01]  /*d9580*/  ISETP.NE.U32.AND P4, PT, R68, RZ, PT ;  /* 0x000000ff4400720c */ /* 0x000fe20003f85070 */
[----:B------:R-:W-:Y:S01]  /*d9590*/  IMAD.MOV.U32 R68, RZ, RZ, R100 ;  /* 0x000000ffff447224 */ /* 0x000fe200078e0064 */
[----:B------:R-:W-:-:S02]  /*d95a0*/  MOV R69, R101 ;  /* 0x0000006500457202 */ /* 0x000fc40000000f00 */
[----:B------:R-:W-:-:S03]  /*d95b0*/  IADD3.X R93, R93, R0, RZ, P5, !PT ;  /* 0x000000005d5d7210 */ /* 0x000fc60002ffe4ff */
[----:B------:R1:W-:Y:S01]  /*d95c0*/  LDGSTS.E [R108+0x1b000], [R68.64], P1 ;  /* 0x1b000000446c7fae */ /* 0x0003e20008921844 */
[----:B------:R-:W-:Y:S02]  /*d95d0*/  IADD3 R88, P5, R88, R252, RZ ;  /* 0x000000fc58587210 */ /* 0x000fe40007fbe0ff */
[----:B-1----:R-:W-:Y:S01]  /*d95e0*/  MOV R68, R96 ;  /* 0x0000006000447202 */ /* 0x002fe20000000f00 */
[----:B------:R-:W-:Y:S02]  /*d95f0*/  IMAD.MOV.U32 R69, RZ, RZ, R97 ;  /* 0x000000ffff457224 */ /* 0x000fe400078e0061 */
[----:B----4-:R-:W-:-:S03]  /*d9600*/  IMAD.X R89, R89, 0x1, R0, P5 ;  /* 0x0000000159597824 */ /* 0x010fc600028e0600 */
[----:B------:R1:W-:Y:S04]  /*d9610*/  LDGSTS.E [R108+0x1b200], [R68.64], P1 ;  /* 0x1b200000446c7fae */ /* 0x0003e80008921844 */
[----:B------:R2:W-:Y:S01]  /*d9620*/  STL [R1+0x2924], R100 ;  /* 0x0029246401007387 */ /* 0x0005e20000100800 */
[----:B------:R3:W-:Y:S02]  /*d9630*/  STL [R1+0x28dc], R96 ;  /* 0x0028dc6001007387 */ /* 0x0007e40000100800 */
[----:B------:R4:W-:Y:S01]  /*d9640*/  STL [R1+0x28d4], R92 ;  /* 0x0028d45c01007387 */ /* 0x0009e20000100800 */
[----:B-1----:R-:W-:Y:S01]  /*d9650*/  MOV R68, R92 ;  /* 0x0000005c00447202 */ /* 0x002fe20000000f00 */
[----:B------:R-:W-:-:S05]  /*d9660*/  IMAD.MOV.U32 R69, RZ, RZ, R93 ;  /* 0x000000ffff457224 */ /* 0x000fca00078e005d */
[----:B------:R1:W-:Y:S04]  /*d9670*/  LDGSTS.E [R108+0x1b400], [R68.64], P1 ;  /* 0x1b400000446c7fae */ /* 0x0003e80008921844 */
[----:B------:R5:W-:Y:S01]  /*d9680*/  STL [R1+0x28d8], R101 ;  /* 0x0028d86501007387 */ /* 0x000be20000100800 */
[----:B------:R-:W-:Y:S01]  /*d9690*/  STL [R1+0x28d0], R97 ;  /* 0x0028d06101007387 */ /* 0x000fe20000100800 */
[----:B------:R-:W-:Y:S01]  /*d96a0*/  IADD3 R84, P5, R84, R252, RZ ;  /* 0x000000fc54547210 */ /* 0x000fe20007fbe0ff */
[----:B------:R-:W-:Y:S01]  /*d96b0*/  STL [R1+0x28c8], R93 ;  /* 0x0028c85d01007387 */ /* 0x000fe20000100800 */
[----:B------:R2:W-:Y:S01]  /*d96c0*/  STL [R1+0x28cc], R88 ;  /* 0x0028cc5801007387 */ /* 0x0005e20000100800 */
[----:B-1----:R-:W-:Y:S01]  /*d96d0*/  MOV R68, R88 ;  /* 0x0000005800447202 */ /* 0x002fe20000000f00 */
[----:B------:R-:W-:-:S02]  /*d96e0*/  IMAD.MOV.U32 R69, RZ, RZ, R89 ;  /* 0x000000ffff457224 */ /* 0x000fc400078e0059 */
[----:B------:R1:W-:Y:S01]  /*d96f0*/  STL [R1+0x28c0], R89 ;  /* 0x0028c05901007387 */ /* 0x0003e20000100800 */
[----:B--2---:R-:W2:Y:S01]  /*d9700*/  LDL.LU R100, [R1+0x2824] ;  /* 0x0028240001647983 */ /* 0x004ea20000300800 */
[----:B------:R-:W-:Y:S01]  /*d9710*/  IADD3.X R85, R85, R0, RZ, P5, !PT ;  /* 0x0000000055557210 */ /* 0x000fe20002ffe4ff */
[----:B---3--:R-:W3:Y:S01]  /*d9720*/  LDL.LU R96, [R1+0x27dc] ;  /* 0x0027dc0001607983 */ /* 0x008ee20000300800 */
[----:B------:R1:W-:Y:S01]  /*d9730*/  LDGSTS.E [R108+0x1b600], [R68.64], P1 ;  /* 0x1b600000446c7fae */ /* 0x0003e20008921844 */
[-C--:B------:R-:W-:Y:S02]  /*d9740*/  IADD3 R80, P1, R80, R252.reuse, RZ ;  /* 0x000000fc50507210 */ /* 0x080fe40007f3e0ff */
[-C--:B------:R-:W-:Y:S01]  /*d9750*/  IADD3 R76, P5, R76, R252.reuse, RZ ;  /* 0x000000fc4c4c7210 */ /* 0x080fe20007fbe0ff */
[----:B------:R1:W-:Y:S01]  /*d9760*/  STL [R1+0x28a4], R84 ;  /* 0x0028a45401007387 */ /* 0x0003e20000100800 */
[----:B----4-:R-:W4:Y:S02]  /*d9770*/  LDL.LU R92, [R1+0x27d4] ;  /* 0x0027d400015c7983 */ /* 0x010f240000300800 */
        /* <DEDUP_REMOVED lines=13> */
[----:B-1----:R-:W-:Y:S01]  /*d9850*/  IMAD.MOV.U32 R68, RZ, RZ, R84 ;  /* 0x000000ffff447224 */ /* 0x002fe200078e0054 */
[----:B------:R-:W-:Y:S01]  /*d9860*/  MOV R69, R85 ;  /* 0x0000005500457202 */ /* 0x000fe20000000f00 */
[----:B------:R-:W5:Y:S01]  /*d9870*/  LDL.LU R89, [R1+0x27c0] ;  /* 0x0027c00001597983 */ /* 0x000f620000300800 */
[----:B------:R-:W-:-:S02]  /*d9880*/  IMAD.X R73, R73, 0x1, R0, P1 ;  /* 0x0000000149497824 */ /* 0x000fc400008e0600 */
[----:B------:R-:W5:Y:S01]  /*d9890*/  LDL.LU R84, [R1+0x27a4] ;  /* 0x0027a40001547983 */ /* 0x000f620000300800 */
[----:B------:R1:W-:Y:S04]  /*d98a0*/  LDGSTS.E [R108+0x1d000], [R68.64], P2 ;  /* 0x1d000000446c7fae */ /* 0x0003e80009121844 */
[----:B------:R1:W-:Y:S01]  /*d98b0*/  STL [R1+0x2840], R73 ;  /* 0x0028404901007387 */ /* 0x0003e20000100800 */
[----:B------:R-:W5:Y:S02]  /*d98c0*/  LDL.LU R85, [R1+0x2758] ;  /* 0x0027580001557983 */ /* 0x000f640000300800 */
[----:B-1----:R-:W-:Y:S01]  /*d98d0*/  IMAD.MOV.U32 R68, RZ, RZ, R80 ;  /* 0x000000ffff447224 */ /* 0x002fe200078e0050 */
[----:B------:R-:W-:Y:S02]  /*d98e0*/  MOV R69, R81 ;  /* 0x0000005100457202 */ /* 0x000fe40000000f00 */
[----:B------:R-:W5:Y:S04]  /*d98f0*/  LDL.LU R81, [R1+0x2750] ;  /* 0x0027500001517983 */ /* 0x000f680000300800 */
[----:B------:R1:W-:Y:S01]  /*d9900*/  LDGSTS.E [R108+0x1d200], [R68.64], P2 ;  /* 0x1d200000446c7fae */ /* 0x0003e20009121844 */
[----:B------:R-:W5:Y:S01]  /*d9910*/  LDL.LU R80, [R1+0x275c] ;  /* 0x00275c0001507983 */ /* 0x000f620000300800 */
[----:B-1----:R-:W-:Y:S01]  /*d9920*/  MOV R68, R76 ;  /* 0x0000004c00447202 */ /* 0x002fe20000000f00 */
[----:B------:R-:W-:-:S02]  /*d9930*/  IMAD.MOV.U32 R69, RZ, RZ, R77 ;  /* 0x000000ffff457224 */ /* 0x000fc400078e004d */
[----:B------:R-:W5:Y:S04]  /*d9940*/  LDL.LU R77, [R1+0x2748] ;  /* 0x00274800014d7983 */ /* 0x000f680000300800 */
[----:B------:R1:W-:Y:S01]  /*d9950*/  LDGSTS.E [R108+0x1d400], [R68.64], P2 ;  /* 0x1d400000446c7fae */ /* 0x0003e20009121844 */
[----:B------:R-:W5:Y:S02]  /*d9960*/  LDL.LU R76, [R1+0x2754] ;  /* 0x00275400014c7983 */ /* 0x000f640000300800 */
[----:B-1----:R-:W-:Y:S01]  /*d9970*/  IMAD.MOV.U32 R69, RZ, RZ, R73 ;  /* 0x000000ffff457224 */ /* 0x002fe200078e0049 */
[----:B------:R-:W-:Y:S01]  /*d9980*/  MOV R68, R72 ;  /* 0x0000004800447202 */ /* 0x000fe20000000f00 */
[----:B------:R-:W5:Y:S01]  /*d9990*/  LDL.LU R73, [R1+0x2740] ;  /* 0x0027400001497983 */ /* 0x000f620000300800 */
[----:B------:R-:W5:Y:S01]  /*d99a0*/  LDL.LU R72, [R1+0x274c] ;  /* 0x00274c0001487983 */ /* 0x000f620000300800 */
        /* <DEDUP_REMOVED lines=9> */
[----:B----4-:R-:W-:Y:S02]  /*d9a40*/  IADD3 R92, P5, R92, R252, RZ ;  /* 0x000000fc5c5c7210 */ /* 0x010fe40007fbe0ff */
        /* <DEDUP_REMOVED lines=11> */
[----:B------:R-:W-:-:S03]  /*d9b00*/  IMAD.X R89, R89, 0x1, R0, P5 ;  /* 0x0000000159597824 */ /* 0x000fc600028e0600 */
        /* <DEDUP_REMOVED lines=144> */
[----:B------:R-:W-:Y:S01]  /*da410*/  SEL R68, R68, RZ, !P0 ;  /* 0x000000ff44447207 */ /* 0x000fe20004000000 */
[----:B------:R-:W-:Y:S01]  /*da420*/  HMMA.1688.F32.TF32 R156, R180, R94, R156 ;  /* 0x0000005eb49c723c */ /* 0x000fe2000008109c */
        /* <DEDUP_REMOVED lines=16> */
[----:B------:R-:W-:Y:S01]  /*da530*/  STL [R1+0x2608], R100 ;  /* 0x0026086401007387 */ /* 0x000fe20000100800 */
[----:B------:R-:W-:Y:S02]  /*da540*/  STL [R1+0x2610], R96 ;  /* 0x0026106001007387 */ /* 0x000fe40000100800 */
[----:B------:R-:W-:Y:S01]  /*da550*/  STL [R1+0x2618], R92 ;  /* 0x0026185c01007387 */ /* 0x000fe20000100800 */
[----:B-1----:R-:W-:Y:S01]  /*da560*/  MOV R68, R92 ;  /* 0x0000005c00447202 */ /* 0x002fe20000000f00 */
[----:B------:R-:W-:-:S05]  /*da570*/  IMAD.MOV.U32 R69, RZ, RZ, R93 ;  /* 0x000000ffff457224 */ /* 0x000fca00078e005d */
[----:B------:R1:W-:Y:S04]  /*da580*/  LDGSTS.E [R108+0x27400], [R68.64], P3 ;  /* 0x27400000446c7fae */ /* 0x0003e80009921844 */
[----:B------:R-:W-:Y:S01]  /*da590*/  STL [R1+0x2604], R101 ;  /* 0x0026046501007387 */ /* 0x000fe20000100800 */
[----:B------:R2:W-:Y:S01]  /*da5a0*/  STL [R1+0x260c], R97 ;  /* 0x00260c6101007387 */ /* 0x0005e20000100800 */
        /* <DEDUP_REMOVED lines=8> */
[----:B------:R-:W4:Y:S01]  /*da630*/  LDL.LU R96, [R1+0x1fec] ;  /* 0x001fec0001607983 */ /* 0x000f220000300800 */
[----:B------:R5:W-:Y:S01]  /*da640*/  LDGSTS.E [R108+0x27600], [R68.64], P3 ;  /* 0x27600000446c7fae */ /* 0x000be20009921844 */
[-C--:B------:R-:W-:Y:S02]  /*da650*/  IADD3 R80, P3, R80, R252.reuse, RZ ;  /* 0x000000fc50507210 */ /* 0x080fe40007f7e0ff */
[-C--:B------:R-:W-:Y:S01]  /*da660*/  IADD3 R76, P5, R76, R252.reuse, RZ ;  /* 0x000000fc4c4c7210 */ /* 0x080fe20007fbe0ff */
[----:B------:R1:W-:Y:S01]  /*da670*/  STL [R1+0x2588], R84 ;  /* 0x0025885401007387 */ /* 0x0003e20000100800 */
[----:B------:R-:W4:Y:S02]  /*da680*/  LDL.LU R92, [R1+0x1ff4] ;  /* 0x001ff400015c7983 */ /* 0x000f240000300800 */
[----:B------:R-:W-:Y:S01]  /*da690*/  IMAD.X R81, R81, 0x1, R0, P3 ;  /* 0x0000000151517824 */ /* 0x000fe200018e0600 */
[----:B------:R-:W-:Y:S01]  /*da6a0*/  STL [R1+0x2590], R80 ;  /* 0x0025905001007387 */ /* 0x000fe20000100800 */
[----:B------:R-:W-:Y:S01]  /*da6b0*/  IADD3 R72, P3, R72, R252, RZ ;  /* 0x000000fc48487210 */ /* 0x000fe20007f7e0ff */
[----:B------:R1:W-:Y:S01]  /*da6c0*/  STL [R1+0x2584], R85 ;  /* 0x0025845501007387 */ /* 0x0003e20000100800 */
[----:B------:R-:W-:Y:S01]  /*da6d0*/  IADD3.X R77, R77, R0, RZ, P5, !PT ;  /* 0x000000004d4d7210 */ /* 0x000fe20002ffe4ff */
[----:B------:R-:W-:Y:S01]  /*da6e0*/  STL [R1+0x2598], R76 ;  /* 0x0025984c01007387 */ /* 0x000fe20000100800 */
[----:B------:R1:W-:Y:S02]  /*da6f0*/  STL [R1+0x258c], R81 ;  /* 0x00258c5101007387 */ /* 0x0003e40000100800 */
[----:B------:R-:W4:Y:S02]  /*da700*/  LDL.LU R95, [R1+0x1fe0] ;  /* 0x001fe000015f7983 */ /* 0x000f240000300800 */
[----:B------:R-:W-:Y:S01]  /*da710*/  STL [R1+0x25a0], R72 ;  /* 0x0025a04801007387 */ /* 0x000fe20000100800 */
[----:B------:R1:W-:Y:S01]  /*da720*/  STL [R1+0x2594], R77 ;  /* 0x0025944d01007387 */ /* 0x0003e20000100800 */
[----:B---3--:R-:W3:Y:S02]  /*da730*/  LDL.LU R88, [R1+0x1ffc] ;  /* 0x001ffc0001587983 */ /* 0x008ee40000300800 */
[----:B------:R-:W3:Y:S02]  /*da740*/  LDL.LU R94, [R1+0x1fe8] ;  /* 0x001fe800015e7983 */ /* 0x000ee40000300800 */
[----:B------:R-:W3:Y:S02]  /*da750*/  LDL.LU R93, [R1+0x1ff0] ;  /* 0x001ff000015d7983 */ /* 0x000ee40000300800 */
[----:B-----5:R-:W-:Y:S01]  /*da760*/  IMAD.MOV.U32 R68, RZ, RZ, R84 ;  /* 0x000000ffff447224 */ /* 0x020fe200078e0054 */
[----:B------:R-:W-:Y:S01]  /*da770*/  MOV R69, R85 ;  /* 0x0000005500457202 */ /* 0x000fe20000000f00 */
[----:B-1----:R-:W5:Y:S01]  /*da780*/  LDL.LU R89, [R1+0x1ff8] ;  /* 0x001ff80001597983 */ /* 0x002f620000300800 */
        /* <DEDUP_REMOVED lines=26> */
[C---:B------:R-:W-:Y:S08]  /*da930*/  HMMA.1688.F32.TF32 R152, R180.reuse, R90, R152 ;  /* 0x0000005ab498723c */ /* 0x040ff00000081098 */
[----:B------:R-:W-:Y:S01]  /*da940*/  HMMA.1688.F32.TF32 R148, R180, R86, R148 ;  /* 0x00000056b494723c */ /* 0x000fe20000081094 */
[----:B--2---:R-:W-:-:S02]  /*da950*/  IADD3 R97, P3, R97, R252, RZ ;  /* 0x000000fc61617210 */ /* 0x004fc40007f7e0ff */
[-C--:B----4-:R-:W-:Y:S02]  /*da960*/  IADD3 R96, P4, R96, R252.reuse, RZ ;  /* 0x000000fc60607210 */ /* 0x090fe40007f9e0ff */
[----:B------:R-:W-:Y:S02]  /*da970*/  IADD3 R92, P5, R92, R252, RZ ;  /* 0x000000fc5c5c7210 */ /* 0x000fe40007fbe0ff */
[----:B------:R-:W-:Y:S01]  /*da980*/  IADD3.X R95, R95, R0, RZ, P3, !PT ;  /* 0x000000005f5f7210 */ /* 0x000fe20001ffe4ff */
[----:B------:R-:W-:Y:S02]  /*da990*/  ISETP.NE.U32.AND P3, PT, R69, RZ, PT ;  /* 0x000000ff4500720c */ /* 0x000fe40003f65070 */
[----:B---3--:R-:W-:Y:S01]  /*da9a0*/  IMAD.X R94, R94, 0x1, R0, P4 ;  /* 0x000000015e5e7824 */ /* 0x008fe200020e0600 */
        /* <DEDUP_REMOVED lines=8> */
[----:B-----5:R-:W-:-:S03]  /*daa30*/  IMAD.X R89, R89, 0x1, R0, P5 ;  /* 0x0000000159597824 */ /* 0x020fc600028e0600 */
        /* <DEDUP_REMOVED lines=8> */
[----:B------:R-:W-:Y:S01]  /*daac0*/  STL [R1+0x1fe8], R94 ;  /* 0x001fe85e01007387 */ /* 0x000fe20000100800 */
[----:B------:R-:W-:Y:S01]  /*daad0*/  IADD3 R84, P5, R84, R252, RZ ;  /* 0x000000fc54547210 */ /* 0x000fe20007fbe0ff */
[----:B------:R-:W-:Y:S01]  /*daae0*/  STL [R1+0x1ff0], R93 ;  /* 0x001ff05d01007387 */ /* 0x000fe20000100800 */
[----:B------:R3:W-:Y:S01]  /*daaf0*/  STL [R1+0x1ffc], R88 ;  /* 0x001ffc5801007387 */ /* 0x0007e20000100800 */
[----:B-1----:R-:W-:Y:S01]  /*dab00*/  MOV R68, R88 ;  /* 0x0000005800447202 */ /* 0x002fe20000000f00 */
[----:B------:R-:W-:-:S02]  /*dab10*/  IMAD.MOV.U32 R69, RZ, RZ, R89 ;  /* 0x000000ffff457224 */ /* 0x000fc400078e0059 */
[----:B------:R-:W-:Y:S01]  /*dab20*/  STL [R1+0x1ff8], R89 ;  /* 0x001ff85901007387 */ /* 0x000fe20000100800 */
[----:B--2---:R-:W2:Y:S01]  /*dab30*/  LDL.LU R92, [R1+0x20e4] ;  /* 0x0020e400015c7983 */ /* 0x004ea20000300800 */
[----:B------:R-:W-:Y:S01]  /*dab40*/  IADD3.X R85, R85, R0, RZ, P5, !PT ;  /* 0x0000000055557210 */ /* 0x000fe20002ffe4ff */
[----:B------:R-:W4:Y:S01]  /*dab50*/  LDL.LU R90, [R1+0x20ec] ;  /* 0x0020ec00015a7983 */ /* 0x000f220000300800 */
[----:B------:R1:W-:Y:S01]  /*dab60*/  LDGSTS.E [R108+0x2b600], [R68.64], P1 ;  /* 0x2b600000446c7fae */ /* 0x0003e20008921844 */
[-C--:B------:R-:W-:Y:S02]  /*dab70*/  IADD3 R80, P1, R80, R252.reuse, RZ ;  /* 0x000000fc50507210 */ /* 0x080fe40007f3e0ff */
[-C--:B------:R-:W-:Y:S01]  /*dab80*/  IADD3 R76, P5, R76, R252.reuse, RZ ;  /* 0x000000fc4c4c7210 */ /* 0x080fe20007fbe0ff */
[----:B------:R5:W-:Y:S01]  /*dab90*/  STL [R1+0x2064], R84 ;  /* 0x0020645401007387 */ /* 0x000be20000100800 */
[----:B---3--:R-:W3:Y:S02]  /*daba0*/  LDL.LU R88, [R1+0x20f4] ;  /* 0x0020f40001587983 */ /* 0x008ee40000300800 */
[----:B------:R-:W-:Y:S01]  /*dabb0*/  IMAD.X R81, R81, 0x1, R0, P1 ;  /* 0x0000000151517824 */ /* 0x000fe200008e0600 */
[----:B------:R5:W-:Y:S01]  /*dabc0*/  STL [R1+0x206c], R80 ;  /* 0x00206c5001007387 */ /* 0x000be20000100800 */
[----:B------:R-:W-:Y:S01]  /*dabd0*/  IADD3 R72, P1, R72, R252, RZ ;  /* 0x000000fc48487210 */ /* 0x000fe20007f3e0ff */
[----:B------:R5:W-:Y:S01]  /*dabe0*/  STL [R1+0x2060], R85 ;  /* 0x0020605501007387 */ /* 0x000be20000100800 */
[----:B------:R-:W-:Y:S01]  /*dabf0*/  IADD3.X R77, R77, R0, RZ, P5, !PT ;  /* 0x000000004d4d7210 */ /* 0x000fe20002ffe4ff */
[----:B------:R-:W-:Y:S01]  /*dac00*/  STL [R1+0x2074], R76 ;  /* 0x0020744c01007387 */ /* 0x000fe20000100800 */
[----:B------:R5:W-:Y:S02]  /*dac10*/  STL [R1+0x2068], R81 ;  /* 0x0020685101007387 */ /* 0x000be40000100800 */
[----:B------:R-:W3:Y:S02]  /*dac20*/  LDL.LU R93, [R1+0x20e0] ;  /* 0x0020e000015d7983 */ /* 0x000ee40000300800 */
[----:B------:R-:W-:Y:S02]  /*dac30*/  STL [R1+0x207c], R72 ;  /* 0x00207c4801007387 */ /* 0x000fe40000100800 */
[----:B-1----:R-:W-:Y:S01]  /*dac40*/  IMAD.MOV.U32 R68, RZ, RZ, R84 ;  /* 0x000000ffff447224 */ /* 0x002fe200078e0054 */
[----:B------:R1:W-:Y:S01]  /*dac50*/  STL [R1+0x2070], R77 ;  /* 0x0020704d01007387 */ /* 0x0003e20000100800 */
[----:B-----5:R-:W5:Y:S02]  /*dac60*/  LDL.LU R84, [R1+0x20fc] ;  /* 0x0020fc0001547983 */ /* 0x020f640000300800 */
[----:B------:R-:W5:Y:S02]  /*dac70*/  LDL.LU R91, [R1+0x20e8] ;  /* 0x0020e800015b7983 */ /* 0x000f640000300800 */
[----:B------:R-:W5:Y:S01]  /*dac80*/  LDL.LU R89, [R1+0x20f0] ;  /* 0x0020f00001597983 */ /* 0x000f620000300800 */
[----:B------:R-:W-:Y:S01]  /*dac90*/  MOV R69, R85 ;  /* 0x0000005500457202 */ /* 0x000fe20000000f00 */
[----:B------:R-:W5:Y:S01]  /*daca0*/  LDL.LU R86, [R1+0x20f8] ;  /* 0x0020f80001567983 */ /* 0x000f620000300800 */
[----:B------:R-:W-:-:S03]  /*dacb0*/  IMAD.X R73, R73, 0x1, R0, P1 ;  /* 0x0000000149497824 */ /* 0x000fc600008e0600 */
[----:B------:R1:W-:Y:S02]  /*dacc0*/  LDGSTS.E [R108+0x2d000], [R68.64], P2 ;  /* 0x2d000000446c7fae */ /* 0x0003e40009121844 */
[----:B-1----:R-:W-:Y:S01]  /*dacd0*/  IMAD.MOV.U32 R68, RZ, RZ, R80 ;  /* 0x000000ffff447224 */ /* 0x002fe200078e0050 */
[----:B------:R-:W-:Y:S01]  /*dace0*/  MOV R69, R81 ;  /* 0x0000005100457202 */ /* 0x000fe20000000f00 */
[----:B------:R-:W5:Y:S01]  /*dacf0*/  LDL.LU R80, [R1+0x2164] ;  /* 0x0021640001507983 */ /* 0x000f620000300800 */
[----:B------:R1:W-:Y:S02]  /*dad00*/  STL [R1+0x2078], R73 ;  /* 0x0020784901007387 */ /* 0x0003e40000100800 */
[----:B------:R-:W5:Y:S02]  /*dad10*/  LDL.LU R87, [R1+0x2160] ;  /* 0x0021600001577983 */ /* 0x000f640000300800 */
[----:B------:R-:W5:Y:S01]  /*dad20*/  LDL.LU R85, [R1+0x2168] ;  /* 0x0021680001557983 */ /* 0x000f620000300800 */
[----:B------:R1:W-:Y:S04]  /*dad30*/  LDGSTS.E [R108+0x2d200], [R68.64], P2 ;  /* 0x2d200000446c7fae */ /* 0x0003e80009121844 */
        /* <DEDUP_REMOVED lines=21> */
[----:B---3--:R-:W-:Y:S02]  /*dae90*/  IADD3 R88, P5, R88, R252, RZ ;  /* 0x000000fc58587210 */ /* 0x008fe40007fbe0ff */
[----:B------:R-:W-:Y:S01]  /*daea0*/  IADD3.X R93, R93, R0, RZ, P1, !PT ;  /* 0x000000005d5d7210 */ /* 0x000fe20000ffe4ff */
[----:B------:R-:W-:Y:S02]  /*daeb0*/  ISETP.NE.U32.AND P1, PT, R69, RZ, PT ;  /* 0x000000ff4500720c */ /* 0x000fe40003f25070 */
[----:B-----5:R-:W-:Y:S01]  /*daec0*/  IMAD.X R91, R91, 0x1, R0, P2 ;  /* 0x000000015b5b7824 */ /* 0x020fe200010e0600 */
        /* <DEDUP_REMOVED lines=40> */
[----:B------:R1:W-:Y:S02]  /*db150*/  STL [R1+0x217c], R72 ;  /* 0x00217c4801007387 */ /* 0x0003e40000100800 */
[----:B---3--:R-:W-:Y:S01]  /*db160*/  IMAD.MOV.U32 R68, RZ, RZ, R80 ;  /* 0x000000ffff447224 */ /* 0x008fe200078e0050 */
[----:B------:R3:W-:Y:S01]  /*db170*/  STL [R1+0x2170], R77 ;  /* 0x0021704d01007387 */ /* 0x0007e20000100800 */
[----:B------:R-:W-:Y:S01]  /*db180*/  MOV R69, R87 ;  /* 0x0000005700457202 */ /* 0x000fe20000000f00 */
[----:B-1----:R-:W5:Y:S02]  /*db190*/  LDL.LU R80, [R1+0x21fc] ;  /* 0x0021fc0001507983 */ /* 0x002f640000300800 */
[----:B------:R-:W5:Y:S02]  /*db1a0*/  LDL.LU R87, [R1+0x21e8] ;  /* 0x0021e80001577983 */ /* 0x000f640000300800 */
[----:B------:R1:W-:Y:S01]  /*db1b0*/  LDGSTS.E [R108+0x31000], [R68.64], P4 ;  /* 0x31000000446c7fae */ /* 0x0003e2000a121844 */
[----:B------:R-:W-:Y:S01]  /*db1c0*/  IMAD.X R73, R73, 0x1, R0, P3 ;  /* 0x0000000149497824 */ /* 0x000fe200018e0600 */
[----:B-1----:R-:W-:-:S02]  /*db1d0*/  MOV R69, R85 ;  /* 0x0000005500457202 */ /* 0x002fc40000000f00 */
[----:B------:R-:W5:Y:S01]  /*db1e0*/  LDL.LU R85, [R1+0x21f0] ;  /* 0x0021f00001557983 */ /* 0x000f620000300800 */
[----:B------:R-:W-:Y:S02]  /*db1f0*/  IMAD.MOV.U32 R68, RZ, RZ, R81 ;  /* 0x000000ffff447224 */ /* 0x000fe400078e0051 */
[----:B------:R-:W5:Y:S03]  /*db200*/  LDL.LU R82, [R1+0x21f8] ;  /* 0x0021f80001527983 */ /* 0x000f660000300800 */
[----:B------:R1:W-:Y:S02]  /*db210*/  LDGSTS.E [R108+0x31200], [R68.64], P4 ;  /* 0x31200000446c7fae */ /* 0x0003e4000a121844 */
[----:B-1----:R-:W-:Y:S01]  /*db220*/  MOV R68, R76 ;  /* 0x0000004c00447202 */ /* 0x002fe20000000f00 */
[----:B------:R-:W-:Y:S01]  /*db230*/  IMAD.MOV.U32 R69, RZ, RZ, R77 ;  /* 0x000000ffff457224 */ /* 0x000fe200078e004d */
[----:B------:R-:W5:Y:S01]  /*db240*/  LDL.LU R76, [R1+0x2264] ;  /* 0x00226400014c7983 */ /* 0x000f620000300800 */
[----:B------:R1:W-:Y:S02]  /*db250*/  STL [R1+0x2178], R73 ;  /* 0x0021784901007387 */ /* 0x0003e40000100800 */
[----:B------:R-:W5:Y:S02]  /*db260*/  LDL.LU R83, [R1+0x2260] ;  /* 0x0022600001537983 */ /* 0x000f640000300800 */
[----:B------:R-:W5:Y:S01]  /*db270*/  LDL.LU R81, [R1+0x2268] ;  /* 0x0022680001517983 */ /* 0x000f620000300800 */
[----:B------:R-:W5:Y:S04]  /*db280*/  LDL.LU R79, [R1+0x226c] ;  /* 0x00226c00014f7983 */ /* 0x000f680000300800 */
[----:B------:R1:W-:Y:S01]  /*db290*/  LDGSTS.E [R108+0x31400], [R68.64], P4 ;  /* 0x31400000446c7fae */ /* 0x0003e2000a121844 */
[----:B------:R-:W5:Y:S01]  /*db2a0*/  LDL.LU R78, [R1+0x2270] ;  /* 0x00227000014e7983 */ /* 0x000f620000300800 */
[----:B-1----:R-:W-:-:S02]  /*db2b0*/  MOV R68, R72 ;  /* 0x0000004800447202 */ /* 0x002fc40000000f00 */
[----:B------:R-:W5:Y:S01]  /*db2c0*/  LDL.LU R72, [R1+0x2274] ;  /* 0x0022740001487983 */ /* 0x000f620000300800 */
[----:B------:R-:W-:Y:S02]  /*db2d0*/  IMAD.MOV.U32 R69, RZ, RZ, R73 ;  /* 0x000000ffff457224 */ /* 0x000fe400078e0049 */
[----:B---3--:R-:W3:Y:S02]  /*db2e0*/  LDL.LU R77, [R1+0x2278] ;  /* 0x00227800014d7983 */ /* 0x008ee40000300800 */
[----:B------:R-:W3:Y:S01]  /*db2f0*/  LDL.LU R73, [R1+0x227c] ;  /* 0x00227c0001497983 */ /* 0x000ee20000300800 */
[C---:B------:R-:W-:Y:S02]  /*db300*/  ISETP.GT.AND P3, PT, R3.reuse, 0x6e, PT ;  /* 0x0000006e0300780c */ /* 0x040fe40003f64270 */
[----:B------:R-:W-:Y:S01]  /*db310*/  ISETP.GT.AND P5, PT, R3, 0x72, PT ;  /* 0x000000720300780c */ /* 0x000fe20003fa4270 */
[----:B------:R1:W-:Y:S02]  /*db320*/  LDGSTS.E [R108+0x31600], [R68.64], P4 ;  /* 0x31600000446c7fae */ /* 0x0003e4000a121844 */
[----:B-1----:R-:W-:-:S02]  /*db330*/  SEL R69, RZ, 0x4, !P3 ;  /* 0x00000004ff457807 */ /* 0x002fc40005800000 */
[----:B------:R-:W-:Y:S02]  /*db340*/  SEL R68, RZ, 0x4, !P5 ;  /* 0x00000004ff447807 */ /* 0x000fe40006800000 */
[----:B------:R-:W-:Y:S02]  /*db350*/  SEL R69, R69, RZ, !P0 ;  /* 0x000000ff45457207 */ /* 0x000fe40004000000 */
[----:B------:R-:W-:Y:S01]  /*db360*/  SEL R68, R68, RZ, !P0 ;  /* 0x000000ff44447207 */ /* 0x000fe20004000000 */
[C---:B------:R-:W-:Y:S08]  /*db370*/  HMMA.1688.F32.TF32 R136, R180.reuse, R74, R136 ;  /* 0x0000004ab488723c */ /* 0x040ff00000081088 */
[----:B------:R-:W-:Y:S01]  /*db380*/  HMMA.1688.F32.TF32 R172, R180, R70, R172 ;  /* 0x00000046b4ac723c */ /* 0x000fe200000810ac */
[----:B--2---:R-:W-:-:S02]  /*db390*/  IADD3 R88, P3, R88, R252, RZ ;  /* 0x000000fc58587210 */ /* 0x004fc40007f7e0ff */
[-C--:B----4-:R-:W-:Y:S02]  /*db3a0*/  IADD3 R86, P4, R86, R252.reuse, RZ ;  /* 0x000000fc56567210 */ /* 0x090fe40007f9e0ff */
[----:B-----5:R-:W-:Y:S02]  /*db3b0*/  IADD3 R84, P5, R84, R252, RZ ;  /* 0x000000fc54547210 */ /* 0x020fe40007fbe0ff */
[----:B------:R-:W-:Y:S01]  /*db3c0*/  IADD3.X R89, R89, R0, RZ, P3, !PT ;  /* 0x0000000059597210 */ /* 0x000fe20001ffe4ff */
[----:B------:R-:W-:-:S03]  /*db3d0*/  ISETP.NE.U32.AND P3, PT, R69, RZ, PT ;  /* 0x000000ff4500720c */ /* 0x000fc60003f65070 */
[----:B------:R-:W-:Y:S01]  /*db3e0*/  MOV R69, R89 ;  /* 0x0000005900457202 */ /* 0x000fe20000000f00 */
[----:B------:R-:W-:Y:S01]  /*db3f0*/  IMAD.X R87, R87, 0x1, R0, P4 ;  /* 0x0000000157577824 */ /* 0x000fe200020e0600 */
        /* <DEDUP_REMOVED lines=9> */
[----:B------:R-:W-:Y:S01]  /*db490*/  STL [R1+0x21e4], R88 ;  /* 0x0021e45801007387 */ /* 0x000fe20000100800 */
[----:B------:R-:W-:Y:S01]  /*db4a0*/  STL [R1+0x21ec], R86 ;  /* 0x0021ec5601007387 */ /* 0x000fe20000100800 */
[----:B-1----:R-:W-:Y:S01]  /*db4b0*/  MOV R68, R84 ;  /* 0x0000005400447202 */ /* 0x002fe20000000f00 */
[----:B------:R-:W-:Y:S01]  /*db4c0*/  IMAD.MOV.U32 R69, RZ, RZ, R85 ;  /* 0x000000ffff457224 */ /* 0x000fe200078e0055 */
[----:B------:R1:W-:Y:S04]  /*db4d0*/  STL [R1+0x21f4], R84 ;  /* 0x0021f45401007387 */ /* 0x0003e80000100800 */
[----:B------:R2:W-:Y:S01]  /*db4e0*/  LDGSTS.E [R108+0x33400], [R68.64], P1 ;  /* 0x33400000446c7fae */ /* 0x0005e20008921844 */
[----:B------:R-:W-:Y:S02]  /*db4f0*/  STL [R1+0x21e0], R89 ;  /* 0x0021e05901007387 */ /* 0x000fe40000100800 */
[----:B------:R-:W-:Y:S01]  /*db500*/  STL [R1+0x21e8], R87 ;  /* 0x0021e85701007387 */ /* 0x000fe20000100800 */
[----:B------:R-:W-:Y:S01]  /*db510*/  IADD3 R76, P5, R76, R252, RZ ;  /* 0x000000fc4c4c7210 */ /* 0x000fe20007fbe0ff */
[----:B------:R-:W-:Y:S01]  /*db520*/  STL [R1+0x21f0], R85 ;  /* 0x0021f05501007387 */ /* 0x000fe20000100800 */
[----:B------:R-:W-:Y:S01]  /*db530*/  STL [R1+0x21fc], R80 ;  /* 0x0021fc5001007387 */ /* 0x000fe20000100800 */
[----:B--2---:R-:W-:Y:S01]  /*db540*/  MOV R68, R80 ;  /* 0x0000005000447202 */ /* 0x004fe20000000f00 */
[----:B------:R-:W-:Y:S01]  /*db550*/  IMAD.MOV.U32 R69, RZ, RZ, R82 ;  /* 0x000000ffff457224 */ /* 0x000fe200078e0052 */
[----:B------:R2:W-:Y:S01]  /*db560*/  STL [R1+0x21f8], R82 ;  /* 0x0021f85201007387 */ /* 0x0005e20000100800 */
[----:B-1----:R-:W4:Y:S03]  /*db570*/  LDL.LU R84, [R1+0x22e4] ;  /* 0x0022e40001547983 */ /* 0x002f260000300800 */
[----:B------:R1:W-:Y:S01]  /*db580*/  LDGSTS.E [R108+0x33600], [R68.64], P1 ;  /* 0x33600000446c7fae */ /* 0x0003e20008921844 */
[----:B------:R-:W-:-:S02]  /*db590*/  IADD3 R79, P1, R79, R252, RZ ;  /* 0x000000fc4f4f7210 */ /* 0x000fc40007f3e0ff */
[----:B------:R-:W-:Y:S01]  /*db5a0*/  IADD3.X R83, R83, R0, RZ, P5, !PT ;  /* 0x0000000053537210 */ /* 0x000fe20002ffe4ff */
[-C--:B------:R-:W-:Y:S01]  /*db5b0*/  IADD3 R72, P5, R72, R252.reuse, RZ ;  /* 0x000000fc48487210 */ /* 0x080fe20007fbe0ff */
[----:B--2---:R-:W2:Y:S01]  /*db5c0*/  LDL.LU R82, [R1+0x22ec] ;  /* 0x0022ec0001527983 */ /* 0x004ea20000300800 */
[----:B------:R5:W-:Y:S02]  /*db5d0*/  STL [R1+0x2264], R76 ;  /* 0x0022644c01007387 */ /* 0x000be40000100800 */
[----:B------:R-:W-:Y:S02]  /*db5e0*/  IMAD.X R81, R81, 0x1, R0, P1 ;  /* 0x0000000151517824 */ /* 0x000fe400008e0600 */
[----:B------:R-:W2:Y:S01]  /*db5f0*/  LDL.LU R80, [R1+0x22f4] ;  /* 0x0022f40001507983 */ /* 0x000ea20000300800 */
[----:B------:R-:W-:Y:S01]  /*db600*/  STL [R1+0x226c], R79 ;  /* 0x00226c4f01007387 */ /* 0x000fe20000100800 */
[----:B------:R5:W-:Y:S01]  /*db610*/  STL [R1+0x2260], R83 ;  /* 0x0022605301007387 */ /* 0x000be20000100800 */
[----:B---3--:R-:W-:Y:S01]  /*db620*/  IADD3 R73, P1, R73, R252, RZ ;  /* 0x000000fc49497210 */ /* 0x008fe20007f3e0ff */
[----:B------:R-:W-:Y:S01]  /*db630*/  STL [R1+0x2274], R72 ;  /* 0x0022744801007387 */ /* 0x000fe20000100800 */
[----:B------:R-:W-:Y:S01]  /*db640*/  IADD3.X R78, R78, R0, RZ, P5, !PT ;  /* 0x000000004e4e7210 */ /* 0x000fe20002ffe4ff */
[----:B------:R3:W-:Y:S01]  /*db650*/  STL [R1+0x2268], R81 ;  /* 0x0022685101007387 */ /* 0x0007e20000100800 */
[----:B------:R-:W2:Y:S02]  /*db660*/  LDL.LU R85, [R1+0x22e0] ;  /* 0x0022e00001557983 */ /* 0x000ea40000300800 */
[----:B------:R-:W-:Y:S02]  /*db670*/  STL [R1+0x227c], R73 ;  /* 0x00227c4901007387 */ /* 0x000fe40000100800 */
[----:B-1----:R-:W-:Y:S01]  /*db680*/  IMAD.MOV.U32 R68, RZ, RZ, R76 ;  /* 0x000000ffff447224 */ /* 0x002fe200078e004c */
[----:B------:R-:W-:Y:S01]  /*db690*/  MOV R69, R83 ;  /* 0x0000005300457202 */ /* 0x000fe20000000f00 */
[----:B------:R1:W-:Y:S01]  /*db6a0*/  STL [R1+0x2270], R78 ;  /* 0x0022704e01007387 */ /* 0x0003e20000100800 */
[----:B-----5:R-:W5:Y:S02]  /*db6b0*/  LDL.LU R76, [R1+0x22fc] ;  /* 0x0022fc00014c7983 */ /* 0x020f640000300800 */
        /* <DEDUP_REMOVED lines=13> */
[----:B------:R1:W-:Y:S02]  /*db790*/  LDGSTS.E [R108+0x35400], [R68.64], P2 ;  /* 0x35400000446c7fae */ /* 0x0003e40009121844 */
[----:B-1----:R-:W-:-:S02]  /*db7a0*/  IMAD.MOV.U32 R69, RZ, RZ, R77 ;  /* 0x000000ffff457224 */ /* 0x002fc400078e004d */
[----:B------:R-:W3:Y:S01]  /*db7b0*/  LDL.LU R77, [R1+0x2368] ;  /* 0x00236800014d7983 */ /* 0x000ee20000300800 */
[----:B------:R-:W3:Y:S01]  /*db7c0*/  LDL.LU R75, [R1+0x236c] ;  /* 0x00236c00014b7983 */ /* 0x000ee20000300800 */
[----:B------:R-:W-:Y:S01]  /*db7d0*/  MOV R68, R73 ;  /* 0x0000004900447202 */ /* 0x000fe20000000f00 */
[----:B------:R-:W3:Y:S01]  /*db7e0*/  LDL.LU R74, [R1+0x2370] ;  /* 0x00237000014a7983 */ /* 0x000ee20000300800 */
[----:B------:R-:W3:Y:S01]  /*db7f0*/  LDL.LU R73, [R1+0x2374] ;  /* 0x0023740001497983 */ /* 0x000ee20000300800 */
[----:B------:R-:W3:Y:S02]  /*db800*/  LDL.LU R71, [R1+0x2378] ;  /* 0x0023780001477983 */ /* 0x000ee40000300800 */
[----:B------:R-:W3:Y:S01]  /*db810*/  LDL.LU R70, [R1+0x237c] ;  /* 0x00237c0001467983 */ /* 0x000ee20000300800 */
[----:B------:R-:W-:Y:S01]  /*db820*/  HMMA.1688.F32.TF32 R160, R180, R130, R160 ;  /* 0x00000082b4a0723c */ /* 0x000fe200000810a0 */
[C---:B------:R-:W-:Y:S01]  /*db830*/  ISETP.GT.AND P1, PT, R3.reuse, 0x76, PT ;  /* 0x000000760300780c */ /* 0x040fe20003f24270 */
[----:B------:R1:W-:Y:S01]  /*db840*/  LDGSTS.E [R108+0x35600], [R68.64], P2 ;  /* 0x35600000446c7fae */ /* 0x0003e20009121844 */
[----:B------:R-:W-:-:S02]  /*db850*/  ISETP.GT.AND P5, PT, R3, 0x7a, PT ;  /* 0x0000007a0300780c */ /* 0x000fc40003fa4270 */
[----:B-1----:R-:W-:Y:S02]  /*db860*/  SEL R69, RZ, 0x4, !P1 ;  /* 0x00000004ff457807 */ /* 0x002fe40004800000 */
[----:B------:R-:W-:Y:S11]  /*db870*/  SEL R68, RZ, 0x4, !P5 ;  /* 0x00000004ff447807 */ /* 0x000ff60006800000 */
[----:B------:R-:W-:Y:S06]  /*db880*/  @!UPT UIADD3 URZ, URZ, URZ, URZ ;  /* 0x0000003f3f3ff290 */ /* 0x000fec000fffe03f */
[----:B------:R-:W-:Y:S08]  /*db890*/  HMMA.1688.F32.TF32 R160, R184, R64, R160 ;  /* 0x00000040b8a0723c */ /* 0x000ff000000810a0 */
[----:B------:R-:W-:Y:S01]  /*db8a0*/  HMMA.1688.F32.TF32 R164, R180, R126, R164 ;  /* 0x0000007eb4a4723c */ /* 0x000fe200000810a4 */
[----:B------:R-:W-:Y:S11]  /*db8b0*/  SEL R69, R69, RZ, !P0 ;  /* 0x000000ff45457207 */ /* 0x000ff60004000000 */
[----:B------:R-:W-:Y:S11]  /*db8c0*/  @!UPT UIADD3 URZ, URZ, URZ, URZ ;  /* 0x0000003f3f3ff290 */ /* 0x000ff6000fffe03f */
[----:B------:R-:W-:Y:S01]  /*db8d0*/  @!UPT UIADD3 URZ, URZ, URZ, URZ ;  /* 0x0000003f3f3ff290 */ /* 0x000fe2000fffe03f */
[----:B------:R-:W-:Y:S01]  /*db8e0*/  HMMA.1688.F32.TF32 R164, R184, R60, R164 ;  /* 0x0000003cb8a4723c */ /* 0x000fe200000810a4 */
[----:B------:R-:W-:Y:S02]  /*db8f0*/  SEL R68, R68, RZ, !P0 ;  /* 0x000000ff44447207 */ /* 0x000fe40004000000 */
[----:B----4-:R-:W-:-:S05]  /*db900*/  IADD3 R84, P1, R84, R252, RZ ;  /* 0x000000fc54547210 */ /* 0x010fca0007f3e0ff */
[----:B------:R-:W-:Y:S01]  /*db910*/  IMAD.MOV.U32 R64, RZ, RZ, R84 ;  /* 0x000000ffff407224 */ /* 0x000fe200078e0054 */
[-C--:B--2---:R-:W-:Y:S02]  /*db920*/  IADD3 R82, P2, R82, R252.reuse, RZ ;  /* 0x000000fc52527210 */ /* 0x084fe40007f5e0ff */
[----:B------:R-:W-:Y:S02]  /*db930*/  IADD3 R80, P5, R80, R252, RZ ;  /* 0x000000fc50507210 */ /* 0x000fe40007fbe0ff */
[----:B------:R-:W-:-:S04]  /*db940*/  IADD3.X R85, R85, R0, RZ, P1, !PT ;  /* 0x0000000055557210 */ /* 0x000fc80000ffe4ff */
[----:B------:R-:W-:Y:S01]  /*db950*/  MOV R65, R85 ;  /* 0x0000005500417202 */ /* 0x000fe20000000f00 */
[----:B-----5:R-:W-:-:S04]  /*db960*/  IMAD.X R83, R83, 0x1, R0, P2 ;  /* 0x0000000153537824 */ /* 0x020fc800010e0600 */
        /* <DEDUP_REMOVED lines=113> */
[--C-:B------:R-:W-:Y:S01]  /*dc080*/  IMAD.X R71, R71, 0x1, R0.reuse, P1 ;  /* 0x0000000147477824 */ /* 0x100fe200008e0600 */
        /* <DEDUP_REMOVED lines=10> */
[----:B------:R-:W-:Y:S01]  /*dc130*/  STL [R1+0x247c], R64 ;  /* 0x00247c4001007387 */ /* 0x000fe20000100800 */
[----:B------:R-:W-:Y:S01]  /*dc140*/  MOV R53, R75 ;  /* 0x0000004b00357202 */ /* 0x000fe20000000f00 */
[----:B------:R2:W-:Y:S02]  /*dc150*/  STL [R1+0x2470], R69 ;  /* 0x0024704501007387 */ /* 0x0005e40000100800 */
[----:B------:R-:W-:Y:S01]  /*dc160*/  IMAD.MOV.U32 R52, RZ, RZ, R73 ;  /* 0x000000ffff347224 */ /* 0x000fe200078e0049 */
[----:B-1----:R-:W5:Y:S01]  /*dc170*/  LDL.LU R75, [R1+0x24e8] ;  /* 0x0024e800014b7983 */ /* 0x002f620000300800 */
[----:B------:R-:W5:Y:S02]  /*dc180*/  LDL.LU R73, [R1+0x24f0] ;  /* 0x0024f00001497983 */ /* 0x000f640000300800 */
[----:B--2---:R-:W2:Y:S01]  /*dc190*/  LDL.LU R56, [R1+0x24fc] ;  /* 0x0024fc0001387983 */ /* 0x004ea20000300800 */
[----:B------:R1:W-:Y:S01]  /*dc1a0*/  LDGSTS.E [R108+0x3d000], [R52.64], P2 ;  /* 0x3d000000346c7fae */ /* 0x0003e20009121844 */
[----:B------:R-:W-:-:S02]  /*dc1b0*/  IMAD.X R65, R65, 0x1, R0, P1 ;  /* 0x0000000141417824 */ /* 0x000fc400008e0600 */
[----:B-1----:R-:W-:Y:S01]  /*dc1c0*/  IMAD.MOV.U32 R52, RZ, RZ, R70 ;  /* 0x000000ffff347224 */ /* 0x002fe200078e0046 */
[----:B------:R-:W-:Y:S02]  /*dc1d0*/  MOV R53, R71 ;  /* 0x0000004700357202 */ /* 0x000fe40000000f00 */
[----:B------:R-:W2:Y:S04]  /*dc1e0*/  LDL.LU R71, [R1+0x24f8] ;  /* 0x0024f80001477983 */ /* 0x000ea80000300800 */
[----:B------:R1:W-:Y:S01]  /*dc1f0*/  LDGSTS.E [R108+0x3d200], [R52.64], P2 ;  /* 0x3d200000346c7fae */ /* 0x0003e20009121844 */
        /* <DEDUP_REMOVED lines=9> */
[----:B------:R-:W-:Y:S01]  /*dc290*/  HMMA.1688.F32.TF32 R196, R180, R114, R196 ;  /* 0x00000072b4c4723c */ /* 0x000fe200000810c4 */
[----:B-1----:R-:W-:Y:S02]  /*dc2a0*/  IMAD.MOV.U32 R53, RZ, RZ, R65 ;  /* 0x000000ffff357224 */ /* 0x002fe400078e0041 */
[----:B------:R-:W2:Y:S01]  /*dc2b0*/  LDL.LU R65, [R1+0x2f3c] ;  /* 0x002f3c0001417983 */ /* 0x000ea20000300800 */
[----:B------:R-:W-:-:S02]  /*dc2c0*/  MOV R52, R64 ;  /* 0x0000004000347202 */ /* 0x000fc40000000f00 */
[----:B------:R-:W2:Y:S02]  /*dc2d0*/  LDL.LU R64, [R1+0x2f28] ;  /* 0x002f280001407983 */ /* 0x000ea40000300800 */
[----:B------:R-:W2:Y:S01]  /*dc2e0*/  LDL.LU R60, [R1+0x2f34] ;  /* 0x002f3400013c7983 */ /* 0x000ea20000300800 */
[----:B------:R-:W2:Y:S01]  /*dc2f0*/  LDL.LU R57, [R1+0x2f2c] ;  /* 0x002f2c0001397983 */ /* 0x000ea20000300800 */
[C---:B------:R-:W-:Y:S02]  /*dc300*/  ISETP.GT.AND P1, PT, R3.reuse, 0x7, PT ;  /* 0x000000070300780c */ /* 0x040fe40003f24270 */
[----:B------:R-:W-:Y:S01]  /*dc310*/  ISETP.GT.AND P5, PT, R3, 0xb, PT ;  /* 0x0000000b0300780c */ /* 0x000fe20003fa4270 */
[----:B------:R1:W-:Y:S02]  /*dc320*/  LDGSTS.E [R108+0x3d600], [R52.64], P2 ;  /* 0x3d600000346c7fae */ /* 0x0003e40009121844 */
[----:B-1----:R-:W-:Y:S02]  /*dc330*/  SEL R53, RZ, 0x4, !P1 ;  /* 0x00000004ff357807 */ /* 0x002fe40004800000 */
[----:B------:R-:W-:-:S07]  /*dc340*/  SEL R52, RZ, 0x4, !P5 ;  /* 0x00000004ff347807 */ /* 0x000fce0006800000 */
[----:B------:R-:W-:Y:S01]  /*dc350*/  HMMA.1688.F32.TF32 R196, R184, R48, R196 ;  /* 0x00000030b8c4723c */ /* 0x000fe200000810c4 */
[-C--:B---3--:R-:W-:Y:S02]  /*dc360*/  IADD3 R61, P1, R61, R252.reuse, RZ ;  /* 0x000000fc3d3d7210 */ /* 0x088fe40007f3e0ff */
[-C--:B----4-:R-:W-:Y:S02]  /*dc370*/  IADD3 R74, P6, R74, R252.reuse, RZ ;  /* 0x000000fc4a4a7210 */ /* 0x090fe40007fde0ff */
[----:B-----5:R-:W-:Y:S01]  /*dc380*/  IADD3 R72, P5, R72, R252, RZ ;  /* 0x000000fc48487210 */ /* 0x020fe20007fbe0ff */
[----:B------:R1:W-:Y:S02]  /*dc390*/  STL [R1+0x24e4], R61 ;  /* 0x0024e43d01007387 */ /* 0x0003e40000100800 */
[----:B------:R-:W-:Y:S01]  /*dc3a0*/  STL [R1+0x24ec], R74 ;  /* 0x0024ec4a01007387 */ /* 0x000fe20000100800 */
[-C--:B------:R-:W-:Y:S01]  /*dc3b0*/  IADD3.X R76, R76, R0.reuse, RZ, P1, !PT ;  /* 0x000000004c4c7210 */ /* 0x080fe20000ffe4ff */
[----:B------:R-:W-:Y:S01]  /*dc3c0*/  STL [R1+0x24f4], R72 ;  /* 0x0024f44801007387 */ /* 0x000fe20000100800 */
[----:B------:R-:W-:Y:S01]  /*dc3d0*/  IMAD.X R75, R75, 0x1, R0, P6 ;  /* 0x000000014b4b7824 */ /* 0x000fe200030e0600 */
[----:B------:R-:W-:-:S02]  /*dc3e0*/  IADD3.X R73, R73, R0, RZ, P5, !PT ;  /* 0x0000000049497210 */ /* 0x000fc40002ffe4ff */
[----:B------:R-:W-:Y:S02]  /*dc3f0*/  STL [R1+0x24e0], R76 ;  /* 0x0024e04c01007387 */ /* 0x000fe40000100800 */
[----:B------:R3:W-:Y:S02]  /*dc400*/  STL [R1+0x24e8], R75 ;  /* 0x0024e84b01007387 */ /* 0x0007e40000100800 */
[----:B------:R-:W-:Y:S01]  /*dc410*/  IMAD.MOV.U32 R48, RZ, RZ, R61 ;  /* 0x000000ffff307224 */ /* 0x000fe200078e003d */
[----:B------:R-:W-:Y:S01]  /*dc420*/  STL [R1+0x24f0], R73 ;  /* 0x0024f04901007387 */ /* 0x000fe20000100800 */
[----:B-1----:R-:W4:Y:S01]  /*dc430*/  LDL.LU R61, [R1+0x2f20] ;  /* 0x002f2000013d7983 */ /* 0x002f220000300800 */
[----:B------:R-:W-:Y:S02]  /*dc440*/  MOV R49, R76 ;  /* 0x0000004c00317202 */ /* 0x000fe40000000f00 */
[----:B--2---:R-:W-:-:S03]  /*dc450*/  IADD3 R56, P5, R56, R252, RZ ;  /* 0x000000fc38387210 */ /* 0x004fc60007fbe0ff */
[----:B------:R1:W-:Y:S02]  /*dc460*/  LDGSTS.E [R108+0x3f000], [R48.64], P3 ;  /* 0x3f000000306c7fae */ /* 0x0003e40009921844 */
[----:B------:R-:W-:Y:S01]  /*dc470*/  IMAD.X R71, R71, 0x1, R0, P5 ;  /* 0x0000000147477824 */ /* 0x000fe200028e0600 */
[----:B-1----:R-:W-:Y:S01]  /*dc480*/  MOV R48, R74 ;  /* 0x0000004a00307202 */ /* 0x002fe20000000f00 */
[----:B------:R-:W-:-:S05]  /*dc490*/  IMAD.MOV.U32 R49, RZ, RZ, R75 ;  /* 0x000000ffff317224 */ /* 0x000fca00078e004b */
[----:B------:R1:W-:Y:S01]  /*dc4a0*/  LDGSTS.E [R108+0x3f200], [R48.64], P3 ;  /* 0x3f200000306c7fae */ /* 0x0003e20009921844 */
[----:B------:R-:W-:Y:S02]  /*dc4b0*/  IADD3 R68, P5, R68, R252, RZ ;  /* 0x000000fc44447210 */ /* 0x000fe40007fbe0ff */
[----:B-1----:R-:W-:Y:S01]  /*dc4c0*/  MOV R48, R72 ;  /* 0x0000004800307202 */ /* 0x002fe20000000f00 */
[----:B------:R-:W-:-:S05]  /*dc4d0*/  IMAD.MOV.U32 R49, RZ, RZ, R73 ;  /* 0x000000ffff317224 */ /* 0x000fca00078e0049 */
[----:B------:R1:W-:Y:S04]  /*dc4e0*/  LDGSTS.E [R108+0x3f400], [R48.64], P3 ;  /* 0x3f400000306c7fae */ /* 0x0003e80009921844 */
[----:B------:R-:W-:Y:S01]  /*dc4f0*/  STL [R1+0x24fc], R56 ;  /* 0x0024fc3801007387 */ /* 0x000fe20000100800 */
[----:B------:R-:W-:Y:S02]  /*dc500*/  STL [R1+0x24f8], R71 ;  /* 0x0024f84701007387 */ /* 0x000fe40000100800 */
[----:B------:R-:W2:Y:S02]  /*dc510*/  LDL.LU R77, [R1+0x2ec4] ;  /* 0x002ec400014d7983 */ /* 0x000ea40000300800 */
[----:B------:R-:W-:Y:S01]  /*dc520*/  IMAD.X R70, R70, 0x1, R0, P5 ;  /* 0x0000000146467824 */ /* 0x000fe200028e0600 */
[----:B---3--:R-:W3:Y:S01]  /*dc530*/  LDL.LU R75, [R1+0x2ebc] ;  /* 0x002ebc00014b7983 */ /* 0x008ee20000300800 */
[----:B-1----:R-:W-:Y:S01]  /*dc540*/  IMAD.MOV.U32 R48, RZ, RZ, R56 ;  /* 0x000000ffff307224 */ /* 0x002fe200078e0038 */
[----:B------:R-:W-:-:S05]  /*dc550*/  MOV R49, R71 ;  /* 0x0000004700317202 */ /* 0x000fca0000000f00 */
[----:B------:R1:W-:Y:S01]  /*dc560*/  LDGSTS.E [R108+0x3f600], [R48.64], P3 ;  /* 0x3f600000306c7fae */ /* 0x0003e20009921844 */
[-C--:B------:R-:W-:Y:S02]  /*dc570*/  IADD3 R65, P3, R65, R252.reuse, RZ ;  /* 0x000000fc41417210 */ /* 0x080fe40007f7e0ff */
[-C--:B------:R-:W-:Y:S01]  /*dc580*/  IADD3 R60, P5, R60, R252.reuse, RZ ;  /* 0x000000fc3c3c7210 */ /* 0x080fe20007fbe0ff */
[----:B------:R5:W-:Y:S01]  /*dc590*/  STL [R1+0x2f44], R68 ;  /* 0x002f444401007387 */ /* 0x000be20000100800 */
[----:B------:R-:W3:Y:S02]  /*dc5a0*/  LDL.LU R72, [R1+0x2eb4] ;  /* 0x002eb40001487983 */ /* 0x000ee40000300800 */
[----:B------:R-:W-:Y:S01]  /*dc5b0*/  IMAD.X R69, R69, 0x1, R0, P3 ;  /* 0x0000000145457824 */ /* 0x000fe200018e0600 */
[----:B------:R-:W-:Y:S01]  /*dc5c0*/  STL [R1+0x2f3c], R65 ;  /* 0x002f3c4101007387 */ /* 0x000fe20000100800 */
[----:B------:R1:W-:Y:S01]  /*dc5d0*/  STL [R1+0x2f38], R70 ;  /* 0x002f384601007387 */ /* 0x0003e20000100800 */
[----:B------:R-:W-:Y:S01]  /*dc5e0*/  IADD3 R57, P3, R57, R252, RZ ;  /* 0x000000fc39397210 */ /* 0x000fe20007f7e0ff */
[----:B------:R1:W-:Y:S01]  /*dc5f0*/  STL [R1+0x2f34], R60 ;  /* 0x002f343c01007387 */ /* 0x0003e20000100800 */
[----:B------:R-:W-:-:S02]  /*dc600*/  SEL R52, R52, RZ, !P0 ;  /* 0x000000ff34347207 */ /* 0x000fc40004000000 */
[----:B------:R-:W-:Y:S01]  /*dc610*/  IADD3.X R64, R64, R0, RZ, P5, !PT ;  /* 0x0000000040407210 */ /* 0x000fe20002ffe4ff */
[----:B------:R1:W-:Y:S01]  /*dc620*/  STL [R1+0x2f30], R69 ;  /* 0x002f304501007387 */ /* 0x0003e20000100800 */
[----:B------:R-:W3:Y:S01]  /*dc630*/  LDL.LU R78, [R1+0x2eb8] ;  /* 0x002eb800014e7983 */ /* 0x000ee20000300800 */
[----:B------:R-:W-:Y:S02]  /*dc640*/  ISETP.NE.U32.AND P1, PT, R52, RZ, PT ;  /* 0x000000ff3400720c */ /* 0x000fe40003f25070 */
[----:B------:R-:W-:Y:S01]  /*dc650*/  SHF.L.U32 R247, R245, 0x2, RZ ;  /* 0x00000002f5f77819 */ /* 0x000fe200000006ff */
[----:B------:R-:W-:Y:S01]  /*dc660*/  STL [R1+0x2f2c], R57 ;  /* 0x002f2c3901007387 */ /* 0x000fe20000100800 */
[----:B------:R-:W-:Y:S02]  /*dc670*/  IMAD.MOV.U32 R52, RZ, RZ, R68 ;  /* 0x000000ffff347224 */ /* 0x000fe400078e0044 */
[----:B------:R4:W-:Y:S02]  /*dc680*/  STL [R1+0x2f28], R64 ;  /* 0x002f284001007387 */ /* 0x0009e40000100800 */
[----:B-----5:R-:W5:Y:S01]  /*dc690*/  LDL.LU R68, [R1+0x2eac] ;  /* 0x002eac0001447983 */ /* 0x020f620000300800 */
[----:B------:R-:W-:Y:S01]  /*dc6a0*/  SEL R53, R53, RZ, !P0 ;  /* 0x000000ff35357207 */ /* 0x000fe20004000000 */
[----:B------:R-:W5:Y:S01]  /*dc6b0*/  LDL.LU R76, [R1+0x2eb0] ;  /* 0x002eb000014c7983 */ /* 0x000f620000300800 */
[----:B------:R-:W-:Y:S01]  /*dc6c0*/  LOP3.LUT R56, R247, 0x60, RZ, 0x3c, !PT ;  /* 0x00000060f7387812 */ /* 0x000fe200078e3cff */
[----:B------:R-:W5:Y:S01]  /*dc6d0*/  LDL.LU R74, [R1+0x2ea8] ;  /* 0x002ea800014a7983 */ /* 0x000f620000300800 */
[----:B------:R-:W-:Y:S01]  /*dc6e0*/  ISETP.NE.U32.AND P2, PT, R53, RZ, PT ;  /* 0x000000ff3500720c */ /* 0x000fe20003f45070 */
[----:B------:R-:W-:Y:S01]  /*dc6f0*/  MOV R53, R70 ;  /* 0x0000004600357202 */ /* 0x000fe20000000f00 */
[----:B-1----:R-:W-:Y:S01]  /*dc700*/  LEA R48, R243, R56, 0x12 ;  /* 0x00000038f3307211 */ /* 0x002fe200078e90ff */
        /* <DEDUP_REMOVED lines=10> */
[----:B----4-:R-:W-:-:S05]  /*dc7b0*/  IMAD.X R61, R61, 0x1, R0, P3 ;  /* 0x000000013d3d7824 */ /* 0x010fca00018e0600 */
[----:B------:R1:W-:Y:S01]  /*dc7c0*/  STL [R1+0x2f20], R61 ;  /* 0x002f203d01007387 */ /* 0x0003e20000100800 */
[----:B------:R-:W4:Y:S02]  /*dc7d0*/  LDL.LU R73, [R1+0x2e38] ;  /* 0x002e380001497983 */ /* 0x000f240000300800 */
[----:B------:R-:W4:Y:S02]  /*dc7e0*/  LDL.LU R71, [R1+0x2e30] ;  /* 0x002e300001477983 */ /* 0x000f240000300800 */
[----:B------:R-:W4:Y:S01]  /*dc7f0*/  LDL.LU R69, [R1+0x2e3c] ;  /* 0x002e3c0001457983 */ /* 0x000f220000300800 */
[----:B------:R-:W4:Y:S01]  /*dc800*/  LDL.LU R65, [R1+0x2e28] ;  /* 0x002e280001417983 */ /* 0x000f220000300800 */
[----:B------:R-:W4:Y:S02]  /*dc810*/  LDL.LU R64, [R1+0x2e34] ;  /* 0x002e340001407983 */ /* 0x000f240000300800 */
[----:B------:R-:W-:Y:S02]  /*dc820*/  IMAD.MOV.U32 R53, RZ, RZ, R61 ;  /* 0x000000ffff357224 */ /* 0x000fe400078e003d */
[----:B-1----:R-:W4:Y:S01]  /*dc830*/  LDL.LU R61, [R1+0x2e20] ;  /* 0x002e2000013d7983 */ /* 0x002f220000300800 */
[----:B------:R-:W4:Y:S01]  /*dc840*/  LDL.LU R57, [R1+0x2e2c] ;  /* 0x002e2c0001397983 */ /* 0x000f220000300800 */
[----:B------:R-:W-:Y:S01]  /*dc850*/  HMMA.1688.F32.TF32 R200, R180, R110, R200 ;  /* 0x0000006eb4c8723c */ /* 0x000fe200000810c8 */
[C---:B------:R-:W-:Y:S01]  /*dc860*/  ISETP.GT.AND P3, PT, R3.reuse, 0xf, PT ;  /* 0x0000000f0300780c */ /* 0x040fe20003f64270 */
[----:B------:R1:W-:Y:S01]  /*dc870*/  LDGSTS.E [R48+0x1e00], [R52.64], P4 ;  /* 0x01e0000034307fae */ /* 0x0003e2000a121844 */
[----:B------:R-:W-:-:S02]  /*dc880*/  ISETP.GT.AND P5, PT, R3, 0x13, PT ;  /* 0x000000130300780c */ /* 0x000fc40003fa4270 */
[----:B-1----:R-:W-:Y:S02]  /*dc890*/  SEL R52, RZ, 0x4, !P3 ;  /* 0x00000004ff347807 */ /* 0x002fe40005800000 */
[----:B------:R-:W-:Y:S02]  /*dc8a0*/  SEL R49, RZ, 0x4, !P5 ;  /* 0x00000004ff317807 */ /* 0x000fe40006800000 */
[-C--:B--2---:R-:W-:Y:S02]  /*dc8b0*/  IADD3 R77, P3, R77, R252.reuse, RZ ;  /* 0x000000fc4d4d7210 */ /* 0x084fe40007f7e0ff */
[-C--:B---3--:R-:W-:Y:S11]  /*dc8c0*/  IADD3 R75, P4, R75, R252.reuse, RZ ;  /* 0x000000fc4b4b7210 */ /* 0x088ff60007f9e0ff */
[----:B------:R-:W-:Y:S02]  /*dc8d0*/  @!UPT UIADD3 URZ, URZ, URZ, URZ ;  /* 0x0000003f3f3ff290 */ /* 0x000fe4000fffe03f */
[----:B------:R-:W-:Y:S07]  /*dc8e0*/  HMMA.1688.F32.TF32 R200, R184, R44, R200 ;  /* 0x0000002cb8c8723c */ /* 0x000fee00000810c8 */
[----:B------:R-:W-:Y:S01]  /*dc8f0*/  IMAD.MOV.U32 R44, RZ, RZ, R77 ;  /* 0x000000ffff2c7224 */ /* 0x000fe200078e004d */
[----:B------:R-:W-:Y:S01]  /*dc900*/  HMMA.1688.F32.TF32 R204, R180, R106, R204 ;  /* 0x0000006ab4cc723c */ /* 0x000fe200000810cc */
[----:B------:R-:W-:Y:S02]  /*dc910*/  IADD3 R72, P5, R72, R252, RZ ;  /* 0x000000fc48487210 */ /* 0x000fe40007fbe0ff */
[----:B------:R-:W-:-:S04]  /*dc920*/  IADD3.X R78, R78, R0, RZ, P3, !PT ;  /* 0x000000004e4e7210 */ /* 0x000fc80001ffe4ff */
[----:B------:R-:W-:Y:S01]  /*dc930*/  MOV R45, R78 ;  /* 0x0000004e002d7202 */ /* 0x000fe20000000f00 */
[----:B-----5:R-:W-:-:S04]  /*dc940*/  IMAD.X R76, R76, 0x1, R0, P4 ;  /* 0x000000014c4c7824 */ /* 0x020fc800020e0600 */
        /* <DEDUP_REMOVED lines=33> */
[----:B------:R-:W-:Y:S01]  /*dcb60*/  IADD3.X R73, R73, R0, RZ, P5, !PT ;  /* 0x0000000049497210 */ /* 0x000fe20002ffe4ff */
        /* <DEDUP_REMOVED lines=9> */
[----:B-1----:R-:W5:Y:S01]  /*dcc00*/  LDL.LU R73, [R1+0x2db8] ;  /* 0x002db80001497983 */ /* 0x002f620000300800 */
[----:B------:R-:W-:Y:S02]  /*dcc10*/  STL [R1+0x2e2c], R57 ;  /* 0x002e2c3901007387 */ /* 0x000fe40000100800 */
[----:B------:R1:W-:Y:S01]  /*dcc20*/  STL [R1+0x2e28], R65 ;  /* 0x002e284101007387 */ /* 0x0003e20000100800 */
[----:B------:R1:W-:Y:S01]  /*dcc30*/  LDGSTS.E [R48+0x5800], [R40.64], P1 ;  /* 0x0580000028307fae */ /* 0x0003e20008921844 */
[----:B------:R-:W5:Y:S01]  /*dcc40*/  LDL.LU R60, [R1+0x2dac] ;  /* 0x002dac00013c7983 */ /* 0x000f620000300800 */
[----:B-1----:R-:W-:Y:S02]  /*dcc50*/  MOV R41, R71 ;  /* 0x0000004700297202 */ /* 0x002fe40000000f00 */
[----:B----4-:R-:W4:Y:S01]  /*dcc60*/  LDL.LU R71, [R1+0x2db0] ;  /* 0x002db00001477983 */ /* 0x010f220000300800 */
[----:B------:R-:W-:Y:S02]  /*dcc70*/  IMAD.MOV.U32 R40, RZ, RZ, R69 ;  /* 0x000000ffff287224 */ /* 0x000fe400078e0045 */
[----:B------:R-:W4:Y:S03]  /*dcc80*/  LDL.LU R69, [R1+0x2da8] ;  /* 0x002da80001457983 */ /* 0x000f260000300800 */
[----:B------:R1:W-:Y:S01]  /*dcc90*/  LDGSTS.E [R48+0x5a00], [R40.64], P1 ;  /* 0x05a0000028307fae */ /* 0x0003e20008921844 */
[----:B------:R-:W-:Y:S01]  /*dcca0*/  IMAD.X R61, R61, 0x1, R0, P2 ;  /* 0x000000013d3d7824 */ /* 0x000fe200010e0600 */
[----:B-1----:R-:W-:-:S02]  /*dccb0*/  MOV R40, R64 ;  /* 0x0000004000287202 */ /* 0x002fc40000000f00 */
[----:B------:R-:W4:Y:S01]  /*dccc0*/  LDL.LU R64, [R1+0x2da0] ;  /* 0x002da00001407983 */ /* 0x000f220000300800 */
[----:B------:R-:W-:Y:S02]  /*dccd0*/  IMAD.MOV.U32 R41, RZ, RZ, R65 ;  /* 0x000000ffff297224 */ /* 0x000fe400078e0041 */
[----:B------:R-:W4:Y:S02]  /*dcce0*/  LDL.LU R49, [R1+0x2d44] ;  /* 0x002d440001317983 */ /* 0x000f240000300800 */
[----:B------:R1:W-:Y:S01]  /*dccf0*/  STL [R1+0x2e20], R61 ;  /* 0x002e203d01007387 */ /* 0x0003e20000100800 */
[----:B------:R-:W4:Y:S04]  /*dcd00*/  LDL.LU R65, [R1+0x2d38] ;  /* 0x002d380001417983 */ /* 0x000f280000300800 */
[----:B------:R1:W-:Y:S02]  /*dcd10*/  LDGSTS.E [R48+0x5c00], [R40.64], P1 ;  /* 0x05c0000028307fae */ /* 0x0003e40008921844 */
[----:B-1----:R-:W-:Y:S01]  /*dcd20*/  IMAD.MOV.U32 R41, RZ, RZ, R61 ;  /* 0x000000ffff297224 */ /* 0x002fe200078e003d */
[----:B------:R-:W-:Y:S01]  /*dcd30*/  MOV R40, R57 ;  /* 0x0000003900287202 */ /* 0x000fe20000000f00 */
[----:B------:R-:W4:Y:S01]  /*dcd40*/  LDL.LU R61, [R1+0x2d30] ;  /* 0x002d3000013d7983 */ /* 0x000f220000300800 */
[----:B------:R-:W4:Y:S02]  /*dcd50*/  LDL.LU R57, [R1+0x2d3c] ;  /* 0x002d3c0001397983 */ /* 0x000f240000300800 */
[----:B------:R-:W4:Y:S02]  /*dcd60*/  LDL.LU R53, [R1+0x2d28] ;  /* 0x002d280001357983 */ /* 0x000f240000300800 */
[----:B------:R-:W4:Y:S01]  /*dcd70*/  LDL.LU R52, [R1+0x2d34] ;  /* 0x002d340001347983 */ /* 0x000f220000300800 */
[----:B---3--:R-:W3:Y:S01]  /*dcd80*/  LDL.LU R45, [R1+0x2d20] ;  /* 0x002d2000012d7983 */ /* 0x008ee20000300800 */
[----:B------:R-:W3:Y:S01]  /*dcd90*/  LDL.LU R44, [R1+0x2d2c] ;  /* 0x002d2c00012c7983 */ /* 0x000ee20000300800 */
[----:B------:R-:W-:Y:S02]  /*dcda0*/  HMMA.1688.F32.TF32 R208, R180, R102, R208 ;  /* 0x00000066b4d0723c */ /* 0x000fe400000810d0 */
[----:B------:R1:W-:Y:S01]  /*dcdb0*/  LDGSTS.E [R48+0x5e00], [R40.64], P1 ;  /* 0x05e0000028307fae */ /* 0x0003e20008921844 */
[----:B------:R-:W-:-:S02]  /*dcdc0*/  ISETP.GT.AND P2, PT, R3, 0x17, PT ;  /* 0x000000170300780c */ /* 0x000fc40003f44270 */
[----:B------:R-:W-:Y:S02]  /*dcdd0*/  ISETP.GT.AND P5, PT, R3, 0x1b, PT ;  /* 0x0000001b0300780c */ /* 0x000fe40003fa4270 */
[----:B-1----:R-:W-:Y:S02]  /*dcde0*/  SEL R41, RZ, 0x4, !P2 ;  /* 0x00000004ff297807 */ /* 0x002fe40005000000 */
[----:B------:R-:W-:Y:S11]  /*dcdf0*/  SEL R40, RZ, 0x4, !P5 ;  /* 0x00000004ff287807 */ /* 0x000ff60006800000 */
[----:B------:R-:W-:Y:S04]  /*dce00*/  @!UPT UIADD3 URZ, URZ, URZ, URZ ;  /* 0x0000003f3f3ff290 */ /* 0x000fe8000fffe03f */
[----:B------:R-:W-:Y:S08]  /*dce10*/  HMMA.1688.F32.TF32 R208, R184, R36, R208 ;  /* 0x00000024b8d0723c */ /* 0x000ff000000810d0 */
[----:B------:R-:W-:Y:S01]  /*dce20*/  HMMA.1688.F32.TF32 R212, R180, R98, R212 ;  /* 0x00000062b4d4723c */ /* 0x000fe200000810d4 */
[----:B--2---:R-:W-:-:S05]  /*dce30*/  IADD3 R72, P1, R72, R252, RZ ;  /* 0x000000fc48487210 */ /* 0x004fca0007f3e0ff */
[----:B------:R-:W-:Y:S01]  /*dce40*/  IMAD.MOV.U32 R36, RZ, RZ, R72 ;  /* 0x000000ffff247224 */ /* 0x000fe200078e0048 */
[-C--:B------:R-:W-:Y:S02]  /*dce50*/  IADD3 R70, P2, R70, R252.reuse, RZ ;  /* 0x000000fc46467210 */ /* 0x080fe40007f5e0ff */
[----:B------:R-:W-:Y:S01]  /*dce60*/  IADD3 R68, P5, R68, R252, RZ ;  /* 0x000000fc44447210 */ /* 0x000fe20007fbe0ff */
[----:B------:R-:W-:Y:S02]  /*dce70*/  STL [R1+0x2dc4], R72 ;  /* 0x002dc44801007387 */ /* 0x000fe40000100800 */
[----:B------:R-:W-:Y:S02]  /*dce80*/  STL [R1+0x2dbc], R70 ;  /* 0x002dbc4601007387 */ /* 0x000fe40000100800 */
[----:B------:R1:W-:Y:S10]  /*dce90*/  STL [R1+0x2db4], R68 ;  /* 0x002db44401007387 */ /* 0x0003f40000100800 */
[----:B------:R-:W-:Y:S01]  /*dcea0*/  HMMA.1688.F32.TF32 R212, R184, R32, R212 ;  /* 0x00000020b8d4723c */ /* 0x000fe200000810d4 */
[----:B------:R-:W-:-:S02]  /*dceb0*/  SEL R40, R40, RZ, !P0 ;  /* 0x000000ff28287207 */ /* 0x000fc40004000000 */
[----:B------:R-:W-:Y:S02]  /*dcec0*/  SEL R41, R41, RZ, !P0 ;  /* 0x000000ff29297207 */ /* 0x000fe40004000000 */
[----:B-----5:R-:W-:-:S04]  /*dced0*/  IADD3.X R73, R73, R0, RZ, P1, !PT ;  /* 0x0000000049497210 */ /* 0x020fc80000ffe4ff */
[----:B------:R-:W-:-:S05]  /*dcee0*/  MOV R37, R73 ;  /* 0x0000004900257202 */ /* 0x000fca0000000f00 */
[----:B------:R2:W-:Y:S01]  /*dcef0*/  LDGSTS.E [R48+0x7800], [R36.64], P3 ;  /* 0x0780000024307fae */ /* 0x0005e20009921844 */
[----:B----4-:R-:W-:Y:S01]  /*dcf00*/  IMAD.X R71, R71, 0x1, R0, P2 ;  /* 0x0000000147477824 */ /* 0x010fe200010e0600 */
        /* <DEDUP_REMOVED lines=287> */
[----:B-1----:R-:W-:-:S02]  /*de100*/  MOV R9, R33 ;  /* 0x0000002100097202 */ /* 0x002fc40000000f00 */
[----:B---3--:R-:W3:Y:S01]  /*de110*/  LDL.LU R33, [R1+0x29a8] ;  /* 0x0029a80001217983 */ /* 0x008ee20000300800 */
        /* <DEDUP_REMOVED lines=34> */
[----:B------:R1:W-:Y:S04]  /*de340*/  LDGSTS.E [R48+0x17800], [R4.64], P3 ;  /* 0x1780000004307fae */ /* 0x0003e80009921844 */
[----:B------:R-:W-:Y:S01]  /*de350*/  STL [R1+0x29c4], R40 ;  /* 0x0029c42801007387 */ /* 0x000fe20000100800 */
[----:B-1----:R-:W-:Y:S01]  /*de360*/  MOV R4, R36 ;  /* 0x0000002400047202 */ /* 0x002fe20000000f00 */
[----:B------:R-:W-:Y:S01]  /*de370*/  IMAD.MOV.U32 R5, RZ, RZ, R37 ;  /* 0x000000ffff057224 */ /* 0x000fe200078e0025 */
[----:B---3--:R-:W-:Y:S01]  /*de380*/  IADD3.X R33, R33, R0, RZ, P5, !PT ;  /* 0x0000000021217210 */ /* 0x008fe20002ffe4ff */
[----:B------:R-:W-:-:S03]  /*de390*/  IADD3 R28, P5, R28, R252, RZ ;  /* 0x000000fc1c1c7210 */ /* 0x000fc60007fbe0ff */
[----:B------:R1:W-:Y:S02]  /*de3a0*/  LDGSTS.E [R48+0x17a00], [R4.64], P3 ;  /* 0x17a0000004307fae */ /* 0x0003e40009921844 */
[--C-:B------:R-:W-:Y:S02]  /*de3b0*/  IMAD.X R29, R29, 0x1, R0.reuse, P5 ;  /* 0x000000011d1d7824 */ /* 0x100fe400028e0600 */
[----:B------:R2:W-:Y:S01]  /*de3c0*/  STL [R1+0x29bc], R36 ;  /* 0x0029bc2401007387 */ /* 0x0005e20000100800 */
[----:B------:R3:W-:Y:S01]  /*de3d0*/  STL [R1+0x29b4], R32 ;  /* 0x0029b42001007387 */ /* 0x0007e20000100800 */
[----:B-1----:R-:W-:Y:S01]  /*de3e0*/  MOV R4, R32 ;  /* 0x0000002000047202 */ /* 0x002fe20000000f00 */
[----:B------:R-:W-:Y:S01]  /*de3f0*/  IMAD.MOV.U32 R5, RZ, RZ, R33 ;  /* 0x000000ffff057224 */ /* 0x000fe200078e0021 */
[----:B------:R-:W-:Y:S04]  /*de400*/  STL [R1+0x29b8], R41 ;  /* 0x0029b82901007387 */ /* 0x000fe80000100800 */
[----:B------:R1:W-:Y:S01]  /*de410*/  LDGSTS.E [R48+0x17c00], [R4.64], P3 ;  /* 0x17c0000004307fae */ /* 0x0003e20009921844 */
[----:B------:R-:W-:Y:S01]  /*de420*/  STL [R1+0x29b0], R37 ;  /* 0x0029b02501007387 */ /* 0x000fe20000100800 */
[----:B------:R-:W-:Y:S01]  /*de430*/  IADD3 R24, P5, R24, R252, RZ ;  /* 0x000000fc18187210 */ /* 0x000fe20007fbe0ff */
[----:B------:R-:W-:Y:S01]  /*de440*/  STL [R1+0x29a8], R33 ;  /* 0x0029a82101007387 */ /* 0x000fe20000100800 */
[----:B------:R4:W-:Y:S01]  /*de450*/  STL [R1+0x29ac], R28 ;  /* 0x0029ac1c01007387 */ /* 0x0009e20000100800 */
[----:B------:R5:W-:Y:S02]  /*de460*/  STL [R1+0x2980], R29 ;  /* 0x0029801d01007387 */ /* 0x000be40000100800 */
[----:B--2---:R-:W2:Y:S01]  /*de470*/  LDL.LU R36, [R1+0x28c4] ;  /* 0x0028c40001247983 */ /* 0x004ea20000300800 */
[----:B-1----:R-:W-:Y:S01]  /*de480*/  MOV R4, R28 ;  /* 0x0000001c00047202 */ /* 0x002fe20000000f00 */
[----:B------:R-:W-:Y:S01]  /*de490*/  IMAD.MOV.U32 R5, RZ, RZ, R29 ;  /* 0x000000ffff057224 */ /* 0x000fe200078e001d */
[----:B------:R-:W-:Y:S01]  /*de4a0*/  IADD3.X R25, R25, R0, RZ, P5, !PT ;  /* 0x0000000019197210 */ /* 0x000fe20002ffe4ff */
[----:B---3--:R-:W3:Y:S04]  /*de4b0*/  LDL.LU R32, [R1+0x28bc] ;  /* 0x0028bc0001207983 */ /* 0x008ee80000300800 */
[----:B------:R1:W-:Y:S01]  /*de4c0*/  LDGSTS.E [R48+0x17e00], [R4.64], P3 ;  /* 0x17e0000004307fae */ /* 0x0003e20009921844 */
[-C--:B------:R-:W-:Y:S01]  /*de4d0*/  IADD3 R20, P3, R20, R252.reuse, RZ ;  /* 0x000000fc14147210 */ /* 0x080fe20007f7e0ff */
[----:B------:R1:W-:Y:S02]  /*de4e0*/  STL [R1+0x2944], R24 ;  /* 0x0029441801007387 */ /* 0x0003e40000100800 */
[----:B----4-:R-:W4:Y:S01]  /*de4f0*/  LDL.LU R28, [R1+0x28b4] ;  /* 0x0028b400011c7983 */ /* 0x010f220000300800 */
[----:B------:R-:W-:Y:S01]  /*de500*/  IADD3 R16, P5, R16, R252, RZ ;  /* 0x000000fc10107210 */ /* 0x000fe20007fbe0ff */
[----:B------:R-:W-:Y:S01]  /*de510*/  STL [R1+0x293c], R20 ;  /* 0x00293c1401007387 */ /* 0x000fe20000100800 */
[----:B------:R-:W-:-:S02]  /*de520*/  IMAD.X R21, R21, 0x1, R0, P3 ;  /* 0x0000000115157824 */ /* 0x000fc400018e0600 */
[----:B------:R1:W-:Y:S02]  /*de530*/  STL [R1+0x2938], R25 ;  /* 0x0029381901007387 */ /* 0x0003e40000100800 */
[----:B------:R-:W-:Y:S01]  /*de540*/  STL.64 [R1+0x390], R64 ;  /* 0x0003904001007387 */ /* 0x000fe20000100a00 */
[----:B------:R-:W-:Y:S01]  /*de550*/  IADD3 R12, P3, R12, R252, RZ ;  /* 0x000000fc0c0c7210 */ /* 0x000fe20007f7e0ff */
[----:B------:R-:W-:Y:S01]  /*de560*/  STL.64 [R1+0x398], R66 ;  /* 0x0003984201007387 */ /* 0x000fe20000100a00 */
[----:B------:R-:W-:Y:S01]  /*de570*/  IADD3.X R17, R17, R0, RZ, P5, !PT ;  /* 0x0000000011117210 */ /* 0x000fe20002ffe4ff */
[----:B------:R-:W-:Y:S02]  /*de580*/  STL [R1+0x2934], R16 ;  /* 0x0029341001007387 */ /* 0x000fe40000100800 */
[----:B------:R1:W-:Y:S01]  /*de590*/  STL [R1+0x2930], R21 ;  /* 0x0029301501007387 */ /* 0x0003e20000100800 */
[----:B------:R-:W4:Y:S01]  /*de5a0*/  LDL.LU R37, [R1+0x28b8] ;  /* 0x0028b80001257983 */ /* 0x000f220000300800 */
[----:B------:R-:W-:Y:S02]  /*de5b0*/  STL [R1+0x292c], R12 ;  /* 0x00292c0c01007387 */ /* 0x000fe40000100800 */
[----:B------:R1:W-:Y:S02]  /*de5c0*/  STL [R1+0x2928], R17 ;  /* 0x0029281101007387 */ /* 0x0003e40000100800 */
[----:B------:R-:W4:Y:S01]  /*de5d0*/  LDL.LU R33, [R1+0x28b0] ;  /* 0x0028b00001217983 */ /* 0x000f220000300800 */
[----:B-----5:R-:W5:Y:S01]  /*de5e0*/  LDL.LU R29, [R1+0x28a8] ;  /* 0x0028a800011d7983 */ /* 0x020f620000300800 */
[----:B-1----:R-:W-:Y:S01]  /*de5f0*/  IMAD.MOV.U32 R4, RZ, RZ, R24 ;  /* 0x000000ffff047224 */ /* 0x002fe200078e0018 */
[----:B------:R-:W-:Y:S01]  /*de600*/  MOV R5, R25 ;  /* 0x0000001900057202 */ /* 0x000fe20000000f00 */
[----:B------:R-:W5:Y:S01]  /*de610*/  LDL.LU R24, [R1+0x28ac] ;  /* 0x0028ac0001187983 */ /* 0x000f620000300800 */
[----:B------:R-:W5:Y:S04]  /*de620*/  LDL.LU R25, [R1+0x2860] ;  /* 0x0028600001197983 */ /* 0x000f680000300800 */
[----:B------:R1:W-:Y:S01]  /*de630*/  LDGSTS.E [R48+0x19800], [R4.64], P4 ;  /* 0x1980000004307fae */ /* 0x0003e2000a121844 */
[----:B------:R-:W-:-:S02]  /*de640*/  IMAD.X R13, R13, 0x1, R0, P3 ;  /* 0x000000010d0d7824 */ /* 0x000fc400018e0600 */
[----:B-1----:R-:W-:Y:S01]  /*de650*/  IMAD.MOV.U32 R4, RZ, RZ, R20 ;  /* 0x000000ffff047224 */ /* 0x002fe200078e0014 */
[----:B------:R-:W-:Y:S01]  /*de660*/  MOV R5, R21 ;  /* 0x0000001500057202 */ /* 0x000fe20000000f00 */
[----:B------:R-:W5:Y:S01]  /*de670*/  LDL.LU R20, [R1+0x2844] ;  /* 0x0028440001147983 */ /* 0x000f620000300800 */
[----:B------:R1:W-:Y:S02]  /*de680*/  STL [R1+0x28e0], R13 ;  /* 0x0028e00d01007387 */ /* 0x0003e40000100800 */
[----:B------:R-:W5:Y:S01]  /*de690*/  LDL.LU R21, [R1+0x2838] ;  /* 0x0028380001157983 */ /* 0x000f620000300800 */
[----:B------:R1:W-:Y:S01]  /*de6a0*/  LDGSTS.E [R48+0x19a00], [R4.64], P4 ;  /* 0x19a0000004307fae */ /* 0x0003e2000a121844 */
[----:B------:R-:W-:Y:S02]  /*de6b0*/  ISETP.NE.U32.AND P1, PT, R8, RZ, PT ;  /* 0x000000ff0800720c */ /* 0x000fe40003f25070 */
[----:B-1----:R-:W-:Y:S01]  /*de6c0*/  MOV R4, R16 ;  /* 0x0000001000047202 */ /* 0x002fe20000000f00 */
[----:B------:R-:W-:-:S02]  /*de6d0*/  IMAD.MOV.U32 R5, RZ, RZ, R17 ;  /* 0x000000ffff057224 */ /* 0x000fc400078e0011 */
[----:B------:R-:W5:Y:S01]  /*de6e0*/  LDL.LU R17, [R1+0x2830] ;  /* 0x0028300001117983 */ /* 0x000f620000300800 */
[----:B------:R-:W5:Y:S03]  /*de6f0*/  LDL.LU R16, [R1+0x283c] ;  /* 0x00283c0001107983 */ /* 0x000f660000300800 */
[----:B------:R1:W-:Y:S02]  /*de700*/  LDGSTS.E [R48+0x19c00], [R4.64], P4 ;  /* 0x19c0000004307fae */ /* 0x0003e4000a121844 */
[----:B-1----:R-:W-:Y:S01]  /*de710*/  IMAD.MOV.U32 R5, RZ, RZ, R13 ;  /* 0x000000ffff057224 */ /* 0x002fe200078e000d */
[----:B------:R-:W-:Y:S01]  /*de720*/  MOV R4, R12 ;  /* 0x0000000c00047202 */ /* 0x000fe20000000f00 */
[----:B------:R-:W5:Y:S01]  /*de730*/  LDL.LU R13, [R1+0x2828] ;  /* 0x00282800010d7983 */ /* 0x000f620000300800 */
[----:B------:R-:W5:Y:S02]  /*de740*/  LDL.LU R12, [R1+0x2834] ;  /* 0x00283400010c7983 */ /* 0x000f640000300800 */
[----:B------:R-:W5:Y:S01]  /*de750*/  LDL.LU R8, [R1+0x282c] ;  /* 0x00282c0001087983 */ /* 0x000f620000300800 */
[C---:B------:R-:W-:Y:S01]  /*de760*/  ISETP.GT.AND P3, PT, R3.reuse, 0x3f, PT ;  /* 0x0000003f0300780c */ /* 0x040fe20003f64270 */
[----:B------:R-:W-:Y:S01]  /*de770*/  HMMA.1688.F32.TF32 R60, R188, R62, R164 ;  /* 0x0000003ebc3c723c */ /* 0x000fe200000810a4 */
[----:B------:R-:W-:Y:S01]  /*de780*/  ISETP.GT.AND P5, PT, R3, 0x43, PT ;  /* 0x000000430300780c */ /* 0x000fe20003fa4270 */
[----:B------:R1:W-:Y:S01]  /*de790*/  LDGSTS.E [R48+0x19e00], [R4.64], P4 ;  /* 0x19e0000004307fae */ /* 0x0003e2000a121844 */
[----:B------:R-:W-:-:S02]  /*de7a0*/  SEL R9, R9, RZ, !P0 ;  /* 0x000000ff09097207 */ /* 0x000fc40004000000 */
[----:B-1----:R-:W-:Y:S02]  /*de7b0*/  SEL R4, RZ, 0x4, !P3 ;  /* 0x00000004ff047807 */ /* 0x002fe40005800000 */
[----:B------:R-:W-:Y:S02]  /*de7c0*/  SEL R5, RZ, 0x4, !P5 ;  /* 0x00000004ff057807 */ /* 0x000fe40006800000 */
[----:B------:R-:W-:Y:S02]  /*de7d0*/  SEL R4, R4, RZ, !P0 ;  /* 0x000000ff04047207 */ /* 0x000fe40004000000 */
[----:B------:R-:W-:Y:S02]  /*de7e0*/  SEL R5, R5, RZ, !P0 ;  /* 0x000000ff05057207 */ /* 0x000fe40004000000 */
[----:B------:R-:W-:Y:S02]  /*de7f0*/  ISETP.NE.U32.AND P2, PT, R9, RZ, PT ;  /* 0x000000ff0900720c */ /* 0x000fe40003f45070 */
[----:B--2---:R-:W-:-:S02]  /*de800*/  IADD3 R36, P3, R36, R252, RZ ;  /* 0x000000fc24247210 */ /* 0x004fc40007f7e0ff */
[----:B---3--:R-:W-:-:S03]  /*de810*/  IADD3 R32, P4, R32, R252, RZ ;  /* 0x000000fc20207210 */ /* 0x008fc60007f9e0ff */
[----:B------:R-:W-:Y:S01]  /*de820*/  STL [R1+0x28c4], R36 ;  /* 0x0028c42401007387 */ /* 0x000fe20000100800 */
[----:B----4-:R-:W-:-:S03]  /*de830*/  IADD3 R28, P5, R28, R252, RZ ;  /* 0x000000fc1c1c7210 */ /* 0x010fc60007fbe0ff */
[----:B------:R-:W-:Y:S04]  /*de840*/  STL [R1+0x28bc], R32 ;  /* 0x0028bc2001007387 */ /* 0x000fe80000100800 */
[----:B------:R-:W-:Y:S01]  /*de850*/  STL [R1+0x28b4], R28 ;  /* 0x0028b41c01007387 */ /* 0x000fe20000100800 */
[----:B------:R-:W-:Y:S01]  /*de860*/  IADD3.X R37, R37, R0, RZ, P3, !PT ;  /* 0x0000000025257210 */ /* 0x000fe20001ffe4ff */
[----:B------:R-:W-:-:S04]  /*de870*/  IMAD.X R33, R33, 0x1, R0, P4 ;  /* 0x0000000121217824 */ /* 0x000fc800020e0600 */
[----:B------:R-:W-:Y:S01]  /*de880*/  STL [R1+0x28b8], R37 ;  /* 0x0028b82501007387 */ /* 0x000fe20000100800 */
[----:B------:R-:W-:Y:S01]  /*de890*/  STL [R1+0x28b0], R33 ;  /* 0x0028b02101007387 */ /* 0x000fe20000100800 */
[----:B------:R-:W-:Y:S02]  /*de8a0*/  ISETP.NE.U32.AND P3, PT, R4, RZ, PT ;  /* 0x000000ff0400720c */ /* 0x000fe40003f65070 */
[----:B------:R-:W-:Y:S01]  /*de8b0*/  ISETP.NE.U32.AND P4, PT, R5, RZ, PT ;  /* 0x000000ff0500720c */ /* 0x000fe20003f85070 */
[----:B------:R-:W2:Y:S01]  /*de8c0*/  LDL.LU R9, [R1+0x27e0] ;  /* 0x0027e00001097983 */ /* 0x000ea20000300800 */
[----:B-----5:R-:W-:Y:S01]  /*de8d0*/  IADD3.X R29, R29, R0, RZ, P5, !PT ;  /* 0x000000001d1d7210 */ /* 0x020fe20002ffe4ff */
[----:B------:R-:W-:Y:S01]  /*de8e0*/  IMAD.MOV.U32 R4, RZ, RZ, R36 ;  /* 0x000000ffff047224 */ /* 0x000fe200078e0024 */
[----:B------:R-:W-:-:S03]  /*de8f0*/  MOV R5, R37 ;  /* 0x0000002500057202 */ /* 0x000fc60000000f00 */
[----:B------:R-:W-:Y:S04]  /*de900*/  STL [R1+0x28a8], R29 ;  /* 0x0028a81d01007387 */ /* 0x000fe80000100800 */
[----:B------:R1:W-:Y:S01]  /*de910*/  LDGSTS.E [R48+0x1b800], [R4.64], P1 ;  /* 0x1b80000004307fae */ /* 0x0003e20008921844 */
[----:B------:R-:W-:Y:S02]  /*de920*/  STL.64 [R1+0x360], R60 ;  /* 0x0003603c01007387 */ /* 0x000fe40000100a00 */
[----:B------:R3:W-:Y:S01]  /*de930*/  STL.64 [R1+0x368], R62 ;  /* 0x0003683e01007387 */ /* 0x0007e20000100a00 */
[----:B------:R-:W-:Y:S02]  /*de940*/  IADD3 R24, P5, R24, R252, RZ ;  /* 0x000000fc18187210 */ /* 0x000fe40007fbe0ff */
[----:B-1----:R-:W-:Y:S01]  /*de950*/  MOV R4, R32 ;  /* 0x0000002000047202 */ /* 0x002fe20000000f00 */
[----:B------:R-:W-:Y:S01]  /*de960*/  IMAD.MOV.U32 R5, RZ, RZ, R33 ;  /* 0x000000ffff057224 */ /* 0x000fe200078e0021 */
[----:B---3--:R-:W-:Y:S01]  /*de970*/  HMMA.1688.F32.TF32 R60, R188, R58, R168 ;  /* 0x0000003abc3c723c */ /* 0x008fe200000810a8 */
[----:B------:R-:W-:-:S03]  /*de980*/  IMAD.X R25, R25, 0x1, R0, P5 ;  /* 0x0000000119197824 */ /* 0x000fc600028e0600 */
[----:B------:R1:W-:Y:S01]  /*de990*/  LDGSTS.E [R48+0x1ba00], [R4.64], P1 ;  /* 0x1ba0000004307fae */ /* 0x0003e20008921844 */
[----:B------:R-:W-:Y:S02]  /*de9a0*/  IADD3 R20, P5, R20, R252, RZ ;  /* 0x000000fc14147210 */ /* 0x000fe40007fbe0ff */
[----:B-1----:R-:W-:Y:S01]  /*de9b0*/  MOV R4, R28 ;  /* 0x0000001c00047202 */ /* 0x002fe20000000f00 */
[----:B------:R-:W-:-:S05]  /*de9c0*/  IMAD.MOV.U32 R5, RZ, RZ, R29 ;  /* 0x000000ffff057224 */ /* 0x000fca00078e001d */
[----:B------:R1:W-:Y:S04]  /*de9d0*/  LDGSTS.E [R48+0x1bc00], [R4.64], P1 ;  /* 0x1bc0000004307fae */ /* 0x0003e80008921844 */
[----:B------:R3:W-:Y:S01]  /*de9e0*/  STL [R1+0x28ac], R24 ;  /* 0x0028ac1801007387 */ /* 0x0007e20000100800 */
[----:B------:R4:W-:Y:S02]  /*de9f0*/  STL [R1+0x2860], R25 ;  /* 0x0028601901007387 */ /* 0x0009e40000100800 */
[----:B------:R-:W5:Y:S01]  /*dea00*/  LDL.LU R36, [R1+0x27c4] ;  /* 0x0027c40001247983 */ /* 0x000f620000300800 */
[----:B------:R-:W-:Y:S01]  /*dea10*/  IADD3.X R21, R21, R0, RZ, P5, !PT ;  /* 0x0000000015157210 */ /* 0x000fe20002ffe4ff */
[----:B------:R-:W5:Y:S01]  /*dea20*/  LDL.LU R32, [R1+0x27bc] ;  /* 0x0027bc0001207983 */ /* 0x000f620000300800 */
[----:B-1----:R-:W-:Y:S01]  /*dea30*/  MOV R4, R24 ;  /* 0x0000001800047202 */ /* 0x002fe20000000f00 */
[----:B------:R-:W-:-:S02]  /*dea40*/  IMAD.MOV.U32 R5, RZ, RZ, R25 ;  /* 0x000000ffff057224 */ /* 0x000fc400078e0019 */
[----:B------:R1:W-:Y:S01]  /*dea50*/  STL [R1+0x2844], R20 ;  /* 0x0028441401007387 */ /* 0x0003e20000100800 */
[----:B------:R-:W5:Y:S03]  /*dea60*/  LDL.LU R28, [R1+0x27b4] ;  /* 0x0027b400011c7983 */ /* 0x000f660000300800 */
[----:B------:R1:W-:Y:S01]  /*dea70*/  LDGSTS.E [R48+0x1be00], [R4.64], P1 ;  /* 0x1be0000004307fae */ /* 0x0003e20008921844 */
[-C--:B------:R-:W-:Y:S02]  /*dea80*/  IADD3 R16, P1, R16, R252.reuse, RZ ;  /* 0x000000fc10107210 */ /* 0x080fe40007f3e0ff */
[----:B------:R-:W-:-:S03]  /*dea90*/  IADD3 R12, P5, R12, R252, RZ ;  /* 0x000000fc0c0c7210 */ /* 0x000fc60007fbe0ff */
[----:B------:R-:W-:Y:S01]  /*deaa0*/  STL [R1+0x283c], R16 ;  /* 0x00283c1001007387 */ /* 0x000fe20000100800 */
[----:B------:R-:W-:Y:S02]  /*deab0*/  IMAD.X R17, R17, 0x1, R0, P1 ;  /* 0x0000000111117824 */ /* 0x000fe400008e0600 */
[----:B------:R1:W-:Y:S02]  /*deac0*/  STL [R1+0x2838], R21 ;  /* 0x0028381501007387 */ /* 0x0003e40000100800 */
[----:B------:R-:W-:Y:S01]  /*dead0*/  STL.64 [R1+0x2f0], R60 ;  /* 0x0002f03c01007387 */ /* 0x000fe20000100a00 */
[----:B------:R-:W-:Y:S01]  /*deae0*/  IADD3 R8, P1, R8, R252, RZ ;  /* 0x000000fc08087210 */ /* 0x000fe20007f3e0ff */
[----:B------:R-:W-:Y:S01]  /*deaf0*/  STL.64 [R1+0x2f8], R62 ;  /* 0x0002f83e01007387 */ /* 0x000fe20000100a00 */
[----:B------:R-:W-:Y:S01]  /*deb00*/  IADD3.X R13, R13, R0, RZ, P5, !PT ;  /* 0x000000000d0d7210 */ /* 0x000fe20002ffe4ff */
[----:B------:R-:W-:Y:S02]  /*deb10*/  STL [R1+0x2834], R12 ;  /* 0x0028340c01007387 */ /* 0x000fe40000100800 */
[----:B------:R2:W-:Y:S01]  /*deb20*/  STL [R1+0x2830], R17 ;  /* 0x0028301101007387 */ /* 0x0005e20000100800 */
[----:B------:R-:W5:Y:S01]  /*deb30*/  LDL.LU R37, [R1+0x27b8] ;  /* 0x0027b80001257983 */ /* 0x000f620000300800 */
[----:B------:R-:W-:Y:S02]  /*deb40*/  STL [R1+0x282c], R8 ;  /* 0x00282c0801007387 */ /* 0x000fe40000100800 */
[----:B------:R2:W-:Y:S02]  /*deb50*/  STL [R1+0x2828], R13 ;  /* 0x0028280d01007387 */ /* 0x0005e40000100800 */
[----:B------:R-:W5:Y:S01]  /*deb60*/  LDL.LU R33, [R1+0x27b0] ;  /* 0x0027b00001217983 */ /* 0x000f620000300800 */
[----:B------:R-:W5:Y:S01]  /*deb70*/  LDL.LU R29, [R1+0x27a8] ;  /* 0x0027a800011d7983 */ /* 0x000f620000300800 */
[----:B---3--:R-:W3:Y:S02]  /*deb80*/  LDL.LU R24, [R1+0x27ac] ;  /* 0x0027ac0001187983 */ /* 0x008ee40000300800 */
[----:B-1----:R-:W-:Y:S01]  /*deb90*/  IMAD.MOV.U32 R4, RZ, RZ, R20 ;  /* 0x000000ffff047224 */ /* 0x002fe200078e0014 */
[----:B------:R-:W-:Y:S01]  /*deba0*/  MOV R5, R21 ;  /* 0x0000001500057202 */ /* 0x000fe20000000f00 */
[----:B----4-:R-:W4:Y:S01]  /*debb0*/  LDL.LU R25, [R1+0x2760] ;  /* 0x0027600001197983 */ /* 0x010f220000300800 */
[----:B------:R-:W3:Y:S03]  /*debc0*/  LDL.LU R20, [R1+0x2744] ;  /* 0x0027440001147983 */ /* 0x000ee60000300800 */
[----:B------:R1:W-:Y:S02]  /*debd0*/  LDGSTS.E [R48+0x1d800], [R4.64], P2 ;  /* 0x1d80000004307fae */ /* 0x0003e40009121844 */
[----:B-1----:R-:W-:Y:S01]  /*debe0*/  IMAD.MOV.U32 R4, RZ, RZ, R16 ;  /* 0x000000ffff047224 */ /* 0x002fe200078e0010 */
[----:B------:R-:W-:-:S05]  /*debf0*/  MOV R5, R17 ;  /* 0x0000001100057202 */ /* 0x000fca0000000f00 */
[----:B------:R1:W-:Y:S02]  /*dec00*/  LDGSTS.E [R48+0x1da00], [R4.64], P2 ;  /* 0x1da0000004307fae */ /* 0x0003e40009121844 */
[----:B-1----:R-:W-:Y:S01]  /*dec10*/  MOV R4, R12 ;  /* 0x0000000c00047202 */ /* 0x002fe20000000f00 */
[----:B------:R-:W-:-:S05]  /*dec20*/  IMAD.MOV.U32 R5, RZ, RZ, R13 ;  /* 0x000000ffff057224 */ /* 0x000fca00078e000d */
[----:B------:R1:W-:Y:S02]  /*dec30*/  LDGSTS.E [R48+0x1dc00], [R4.64], P2 ;  /* 0x1dc0000004307fae */ /* 0x0003e40009121844 */
[----:B-1----:R-:W-:Y:S02]  /*dec40*/  MOV R4, R8 ;  /* 0x0000000800047202 */ /* 0x002fe40000000f00 */
[----:B------:R-:W-:Y:S01]  /*dec50*/  ISETP.GT.AND P5, PT, R3, 0x4b, PT ;  /* 0x0000004b0300780c */ /* 0x000fe20003fa4270 */
        /* <DEDUP_REMOVED lines=11> */
[----:B-1----:R-:W-:Y:S02]  /*ded10*/  SEL R4, RZ, 0x4, !P1 ;  /* 0x00000004ff047807 */ /* 0x002fe40004800000 */
[----:B------:R-:W-:Y:S02]  /*ded20*/  SEL R5, RZ, 0x4, !P5 ;  /* 0x00000004ff057807 */ /* 0x000fe40006800000 */
[-C--:B-----5:R-:W-:Y:S02]  /*ded30*/  IADD3 R36, P1, R36, R252.reuse, RZ ;  /* 0x000000fc24247210 */ /* 0x0a0fe40007f3e0ff */
[----:B------:R-:W-:-:S03]  /*ded40*/  IADD3 R32, P2, R32, R252, RZ ;  /* 0x000000fc20207210 */ /* 0x000fc60007f5e0ff */
[----:B------:R-:W-:Y:S02]  /*ded50*/  STL [R1+0x27c4], R36 ;  /* 0x0027c42401007387 */ /* 0x000fe40000100800 */
[----:B------:R-:W-:Y:S01]  /*ded60*/  STL [R1+0x27bc], R32 ;  /* 0x0027bc2001007387 */ /* 0x000fe20000100800 */
[----:B------:R-:W-:-:S05]  /*ded70*/  IADD3 R28, P5, R28, R252, RZ ;  /* 0x000000fc1c1c7210 */ /* 0x000fca0007fbe0ff */
[----:B------:R-:W-:Y:S01]  /*ded80*/  STL [R1+0x27b4], R28 ;  /* 0x0027b41c01007387 */ /* 0x000fe20000100800 */
[----:B------:R-:W-:Y:S01]  /*ded90*/  IADD3.X R37, R37, R0, RZ, P1, !PT ;  /* 0x0000000025257210 */ /* 0x000fe20000ffe4ff */
[----:B------:R-:W-:-:S04]  /*deda0*/  IMAD.X R33, R33, 0x1, R0, P2 ;  /* 0x0000000121217824 */ /* 0x000fc800010e0600 */
[----:B------:R-:W-:Y:S01]  /*dedb0*/  STL [R1+0x27b8], R37 ;  /* 0x0027b82501007387 */ /* 0x000fe20000100800 */
[----:B------:R-:W-:Y:S02]  /*dedc0*/  STL [R1+0x27b0], R33 ;  /* 0x0027b02101007387 */ /* 0x000fe40000100800 */
[----:B------:R-:W2:Y:S01]  /*dedd0*/  LDL.LU R9, [R1+0x26c0] ;  /* 0x0026c00001097983 */ /* 0x000ea20000300800 */
[----:B------:R-:W-:Y:S01]  /*dede0*/  HMMA.1688.F32.TF32 R52, R188, R54, R192 ;  /* 0x00000036bc34723c */ /* 0x000fe200000810c0 */
[----:B------:R-:W-:Y:S02]  /*dedf0*/  SEL R4, R4, RZ, !P0 ;  /* 0x000000ff04047207 */ /* 0x000fe40004000000 */
[----:B------:R-:W-:Y:S02]  /*dee00*/  SEL R5, R5, RZ, !P0 ;  /* 0x000000ff05057207 */ /* 0x000fe40004000000 */
[----:B------:R-:W-:Y:S02]  /*dee10*/  IADD3.X R29, R29, R0, RZ, P5, !PT ;  /* 0x000000001d1d7210 */ /* 0x000fe40002ffe4ff */
[----:B------:R-:W-:-:S02]  /*dee20*/  ISETP.NE.U32.AND P1, PT, R4, RZ, PT ;  /* 0x000000ff0400720c */ /* 0x000fc40003f25070 */
[----:B------:R-:W-:Y:S01]  /*dee30*/  ISETP.NE.U32.AND P2, PT, R5, RZ, PT ;  /* 0x000000ff0500720c */ /* 0x000fe20003f45070 */
[----:B------:R-:W-:Y:S01]  /*dee40*/  IMAD.MOV.U32 R4, RZ, RZ, R36 ;  /* 0x000000ffff047224 */ /* 0x000fe200078e0024 */
[----:B------:R-:W-:Y:S01]  /*dee50*/  MOV R5, R37 ;  /* 0x0000002500057202 */ /* 0x000fe20000000f00 */
[----:B------:R-:W-:Y:S04]  /*dee60*/  STL [R1+0x27a8], R29 ;  /* 0x0027a81d01007387 */ /* 0x000fe80000100800 */
[----:B------:R1:W-:Y:S01]  /*dee70*/  LDGSTS.E [R48+0x1f800], [R4.64], P3 ;  /* 0x1f80000004307fae */ /* 0x0003e20009921844 */
[----:B---3--:R-:W-:-:S06]  /*dee80*/  IADD3 R24, P5, R24, R252, RZ ;  /* 0x000000fc18187210 */ /* 0x008fcc0007fbe0ff */
[----:B------:R-:W-:Y:S01]  /*dee90*/  STL.64 [R1+0x2d0], R52 ;  /* 0x0002d03401007387 */ /* 0x000fe20000100a00 */
[----:B------:R3:W-:Y:S01]  /*deea0*/  STL.64 [R1+0x2d8], R54 ;  /* 0x0002d83601007387 */ /* 0x0007e20000100a00 */
[----:B-1----:R-:W-:Y:S01]  /*deeb0*/  MOV R4, R32 ;  /* 0x0000002000047202 */ /* 0x002fe20000000f00 */
[----:B------:R-:W-:Y:S02]  /*deec0*/  IMAD.MOV.U32 R5, RZ, RZ, R33 ;  /* 0x000000ffff057224 */ /* 0x000fe400078e0021 */
[----:B----4-:R-:W-:-:S03]  /*deed0*/  IMAD.X R25, R25, 0x1, R0, P5 ;  /* 0x0000000119197824 */ /* 0x010fc600028e0600 */
[----:B------:R1:W-:Y:S01]  /*deee0*/  LDGSTS.E [R48+0x1fa00], [R4.64], P3 ;  /* 0x1fa0000004307fae */ /* 0x0003e20009921844 */
[----:B---3--:R-:W-:Y:S01]  /*deef0*/  HMMA.1688.F32.TF32 R52, R188, R50, R196 ;  /* 0x00000032bc34723c */ /* 0x008fe200000810c4 */
[----:B-1----:R-:W-:Y:S01]  /*def00*/  MOV R4, R28 ;  /* 0x0000001c00047202 */ /* 0x002fe20000000f00 */
[----:B------:R-:W-:Y:S01]  /*def10*/  IMAD.MOV.U32 R5, RZ, RZ, R29 ;  /* 0x000000ffff057224 */ /* 0x000fe200078e001d */
[----:B------:R-:W-:-:S04]  /*def20*/  IADD3 R20, P5, R20, R252, RZ ;  /* 0x000000fc14147210 */ /* 0x000fc80007fbe0ff */
[----:B------:R1:W-:Y:S04]  /*def30*/  LDGSTS.E [R48+0x1fc00], [R4.64], P3 ;  /* 0x1fc0000004307fae */ /* 0x0003e80009921844 */
[----:B------:R3:W-:Y:S01]  /*def40*/  STL [R1+0x27ac], R24 ;  /* 0x0027ac1801007387 */ /* 0x0007e20000100800 */
[----:B------:R4:W-:Y:S02]  /*def50*/  STL [R1+0x2760], R25 ;  /* 0x0027601901007387 */ /* 0x0009e40000100800 */
[----:B------:R-:W2:Y:S02]  /*def60*/  LDL.LU R36, [R1+0x2724] ;  /* 0x0027240001247983 */ /* 0x000ea40000300800 */
[----:B------:R-:W2:Y:S01]  /*def70*/  LDL.LU R32, [R1+0x26bc] ;  /* 0x0026bc0001207983 */ /* 0x000ea20000300800 */
[----:B-1----:R-:W-:Y:S01]  /*def80*/  MOV R4, R24 ;  /* 0x0000001800047202 */ /* 0x002fe20000000f00 */
[----:B------:R-:W-:Y:S01]  /*def90*/  IMAD.MOV.U32 R5, RZ, RZ, R25 ;  /* 0x000000ffff057224 */ /* 0x000fe200078e0019 */
[----:B------:R1:W-:Y:S01]  /*defa0*/  STL [R1+0x2744], R20 ;  /* 0x0027441401007387 */ /* 0x0003e20000100800 */
[----:B------:R-:W2:Y:S03]  /*defb0*/  LDL.LU R28, [R1+0x26b4] ;  /* 0x0026b400011c7983 */ /* 0x000ea60000300800 */
[----:B------:R1:W-:Y:S02]  /*defc0*/  LDGSTS.E [R48+0x1fe00], [R4.64], P3 ;  /* 0x1fe0000004307fae */ /* 0x0003e40009921844 */
[----:B-1----:R-:W-:Y:S01]  /*defd0*/  IMAD.MOV.U32 R4, RZ, RZ, R20 ;  /* 0x000000ffff047224 */ /* 0x002fe200078e0014 */
[----:B--2---:R-:W-:-:S02]  /*defe0*/  IADD3.X R21, R21, R0, RZ, P5, !PT ;  /* 0x0000000015157210 */ /* 0x004fc40002ffe4ff */
        /* <DEDUP_REMOVED lines=16> */
[----:B------:R-:W-:Y:S01]  /*df0f0*/  MOV R5, R21 ;  /* 0x0000001500057202 */ /* 0x000fe20000000f00 */
[----:B---3--:R-:W3:Y:S02]  /*df100*/  LDL.LU R24, [R1+0x26ac] ;  /* 0x0026ac0001187983 */ /* 0x008ee40000300800 */
[----:B----4-:R-:W4:Y:S01]  /*df110*/  LDL.LU R25, [R1+0x2640] ;  /* 0x0026400001197983 */ /* 0x010f220000300800 */
[----:B------:R-:W3:Y:S04]  /*df120*/  LDL.LU R20, [R1+0x26a4] ;  /* 0x0026a40001147983 */ /* 0x000ee80000300800 */
[----:B------:R1:W-:Y:S02]  /*df130*/  LDGSTS.E [R48+0x21800], [R4.64], P4 ;  /* 0x2180000004307fae */ /* 0x0003e4000a121844 */
[----:B-1----:R-:W-:Y:S01]  /*df140*/  IMAD.MOV.U32 R4, RZ, RZ, R16 ;  /* 0x000000ffff047224 */ /* 0x002fe200078e0010 */
[----:B------:R-:W-:-:S05]  /*df150*/  MOV R5, R17 ;  /* 0x0000001100057202 */ /* 0x000fca0000000f00 */
[----:B------:R1:W-:Y:S02]  /*df160*/  LDGSTS.E [R48+0x21a00], [R4.64], P4 ;  /* 0x21a0000004307fae */ /* 0x0003e4000a121844 */
[----:B-1----:R-:W-:Y:S01]  /*df170*/  MOV R4, R12 ;  /* 0x0000000c00047202 */ /* 0x002fe20000000f00 */
[----:B------:R-:W-:-:S05]  /*df180*/  IMAD.MOV.U32 R5, RZ, RZ, R13 ;  /* 0x000000ffff057224 */ /* 0x000fca00078e000d */
[----:B------:R1:W-:Y:S01]  /*df190*/  LDGSTS.E [R48+0x21c00], [R4.64], P4 ;  /* 0x21c0000004307fae */ /* 0x0003e2000a121844 */
[----:B--2---:R-:W-:-:S05]  /*df1a0*/  IMAD.X R9, R9, 0x1, R0, P3 ;  /* 0x0000000109097824 */ /* 0x004fca00018e0600 */
[----:B------:R2:W-:Y:S01]  /*df1b0*/  STL [R1+0x26c0], R9 ;  /* 0x0026c00901007387 */ /* 0x0005e20000100800 */
[----:B------:R-:W4:Y:S02]  /*df1c0*/  LDL.LU R21, [R1+0x2638] ;  /* 0x0026380001157983 */ /* 0x000f240000300800 */
[----:B------:R-:W4:Y:S02]  /*df1d0*/  LDL.LU R17, [R1+0x2630] ;  /* 0x0026300001117983 */ /* 0x000f240000300800 */
[----:B------:R-:W4:Y:S01]  /*df1e0*/  LDL.LU R16, [R1+0x263c] ;  /* 0x00263c0001107983 */ /* 0x000f220000300800 */
[----:B-1----:R-:W-:Y:S01]  /*df1f0*/  MOV R4, R8 ;  /* 0x0000000800047202 */ /* 0x002fe20000000f00 */
[----:B------:R-:W4:Y:S01]  /*df200*/  LDL.LU R13, [R1+0x2628] ;  /* 0x00262800010d7983 */ /* 0x000f220000300800 */
[----:B------:R-:W4:Y:S02]  /*df210*/  LDL.LU R8, [R1+0x2634] ;  /* 0x0026340001087983 */ /* 0x000f240000300800 */
[----:B------:R-:W-:-:S02]  /*df220*/  IMAD.MOV.U32 R5, RZ, RZ, R9 ;  /* 0x000000ffff057224 */ /* 0x000fc400078e0009 */
[----:B--2---:R-:W2:Y:S01]  /*df230*/  LDL.LU R9, [R1+0x262c] ;  /* 0x00262c0001097983 */ /* 0x004ea20000300800 */
[C---:B------:R-:W-:Y:S02]  /*df240*/  ISETP.GT.AND P3, PT, R3.reuse, 0x4f, PT ;  /* 0x0000004f0300780c */ /* 0x040fe40003f64270 */
[----:B------:R-:W-:Y:S01]  /*df250*/  ISETP.GT.AND P5, PT, R3, 0x53, PT ;  /* 0x000000530300780c */ /* 0x000fe20003fa4270 */
[----:B------:R1:W-:Y:S01]  /*df260*/  LDGSTS.E [R48+0x21e00], [R4.64], P4 ;  /* 0x21e0000004307fae */ /* 0x0003e2000a121844 */
[----:B------:R-:W-:Y:S01]  /*df270*/  HMMA.1688.F32.TF32 R44, R188, R46, R200 ;  /* 0x0000002ebc2c723c */ /* 0x000fe200000810c8 */
[----:B-1----:R-:W-:Y:S02]  /*df280*/  SEL R4, RZ, 0x4, !P3 ;  /* 0x00000004ff047807 */ /* 0x002fe40005800000 */
[----:B------:R-:W-:Y:S02]  /*df290*/  SEL R5, RZ, 0x4, !P5 ;  /* 0x00000004ff057807 */ /* 0x000fe40006800000 */
[----:B------:R-:W-:-:S02]  /*df2a0*/  SEL R4, R4, RZ, !P0 ;  /* 0x000000ff04047207 */ /* 0x000fc40004000000 */
[----:B------:R-:W-:Y:S02]  /*df2b0*/  SEL R5, R5, RZ, !P0 ;  /* 0x000000ff05057207 */ /* 0x000fe40004000000 */
[-C--:B------:R-:W-:Y:S02]  /*df2c0*/  IADD3 R36, P3, R36, R252.reuse, RZ ;  /* 0x000000fc24247210 */ /* 0x080fe40007f7e0ff */
[----:B------:R-:W-:-:S03]  /*df2d0*/  IADD3 R32, P4, R32, R252, RZ ;  /* 0x000000fc20207210 */ /* 0x000fc60007f9e0ff */
[----:B------:R1:W-:Y:S02]  /*df2e0*/  STL [R1+0x2724], R36 ;  /* 0x0027242401007387 */ /* 0x0003e40000100800 */
[----:B------:R1:W-:Y:S01]  /*df2f0*/  STL [R1+0x26bc], R32 ;  /* 0x0026bc2001007387 */ /* 0x0003e20000100800 */
[----:B------:R-:W-:-:S05]  /*df300*/  IADD3 R28, P5, R28, R252, RZ ;  /* 0x000000fc1c1c7210 */ /* 0x000fca0007fbe0ff */
[----:B------:R1:W-:Y:S01]  /*df310*/  STL [R1+0x26b4], R28 ;  /* 0x0026b41c01007387 */ /* 0x0003e20000100800 */
[----:B------:R-:W-:Y:S01]  /*df320*/  HMMA.1688.F32.TF32 R40, R188, R42, R204 ;  /* 0x0000002abc28723c */ /* 0x000fe200000810cc */
[----:B-----5:R-:W-:Y:S01]  /*df330*/  IADD3.X R37, R37, R0, RZ, P3, !PT ;  /* 0x0000000025257210 */ /* 0x020fe20001ffe4ff */
[----:B------:R-:W-:-:S04]  /*df340*/  IMAD.X R33, R33, 0x1, R0, P4 ;  /* 0x0000000121217824 */ /* 0x000fc800020e0600 */
[----:B------:R2:W-:Y:S01]  /*df350*/  STL [R1+0x26b8], R37 ;  /* 0x0026b82501007387 */ /* 0x0005e20000100800 */
[----:B------:R1:W-:Y:S01]  /*df360*/  STL [R1+0x26b0], R33 ;  /* 0x0026b02101007387 */ /* 0x0003e20000100800 */
[----:B------:R-:W-:Y:S02]  /*df370*/  ISETP.NE.U32.AND P3, PT, R4, RZ, PT ;  /* 0x000000ff0400720c */ /* 0x000fe40003f65070 */
[----:B------:R-:W-:Y:S01]  /*df380*/  ISETP.NE.U32.AND P4, PT, R5, RZ, PT ;  /* 0x000000ff0500720c */ /* 0x000fe20003f85070 */
[----:B------:R-:W5:Y:S01]  /*df390*/  LDL.LU R12, [R1+0x25c0] ;  /* 0x0025c000010c7983 */ /* 0x000f620000300800 */
[----:B------:R-:W-:Y:S01]  /*df3a0*/  IMAD.MOV.U32 R4, RZ, RZ, R36 ;  /* 0x000000ffff047224 */ /* 0x000fe200078e0024 */
[----:B------:R-:W-:Y:S02]  /*df3b0*/  MOV R5, R37 ;  /* 0x0000002500057202 */ /* 0x000fe40000000f00 */
[----:B------:R-:W-:-:S03]  /*df3c0*/  IADD3.X R29, R29, R0, RZ, P5, !PT ;  /* 0x000000001d1d7210 */ /* 0x000fc60002ffe4ff */
[----:B------:R1:W-:Y:S01]  /*df3d0*/  LDGSTS.E [R48+0x23800], [R4.64], P1 ;  /* 0x2380000004307fae */ /* 0x0003e20008921844 */
[----:B---3--:R-:W-:Y:S02]  /*df3e0*/  IADD3 R24, P5, R24, R252, RZ ;  /* 0x000000fc18187210 */ /* 0x008fe40007fbe0ff */
[----:B-1----:R-:W-:Y:S01]  /*df3f0*/  MOV R4, R32 ;  /* 0x0000002000047202 */ /* 0x002fe20000000f00 */
[----:B------:R-:W-:Y:S02]  /*df400*/  IMAD.MOV.U32 R5, RZ, RZ, R33 ;  /* 0x000000ffff057224 */ /* 0x000fe400078e0021 */
[----:B----4-:R-:W-:-:S03]  /*df410*/  IMAD.X R25, R25, 0x1, R0, P5 ;  /* 0x0000000119197824 */ /* 0x010fc600028e0600 */
[----:B------:R1:W-:Y:S04]  /*df420*/  LDGSTS.E [R48+0x23a00], [R4.64], P1 ;  /* 0x23a0000004307fae */ /* 0x0003e80008921844 */
[----:B------:R3:W-:Y:S01]  /*df430*/  STL [R1+0x26a8], R29 ;  /* 0x0026a81d01007387 */ /* 0x0007e20000100800 */
[----:B------:R-:W-:Y:S01]  /*df440*/  STL.64 [R1+0x180], R44 ;  /* 0x0001802c01007387 */ /* 0x000fe20000100a00 */
[----:B------:R-:W-:Y:S02]  /*df450*/  IADD3 R20, P5, R20, R252, RZ ;  /* 0x000000fc14147210 */ /* 0x000fe40007fbe0ff */
[----:B-1----:R-:W-:Y:S01]  /*df460*/  MOV R4, R28 ;  /* 0x0000001c00047202 */ /* 0x002fe20000000f00 */
[----:B------:R-:W-:-:S05]  /*df470*/  IMAD.MOV.U32 R5, RZ, RZ, R29 ;  /* 0x000000ffff057224 */ /* 0x000fca00078e001d */
[----:B------:R1:W-:Y:S04]  /*df480*/  LDGSTS.E [R48+0x23c00], [R4.64], P1 ;  /* 0x23c0000004307fae */ /* 0x0003e80008921844 */
[----:B------:R-:W-:Y:S01]  /*df490*/  STL.64 [R1+0x188], R46 ;  /* 0x0001882e01007387 */ /* 0x000fe20000100a00 */
[----:B------:R4:W-:Y:S02]  /*df4a0*/  STL [R1+0x26ac], R24 ;  /* 0x0026ac1801007387 */ /* 0x0009e40000100800 */
[----:B------:R2:W-:Y:S02]  /*df4b0*/  STL [R1+0x2640], R25 ;  /* 0x0026401901007387 */ /* 0x0005e40000100800 */
[----:B------:R-:W5:Y:S01]  /*df4c0*/  LDL.LU R36, [R1+0x2624] ;  /* 0x0026240001247983 */ /* 0x000f620000300800 */
[----:B------:R-:W5:Y:S01]  /*df4d0*/  LDL.LU R32, [R1+0x25bc] ;  /* 0x0025bc0001207983 */ /* 0x000f620000300800 */
[----:B-1----:R-:W-:Y:S01]  /*df4e0*/  MOV R4, R24 ;  /* 0x0000001800047202 */ /* 0x002fe20000000f00 */
[----:B------:R-:W-:Y:S01]  /*df4f0*/  IMAD.MOV.U32 R5, RZ, RZ, R25 ;  /* 0x000000ffff057224 */ /* 0x000fe200078e0019 */
[----:B------:R-:W-:-:S04]  /*df500*/  IADD3.X R21, R21, R0, RZ, P5, !PT ;  /* 0x0000000015157210 */ /* 0x000fc80002ffe4ff */
[----:B------:R1:W-:Y:S01]  /*df510*/  LDGSTS.E [R48+0x23e00], [R4.64], P1 ;  /* 0x23e0000004307fae */ /* 0x0003e20008921844 */
[----:B------:R-:W-:-:S03]  /*df520*/  IADD3 R16, P1, R16, R252, RZ ;  /* 0x000000fc10107210 */ /* 0x000fc60007f3e0ff */
[----:B------:R-:W-:Y:S01]  /*df530*/  STL [R1+0x26a4], R20 ;  /* 0x0026a41401007387 */ /* 0x000fe20000100800 */
[----:B------:R-:W5:Y:S01]  /*df540*/  LDL.LU R28, [R1+0x25b4] ;  /* 0x0025b400011c7983 */ /* 0x000f620000300800 */
[-C--:B------:R-:W-:Y:S02]  /*df550*/  IADD3 R8, P5, R8, R252.reuse, RZ ;  /* 0x000000fc08087210 */ /* 0x080fe40007fbe0ff */
[----:B------:R-:W-:Y:S01]  /*df560*/  STL [R1+0x263c], R16 ;  /* 0x00263c1001007387 */ /* 0x000fe20000100800 */
[----:B------:R-:W-:Y:S02]  /*df570*/  IMAD.X R17, R17, 0x1, R0, P1 ;  /* 0x0000000111117824 */ /* 0x000fe400008e0600 */
[----:B------:R-:W-:Y:S02]  /*df580*/  STL [R1+0x2638], R21 ;  /* 0x0026381501007387 */ /* 0x000fe40000100800 */
[----:B------:R-:W-:Y:S01]  /*df590*/  STL.64 [R1+0x170], R40 ;  /* 0x0001702801007387 */ /* 0x000fe20000100a00 */
[----:B--2---:R-:W-:Y:S01]  /*df5a0*/  IADD3 R9, P1, R9, R252, RZ ;  /* 0x000000fc09097210 */ /* 0x004fe20007f3e0ff */
[----:B------:R-:W-:Y:S01]  /*df5b0*/  STL.64 [R1+0x178], R42 ;  /* 0x0001782a01007387 */ /* 0x000fe20000100a00 */
[----:B------:R-:W-:Y:S01]  /*df5c0*/  IADD3.X R13, R13, R0, RZ, P5, !PT ;  /* 0x000000000d0d7210 */ /* 0x000fe20002ffe4ff */
[----:B------:R2:W-:Y:S02]  /*df5d0*/  STL [R1+0x2634], R8 ;  /* 0x0026340801007387 */ /* 0x0005e40000100800 */
[----:B------:R2:W-:Y:S01]  /*df5e0*/  STL [R1+0x2630], R17 ;  /* 0x0026301101007387 */ /* 0x0005e20000100800 */
[----:B------:R-:W5:Y:S01]  /*df5f0*/  LDL.LU R37, [R1+0x25b8] ;  /* 0x0025b80001257983 */ /* 0x000f620000300800 */
[----:B------:R2:W-:Y:S02]  /*df600*/  STL [R1+0x262c], R9 ;  /* 0x00262c0901007387 */ /* 0x0005e40000100800 */
[----:B------:R-:W-:Y:S02]  /*df610*/  STL [R1+0x2628], R13 ;  /* 0x0026280d01007387 */ /* 0x000fe40000100800 */
[----:B------:R-:W5:Y:S01]  /*df620*/  LDL.LU R33, [R1+0x25b0] ;  /* 0x0025b00001217983 */ /* 0x000f620000300800 */
[----:B---3--:R-:W3:Y:S01]  /*df630*/  LDL.LU R29, [R1+0x25a8] ;  /* 0x0025a800011d7983 */ /* 0x008ee20000300800 */
[----:B-1----:R-:W-:Y:S01]  /*df640*/  IMAD.MOV.U32 R4, RZ, RZ, R20 ;  /* 0x000000ffff047224 */ /* 0x002fe200078e0014 */
[----:B------:R-:W-:Y:S01]  /*df650*/  MOV R5, R21 ;  /* 0x0000001500057202 */ /* 0x000fe20000000f00 */
[----:B----4-:R-:W4:Y:S01]  /*df660*/  LDL.LU R24, [R1+0x25ac] ;  /* 0x0025ac0001187983 */ /* 0x010f220000300800 */
[----:B------:R-:W3:Y:S04]  /*df670*/  LDL.LU R25, [R1+0x2540] ;  /* 0x0025400001197983 */ /* 0x000ee80000300800 */
[----:B------:R1:W-:Y:S02]  /*df680*/  LDGSTS.E [R48+0x25800], [R4.64], P2 ;  /* 0x2580000004307fae */ /* 0x0003e40009121844 */
[----:B-1----:R-:W-:Y:S01]  /*df690*/  IMAD.MOV.U32 R4, RZ, RZ, R16 ;  /* 0x000000ffff047224 */ /* 0x002fe200078e0010 */
[----:B------:R-:W-:-:S05]  /*df6a0*/  MOV R5, R17 ;  /* 0x0000001100057202 */ /* 0x000fca0000000f00 */
[----:B------:R1:W-:Y:S02]  /*df6b0*/  LDGSTS.E [R48+0x25a00], [R4.64], P2 ;  /* 0x25a0000004307fae */ /* 0x0003e40009121844 */
[----:B-1----:R-:W-:Y:S01]  /*df6c0*/  MOV R4, R8 ;  /* 0x0000000800047202 */ /* 0x002fe20000000f00 */
[----:B------:R-:W-:Y:S01]  /*df6d0*/  IMAD.MOV.U32 R5, RZ, RZ, R13 ;  /* 0x000000ffff057224 */ /* 0x000fe200078e000d */
[----:B--2---:R-:W2:Y:S04]  /*df6e0*/  LDL.LU R8, [R1+0x25a4] ;  /* 0x0025a40001087983 */ /* 0x004ea80000300800 */
[----:B------:R1:W-:Y:S02]  /*df6f0*/  LDGSTS.E [R48+0x25c00], [R4.64], P2 ;  /* 0x25c0000004307fae */ /* 0x0003e40009121844 */
[----:B-1----:R-:W-:-:S02]  /*df700*/  MOV R4, R9 ;  /* 0x0000000900047202 */ /* 0x002fc40000000f00 */
[----:B------:R-:W-:Y:S01]  /*df710*/  ISETP.GT.AND P5, PT, R3, 0x5b, PT ;  /* 0x0000005b0300780c */ /* 0x000fe20003fa4270 */
[----:B-----5:R-:W-:-:S05]  /*df720*/  IMAD.X R12, R12, 0x1, R0, P1 ;  /* 0x000000010c0c7824 */ /* 0x020fca00008e0600 */
[----:B------:R1:W-:Y:S01]  /*df730*/  STL [R1+0x25c0], R12 ;  /* 0x0025c00c01007387 */ /* 0x0003e20000100800 */
[----:B------:R-:W5:Y:S02]  /*df740*/  LDL.LU R21, [R1+0x2538] ;  /* 0x0025380001157983 */ /* 0x000f640000300800 */
[----:B------:R-:W5:Y:S02]  /*df750*/  LDL.LU R20, [R1+0x2530] ;  /* 0x0025300001147983 */ /* 0x000f640000300800 */
[----:B------:R-:W5:Y:S01]  /*df760*/  LDL.LU R17, [R1+0x253c] ;  /* 0x00253c0001117983 */ /* 0x000f620000300800 */
[----:B------:R-:W5:Y:S01]  /*df770*/  LDL.LU R16, [R1+0x2528] ;  /* 0x0025280001107983 */ /* 0x000f620000300800 */
[----:B------:R-:W5:Y:S02]  /*df780*/  LDL.LU R9, [R1+0x2534] ;  /* 0x0025340001097983 */ /* 0x000f640000300800 */
[----:B------:R-:W-:Y:S02]  /*df790*/  IMAD.MOV.U32 R5, RZ, RZ, R12 ;  /* 0x000000ffff057224 */ /* 0x000fe400078e000c */
[----:B-1----:R-:W5:Y:S01]  /*df7a0*/  LDL.LU R12, [R1+0x252c] ;  /* 0x00252c00010c7983 */ /* 0x002f620000300800 */
[----:B------:R-:W-:-:S03]  /*df7b0*/  ISETP.GT.AND P1, PT, R3, 0x57, PT ;  /* 0x000000570300780c */ /* 0x000fc60003f24270 */
[----:B------:R1:W-:Y:S02]  /*df7c0*/  LDGSTS.E [R48+0x25e00], [R4.64], P2 ;  /* 0x25e0000004307fae */ /* 0x0003e40009121844 */
[----:B-1----:R-:W-:Y:S02]  /*df7d0*/  SEL R4, RZ, 0x4, !P1 ;  /* 0x00000004ff047807 */ /* 0x002fe40004800000 */
[----:B------:R-:W-:Y:S02]  /*df7e0*/  SEL R5, RZ, 0x4, !P5 ;  /* 0x00000004ff057807 */ /* 0x000fe40006800000 */
[-C--:B------:R-:W-:Y:S02]  /*df7f0*/  IADD3 R36, P1, R36, R252.reuse, RZ ;  /* 0x000000fc24247210 */ /* 0x080fe40007f3e0ff */
        /* <DEDUP_REMOVED lines=9> */
[----:B------:R-:W5:Y:S01]  /*df890*/  LDL.LU R13, [R1+0x1f9c] ;  /* 0x001f9c00010d7983 */ /* 0x000f620000300800 */
[----:B------:R-:W-:Y:S01]  /*df8a0*/  HMMA.1688.F32.TF32 R40, R188, R38, R208 ;  /* 0x00000026bc28723c */ /* 0x000fe200000810d0 */
[----:B------:R-:W-:Y:S02]  /*df8b0*/  SEL R4, R4, RZ, !P0 ;  /* 0x000000ff04047207 */ /* 0x000fe40004000000 */
[----:B------:R-:W-:Y:S02]  /*df8c0*/  SEL R5, R5, RZ, !P0 ;  /* 0x000000ff05057207 */ /* 0x000fe40004000000 */
[----:B---3--:R-:W-:Y:S02]  /*df8d0*/  IADD3.X R29, R29, R0, RZ, P5, !PT ;  /* 0x000000001d1d7210 */ /* 0x008fe40002ffe4ff */
[----:B------:R-:W-:-:S02]  /*df8e0*/  ISETP.NE.U32.AND P1, PT, R4, RZ, PT ;  /* 0x000000ff0400720c */ /* 0x000fc40003f25070 */
[----:B------:R-:W-:Y:S01]  /*df8f0*/  ISETP.NE.U32.AND P2, PT, R5, RZ, PT ;  /* 0x000000ff0500720c */ /* 0x000fe20003f45070 */
[----:B------:R-:W-:Y:S01]  /*df900*/  IMAD.MOV.U32 R4, RZ, RZ, R36 ;  /* 0x000000ffff047224 */ /* 0x000fe200078e0024 */
[----:B------:R-:W-:Y:S01]  /*df910*/  MOV R5, R37 ;  /* 0x0000002500057202 */ /* 0x000fe20000000f00 */
[----:B------:R-:W-:Y:S04]  /*df920*/  STL [R1+0x25a8], R29 ;  /* 0x0025a81d01007387 */ /* 0x000fe80000100800 */
[----:B------:R1:W-:Y:S01]  /*df930*/  LDGSTS.E [R48+0x27800], [R4.64], P3 ;  /* 0x2780000004307fae */ /* 0x0003e20009921844 */
[----:B----4-:R-:W-:-:S06]  /*df940*/  IADD3 R24, P5, R24, R252, RZ ;  /* 0x000000fc18187210 */ /* 0x010fcc0007fbe0ff */
[----:B------:R-:W-:Y:S01]  /*df950*/  STL.64 [R1+0xf0], R40 ;  /* 0x0000f02801007387 */ /* 0x000fe20000100a00 */
[----:B------:R3:W-:Y:S01]  /*df960*/  STL.64 [R1+0xf8], R42 ;  /* 0x0000f82a01007387 */ /* 0x0007e20000100a00 */
[----:B-1----:R-:W-:Y:S01]  /*df970*/  MOV R4, R32 ;  /* 0x0000002000047202 */ /* 0x002fe20000000f00 */
[----:B------:R-:W-:Y:S02]  /*df980*/  IMAD.MOV.U32 R5, RZ, RZ, R33 ;  /* 0x000000ffff057224 */ /* 0x000fe400078e0021 */
[----:B------:R-:W-:-:S03]  /*df990*/  IMAD.X R25, R25, 0x1, R0, P5 ;  /* 0x0000000119197824 */ /* 0x000fc600028e0600 */
[----:B------:R1:W-:Y:S01]  /*df9a0*/  LDGSTS.E [R48+0x27a00], [R4.64], P3 ;  /* 0x27a0000004307fae */ /* 0x0003e20009921844 */
[----:B---3--:R-:W-:Y:S01]  /*df9b0*/  HMMA.1688.F32.TF32 R40, R188, R34, R212 ;  /* 0x00000022bc28723c */ /* 0x008fe200000810d4 */
[----:B-1----:R-:W-:Y:S01]  /*df9c0*/  MOV R4, R28 ;  /* 0x0000001c00047202 */ /* 0x002fe20000000f00 */
[----:B------:R-:W-:Y:S01]  /*df9d0*/  IMAD.MOV.U32 R5, RZ, RZ, R29 ;  /* 0x000000ffff057224 */ /* 0x000fe200078e001d */
[----:B--2---:R-:W-:-:S04]  /*df9e0*/  IADD3 R8, P5, R8, R252, RZ ;  /* 0x000000fc08087210 */ /* 0x004fc80007fbe0ff */
[----:B------:R1:W-:Y:S04]  /*df9f0*/  LDGSTS.E [R48+0x27c00], [R4.64], P3 ;  /* 0x27c0000004307fae */ /* 0x0003e80009921844 */
[----:B------:R-:W-:Y:S01]  /*dfa00*/  STL [R1+0x25ac], R24 ;  /* 0x0025ac1801007387 */ /* 0x000fe20000100800 */
[----:B------:R-:W-:Y:S02]  /*dfa10*/  STL [R1+0x2540], R25 ;  /* 0x0025401901007387 */ /* 0x000fe40000100800 */
[----:B------:R-:W2:Y:S02]  /*dfa20*/  LDL.LU R36, [R1+0x2004] ;  /* 0x0020040001247983 */ /* 0x000ea40000300800 */
[----:B------:R-:W3:Y:S01]  /*dfa30*/  LDL.LU R32, [R1+0x200c] ;  /* 0x00200c0001207983 */ /* 0x000ee20000300800 */
[----:B-1----:R-:W-:Y:S01]  /*dfa40*/  MOV R4, R24 ;  /* 0x0000001800047202 */ /* 0x002fe20000000f00 */
[----:B------:R-:W-:Y:S01]  /*dfa50*/  IMAD.MOV.U32 R5, RZ, RZ, R25 ;  /* 0x000000ffff057224 */ /* 0x000fe200078e0019 */
[----:B------:R1:W-:Y:S01]  /*dfa60*/  STL [R1+0x25a4], R8 ;  /* 0x0025a40801007387 */ /* 0x0003e20000100800 */
[----:B------:R-:W3:Y:S03]  /*dfa70*/  LDL.LU R28, [R1+0x2014] ;  /* 0x00201400011c7983 */ /* 0x000ee60000300800 */
[----:B------:R1:W-:Y:S02]  /*dfa80*/  LDGSTS.E [R48+0x27e00], [R4.64], P3 ;  /* 0x27e0000004307fae */ /* 0x0003e40009921844 */
[----:B-1----:R-:W-:Y:S01]  /*dfa90*/  IMAD.MOV.U32 R4, RZ, RZ, R8 ;  /* 0x000000ffff047224 */ /* 0x002fe200078e0008 */
[----:B-----5:R-:W-:-:S02]  /*dfaa0*/  IADD3.X R21, R21, R0, RZ, P5, !PT ;  /* 0x0000000015157210 */ /* 0x020fc40002ffe4ff */
[-C--:B------:R-:W-:Y:S02]  /*dfab0*/  IADD3 R17, P3, R17, R252.reuse, RZ ;  /* 0x000000fc11117210 */ /* 0x080fe40007f7e0ff */
[----:B------:R-:W-:-:S03]  /*dfac0*/  IADD3 R9, P5, R9, R252, RZ ;  /* 0x000000fc09097210 */ /* 0x000fc60007fbe0ff */
[----:B------:R1:W-:Y:S01]  /*dfad0*/  STL [R1+0x253c], R17 ;  /* 0x00253c1101007387 */ /* 0x0003e20000100800 */
[----:B------:R-:W-:Y:S02]  /*dfae0*/  IMAD.X R20, R20, 0x1, R0, P3 ;  /* 0x0000000114147824 */ /* 0x000fe400018e0600 */
[----:B------:R-:W-:Y:S02]  /*dfaf0*/  STL [R1+0x2538], R21 ;  /* 0x0025381501007387 */ /* 0x000fe40000100800 */
[----:B------:R-:W-:Y:S01]  /*dfb00*/  STL.64 [R1+0x90], R40 ;  /* 0x0000902801007387 */ /* 0x000fe20000100a00 */
[----:B------:R-:W-:Y:S01]  /*dfb10*/  IADD3 R12, P3, R12, R252, RZ ;  /* 0x000000fc0c0c7210 */ /* 0x000fe20007f7e0ff */
[----:B------:R-:W-:Y:S01]  /*dfb20*/  STL.64 [R1+0x98], R42 ;  /* 0x0000982a01007387 */ /* 0x000fe20000100a00 */
[----:B------:R-:W-:Y:S01]  /*dfb30*/  IADD3.X R16, R16, R0, RZ, P5, !PT ;  /* 0x0000000010107210 */ /* 0x000fe20002ffe4ff */
[----:B------:R5:W-:Y:S02]  /*dfb40*/  STL [R1+0x2534], R9 ;  /* 0x0025340901007387 */ /* 0x000be40000100800 */
[----:B------:R1:W-:Y:S01]  /*dfb50*/  STL [R1+0x2530], R20 ;  /* 0x0025301401007387 */ /* 0x0003e20000100800 */
[----:B------:R-:W4:Y:S01]  /*dfb60*/  LDL.LU R34, [R1+0x2000] ;  /* 0x0020000001227983 */ /* 0x000f220000300800 */
[----:B------:R-:W-:Y:S02]  /*dfb70*/  STL [R1+0x252c], R12 ;  /* 0x00252c0c01007387 */ /* 0x000fe40000100800 */
[----:B------:R1:W-:Y:S02]  /*dfb80*/  STL [R1+0x2528], R16 ;  /* 0x0025281001007387 */ /* 0x0003e40000100800 */
[----:B------:R-:W4:Y:S01]  /*dfb90*/  LDL.LU R33, [R1+0x2008] ;  /* 0x0020080001217983 */ /* 0x000f220000300800 */
[----:B------:R-:W4:Y:S01]  /*dfba0*/  LDL.LU R29, [R1+0x2010] ;  /* 0x00201000011d7983 */ /* 0x000f220000300800 */
[----:B------:R-:W-:Y:S01]  /*dfbb0*/  MOV R5, R21 ;  /* 0x0000001500057202 */ /* 0x000fe20000000f00 */
[----:B------:R-:W4:Y:S04]  /*dfbc0*/  LDL.LU R8, [R1+0x201c] ;  /* 0x00201c0001087983 */ /* 0x000f280000300800 */
[----:B------:R1:W-:Y:S02]  /*dfbd0*/  LDGSTS.E [R48+0x29800], [R4.64], P4 ;  /* 0x2980000004307fae */ /* 0x0003e4000a121844 */
[----:B-1----:R-:W-:Y:S01]  /*dfbe0*/  IMAD.MOV.U32 R4, RZ, RZ, R17 ;  /* 0x000000ffff047224 */ /* 0x002fe200078e0011 */
[----:B------:R-:W-:Y:S01]  /*dfbf0*/  MOV R5, R20 ;  /* 0x0000001400057202 */ /* 0x000fe20000000f00 */
[----:B------:R-:W4:Y:S04]  /*dfc00*/  LDL.LU R17, [R1+0x2018] ;  /* 0x0020180001117983 */ /* 0x000f280000300800 */
[----:B------:R1:W-:Y:S02]  /*dfc10*/  LDGSTS.E [R48+0x29a00], [R4.64], P4 ;  /* 0x29a0000004307fae */ /* 0x0003e4000a121844 */
[----:B-1----:R-:W-:-:S02]  /*dfc20*/  MOV R4, R9 ;  /* 0x0000000900047202 */ /* 0x002fc40000000f00 */
[----:B-----5:R-:W5:Y:S01]  /*dfc30*/  LDL.LU R9, [R1+0x2084] ;  /* 0x0020840001097983 */ /* 0x020f620000300800 */
[----:B------:R-:W-:-:S05]  /*dfc40*/  IMAD.MOV.U32 R5, RZ, RZ, R16 ;  /* 0x000000ffff057224 */ /* 0x000fca00078e0010 */
[----:B------:R1:W-:Y:S01]  /*dfc50*/  LDGSTS.E [R48+0x29c00], [R4.64], P4 ;  /* 0x29c0000004307fae */ /* 0x0003e2000a121844 */
[----:B------:R-:W-:-:S05]  /*dfc60*/  IMAD.X R13, R13, 0x1, R0, P3 ;  /* 0x000000010d0d7824 */ /* 0x000fca00018e0600 */
[----:B------:R2:W-:Y:S01]  /*dfc70*/  STL [R1+0x1f9c], R13 ;  /* 0x001f9c0d01007387 */ /* 0x0005e20000100800 */
[----:B------:R-:W5:Y:S02]  /*dfc80*/  LDL.LU R25, [R1+0x2080] ;  /* 0x0020800001197983 */ /* 0x000f640000300800 */
[----:B------:R-:W5:Y:S02]  /*dfc90*/  LDL.LU R24, [R1+0x2088] ;  /* 0x0020880001187983 */ /* 0x000f640000300800 */
[----:B------:R-:W5:Y:S01]  /*dfca0*/  LDL.LU R21, [R1+0x208c] ;  /* 0x00208c0001157983 */ /* 0x000f620000300800 */
[----:B------:R-:W5:Y:S01]  /*dfcb0*/  LDL.LU R20, [R1+0x2090] ;  /* 0x0020900001147983 */ /* 0x000f620000300800 */
[----:B------:R-:W5:Y:S01]  /*dfcc0*/  LDL.LU R16, [R1+0x2094] ;  /* 0x0020940001107983 */ /* 0x000f620000300800 */
[----:B-1----:R-:W-:Y:S02]  /*dfcd0*/  MOV R4, R12 ;  /* 0x0000000c00047202 */ /* 0x002fe40000000f00 */
[----:B------:R-:W5:Y:S01]  /*dfce0*/  LDL.LU R12, [R1+0x209c] ;  /* 0x00209c00010c7983 */ /* 0x000f620000300800 */
[----:B------:R-:W-:Y:S01]  /*dfcf0*/  IMAD.MOV.U32 R5, RZ, RZ, R13 ;  /* 0x000000ffff057224 */ /* 0x000fe200078e000d */
[----:B------:R-:W-:-:S02]  /*dfd00*/  ISETP.GT.AND P3, PT, R3, 0x5f, PT ;  /* 0x0000005f0300780c */ /* 0x000fc40003f64270 */
[----:B------:R-:W-:Y:S02]  /*dfd10*/  ISETP.GT.AND P5, PT, R3, 0x63, PT ;  /* 0x000000630300780c */ /* 0x000fe40003fa4270 */
[----:B------:R1:W-:Y:S02]  /*dfd20*/  LDGSTS.E [R48+0x29e00], [R4.64], P4 ;  /* 0x29e0000004307fae */ /* 0x0003e4000a121844 */
[----:B-1----:R-:W-:Y:S02]  /*dfd30*/  SEL R4, RZ, 0x4, !P3 ;  /* 0x00000004ff047807 */ /* 0x002fe40005800000 */
[----:B------:R-:W-:Y:S02]  /*dfd40*/  SEL R5, RZ, 0x4, !P5 ;  /* 0x00000004ff057807 */ /* 0x000fe40006800000 */
[----:B------:R-:W-:Y:S02]  /*dfd50*/  SEL R4, R4, RZ, !P0 ;  /* 0x000000ff04047207 */ /* 0x000fe40004000000 */
[----:B------:R-:W-:Y:S01]  /*dfd60*/  SEL R5, R5, RZ, !P0 ;  /* 0x000000ff05057207 */ /* 0x000fe20004000000 */
[----:B------:R-:W-:Y:S01]  /*dfd70*/  HMMA.1688.F32.TF32 R40, R188, R30, R156 ;  /* 0x0000001ebc28723c */ /* 0x000fe2000008109c */
[----:B--2---:R-:W-:-:S02]  /*dfd80*/  IADD3 R36, P3, R36, R252, RZ ;  /* 0x000000fc24247210 */ /* 0x004fc40007f7e0ff */
[----:B---3--:R-:W-:-:S03]  /*dfd90*/  IADD3 R32, P4, R32, R252, RZ ;  /* 0x000000fc20207210 */ /* 0x008fc60007f9e0ff */
[----:B------:R-:W-:Y:S02]  /*dfda0*/  STL [R1+0x2004], R36 ;  /* 0x0020042401007387 */ /* 0x000fe40000100800 */
[----:B------:R-:W-:Y:S01]  /*dfdb0*/  STL [R1+0x200c], R32 ;  /* 0x00200c2001007387 */ /* 0x000fe20000100800 */
[----:B------:R-:W-:-:S05]  /*dfdc0*/  IADD3 R28, P5, R28, R252, RZ ;  /* 0x000000fc1c1c7210 */ /* 0x000fca0007fbe0ff */
[----:B------:R-:W-:Y:S01]  /*dfdd0*/  STL [R1+0x2014], R28 ;  /* 0x0020141c01007387 */ /* 0x000fe20000100800 */
[----:B----4-:R-:W-:Y:S01]  /*dfde0*/  IADD3.X R34, R34, R0, RZ, P3, !PT ;  /* 0x0000000022227210 */ /* 0x010fe20001ffe4ff */
[----:B------:R-:W-:Y:S02]  /*dfdf0*/  ISETP.NE.U32.AND P3, PT, R4, RZ, PT ;  /* 0x000000ff0400720c */ /* 0x000fe40003f65070 */
[----:B------:R-:W-:Y:S01]  /*dfe00*/  IMAD.X R33, R33, 0x1, R0, P4 ;  /* 0x0000000121217824 */ /* 0x000fe200020e0600 */
[----:B------:R-:W-:Y:S01]  /*dfe10*/  ISETP.NE.U32.AND P4, PT, R5, RZ, PT ;  /* 0x000000ff0500720c */ /* 0x000fe20003f85070 */
[----:B------:R-:W-:Y:S01]  /*dfe20*/  IMAD.MOV.U32 R4, RZ, RZ, R36 ;  /* 0x000000ffff047224 */ /* 0x000fe200078e0024 */
[----:B------:R-:W-:Y:S02]  /*dfe30*/  MOV R5, R34 ;  /* 0x0000002200057202 */ /* 0x000fe40000000f00 */
[----:B------:R-:W-:-:S03]  /*dfe40*/  IADD3.X R29, R29, R0, RZ, P5, !PT ;  /* 0x000000001d1d7210 */ /* 0x000fc60002ffe4ff */
[----:B------:R1:W-:Y:S04]  /*dfe50*/  LDGSTS.E [R48+0x2b800], [R4.64], P1 ;  /* 0x2b80000004307fae */ /* 0x0003e80008921844 */
[----:B------:R-:W-:Y:S01]  /*dfe60*/  STL [R1+0x2000], R34 ;  /* 0x0020002201007387 */ /* 0x000fe20000100800 */
[----:B------:R-:W-:Y:S02]  /*dfe70*/  STL [R1+0x2008], R33 ;  /* 0x0020082101007387 */ /* 0x000fe40000100800 */
[----:B------:R-:W2:Y:S02]  /*dfe80*/  LDL.LU R13, [R1+0x2098] ;  /* 0x00209800010d7983 */ /* 0x000ea40000300800 */
[----:B------:R3:W-:Y:S01]  /*dfe90*/  STL [R1+0x2010], R29 ;  /* 0x0020101d01007387 */ /* 0x0007e20000100800 */
[----:B-1----:R-:W-:Y:S01]  /*dfea0*/  MOV R4, R32 ;  /* 0x0000002000047202 */ /* 0x002fe20000000f00 */
[----:B------:R-:W-:Y:S01]  /*dfeb0*/  IMAD.MOV.U32 R5, RZ, RZ, R33 ;  /* 0x000000ffff057224 */ /* 0x000fe200078e0021 */
[----:B------:R-:W-:-:S04]  /*dfec0*/  IADD3 R8, P5, R8, R252, RZ ;  /* 0x000000fc08087210 */ /* 0x000fc80007fbe0ff */
[----:B------:R1:W-:Y:S01]  /*dfed0*/  LDGSTS.E [R48+0x2ba00], [R4.64], P1 ;  /* 0x2ba0000004307fae */ /* 0x0003e20008921844 */
[----:B------:R-:W-:Y:S01]  /*dfee0*/  IMAD.X R17, R17, 0x1, R0, P5 ;  /* 0x0000000111117824 */ /* 0x000fe200028e0600 */
[----:B-1----:R-:W-:Y:S01]  /*dfef0*/  MOV R4, R28 ;  /* 0x0000001c00047202 */ /* 0x002fe20000000f00 */
[----:B------:R-:W-:Y:S02]  /*dff00*/  IMAD.MOV.U32 R5, RZ, RZ, R29 ;  /* 0x000000ffff057224 */ /* 0x000fe400078e001d */
[----:B---3--:R-:W-:Y:S03]  /*dff10*/  HMMA.1688.F32.TF32 R28, R188, R26, R152 ;  /* 0x0000001abc1c723c */ /* 0x008fe60000081098 */
[----:B------:R1:W-:Y:S01]  /*dff20*/  LDGSTS.E [R48+0x2bc00], [R4.64], P1 ;  /* 0x2bc0000004307fae */ /* 0x0003e20008921844 */
[----:B-----5:R-:W-:-:S03]  /*dff30*/  IADD3 R9, P5, R9, R252, RZ ;  /* 0x000000fc09097210 */ /* 0x020fc60007fbe0ff */
[----:B------:R-:W-:Y:S01]  /*dff40*/  STL.64 [R1+0x80], R40 ;  /* 0x0000802801007387 */ /* 0x000fe20000100a00 */
[----:B------:R-:W-:Y:S02]  /*dff50*/  STL.64 [R1+0x88], R42 ;  /* 0x0000882a01007387 */ /* 0x000fe40000100a00 */
[----:B------:R-:W-:Y:S01]  /*dff60*/  STL [R1+0x201c], R8 ;  /* 0x00201c0801007387 */ /* 0x000fe20000100800 */
[----:B-1----:R-:W-:Y:S01]  /*dff70*/  MOV R4, R8 ;  /* 0x0000000800047202 */ /* 0x002fe20000000f00 */
[----:B------:R-:W-:Y:S01]  /*dff80*/  IMAD.MOV.U32 R5, RZ, RZ, R17 ;  /* 0x000000ffff057224 */ /* 0x000fe200078e0011 */
[----:B------:R1:W-:Y:S04]  /*dff90*/  STL [R1+0x2018], R17 ;  /* 0x0020181101007387 */ /* 0x0003e80000100800 */
[----:B------:R3:W-:Y:S01]  /*dffa0*/  LDGSTS.E [R48+0x2be00], [R4.64], P1 ;  /* 0x2be0000004307fae */ /* 0x0007e20008921844 */
[----:B------:R-:W-:-:S02]  /*dffb0*/  IADD3.X R25, R25, R0, RZ, P5, !PT ;  /* 0x0000000019197210 */ /* 0x000fc40002ffe4ff */
[-C--:B------:R-:W-:Y:S01]  /*dffc0*/  IADD3 R21, P1, R21, R252.reuse, RZ ;  /* 0x000000fc15157210 */ /* 0x080fe20007f3e0ff */
[----:B------:R-:W-:Y:S01]  /*dffd0*/  STL [R1+0x2084], R9 ;  /* 0x0020840901007387 */ /* 0x000fe20000100800 */
[----:B------:R-:W-:-:S03]  /*dffe0*/  IADD3 R16, P5, R16, R252, RZ ;  /* 0x000000fc10107210 */ /* 0x000fc60007fbe0ff */
[----:B------:R-:W-:Y:S01]  /*dfff0*/  STL [R1+0x208c], R21 ;  /* 0x00208c1501007387 */ /* 0x000fe20000100800 */
[----:B------:R-:W-:Y:S02]  /*e0000*/  STL [R1+0x2080], R25 ;  /* 0x0020801901007387 */ /* 0x000fe40000100800 */
[----:B------:R4:W-:Y:S02]  /*e0010*/  STL.64 [R1+0x60], R28 ;  /* 0x0000601c01007387 */ /* 0x0009e40000100a00 */
[----:B------:R5:W-:Y:S02]  /*e0020*/  STL.64 [R1+0x68], R30 ;  /* 0x0000681e01007387 */ /* 0x000be40000100a00 */
[----:B------:R-:W-:Y:S01]  /*e0030*/  IMAD.X R24, R24, 0x1, R0, P1 ;  /* 0x0000000118187824 */ /* 0x000fe200008e0600 */
[----:B-1----:R-:W2:Y:S01]  /*e0040*/  LDL.LU R17, [R1+0x2104] ;  /* 0x0021040001117983 */ /* 0x002ea20000300800 */
[----:B------:R-:W-:Y:S02]  /*e0050*/  IADD3 R12, P1, R12, R252, RZ ;  /* 0x000000fc0c0c7210 */ /* 0x000fe40007f3e0ff */
[----:B------:R-:W-:Y:S01]  /*e0060*/  IADD3.X R20, R20, R0, RZ, P5, !PT ;  /* 0x0000000014147210 */ /* 0x000fe20002ffe4ff */
[----:B---3--:R-:W-:Y:S01]  /*e0070*/  IMAD.MOV.U32 R4, RZ, RZ, R9 ;  /* 0x000000ffff047224 */ /* 0x008fe200078e0009 */
[----:B------:R-:W-:Y:S01]  /*e0080*/  MOV R5, R25 ;  /* 0x0000001900057202 */ /* 0x000fe20000000f00 */
[----:B----4-:R-:W3:Y:S01]  /*e0090*/  LDL.LU R29, [R1+0x210c] ;  /* 0x00210c00011d7983 */ /* 0x010ee20000300800 */
[----:B------:R-:W-:Y:S02]  /*e00a0*/  STL [R1+0x2094], R16 ;  /* 0x0020941001007387 */ /* 0x000fe40000100800 */
[----:B------:R-:W4:Y:S02]  /*e00b0*/  LDL.LU R8, [R1+0x2114] ;  /* 0x0021140001087983 */ /* 0x000f240000300800 */
[----:B------:R-:W-:Y:S01]  /*e00c0*/  STL [R1+0x2088], R24 ;  /* 0x0020881801007387 */ /* 0x000fe20000100800 */
[----:B-----5:R-:W5:Y:S01]  /*e00d0*/  LDL.LU R31, [R1+0x2100] ;  /* 0x00210000011f7983 */ /* 0x020f620000300800 */
[----:B------:R-:W-:Y:S02]  /*e00e0*/  STL [R1+0x209c], R12 ;  /* 0x00209c0c01007387 */ /* 0x000fe40000100800 */
[----:B------:R1:W-:Y:S02]  /*e00f0*/  STL [R1+0x2090], R20 ;  /* 0x0020901401007387 */ /* 0x0003e40000100800 */
[----:B------:R-:W5:Y:S01]  /*e0100*/  LDL.LU R9, [R1+0x211c] ;  /* 0x00211c0001097983 */ /* 0x000f620000300800 */
[----:B------:R1:W-:Y:S04]  /*e0110*/  LDGSTS.E [R48+0x2d800], [R4.64], P2 ;  /* 0x2d80000004307fae */ /* 0x0003e80009121844 */
[----:B------:R-:W5:Y:S01]  /*e0120*/  LDL.LU R30, [R1+0x2108] ;  /* 0x00210800011e7983 */ /* 0x000f620000300800 */
[----:B------:R-:W5:Y:S02]  /*e0130*/  LDL.LU R28, [R1+0x2110] ;  /* 0x00211000011c7983 */ /* 0x000f640000300800 */
[----:B-1----:R-:W-:Y:S01]  /*e0140*/  IMAD.MOV.U32 R4, RZ, RZ, R21 ;  /* 0x000000ffff047224 */ /* 0x002fe200078e0015 */
[----:B------:R-:W-:-:S05]  /*e0150*/  MOV R5, R24 ;  /* 0x0000001800057202 */ /* 0x000fca0000000f00 */
[----:B------:R1:W-:Y:S02]  /*e0160*/  LDGSTS.E [R48+0x2da00], [R4.64], P2 ;  /* 0x2da0000004307fae */ /* 0x0003e40009121844 */
[----:B-1----:R-:W-:Y:S02]  /*e0170*/  IMAD.MOV.U32 R5, RZ, RZ, R20 ;  /* 0x000000ffff057224 */ /* 0x002fe400078e0014 */
[----:B------:R-:W5:Y:S01]  /*e0180*/  LDL.LU R20, [R1+0x2118] ;  /* 0x0021180001147983 */ /* 0x000f620000300800 */
[----:B------:R-:W5:Y:S01]  /*e0190*/  LDL.LU R26, [R1+0x2184] ;  /* 0x00218400011a7983 */ /* 0x000f620000300800 */
[----:B------:R-:W-:Y:S02]  /*e01a0*/  MOV R4, R16 ;  /* 0x0000001000047202 */ /* 0x000fe40000000f00 */
[----:B------:R-:W-:-:S03]  /*e01b0*/  ISETP.GT.AND P5, PT, R3, 0x6b, PT ;  /* 0x0000006b0300780c */ /* 0x000fc60003fa4270 */
[----:B------:R1:W-:Y:S02]  /*e01c0*/  LDGSTS.E [R48+0x2dc00], [R4.64], P2 ;  /* 0x2dc0000004307fae */ /* 0x0003e40009121844 */
[----:B-1----:R-:W-:Y:S01]  /*e01d0*/  MOV R4, R12 ;  /* 0x0000000c00047202 */ /* 0x002fe20000000f00 */
[----:B------:R-:W-:Y:S01]  /*e01e0*/  HMMA.1688.F32.TF32 R40, R188, R22, R148 ;  /* 0x00000016bc28723c */ /* 0x000fe20000081094 */
[----:B--2---:R-:W-:Y:S01]  /*e01f0*/  IMAD.X R13, R13, 0x1, R0, P1 ;  /* 0x000000010d0d7824 */ /* 0x004fe200008e0600 */
[----:B------:R-:W-:-:S03]  /*e0200*/  ISETP.GT.AND P1, PT, R3, 0x67, PT ;  /* 0x000000670300780c */ /* 0x000fc60003f24270 */
[----:B------:R-:W-:Y:S01]  /*e0210*/  IMAD.MOV.U32 R5, RZ, RZ, R13 ;  /* 0x000000ffff057224 */ /* 0x000fe200078e000d */
[----:B------:R1:W-:Y:S01]  /*e0220*/  STL [R1+0x2098], R13 ;  /* 0x0020980d01007387 */ /* 0x0003e20000100800 */
[----:B------:R-:W2:Y:S02]  /*e0230*/  LDL.LU R27, [R1+0x2180] ;  /* 0x00218000011b7983 */ /* 0x000ea40000300800 */
[----:B------:R-:W2:Y:S02]  /*e0240*/  LDL.LU R21, [R1+0x2188] ;  /* 0x0021880001157983 */ /* 0x000ea40000300800 */
[----:B------:R-:W2:Y:S01]  /*e0250*/  LDL.LU R16, [R1+0x218c] ;  /* 0x00218c0001107983 */ /* 0x000ea20000300800 */
[----:B------:R1:W-:Y:S04]  /*e0260*/  LDGSTS.E [R48+0x2de00], [R4.64], P2 ;  /* 0x2de0000004307fae */ /* 0x0003e80009121844 */
[----:B------:R-:W2:Y:S01]  /*e0270*/  LDL.LU R25, [R1+0x2190] ;  /* 0x0021900001197983 */ /* 0x000ea20000300800 */
[----:B------:R-:W2:Y:S03]  /*e0280*/  LDL.LU R12, [R1+0x2194] ;  /* 0x00219400010c7983 */ /* 0x000ea60000300800 */
[----:B-1----:R-:W2:Y:S01]  /*e0290*/  LDL.LU R13, [R1+0x219c] ;  /* 0x00219c00010d7983 */ /* 0x002ea20000300800 */
[----:B------:R-:W2:Y:S01]  /*e02a0*/  LDL.LU R24, [R1+0x2204] ;  /* 0x0022040001187983 */ /* 0x000ea20000300800 */
[----:B------:R-:W-:-:S02]  /*e02b0*/  SEL R4, RZ, 0x4, !P1 ;  /* 0x00000004ff047807 */ /* 0x000fc40004800000 */
[----:B------:R-:W-:Y:S02]  /*e02c0*/  SEL R5, RZ, 0x4, !P5 ;  /* 0x00000004ff057807 */ /* 0x000fe40006800000 */
[----:B------:R-:W-:Y:S02]  /*e02d0*/  SEL R4, R4, RZ, !P0 ;  /* 0x000000ff04047207 */ /* 0x000fe40004000000 */
[-C--:B------:R-:W-:Y:S02]  /*e02e0*/  IADD3 R17, P2, R17, R252.reuse, RZ ;  /* 0x000000fc11117210 */ /* 0x080fe40007f5e0ff */
[-C--:B---3--:R-:W-:Y:S02]  /*e02f0*/  IADD3 R29, P5, R29, R252.reuse, RZ ;  /* 0x000000fc1d1d7210 */ /* 0x088fe40007fbe0ff */
[----:B----4-:R-:W-:Y:S02]  /*e0300*/  IADD3 R8, P1, R8, R252, RZ ;  /* 0x000000fc08087210 */ /* 0x010fe40007f3e0ff */
[-C--:B-----5:R-:W-:Y:S01]  /*e0310*/  IADD3.X R31, R31, R0.reuse, RZ, P2, !PT ;  /* 0x000000001f1f7210 */ /* 0x0a0fe200017fe4ff */
[----:B------:R1:W-:Y:S01]  /*e0320*/  STL [R1+0x2104], R17 ;  /* 0x0021041101007387 */ /* 0x0003e20000100800 */
[----:B------:R-:W-:Y:S02]  /*e0330*/  STL [R1+0x210c], R29 ;  /* 0x00210c1d01007387 */ /* 0x000fe40000100800 */
[----:B------:R-:W-:Y:S01]  /*e0340*/  IMAD.X R30, R30, 0x1, R0, P5 ;  /* 0x000000011e1e7824 */ /* 0x000fe200028e0600 */
[----:B------:R-:W-:Y:S01]  /*e0350*/  IADD3.X R28, R28, R0, RZ, P1, !PT ;  /* 0x000000001c1c7210 */ /* 0x000fe20000ffe4ff */
[----:B------:R-:W-:Y:S01]  /*e0360*/  IADD3 R9, P1, R9, R252, RZ ;  /* 0x000000fc09097210 */ /* 0x000fe20007f3e0ff */
[----:B------:R3:W-:Y:S01]  /*e0370*/  STL [R1+0x2114], R8 ;  /* 0x0021140801007387 */ /* 0x0007e20000100800 */
[----:B------:R-:W-:Y:S02]  /*e0380*/  STL [R1+0x2100], R31 ;  /* 0x0021001f01007387 */ /* 0x000fe40000100800 */
[----:B------:R-:W-:Y:S02]  /*e0390*/  STL [R1+0x2108], R30 ;  /* 0x0021081e01007387 */ /* 0x000fe40000100800 */
[----:B------:R-:W-:Y:S01]  /*e03a0*/  STL [R1+0x2110], R28 ;  /* 0x0021101c01007387 */ /* 0x000fe20000100800 */
[----:B------:R-:W-:Y:S01]  /*e03b0*/  ISETP.NE.U32.AND P2, PT, R4, RZ, PT ;  /* 0x000000ff0400720c */ /* 0x000fe20003f45070 */
[----:B------:R-:W4:Y:S01]  /*e03c0*/  LDL.LU R23, [R1+0x2198] ;  /* 0x0021980001177983 */ /* 0x000f220000300800 */
[----:B------:R-:W-:-:S02]  /*e03d0*/  IMAD.MOV.U32 R4, RZ, RZ, R17 ;  /* 0x000000ffff047224 */ /* 0x000fc400078e0011 */
[----:B------:R-:W-:Y:S02]  /*e03e0*/  STL [R1+0x211c], R9 ;  /* 0x00211c0901007387 */ /* 0x000fe40000100800 */
[----:B-1----:R-:W5:Y:S02]  /*e03f0*/  LDL.LU R17, [R1+0x220c] ;  /* 0x00220c0001117983 */ /* 0x002f640000300800 */
[----:B------:R-:W-:Y:S01]  /*e0400*/  IMAD.X R20, R20, 0x1, R0, P1 ;  /* 0x0000000114147824 */ /* 0x000fe200008e0600 */
[----:B------:R-:W-:-:S04]  /*e0410*/  IADD3 R26, P1, R26, R252, RZ ;  /* 0x000000fc1a1a7210 */ /* 0x000fc80007f3e0ff */
[----:B------:R1:W-:Y:S01]  /*e0420*/  STL [R1+0x2118], R20 ;  /* 0x0021181401007387 */ /* 0x0003e20000100800 */
[----:B------:R1:W-:Y:S02]  /*e0430*/  STL [R1+0x2184], R26 ;  /* 0x0021841a01007387 */ /* 0x0003e40000100800 */
[----:B------:R-:W5:Y:S01]  /*e0440*/  LDL.LU R22, [R1+0x2200] ;  /* 0x0022000001167983 */ /* 0x000f620000300800 */
[----:B------:R-:W-:-:S04]  /*e0450*/  SEL R5, R5, RZ, !P0 ;  /* 0x000000ff05057207 */ /* 0x000fc80004000000 */
[----:B------:R-:W-:Y:S01]  /*e0460*/  ISETP.NE.U32.AND P5, PT, R5, RZ, PT ;  /* 0x000000ff0500720c */ /* 0x000fe20003fa5070 */
[----:B------:R-:W-:-:S05]  /*e0470*/  MOV R5, R31 ;  /* 0x0000001f00057202 */ /* 0x000fca0000000f00 */
[----:B------:R1:W-:Y:S02]  /*e0480*/  LDGSTS.E [R48+0x2f800], [R4.64], P3 ;  /* 0x2f80000004307fae */ /* 0x0003e40009921844 */
[----:B-1----:R-:W-:Y:S01]  /*e0490*/  MOV R4, R29 ;  /* 0x0000001d00047202 */ /* 0x002fe20000000f00 */
[----:B------:R-:W-:-:S05]  /*e04a0*/  IMAD.MOV.U32 R5, RZ, RZ, R30 ;  /* 0x000000ffff057224 */ /* 0x000fca00078e001e */
[----:B------:R1:W-:Y:S02]  /*e04b0*/  LDGSTS.E [R48+0x2fa00], [R4.64], P3 ;  /* 0x2fa0000004307fae */ /* 0x0003e40009921844 */
[----:B-1----:R-:W-:Y:S01]  /*e04c0*/  MOV R4, R8 ;  /* 0x0000000800047202 */ /* 0x002fe20000000f00 */
[----:B------:R-:W-:Y:S01]  /*e04d0*/  IMAD.MOV.U32 R5, RZ, RZ, R28 ;  /* 0x000000ffff057224 */ /* 0x000fe200078e001c */
[----:B---3--:R-:W3:Y:S04]  /*e04e0*/  LDL.LU R8, [R1+0x2214] ;  /* 0x0022140001087983 */ /* 0x008ee80000300800 */
[----:B------:R1:W-:Y:S02]  /*e04f0*/  LDGSTS.E [R48+0x2fc00], [R4.64], P3 ;  /* 0x2fc0000004307fae */ /* 0x0003e40009921844 */
[----:B-1----:R-:W-:Y:S01]  /*e0500*/  IMAD.MOV.U32 R4, RZ, RZ, R9 ;  /* 0x000000ffff047224 */ /* 0x002fe200078e0009 */
[----:B------:R-:W-:-:S02]  /*e0510*/  MOV R5, R20 ;  /* 0x0000001400057202 */ /* 0x000fc40000000f00 */
[----:B------:R-:W3:Y:S04]  /*e0520*/  LDL.LU R20, [R1+0x2208] ;  /* 0x0022080001147983 */ /* 0x000ee80000300800 */
[----:B------:R1:W-:Y:S02]  /*e0530*/  LDGSTS.E [R48+0x2fe00], [R4.64], P3 ;  /* 0x2fe0000004307fae */ /* 0x0003e40009921844 */
[----:B-1----:R-:W-:Y:S02]  /*e0540*/  MOV R4, R26 ;  /* 0x0000001a00047202 */ /* 0x002fe40000000f00 */
[----:B--2---:R-:W-:Y:S02]  /*e0550*/  IADD3.X R27, R27, R0, RZ, P1, !PT ;  /* 0x000000001b1b7210 */ /* 0x004fe40000ffe4ff */
[----:B------:R-:W-:-:S03]  /*e0560*/  IADD3 R16, P1, R16, R252, RZ ;  /* 0x000000fc10107210 */ /* 0x000fc60007f3e0ff */
[----:B------:R-:W-:Y:S01]  /*e0570*/  STL [R1+0x2180], R27 ;  /* 0x0021801b01007387 */ /* 0x000fe20000100800 */
[----:B------:R-:W2:Y:S02]  /*e0580*/  LDL.LU R9, [R1+0x2210] ;  /* 0x0022100001097983 */ /* 0x000ea40000300800 */
[----:B------:R1:W-:Y:S01]  /*e0590*/  STL [R1+0x218c], R16 ;  /* 0x00218c1001007387 */ /* 0x0003e20000100800 */
[-C--:B------:R-:W-:Y:S01]  /*e05a0*/  IADD3 R12, P3, R12, R252.reuse, RZ ;  /* 0x000000fc0c0c7210 */ /* 0x080fe20007f7e0ff */
[----:B------:R-:W2:Y:S01]  /*e05b0*/  LDL.LU R30, [R1+0x221c] ;  /* 0x00221c00011e7983 */ /* 0x000ea20000300800 */
[----:B------:R-:W-:Y:S02]  /*e05c0*/  IMAD.X R21, R21, 0x1, R0, P1 ;  /* 0x0000000115157824 */ /* 0x000fe400008e0600 */
[----:B------:R-:W-:Y:S02]  /*e05d0*/  IMAD.MOV.U32 R5, RZ, RZ, R27 ;  /* 0x000000ffff057224 */ /* 0x000fe400078e001b */
[----:B------:R-:W2:Y:S01]  /*e05e0*/  LDL.LU R26, [R1+0x2284] ;  /* 0x00228400011a7983 */ /* 0x000ea20000300800 */
[----:B------:R-:W-:Y:S01]  /*e05f0*/  STL [R1+0x2194], R12 ;  /* 0x0021940c01007387 */ /* 0x000fe20000100800 */
[----:B------:R1:W-:Y:S01]  /*e0600*/  STL [R1+0x2188], R21 ;  /* 0x0021881501007387 */ /* 0x0003e20000100800 */
[----:B------:R-:W-:-:S02]  /*e0610*/  IADD3 R13, P1, R13, R252, RZ ;  /* 0x000000fc0d0d7210 */ /* 0x000fc40007f3e0ff */
[----:B------:R-:W-:Y:S01]  /*e0620*/  IADD3.X R25, R25, R0, RZ, P3, !PT ;  /* 0x0000000019197210 */ /* 0x000fe20001ffe4ff */
[----:B------:R-:W2:Y:S04]  /*e0630*/  LDL.LU R31, [R1+0x2218] ;  /* 0x00221800011f7983 */ /* 0x000ea80000300800 */
[----:B------:R1:W-:Y:S01]  /*e0640*/  LDGSTS.E [R48+0x31800], [R4.64], P4 ;  /* 0x3180000004307fae */ /* 0x0003e2000a121844 */
[----:B------:R-:W-:Y:S01]  /*e0650*/  STL [R1+0x219c], R13 ;  /* 0x00219c0d01007387 */ /* 0x000fe20000100800 */
[----:B------:R-:W-:Y:S01]  /*e0660*/  IADD3 R24, P3, R24, R252, RZ ;  /* 0x000000fc18187210 */ /* 0x000fe20007f7e0ff */
[----:B------:R4:W-:Y:S02]  /*e0670*/  STL [R1+0x2190], R25 ;  /* 0x0021901901007387 */ /* 0x0009e40000100800 */
[----:B-1----:R-:W-:Y:S01]  /*e0680*/  IMAD.MOV.U32 R4, RZ, RZ, R16 ;  /* 0x000000ffff047224 */ /* 0x002fe200078e0010 */
[----:B------:R-:W-:Y:S01]  /*e0690*/  MOV R5, R21 ;  /* 0x0000001500057202 */ /* 0x000fe20000000f00 */
[----:B------:R-:W2:Y:S01]  /*e06a0*/  LDL.LU R16, [R1+0x228c] ;  /* 0x00228c0001107983 */ /* 0x000ea20000300800 */
[----:B------:R-:W2:Y:S02]  /*e06b0*/  LDL.LU R21, [R1+0x2294] ;  /* 0x0022940001157983 */ /* 0x000ea40000300800 */
[----:B------:R-:W2:Y:S01]  /*e06c0*/  LDL.LU R28, [R1+0x2280] ;  /* 0x00228000011c7983 */ /* 0x000ea20000300800 */
[----:B------:R1:W-:Y:S01]  /*e06d0*/  LDGSTS.E [R48+0x31a00], [R4.64], P4 ;  /* 0x31a0000004307fae */ /* 0x0003e2000a121844 */
[----:B------:R-:W-:Y:S01]  /*e06e0*/  STL [R1+0x2204], R24 ;  /* 0x0022041801007387 */ /* 0x000fe20000100800 */
[----:B-1----:R-:W-:Y:S01]  /*e06f0*/  MOV R4, R12 ;  /* 0x0000000c00047202 */ /* 0x002fe20000000f00 */
[----:B------:R-:W-:-:S05]  /*e0700*/  IMAD.MOV.U32 R5, RZ, RZ, R25 ;  /* 0x000000ffff057224 */ /* 0x000fca00078e0019 */
[----:B------:R1:W-:Y:S02]  /*e0710*/  LDGSTS.E [R48+0x31c00], [R4.64], P4 ;  /* 0x31c0000004307fae */ /* 0x0003e4000a121844 */
[----:B-1----:R-:W-:Y:S02]  /*e0720*/  IMAD.MOV.U32 R4, RZ, RZ, R13 ;  /* 0x000000ffff047224 */ /* 0x002fe400078e000d */
[----:B----4-:R-:W-:Y:S01]  /*e0730*/  IMAD.X R23, R23, 0x1, R0, P1 ;  /* 0x0000000117177824 */ /* 0x010fe200008e0600 */
[----:B-----5:R-:W-:-:S04]  /*e0740*/  IADD3 R17, P1, R17, R252, RZ ;  /* 0x000000fc11117210 */ /* 0x020fc80007f3e0ff */
[----:B------:R1:W-:Y:S01]  /*e0750*/  STL [R1+0x2198], R23 ;  /* 0x0021981701007387 */ /* 0x0003e20000100800 */
[----:B------:R-:W4:Y:S02]  /*e0760*/  LDL.LU R12, [R1+0x229c] ;  /* 0x00229c00010c7983 */ /* 0x000f240000300800 */
[----:B------:R-:W5:Y:S02]  /*e0770*/  LDL.LU R25, [R1+0x2288] ;  /* 0x0022880001197983 */ /* 0x000f640000300800 */
[----:B------:R-:W-:Y:S01]  /*e0780*/  STL [R1+0x220c], R17 ;  /* 0x00220c1101007387 */ /* 0x000fe20000100800 */
[----:B------:R-:W-:-:S05]  /*e0790*/  MOV R5, R23 ;  /* 0x0000001700057202 */ /* 0x000fca0000000f00 */
[----:B------:R1:W-:Y:S01]  /*e07a0*/  LDGSTS.E [R48+0x31e00], [R4.64], P4 ;  /* 0x31e0000004307fae */ /* 0x0003e2000a121844 */
[----:B------:R-:W-:-:S05]  /*e07b0*/  IADD3.X R22, R22, R0, RZ, P3, !PT ;  /* 0x0000000016167210 */ /* 0x000fca0001ffe4ff */
[----:B------:R3:W-:Y:S01]  /*e07c0*/  STL [R1+0x2200], R22 ;  /* 0x0022001601007387 */ /* 0x0007e20000100800 */
[----:B-1----:R-:W5:Y:S03]  /*e07d0*/  LDL.LU R23, [R1+0x2290] ;  /* 0x0022900001177983 */ /* 0x002f660000300800 */
[----:B------:R-:W5:Y:S01]  /*e07e0*/  LDL.LU R13, [R1+0x2298] ;  /* 0x00229800010d7983 */ /* 0x000f620000300800 */
[----:B------:R-:W-:Y:S01]  /*e07f0*/  MOV R4, R24 ;  /* 0x0000001800047202 */ /* 0x000fe20000000f00 */
[----:B------:R-:W-:-:S05]  /*e0800*/  IMAD.MOV.U32 R5, RZ, RZ, R22 ;  /* 0x000000ffff057224 */ /* 0x000fca00078e0016 */
[----:B------:R1:W-:Y:S02]  /*e0810*/  LDGSTS.E [R48+0x33800], [R4.64], P2 ;  /* 0x3380000004307fae */ /* 0x0003e40009121844 */
[----:B-1----:R-:W-:Y:S01]  /*e0820*/  IMAD.MOV.U32 R4, RZ, RZ, R17 ;  /* 0x000000ffff047224 */ /* 0x002fe200078e0011 */
[----:B---3--:R-:W-:-:S05]  /*e0830*/  IADD3 R8, P3, R8, R252, RZ ;  /* 0x000000fc08087210 */ /* 0x008fca0007f7e0ff */
[----:B------:R-:W-:Y:S01]  /*e0840*/  STL [R1+0x2214], R8 ;  /* 0x0022140801007387 */ /* 0x000fe20000100800 */
[----:B------:R-:W-:-:S05]  /*e0850*/  IMAD.X R20, R20, 0x1, R0, P1 ;  /* 0x0000000114147824 */ /* 0x000fca00008e0600 */
[----:B------:R-:W-:Y:S01]  /*e0860*/  MOV R5, R20 ;  /* 0x0000001400057202 */ /* 0x000fe20000000f00 */
[----:B------:R-:W-:Y:S01]  /*e0870*/  STL [R1+0x2208], R20 ;  /* 0x0022081401007387 */ /* 0x000fe20000100800 */
[----:B------:R-:W3:Y:S03]  /*e0880*/  LDL.LU R22, [R1+0x2304] ;  /* 0x0023040001167983 */ /* 0x000ee60000300800 */
[----:B------:R1:W-:Y:S02]  /*e0890*/  LDGSTS.E [R48+0x33a00], [R4.64], P2 ;  /* 0x33a0000004307fae */ /* 0x0003e40009121844 */
[----:B-1----:R-:W-:Y:S02]  /*e08a0*/  MOV R4, R8 ;  /* 0x0000000800047202 */ /* 0x002fe40000000f00 */
[----:B--2---:R-:W-:Y:S02]  /*e08b0*/  IADD3.X R9, R9, R0, RZ, P3, !PT ;  /* 0x0000000009097210 */ /* 0x004fe40001ffe4ff */
[----:B------:R-:W-:-:S02]  /*e08c0*/  IADD3 R30, P1, R30, R252, RZ ;  /* 0x000000fc1e1e7210 */ /* 0x000fc40007f3e0ff */
[----:B------:R-:W-:-:S03]  /*e08d0*/  IADD3 R26, P3, R26, R252, RZ ;  /* 0x000000fc1a1a7210 */ /* 0x000fc60007f7e0ff */
[----:B------:R-:W-:Y:S01]  /*e08e0*/  STL [R1+0x221c], R30 ;  /* 0x00221c1e01007387 */ /* 0x000fe20000100800 */
[----:B------:R1:W-:Y:S02]  /*e08f0*/  STL [R1+0x2210], R9 ;  /* 0x0022100901007387 */ /* 0x0003e40000100800 */
[----:B------:R-:W2:Y:S02]  /*e0900*/  LDL.LU R27, [R1+0x230c] ;  /* 0x00230c00011b7983 */ /* 0x000ea40000300800 */
[----:B------:R-:W-:Y:S02]  /*e0910*/  IMAD.X R31, R31, 0x1, R0, P1 ;  /* 0x000000011f1f7824 */ /* 0x000fe400008e0600 */
[----:B------:R-:W-:Y:S01]  /*e0920*/  IMAD.MOV.U32 R5, RZ, RZ, R9 ;  /* 0x000000ffff057224 */ /* 0x000fe200078e0009 */
[----:B------:R-:W2:Y:S04]  /*e0930*/  LDL.LU R17, [R1+0x2314] ;  /* 0x0023140001117983 */ /* 0x000ea80000300800 */
[----:B------:R1:W-:Y:S04]  /*e0940*/  LDGSTS.E [R48+0x33c00], [R4.64], P2 ;  /* 0x33c0000004307fae */ /* 0x0003e80009121844 */
[----:B-1----:R-:W2:Y:S01]  /*e0950*/  LDL.LU.64 R8, [R1+0x1bf0] ;  /* 0x001bf00001087983 */ /* 0x002ea20000300a00 */
[----:B------:R-:W-:Y:S02]  /*e0960*/  STL [R1+0x2284], R26 ;  /* 0x0022841a01007387 */ /* 0x000fe40000100800 */
[----:B------:R-:W-:Y:S02]  /*e0970*/  STL [R1+0x2218], R31 ;  /* 0x0022181f01007387 */ /* 0x000fe40000100800 */
[----:B------:R-:W2:Y:S01]  /*e0980*/  LDL.LU R24, [R1+0x2300] ;  /* 0x0023000001187983 */ /* 0x000ea20000300800 */
[----:B------:R-:W2:Y:S01]  /*e0990*/  LDL.LU R29, [R1+0x2308] ;  /* 0x00230800011d7983 */ /* 0x000ea20000300800 */
[----:B------:R-:W2:Y:S01]  /*e09a0*/  LDL.LU R20, [R1+0x2310] ;  /* 0x0023100001147983 */ /* 0x000ea20000300800 */
[----:B------:R-:W-:Y:S01]  /*e09b0*/  IADD3 R16, P1, R16, R252, RZ ;  /* 0x000000fc10107210 */ /* 0x000fe20007f3e0ff */
[----:B------:R-:W-:Y:S01]  /*e09c0*/  IMAD.MOV.U32 R4, RZ, RZ, R30 ;  /* 0x000000ffff047224 */ /* 0x000fe200078e001e */
[----:B------:R-:W-:-:S02]  /*e09d0*/  MOV R5, R31 ;  /* 0x0000001f00057202 */ /* 0x000fc40000000f00 */
[----:B------:R-:W-:Y:S02]  /*e09e0*/  IADD3.X R28, R28, R0, RZ, P3, !PT ;  /* 0x000000001c1c7210 */ /* 0x000fe40001ffe4ff */
[----:B------:R-:W-:Y:S01]  /*e09f0*/  IADD3 R21, P4, R21, R252, RZ ;  /* 0x000000fc15157210 */ /* 0x000fe20007f9e0ff */
[----:B------:R1:W-:Y:S04]  /*e0a00*/  LDGSTS.E [R48+0x33e00], [R4.64], P2 ;  /* 0x33e0000004307fae */ /* 0x0003e80009121844 */
[----:B------:R1:W-:Y:S01]  /*e0a10*/  STL [R1+0x228c], R16 ;  /* 0x00228c1001007387 */ /* 0x0003e20000100800 */
[----:B------:R-:W-:Y:S02]  /*e0a20*/  STL [R1+0x2280], R28 ;  /* 0x0022801c01007387 */ /* 0x000fe40000100800 */
[----:B------:R-:W-:Y:S02]  /*e0a30*/  STL [R1+0x2294], R21 ;  /* 0x0022941501007387 */ /* 0x000fe40000100800 */
[----:B-1----:R-:W-:Y:S01]  /*e0a40*/  IMAD.MOV.U32 R4, RZ, RZ, R26 ;  /* 0x000000ffff047224 */ /* 0x002fe200078e001a */
[----:B------:R-:W-:-:S05]  /*e0a50*/  MOV R5, R28 ;  /* 0x0000001c00057202 */ /* 0x000fca0000000f00 */
[----:B------:R1:W-:Y:S02]  /*e0a60*/  LDGSTS.E [R48+0x35800], [R4.64], P5 ;  /* 0x3580000004307fae */ /* 0x0003e4000a921844 */
[----:B-1----:R-:W-:Y:S02]  /*e0a70*/  MOV R4, R16 ;  /* 0x0000001000047202 */ /* 0x002fe40000000f00 */
[----:B----4-:R-:W-:Y:S01]  /*e0a80*/  IADD3 R12, P2, R12, R252, RZ ;  /* 0x000000fc0c0c7210 */ /* 0x010fe20007f5e0ff */
[----:B-----5:R-:W-:-:S04]  /*e0a90*/  IMAD.X R25, R25, 0x1, R0, P1 ;  /* 0x0000000119197824 */ /* 0x020fc800008e0600 */
[----:B------:R-:W-:Y:S01]  /*e0aa0*/  STL [R1+0x229c], R12 ;  /* 0x00229c0c01007387 */ /* 0x000fe20000100800 */
[----:B------:R1:W-:Y:S02]  /*e0ab0*/  STL [R1+0x2288], R25 ;  /* 0x0022881901007387 */ /* 0x0003e40000100800 */
[----:B------:R-:W-:Y:S01]  /*e0ac0*/  IMAD.MOV.U32 R5, RZ, RZ, R25 ;  /* 0x000000ffff057224 */ /* 0x000fe200078e0019 */
[----:B------:R-:W-:-:S04]  /*e0ad0*/  MOV R242, c[0x0][0x18c] ;  /* 0x0000630000f27a02 */ /* 0x000fc80000000f00 */
[----:B------:R4:W-:Y:S01]  /*e0ae0*/  LDGSTS.E [R48+0x35a00], [R4.64], P5 ;  /* 0x35a0000004307fae */ /* 0x0009e2000a921844 */
[----:B------:R-:W-:Y:S01]  /*e0af0*/  IADD3.X R23, R23, R0, RZ, P4, !PT ;  /* 0x0000000017177210 */ /* 0x000fe200027fe4ff */
[----:B------:R-:W-:-:S04]  /*e0b00*/  IMAD.X R13, R13, 0x1, R0, P2 ;  /* 0x000000010d0d7824 */ /* 0x000fc800010e0600 */
[----:B------:R-:W-:Y:S01]  /*e0b10*/  STL [R1+0x2290], R23 ;  /* 0x0022901701007387 */ /* 0x000fe20000100800 */
[----:B------:R-:W5:Y:S02]  /*e0b20*/  LDL.LU R16, [R1+0x231c] ;  /* 0x00231c0001107983 */ /* 0x000f640000300800 */
[----:B------:R2:W-:Y:S02]  /*e0b30*/  STL [R1+0x2298], R13 ;  /* 0x0022980d01007387 */ /* 0x0005e40000100800 */
[----:B------:R-:W5:Y:S01]  /*e0b40*/  LDL.LU.64 R30, [R1+0x1c00] ;  /* 0x001c0000011e7983 */ /* 0x000f620000300a00 */
[----:B-1----:R-:W5:Y:S01]  /*e0b50*/  LDL.LU R25, [R1+0x2318] ;  /* 0x0023180001197983 */ /* 0x002f620000300800 */
[----:B----4-:R-:W-:Y:S01]  /*e0b60*/  MOV R4, R21 ;  /* 0x0000001500047202 */ /* 0x010fe20000000f00 */
[----:B------:R-:W-:Y:S02]  /*e0b70*/  IMAD.MOV.U32 R5, RZ, RZ, R23 ;  /* 0x000000ffff057224 */ /* 0x000fe400078e0017 */
[----:B------:R-:W-:-:S03]  /*e0b80*/  IMAD.SHL.U32 R242, R242, 0x80, RZ ;  /* 0x00000080f2f27824 */ /* 0x000fc600078e00ff */
[----:B------:R1:W-:Y:S02]  /*e0b90*/  LDGSTS.E [R48+0x35c00], [R4.64], P5 ;  /* 0x35c0000004307fae */ /* 0x0003e4000a921844 */
[----:B------:R-:W-:Y:S02]  /*e0ba0*/  SHF.L.U32 R242, R242, 0x2, RZ ;  /* 0x00000002f2f27819 */ /* 0x000fe400000006ff */
[----:B------:R-:W-:Y:S02]  /*e0bb0*/  LOP3.LUT R55, R244, 0x7f, RZ, 0xc0, !PT ;  /* 0x0000007ff4377812 */ /* 0x000fe400078ec0ff */
[----:B------:R-:W-:Y:S02]  /*e0bc0*/  ISETP.GT.AND P6, PT, R3, 0x73, PT ;  /* 0x000000730300780c */ /* 0x000fe40003fc4270 */
[----:B-1----:R-:W-:Y:S01]  /*e0bd0*/  MOV R4, R12 ;  /* 0x0000000c00047202 */ /* 0x002fe20000000f00 */
[----:B------:R-:W-:-:S05]  /*e0be0*/  IMAD.MOV.U32 R5, RZ, RZ, R13 ;  /* 0x000000ffff057224 */ /* 0x000fca00078e000d */
[----:B------:R1:W-:Y:S01]  /*e0bf0*/  LDGSTS.E [R48+0x35e00], [R4.64], P5 ;  /* 0x35e0000004307fae */ /* 0x0003e2000a921844 */
[----:B------:R-:W-:Y:S02]  /*e0c00*/  ISETP.GT.AND P5, PT, R3, 0x7b, PT ;  /* 0x0000007b0300780c */ /* 0x000fe40003fa4270 */
[----:B---3--:R-:W-:-:S05]  /*e0c10*/  IADD3 R22, P1, R22, R252, RZ ;  /* 0x000000fc16167210 */ /* 0x008fca0007f3e0ff */
[----:B------:R-:W-:Y:S01]  /*e0c20*/  STL [R1+0x2304], R22 ;  /* 0x0023041601007387 */ /* 0x000fe20000100800 */
[C---:B------:R-:W-:Y:S08]  /*e0c30*/  HMMA.1688.F32.TF32 R68, R188.reuse, R18, R144 ;  /* 0x00000012bc44723c */ /* 0x040ff00000081090 */
[----:B------:R-:W-:Y:S01]  /*e0c40*/  HMMA.1688.F32.TF32 R72, R188, R14, R140 ;  /* 0x0000000ebc48723c */ /* 0x000fe2000008108c */
[----:B--2---:R-:W-:-:S02]  /*e0c50*/  IADD3 R27, P2, R27, R252, RZ ;  /* 0x000000fc1b1b7210 */ /* 0x004fc40007f5e0ff */
[----:B------:R-:W-:Y:S01]  /*e0c60*/  IADD3 R17, P4, R17, R252, RZ ;  /* 0x000000fc11117210 */ /* 0x000fe20007f9e0ff */
[--C-:B------:R-:W-:Y:S01]  /*e0c70*/  IMAD.X R24, R24, 0x1, R0.reuse, P1 ;  /* 0x0000000118187824 */ /* 0x100fe200008e0600 */
[----:B------:R-:W-:Y:S02]  /*e0c80*/  ISETP.GT.AND P1, PT, R3, 0x6f, PT ;  /* 0x0000006f0300780c */ /* 0x000fe40003f24270 */
[----:B------:R-:W-:Y:S02]  /*e0c90*/  IADD3 R13, P3, R8, R242, RZ ;  /* 0x000000f2080d7210 */ /* 0x000fe40007f7e0ff */
[----:B-1----:R-:W-:Y:S01]  /*e0ca0*/  SEL R4, RZ, 0x4, !P1 ;  /* 0x00000004ff047807 */ /* 0x002fe20004800000 */
[----:B------:R-:W-:Y:S01]  /*e0cb0*/  IMAD.X R20, R20, 0x1, R0, P4 ;  /* 0x0000000114147824 */ /* 0x000fe200020e0600 */
[----:B------:R-:W-:Y:S02]  /*e0cc0*/  IADD3.X R29, R29, R0, RZ, P2, !PT ;  /* 0x000000001d1d7210 */ /* 0x000fe400017fe4ff */
[----:B------:R-:W-:-:S02]  /*e0cd0*/  ISETP.GT.AND P4, PT, R3, 0x77, PT ;  /* 0x000000770300780c */ /* 0x000fc40003f84270 */
[----:B------:R-:W-:Y:S01]  /*e0ce0*/  SEL R4, R4, RZ, !P0 ;  /* 0x000000ff04047207 */ /* 0x000fe20004000000 */
[----:B------:R-:W-:Y:S01]  /*e0cf0*/  ISETP.GE.AND P2, PT, R55, R3, PT ;  /* 0x000000033700720c */ /* 0x000fe20003f46270 */
[----:B------:R-:W-:Y:S02]  /*e0d00*/  ISETP.GT.AND P1, PT, R3, 0x7f, PT ;  /* 0x0000007f0300780c */ /* 0x000fe40003f24270 */
[----:B------:R-:W-:Y:S01]  /*e0d10*/  IADD3.X R12, R9, R2, RZ, P3, !PT ;  /* 0x00000002090c7210 */ /* 0x000fe20001ffe4ff */
[----:B------:R-:W-:Y:S01]  /*e0d20*/  SEL R3, RZ, 0x4, !P6 ;  /* 0x00000004ff037807 */ /* 0x000fe20007000000 */
[----:B------:R-:W-:Y:S01]  /*e0d30*/  ISETP.NE.U32.AND P3, PT, R4, RZ, PT ;  /* 0x000000ff0400720c */ /* 0x000fe20003f65070 */
[----:B------:R-:W-:Y:S02]  /*e0d40*/  SEL R4, RZ, 0x4, !P4 ;  /* 0x00000004ff047807 */ /* 0x000fe40006000000 */
[----:B------:R-:W-:Y:S01]  /*e0d50*/  SEL R3, R3, RZ, !P0 ;  /* 0x000000ff03037207 */ /* 0x000fe20004000000 */
[----:B------:R-:W-:Y:S01]  /*e0d60*/  STL [R1+0x230c], R27 ;  /* 0x00230c1b01007387 */ /* 0x000fe20000100800 */
[----:B------:R-:W-:Y:S01]  /*e0d70*/  SEL R4, R4, RZ, !P0 ;  /* 0x000000ff04047207 */ /* 0x000fe20004000000 */
[----:B------:R-:W-:Y:S02]  /*e0d80*/  STL [R1+0x2314], R17 ;  /* 0x0023141101007387 */ /* 0x000fe40000100800 */
[----:B------:R1:W-:Y:S01]  /*e0d90*/  STL [R1+0x2300], R24 ;  /* 0x0023001801007387 */ /* 0x0003e20000100800 */
[----:B------:R-:W-:Y:S01]  /*e0da0*/  STL [R1+0x2308], R29 ;  /* 0x0023081d01007387 */ /* 0x000fe20000100800 */
[----:B------:R2:W-:Y:S02]  /*e0db0*/  STL [R1+0x2310], R20 ;  /* 0x0023101401007387 */ /* 0x0005e40000100800 */
[----:B------:R-:W3:Y:S01]  /*e0dc0*/  LDL.LU R26, [R1+0x2384] ;  /* 0x00238400011a7983 */ /* 0x000ee20000300800 */
[----:B------:R-:W-:-:S02]  /*e0dd0*/  MOV R5, R24 ;  /* 0x0000001800057202 */ /* 0x000fc40000000f00 */
[----:B-----5:R-:W-:-:S04]  /*e0de0*/  IADD3 R16, P4, R16, R252, RZ ;  /* 0x000000fc10107210 */ /* 0x020fc80007f9e0ff */
[----:B------:R-:W-:Y:S01]  /*e0df0*/  IADD3.X R25, R25, R0, RZ, P4, !PT ;  /* 0x0000000019197210 */ /* 0x000fe200027fe4ff */
[----:B------:R-:W-:Y:S01]  /*e0e00*/  ISETP.NE.U32.AND P4, PT, R3, RZ, PT ;  /* 0x000000ff0300720c */ /* 0x000fe20003f85070 */
[----:B------:R-:W-:Y:S01]  /*e0e10*/  SEL R3, RZ, 0x4, !P5 ;  /* 0x00000004ff037807 */ /* 0x000fe20006800000 */
[----:B------:R-:W-:Y:S02]  /*e0e20*/  ISETP.NE.U32.AND P5, PT, R4, RZ, PT ;  /* 0x000000ff0400720c */ /* 0x000fe40003fa5070 */
[----:B------:R-:W-:Y:S01]  /*e0e30*/  IMAD.MOV.U32 R4, RZ, RZ, R22 ;  /* 0x000000ffff047224 */ /* 0x000fe200078e0016 */
[----:B------:R4:W-:Y:S01]  /*e0e40*/  STL [R1+0x231c], R16 ;  /* 0x00231c1001007387 */ /* 0x0009e20000100800 */
[----:B------:R-:W5:Y:S02]  /*e0e50*/  LDL.LU R23, [R1+0x238c] ;  /* 0x00238c0001177983 */ /* 0x000f640000300800 */
[----:B------:R-:W5:Y:S02]  /*e0e60*/  LDL.LU R21, [R1+0x2394] ;  /* 0x0023940001157983 */ /* 0x000f640000300800 */
[----:B------:R2:W-:Y:S01]  /*e0e70*/  STL [R1+0x2318], R25 ;  /* 0x0023181901007387 */ /* 0x0005e20000100800 */
[----:B------:R2:W-:Y:S04]  /*e0e80*/  LDGSTS.E [R48+0x37800], [R4.64], P3 ;  /* 0x3780000004307fae */ /* 0x0005e80009921844 */
[----:B------:R-:W5:Y:S01]  /*e0e90*/  LDL.LU R28, [R1+0x2380] ;  /* 0x00238000011c7983 */ /* 0x000f620000300800 */
[----:B-1----:R-:W5:Y:S02]  /*e0ea0*/  LDL.LU R24, [R1+0x2388] ;  /* 0x0023880001187983 */ /* 0x002f640000300800 */
[----:B------:R-:W5:Y:S02]  /*e0eb0*/  LDL.LU R22, [R1+0x2390] ;  /* 0x0023900001167983 */ /* 0x000f640000300800 */
[----:B------:R-:W5:Y:S02]  /*e0ec0*/  LDL.LU R19, [R1+0x239c] ;  /* 0x00239c0001137983 */ /* 0x000f640000300800 */
[----:B--2---:R-:W-:Y:S01]  /*e0ed0*/  IMAD.MOV.U32 R4, RZ, RZ, R27 ;  /* 0x000000ffff047224 */ /* 0x004fe200078e001b */
[----:B------:R-:W-:-:S05]  /*e0ee0*/  MOV R5, R29 ;  /* 0x0000001d00057202 */ /* 0x000fca0000000f00 */
[----:B------:R1:W-:Y:S02]  /*e0ef0*/  LDGSTS.E [R48+0x37a00], [R4.64], P3 ;  /* 0x37a0000004307fae */ /* 0x0003e40009921844 */
[----:B-1----:R-:W-:Y:S01]  /*e0f00*/  MOV R5, R20 ;  /* 0x0000001400057202 */ /* 0x002fe20000000f00 */
[----:B------:R-:W-:Y:S01]  /*e0f10*/  IMAD.MOV.U32 R4, RZ, RZ, R17 ;  /* 0x000000ffff047224 */ /* 0x000fe200078e0011 */
[----:B------:R-:W2:Y:S01]  /*e0f20*/  LDL.LU R20, [R1+0x2398] ;  /* 0x0023980001147983 */ /* 0x000ea20000300800 */
[----:B------:R-:W2:Y:S02]  /*e0f30*/  LDL.LU R17, [R1+0x2404] ;  /* 0x0024040001117983 */ /* 0x000ea40000300800 */
[----:B------:R-:W2:Y:S01]  /*e0f40*/  LDL.LU R18, [R1+0x2400] ;  /* 0x0024000001127983 */ /* 0x000ea20000300800 */
[----:B------:R1:W-:Y:S02]  /*e0f50*/  LDGSTS.E [R48+0x37c00], [R4.64], P3 ;  /* 0x37c0000004307fae */ /* 0x0003e40009921844 */
[----:B-1----:R-:W-:-:S02]  /*e0f60*/  IMAD.MOV.U32 R4, RZ, RZ, R16 ;  /* 0x000000ffff047224 */ /* 0x002fc400078e0010 */
[----:B----4-:R-:W5:Y:S01]  /*e0f70*/  LDL.LU R16, [R1+0x2408] ;  /* 0x0024080001107983 */ /* 0x010f620000300800 */
[----:B------:R-:W5:Y:S02]  /*e0f80*/  LDL.LU R14, [R1+0x240c] ;  /* 0x00240c00010e7983 */ /* 0x000f640000300800 */
[----:B------:R-:W5:Y:S02]  /*e0f90*/  LDL.LU R27, [R1+0x2410] ;  /* 0x00241000011b7983 */ /* 0x000f640000300800 */
[----:B------:R-:W5:Y:S01]  /*e0fa0*/  LDL.LU R15, [R1+0x2414] ;  /* 0x00241400010f7983 */ /* 0x000f620000300800 */
[----:B------:R-:W-:Y:S02]  /*e0fb0*/  MOV R5, R25 ;  /* 0x0000001900057202 */ /* 0x000fe40000000f00 */
[----:B------:R-:W5:Y:S01]  /*e0fc0*/  LDL.LU R25, [R1+0x241c] ;  /* 0x00241c0001197983 */ /* 0x000f620000300800 */
[----:B------:R-:W-:-:S03]  /*e0fd0*/  SEL R3, R3, RZ, !P0 ;  /* 0x000000ff03037207 */ /* 0x000fc60004000000 */
[----:B------:R1:W-:Y:S01]  /*e0fe0*/  LDGSTS.E [R48+0x37e00], [R4.64], P3 ;  /* 0x37e0000004307fae */ /* 0x0003e20009921844 */
[----:B------:R-:W-:Y:S01]  /*e0ff0*/  ISETP.NE.U32.AND P3, PT, R3, RZ, PT ;  /* 0x000000ff0300720c */ /* 0x000fe20003f65070 */
[----:B------:R-:W-:-:S04]  /*e1000*/  SEL R3, RZ, 0x4, !P1 ;  /* 0x00000004ff037807 */ /* 0x000fc80004800000 */
[----:B------:R-:W-:Y:S02]  /*e1010*/  SEL R3, R3, RZ, !P0 ;  /* 0x000000ff03037207 */ /* 0x000fe40004000000 */
[----:B-1----:R-:W-:-:S04]  /*e1020*/  SEL R4, RZ, 0x4, P2 ;  /* 0x00000004ff047807 */ /* 0x002fc80001000000 */
[----:B------:R-:W-:Y:S01]  /*e1030*/  SEL R4, R4, RZ, !P0 ;  /* 0x000000ff04047207 */ /* 0x000fe20004000000 */
[C---:B------:R-:W-:Y:S08]  /*e1040*/  HMMA.1688.F32.TF32 R76, R188.reuse, R10, R136 ;  /* 0x0000000abc4c723c */ /* 0x040ff00000081088 */
[----:B------:R-:W-:Y:S01]  /*e1050*/  HMMA.1688.F32.TF32 R84, R188, R6, R172 ;  /* 0x00000006bc54723c */ /* 0x000fe200000810ac */
[----:B---3--:R-:W-:-:S05]  /*e1060*/  IADD3 R26, P2, R26, R252, RZ ;  /* 0x000000fc1a1a7210 */ /* 0x008fca0007f5e0ff */
[----:B------:R1:W-:Y:S01]  /*e1070*/  STL [R1+0x2384], R26 ;  /* 0x0023841a01007387 */ /* 0x0003e20000100800 */
[-C--:B-----5:R-:W-:Y:S02]  /*e1080*/  IADD3 R21, P0, R21, R252.reuse, RZ ;  /* 0x000000fc15157210 */ /* 0x0a0fe40007f1e0ff */
[----:B------:R-:W-:Y:S01]  /*e1090*/  IADD3 R23, P1, R23, R252, RZ ;  /* 0x000000fc17177210 */ /* 0x000fe20007f3e0ff */
[--C-:B------:R-:W-:Y:S02]  /*e10a0*/  IMAD.X R28, R28, 0x1, R0.reuse, P2 ;  /* 0x000000011c1c7824 */ /* 0x100fe400010e0600 */
[----:B------:R-:W-:Y:S01]  /*e10b0*/  IMAD.X R22, R22, 0x1, R0, P0 ;  /* 0x0000000116167824 */ /* 0x000fe200000e0600 */
[----:B------:R-:W-:Y:S02]  /*e10c0*/  IADD3.X R24, R24, R0, RZ, P1, !PT ;  /* 0x0000000018187210 */ /* 0x000fe40000ffe4ff */
[----:B------:R-:W-:Y:S01]  /*e10d0*/  IADD3 R19, P0, R19, R252, RZ ;  /* 0x000000fc13137210 */ /* 0x000fe20007f1e0ff */
[----:B------:R3:W-:Y:S01]  /*e10e0*/  STL [R1+0x238c], R23 ;  /* 0x00238c1701007387 */ /* 0x0007e20000100800 */
[----:B------:R5:W-:Y:S01]  /*e10f0*/  STL [R1+0x2394], R21 ;  /* 0x0023941501007387 */ /* 0x000be20000100800 */
[----:B------:R-:W-:Y:S01]  /*e1100*/  ISETP.NE.U32.AND P1, PT, R4, RZ, PT ;  /* 0x000000ff0400720c */ /* 0x000fe20003f25070 */
[----:B------:R-:W-:Y:S01]  /*e1110*/  STL [R1+0x2380], R28 ;  /* 0x0023801c01007387 */ /* 0x000fe20000100800 */
[----:B------:R-:W-:Y:S01]  /*e1120*/  MOV R4, R26 ;  /* 0x0000001a00047202 */ /* 0x000fe20000000f00 */
[----:B------:R-:W-:Y:S01]  /*e1130*/  IMAD.MOV.U32 R5, RZ, RZ, R28 ;  /* 0x000000ffff057224 */ /* 0x000fe200078e001c */
[----:B------:R1:W-:Y:S01]  /*e1140*/  STL [R1+0x2388], R24 ;  /* 0x0023881801007387 */ /* 0x0003e20000100800 */
[----:B------:R-:W-:Y:S02]  /*e1150*/  STL [R1+0x2390], R22 ;  /* 0x0023901601007387 */ /* 0x000fe40000100800 */
[----:B------:R-:W4:Y:S02]  /*e1160*/  LDL.LU R10, [R1+0x2484] ;  /* 0x00248400010a7983 */ /* 0x000f240000300800 */
[----:B------:R1:W-:Y:S01]  /*e1170*/  STL [R1+0x239c], R19 ;  /* 0x00239c1301007387 */ /* 0x0003e20000100800 */
[----:B------:R1:W-:Y:S01]  /*e1180*/  LDGSTS.E [R48+0x39800], [R4.64], P4 ;  /* 0x3980000004307fae */ /* 0x0003e2000a121844 */
[----:B--2---:R-:W-:Y:S01]  /*e1190*/  IADD3.X R20, R20, R0, RZ, P0, !PT ;  /* 0x0000000014147210 */ /* 0x004fe200007fe4ff */
[----:B------:R-:W-:-:S02]  /*e11a0*/  IADD3 R17, P0, R17, R252, RZ ;  /* 0x000000fc11117210 */ /* 0x000fc40007f1e0ff */
[----:B-1----:R-:W-:Y:S01]  /*e11b0*/  IMAD.MOV.U32 R4, RZ, RZ, R23 ;  /* 0x000000ffff047224 */ /* 0x002fe200078e0017 */
[----:B------:R-:W-:Y:S01]  /*e11c0*/  MOV R5, R24 ;  /* 0x0000001800057202 */ /* 0x000fe20000000f00 */
[----:B------:R1:W-:Y:S01]  /*e11d0*/  STL [R1+0x2398], R20 ;  /* 0x0023981401007387 */ /* 0x0003e20000100800 */
[----:B------:R2:W-:Y:S02]  /*e11e0*/  STL [R1+0x2404], R17 ;  /* 0x0024041101007387 */ /* 0x0005e40000100800 */
[----:B------:R-:W4:Y:S01]  /*e11f0*/  LDL.LU R26, [R1+0x2418] ;  /* 0x00241800011a7983 */ /* 0x000f220000300800 */
[----:B------:R1:W-:Y:S01]  /*e1200*/  LDGSTS.E [R48+0x39a00], [R4.64], P4 ;  /* 0x39a0000004307fae */ /* 0x0003e2000a121844 */
[----:B------:R-:W4:Y:S02]  /*e1210*/  LDL.LU R11, [R1+0x2480] ;  /* 0x00248000010b7983 */ /* 0x000f240000300800 */
[----:B---3--:R-:W3:Y:S02]  /*e1220*/  LDL.LU R23, [R1+0x248c] ;  /* 0x00248c0001177983 */ /* 0x008ee40000300800 */
[----:B------:R-:W-:-:S02]  /*e1230*/  IMAD.X R18, R18, 0x1, R0, P0 ;  /* 0x0000000112127824 */ /* 0x000fc400000e0600 */
[----:B-1----:R-:W-:Y:S01]  /*e1240*/  IMAD.MOV.U32 R4, RZ, RZ, R21 ;  /* 0x000000ffff047224 */ /* 0x002fe200078e0015 */
[----:B------:R-:W-:Y:S01]  /*e1250*/  MOV R5, R22 ;  /* 0x0000001600057202 */ /* 0x000fe20000000f00 */
[----:B-----5:R-:W5:Y:S01]  /*e1260*/  LDL.LU R21, [R1+0x2494] ;  /* 0x0024940001157983 */ /* 0x020f620000300800 */
[----:B------:R-:W-:Y:S01]  /*e1270*/  IADD3 R14, P0, R14, R252, RZ ;  /* 0x000000fc0e0e7210 */ /* 0x000fe20007f1e0ff */
[----:B------:R-:W5:Y:S02]  /*e1280*/  LDL.LU R24, [R1+0x2488] ;  /* 0x0024880001187983 */ /* 0x000f640000300800 */
[----:B------:R1:W-:Y:S01]  /*e1290*/  LDGSTS.E [R48+0x39c00], [R4.64], P4 ;  /* 0x39c0000004307fae */ /* 0x0003e2000a121844 */
[----:B------:R1:W-:Y:S01]  /*e12a0*/  STL [R1+0x2400], R18 ;  /* 0x0024001201007387 */ /* 0x0003e20000100800 */
[----:B------:R-:W-:Y:S02]  /*e12b0*/  IADD3.X R16, R16, R0, RZ, P0, !PT ;  /* 0x0000000010107210 */ /* 0x000fe400007fe4ff */
[----:B-1----:R-:W-:Y:S01]  /*e12c0*/  MOV R4, R19 ;  /* 0x0000001300047202 */ /* 0x002fe20000000f00 */
[----:B------:R-:W-:Y:S01]  /*e12d0*/  IMAD.MOV.U32 R5, RZ, RZ, R20 ;  /* 0x000000ffff057224 */ /* 0x000fe200078e0014 */
[----:B------:R-:W5:Y:S01]  /*e12e0*/  LDL.LU R19, [R1+0x249c] ;  /* 0x00249c0001137983 */ /* 0x000f620000300800 */
[----:B------:R-:W-:Y:S02]  /*e12f0*/  STL [R1+0x240c], R14 ;  /* 0x00240c0e01007387 */ /* 0x000fe40000100800 */
[----:B------:R-:W5:Y:S01]  /*e1300*/  LDL.LU R22, [R1+0x2490] ;  /* 0x0024900001167983 */ /* 0x000f620000300800 */
[----:B------:R1:W-:Y:S01]  /*e1310*/  LDGSTS.E [R48+0x39e00], [R4.64], P4 ;  /* 0x39e0000004307fae */ /* 0x0003e2000a121844 */
[----:B------:R-:W-:-:S05]  /*e1320*/  IADD3 R15, P4, R15, R252, RZ ;  /* 0x000000fc0f0f7210 */ /* 0x000fca0007f9e0ff */
[----:B------:R-:W-:Y:S01]  /*e1330*/  STL [R1+0x2414], R15 ;  /* 0x0024140f01007387 */ /* 0x000fe20000100800 */
[----:B------:R2:W-:Y:S02]  /*e1340*/  STL [R1+0x2408], R16 ;  /* 0x0024081001007387 */ /* 0x0005e40000100800 */
[----:B------:R-:W5:Y:S01]  /*e1350*/  LDL.LU R20, [R1+0x2498] ;  /* 0x0024980001147983 */ /* 0x000f620000300800 */
[----:B------:R-:W-:Y:S01]  /*e1360*/  IADD3 R25, P0, R25, R252, RZ ;  /* 0x000000fc19197210 */ /* 0x000fe20007f1e0ff */
[----:B------:R-:W-:Y:S02]  /*e1370*/  IMAD.X R27, R27, 0x1, R0, P4 ;  /* 0x000000011b1b7824 */ /* 0x000fe400020e0600 */
[----:B-1----:R-:W-:Y:S01]  /*e1380*/  IMAD.MOV.U32 R4, RZ, RZ, R17 ;  /* 0x000000ffff047224 */ /* 0x002fe200078e0011 */
[----:B------:R-:W-:Y:S01]  /*e1390*/  MOV R5, R18 ;  /* 0x0000001200057202 */ /* 0x000fe20000000f00 */
[----:B--2---:R-:W2:Y:S01]  /*e13a0*/  LDL.LU R17, [R1+0x2504] ;  /* 0x0025040001117983 */ /* 0x004ea20000300800 */
[----:B------:R-:W2:Y:S02]  /*e13b0*/  LDL.LU R7, [R1+0x250c] ;  /* 0x00250c0001077983 */ /* 0x000ea40000300800 */
[----:B------:R-:W2:Y:S02]  /*e13c0*/  LDL.LU R18, [R1+0x2500] ;  /* 0x0025000001127983 */ /* 0x000ea40000300800 */
[----:B------:R-:W-:Y:S01]  /*e13d0*/  STL [R1+0x241c], R25 ;  /* 0x00241c1901007387 */ /* 0x000fe20000100800 */
[----:B------:R1:W-:Y:S04]  /*e13e0*/  LDGSTS.E [R48+0x3b800], [R4.64], P5 ;  /* 0x3b80000004307fae */ /* 0x0003e8000a921844 */
[----:B------:R-:W-:Y:S01]  /*e13f0*/  STL [R1+0x2410], R27 ;  /* 0x0024101b01007387 */ /* 0x000fe20000100800 */
[----:B------:R-:W-:Y:S01]  /*e1400*/  ISETP.NE.U32.AND P2, PT, R3, RZ, PT ;  /* 0x000000ff0300720c */ /* 0x000fe20003f45070 */
[----:B-1----:R-:W-:Y:S01]  /*e1410*/  IMAD.MOV.U32 R5, RZ, RZ, R16 ;  /* 0x000000ffff057224 */ /* 0x002fe200078e0010 */
[----:B------:R-:W-:Y:S01]  /*e1420*/  MOV R4, R14 ;  /* 0x0000000e00047202 */ /* 0x000fe20000000f00 */
[----:B------:R-:W2:Y:S01]  /*e1430*/  LDL.LU R16, [R1+0x2508] ;  /* 0x0025080001107983 */ /* 0x000ea20000300800 */
[----:B------:R-:W2:Y:S02]  /*e1440*/  LDL.LU R14, [R1+0x2514] ;  /* 0x00251400010e7983 */ /* 0x000ea40000300800 */
[----:B------:R-:W2:Y:S02]  /*e1450*/  LDL.LU R3, [R1+0x251c] ;  /* 0x00251c0001037983 */ /* 0x000ea40000300800 */
[----:B------:R-:W2:Y:S01]  /*e1460*/  LDL.LU R6, [R1+0x2524] ;  /* 0x0025240001067983 */ /* 0x000ea20000300800 */
[----:B------:R1:W-:Y:S02]  /*e1470*/  LDGSTS.E [R48+0x3ba00], [R4.64], P5 ;  /* 0x3ba0000004307fae */ /* 0x0003e4000a921844 */
[----:B-1----:R-:W-:-:S02]  /*e1480*/  IMAD.MOV.U32 R4, RZ, RZ, R15 ;  /* 0x000000ffff047224 */ /* 0x002fc400078e000f */
[----:B------:R-:W2:Y:S01]  /*e1490*/  LDL.LU R15, [R1+0x2510] ;  /* 0x00251000010f7983 */ /* 0x000ea20000300800 */
[----:B------:R-:W-:-:S05]  /*e14a0*/  MOV R5, R27 ;  /* 0x0000001b00057202 */ /* 0x000fca0000000f00 */
[----:B------:R1:W-:Y:S02]  /*e14b0*/  LDGSTS.E [R48+0x3bc00], [R4.64], P5 ;  /* 0x3bc0000004307fae */ /* 0x0003e4000a921844 */
[----:B-1----:R-:W-:Y:S02]  /*e14c0*/  MOV R4, R25 ;  /* 0x0000001900047202 */ /* 0x002fe40000000f00 */
[----:B----4-:R-:W-:-:S05]  /*e14d0*/  IADD3 R10, P4, R10, R252, RZ ;  /* 0x000000fc0a0a7210 */ /* 0x010fca0007f9e0ff */
[----:B------:R-:W-:Y:S01]  /*e14e0*/  STL [R1+0x2484], R10 ;  /* 0x0024840a01007387 */ /* 0x000fe20000100800 */
[----:B------:R-:W-:Y:S01]  /*e14f0*/  IADD3.X R26, R26, R0, RZ, P0, !PT ;  /* 0x000000001a1a7210 */ /* 0x000fe200007fe4ff */
[----:B------:R-:W-:-:S04]  /*e1500*/  IMAD.X R11, R11, 0x1, R0, P4 ;  /* 0x000000010b0b7824 */ /* 0x000fc800020e0600 */
[----:B------:R-:W-:Y:S01]  /*e1510*/  IMAD.MOV.U32 R5, RZ, RZ, R26 ;  /* 0x000000ffff057224 */ /* 0x000fe200078e001a */
[-C--:B---3--:R-:W-:Y:S01]  /*e1520*/  IADD3 R23, P0, R23, R252.reuse, RZ ;  /* 0x000000fc17177210 */ /* 0x088fe20007f1e0ff */
[----:B------:R-:W-:Y:S04]  /*e1530*/  STL [R1+0x2418], R26 ;  /* 0x0024181a01007387 */ /* 0x000fe80000100800 */
[----:B------:R1:W-:Y:S04]  /*e1540*/  LDGSTS.E [R48+0x3be00], [R4.64], P5 ;  /* 0x3be0000004307fae */ /* 0x0003e8000a921844 */
[----:B------:R-:W-:Y:S01]  /*e1550*/  STL [R1+0x248c], R23 ;  /* 0x00248c1701007387 */ /* 0x000fe20000100800 */
[----:B------:R3:W-:Y:S01]  /*e1560*/  STL [R1+0x2480], R11 ;  /* 0x0024800b01007387 */ /* 0x0007e20000100800 */
[----:B-----5:R-:W-:-:S02]  /*e1570*/  IADD3 R21, P4, R21, R252, RZ ;  /* 0x000000fc15157210 */ /* 0x020fc40007f9e0ff */
[----:B------:R-:W-:Y:S01]  /*e1580*/  IADD3.X R24, R24, R0, RZ, P0, !PT ;  /* 0x0000000018187210 */ /* 0x000fe200007fe4ff */
[----:B-1----:R-:W-:Y:S01]  /*e1590*/  IMAD.MOV.U32 R4, RZ, RZ, R10 ;  /* 0x000000ffff047224 */ /* 0x002fe200078e000a */
[----:B------:R-:W-:Y:S02]  /*e15a0*/  MOV R5, R11 ;  /* 0x0000000b00057202 */ /* 0x000fe40000000f00 */
[----:B---3--:R-:W3:Y:S04]  /*e15b0*/  LDL.LU R11, [R1+0x2518] ;  /* 0x00251800010b7983 */ /* 0x008ee80000300800 */
[----:B------:R1:W-:Y:S01]  /*e15c0*/  LDGSTS.E [R48+0x3d800], [R4.64], P3 ;  /* 0x3d80000004307fae */ /* 0x0003e20009921844 */
[----:B------:R-:W-:Y:S02]  /*e15d0*/  STL [R1+0x2494], R21 ;  /* 0x0024941501007387 */ /* 0x000fe40000100800 */
[----:B------:R-:W-:Y:S02]  /*e15e0*/  STL [R1+0x2488], R24 ;  /* 0x0024881801007387 */ /* 0x000fe40000100800 */
[----:B------:R-:W4:Y:S01]  /*e15f0*/  LDL.LU R10, [R1+0x2520] ;  /* 0x00252000010a7983 */ /* 0x000f220000300800 */
[----:B------:R-:W-:Y:S01]  /*e1600*/  IADD3 R19, P0, R19, R252, RZ ;  /* 0x000000fc13137210 */ /* 0x000fe20007f1e0ff */
[----:B------:R-:W-:Y:S01]  /*e1610*/  IMAD.X R22, R22, 0x1, R0, P4 ;  /* 0x0000000116167824 */ /* 0x000fe200020e0600 */
[----:B-1----:R-:W-:Y:S01]  /*e1620*/  MOV R4, R23 ;  /* 0x0000001700047202 */ /* 0x002fe20000000f00 */
[----:B------:R-:W-:-:S05]  /*e1630*/  IMAD.MOV.U32 R5, RZ, RZ, R24 ;  /* 0x000000ffff057224 */ /* 0x000fca00078e0018 */
[----:B------:R1:W-:Y:S01]  /*e1640*/  LDGSTS.E [R48+0x3da00], [R4.64], P3 ;  /* 0x3da0000004307fae */ /* 0x0003e20009921844 */
[----:B------:R-:W-:Y:S01]  /*e1650*/  IADD3.X R20, R20, R0, RZ, P0, !PT ;  /* 0x0000000014147210 */ /* 0x000fe200007fe4ff */
[----:B-1----:R-:W-:Y:S01]  /*e1660*/  IMAD.MOV.U32 R4, RZ, RZ, R21 ;  /* 0x000000ffff047224 */ /* 0x002fe200078e0015 */
[----:B------:R-:W-:Y:S02]  /*e1670*/  MOV R5, R22 ;  /* 0x0000001600057202 */ /* 0x000fe40000000f00 */
[----:B--2---:R-:W-:-:S03]  /*e1680*/  IADD3 R17, P4, R17, R252, RZ ;  /* 0x000000fc11117210 */ /* 0x004fc60007f9e0ff */
[----:B------:R1:W-:Y:S01]  /*e1690*/  LDGSTS.E [R48+0x3dc00], [R4.64], P3 ;  /* 0x3dc0000004307fae */ /* 0x0003e20009921844 */
[----:B------:R-:W-:-:S03]  /*e16a0*/  IADD3 R7, P0, R7, R252, RZ ;  /* 0x000000fc07077210 */ /* 0x000fc60007f1e0ff */
[----:B------:R-:W-:Y:S01]  /*e16b0*/  STL [R1+0x249c], R19 ;  /* 0x00249c1301007387 */ /* 0x000fe20000100800 */
[----:B------:R-:W-:Y:S02]  /*e16c0*/  IMAD.X R18, R18, 0x1, R0, P4 ;  /* 0x0000000112127824 */ /* 0x000fe400020e0600 */
[----:B------:R-:W-:Y:S01]  /*e16d0*/  STL [R1+0x2490], R22 ;  /* 0x0024901601007387 */ /* 0x000fe20000100800 */
[----:B------:R-:W-:Y:S01]  /*e16e0*/  STL [R1+0x2504], R17 ;  /* 0x0025041101007387 */ /* 0x000fe20000100800 */
[----:B-1----:R-:W-:Y:S01]  /*e16f0*/  MOV R4, R19 ;  /* 0x0000001300047202 */ /* 0x002fe20000000f00 */
[----:B------:R-:W-:Y:S02]  /*e1700*/  IMAD.MOV.U32 R5, RZ, RZ, R20 ;  /* 0x000000ffff057224 */ /* 0x000fe400078e0014 */
[----:B------:R-:W-:Y:S01]  /*e1710*/  STL [R1+0x2498], R20 ;  /* 0x0024981401007387 */ /* 0x000fe20000100800 */
[----:B------:R-:W-:-:S03]  /*e1720*/  IADD3.X R16, R16, R0, RZ, P0, !PT ;  /* 0x0000000010107210 */ /* 0x000fc600007fe4ff */
[----:B------:R1:W-:Y:S01]  /*e1730*/  LDGSTS.E [R48+0x3de00], [R4.64], P3 ;  /* 0x3de0000004307fae */ /* 0x0003e20009921844 */
[-C--:B------:R-:W-:Y:S01]  /*e1740*/  IADD3 R14, P3, R14, R252.reuse, RZ ;  /* 0x000000fc0e0e7210 */ /* 0x080fe20007f7e0ff */
[----:B------:R2:W-:Y:S02]  /*e1750*/  STL [R1+0x250c], R7 ;  /* 0x00250c0701007387 */ /* 0x0005e40000100800 */
[----:B------:R-:W-:Y:S01]  /*e1760*/  STL [R1+0x2500], R18 ;  /* 0x0025001201007387 */ /* 0x000fe20000100800 */
[----:B------:R-:W5:Y:S01]  /*e1770*/  LDL.LU R222, [R1+0x1d4] ;  /* 0x0001d40001de7983 */ /* 0x000f620000300800 */
[----:B------:R-:W-:Y:S01]  /*e1780*/  IADD3 R3, P0, R3, R252, RZ ;  /* 0x000000fc03037210 */ /* 0x000fe20007f1e0ff */
[----:B------:R-:W-:Y:S02]  /*e1790*/  STL [R1+0x2514], R14 ;  /* 0x0025140e01007387 */ /* 0x000fe40000100800 */
[----:B------:R-:W-:Y:S01]  /*e17a0*/  STL [R1+0x2508], R16 ;  /* 0x0025081001007387 */ /* 0x000fe20000100800 */
[----:B------:R-:W5:Y:S01]  /*e17b0*/  LDL.LU R223, [R1+0x1e4] ;  /* 0x0001e40001df7983 */ /* 0x000f620000300800 */
[----:B------:R-:W-:Y:S01]  /*e17c0*/  IMAD.X R15, R15, 0x1, R0, P3 ;  /* 0x000000010f0f7824 */ /* 0x000fe200018e0600 */
[----:B------:R-:W-:Y:S01]  /*e17d0*/  IADD3 R6, P4, R6, R242, RZ ;  /* 0x000000f206067210 */ /* 0x000fe20007f9e0ff */
[----:B------:R2:W-:Y:S01]  /*e17e0*/  STL [R1+0x251c], R3 ;  /* 0x00251c0301007387 */ /* 0x0005e20000100800 */
[----:B------:R-:W5:Y:S02]  /*e17f0*/  LDL.LU R218, [R1+0x1a4] ;  /* 0x0001a40001da7983 */ /* 0x000f640000300800 */
[----:B------:R-:W-:Y:S02]  /*e1800*/  STL [R1+0x2510], R15 ;  /* 0x0025100f01007387 */ /* 0x000fe40000100800 */
[----:B------:R2:W-:Y:S02]  /*e1810*/  STL [R1+0x2524], R6 ;  /* 0x0025240601007387 */ /* 0x0005e40000100800 */
[----:B------:R-:W5:Y:S02]  /*e1820*/  LDL.LU R219, [R1+0x1b0] ;  /* 0x0001b00001db7983 */ /* 0x000f640000300800 */
[----:B-1----:R-:W-:Y:S01]  /*e1830*/  IMAD.MOV.U32 R4, RZ, RZ, R17 ;  /* 0x000000ffff047224 */ /* 0x002fe200078e0011 */
[----:B------:R-:W-:Y:S01]  /*e1840*/  MOV R5, R18 ;  /* 0x0000001200057202 */ /* 0x000fe20000000f00 */
[----:B------:R-:W5:Y:S01]  /*e1850*/  LDL.LU R240, [R1+0x160] ;  /* 0x0001600001f07983 */ /* 0x000f620000300800 */
[----:B------:R-:W5:Y:S03]  /*e1860*/  LDL.LU R248, [R1+0x190] ;  /* 0x0001900001f87983 */ /* 0x000f660000300800 */
[----:B------:R1:W-:Y:S01]  /*e1870*/  LDGSTS.E [R48+0x3f800], [R4.64], P2 ;  /* 0x3f80000004307fae */ /* 0x0003e20009121844 */
[----:B------:R-:W-:-:S02]  /*e1880*/  SHF.L.U32 R241, R55, 0x2, RZ ;  /* 0x0000000237f17819 */ /* 0x000fc400000006ff */
[----:B-1----:R-:W-:Y:S01]  /*e1890*/  MOV R4, R7 ;  /* 0x0000000700047202 */ /* 0x002fe20000000f00 */
[----:B------:R-:W-:-:S05]  /*e18a0*/  IMAD.MOV.U32 R5, RZ, RZ, R16 ;  /* 0x000000ffff057224 */ /* 0x000fca00078e0010 */
[----:B------:R1:W-:Y:S01]  /*e18b0*/  LDGSTS.E [R48+0x3fa00], [R4.64], P2 ;  /* 0x3fa0000004307fae */ /* 0x0003e20009121844 */
[----:B--2---:R-:W-:Y:S01]  /*e18c0*/  IMAD R7, R243, 0x20000, R241 ;  /* 0x00020000f3077824 */ /* 0x004fe200078e02f1 */
[----:B-1----:R-:W-:Y:S01]  /*e18d0*/  MOV R4, R14 ;  /* 0x0000000e00047202 */ /* 0x002fe20000000f00 */
[----:B------:R-:W-:-:S05]  /*e18e0*/  IMAD.MOV.U32 R5, RZ, RZ, R15 ;  /* 0x000000ffff057224 */ /* 0x000fca00078e000f */
[----:B------:R1:W-:Y:S02]  /*e18f0*/  LDGSTS.E [R48+0x3fc00], [R4.64], P2 ;  /* 0x3fc0000004307fae */ /* 0x0003e40009121844 */
[----:B-1----:R-:W-:Y:S01]  /*e1900*/  MOV R4, R3 ;  /* 0x0000000300047202 */ /* 0x002fe20000000f00 */
[----:B------:R-:W-:Y:S02]  /*e1910*/  IADD3 R3, R7, 0x100000, RZ ;  /* 0x0010000007037810 */ /* 0x000fe40007ffe0ff */
[----:B---3--:R-:W-:Y:S01]  /*e1920*/  IMAD.X R11, R11, 0x1, R0, P0 ;  /* 0x000000010b0b7824 */ /* 0x008fe200000e0600 */
[----:B----4-:R-:W-:-:S04]  /*e1930*/  IADD3.X R10, R10, R2, RZ, P4, !PT ;  /* 0x000000020a0a7210 */ /* 0x010fc800027fe4ff */
[----:B------:R5:W-:Y:S01]  /*e1940*/  STL [R1+0x2518], R11 ;  /* 0x0025180b01007387 */ /* 0x000be20000100800 */
[----:B------:R-:W2:Y:S03]  /*e1950*/  LDL.LU R249, [R1+0x144] ;  /* 0x0001440001f97983 */ /* 0x000ea60000300800 */
[----:B------:R1:W-:Y:S01]  /*e1960*/  STL [R1+0x2520], R10 ;  /* 0x0025200a01007387 */ /* 0x0003e20000100800 */
[----:B------:R-:W3:Y:S02]  /*e1970*/  LDL.LU R250, [R1+0x14c] ;  /* 0x00014c0001fa7983 */ /* 0x000ee40000300800 */
[----:B------:R-:W4:Y:S02]  /*e1980*/  LDL.LU R224, [R1+0x138] ;  /* 0x0001380001e07983 */ /* 0x000f240000300800 */
[----:B------:R-:W4:Y:S02]  /*e1990*/  LDL.LU R225, [R1+0x13c] ;  /* 0x00013c0001e17983 */ /* 0x000f240000300800 */
[----:B------:R-:W-:Y:S01]  /*e19a0*/  IMAD.MOV.U32 R5, RZ, RZ, R11 ;  /* 0x000000ffff057224 */ /* 0x000fe200078e000b */
[----:B------:R-:W4:Y:S01]  /*e19b0*/  LDL.LU R251, [R1+0x130] ;  /* 0x0001300001fb7983 */ /* 0x000f220000300800 */
[----:B------:R-:W4:Y:S02]  /*e19c0*/  LDL.LU R244, [R1+0x134] ;  /* 0x0001340001f47983 */ /* 0x000f240000300800 */
[----:B------:R-:W4:Y:S02]  /*e19d0*/  LDL.LU R226, [R1+0x128] ;  /* 0x0001280001e27983 */ /* 0x000f240000300800 */
[----:B------:R-:W4:Y:S01]  /*e19e0*/  LDL.LU R227, [R1+0x12c] ;  /* 0x00012c0001e37983 */ /* 0x000f220000300800 */
[----:B------:R1:W-:Y:S01]  /*e19f0*/  LDGSTS.E [R48+0x3fe00], [R4.64], P2 ;  /* 0x3fe0000004307fae */ /* 0x0003e20009121844 */
[----:B------:R-:W0:Y:S01]  /*e1a00*/  LDGDEPBAR ;  /* 0x00000000000079af */ /* 0x000e220000000000 */
[----:B-1----:R-:W-:Y:S01]  /*e1a10*/  MOV R4, R6 ;  /* 0x0000000600047202 */ /* 0x002fe20000000f00 */
[----:B------:R-:W-:Y:S01]  /*e1a20*/  IMAD.MOV.U32 R5, RZ, RZ, R10 ;  /* 0x000000ffff057224 */ /* 0x000fe200078e000a */
[----:B------:R-:W-:-:S04]  /*e1a30*/  IADD3 R6, R7, 0x100000, RZ ;  /* 0x0010000007067810 */ /* 0x000fc80007ffe0ff */
[----:B------:R1:W-:Y:S01]  /*e1a40*/  LDGSTS.E [R3+0x40000], [R4.64], P1 ;  /* 0x4000000004037fae */ /* 0x0003e20008921844 */
[----:B-----5:R-:W-:Y:S01]  /*e1a50*/  IMAD.MOV.U32 R11, RZ, RZ, R222 ;  /* 0x000000ffff0b7224 */ /* 0x020fe200078e00de */
[----:B------:R-:W-:-:S05]  /*e1a60*/  MOV R10, R223 ;  /* 0x000000df000a7202 */ /* 0x000fca0000000f00 */
[----:B------:R5:W-:Y:S04]  /*e1a70*/  STL.64 [R1+0x1b10], R10 ;  /* 0x001b100a01007387 */ /* 0x000be80000100a00 */
[----:B------:R5:W-:Y:S01]  /*e1a80*/  LDGSTS.E [R6+0x41000], [R10.64], P1 ;  /* 0x410000000a067fae */ /* 0x000be20008921844 */
[----:B------:R-:W4:Y:S02]  /*e1a90*/  LDL.LU R220, [R1+0x120] ;  /* 0x0001200001dc7983 */ /* 0x000f240000300800 */
[----:B------:R-:W4:Y:S01]  /*e1aa0*/  LDL.LU R221, [R1+0x124] ;  /* 0x0001240001dd7983 */ /* 0x000f220000300800 */
[----:B-----5:R-:W-:Y:S01]  /*e1ab0*/  MOV R10, R219 ;  /* 0x000000db000a7202 */ /* 0x020fe20000000f00 */
[----:B------:R-:W-:-:S05]  /*e1ac0*/  IMAD.MOV.U32 R11, RZ, RZ, R218 ;  /* 0x000000ffff0b7224 */ /* 0x000fca00078e00da */
[----:B------:R5:W-:Y:S01]  /*e1ad0*/  STL.64 [R1+0x1b18], R10 ;  /* 0x001b180a01007387 */ /* 0x000be20000100a00 */
[----:B------:R-:W4:Y:S02]  /*e1ae0*/  LDL.LU R222, [R1+0x118] ;  /* 0x0001180001de7983 */ /* 0x000f240000300800 */
[----:B------:R-:W4:Y:S01]  /*e1af0*/  LDL.LU R223, [R1+0x11c] ;  /* 0x00011c0001df7983 */ /* 0x000f220000300800 */
[----:B------:R5:W-:Y:S01]  /*e1b00*/  LDGSTS.E [R3+0x42000], [R10.64], P1 ;  /* 0x420000000a037fae */ /* 0x000be20008921844 */
[----:B-1----:R-:W-:Y:S02]  /*e1b10*/  IADD3 R4, R7, 0x100000, RZ ;  /* 0x0010000007047810 */ /* 0x002fe40007ffe0ff */
[----:B-----5:R-:W-:Y:S01]  /*e1b20*/  MOV R10, R248 ;  /* 0x000000f8000a7202 */ /* 0x020fe20000000f00 */
[----:B------:R-:W-:-:S05]  /*e1b30*/  IMAD.MOV.U32 R11, RZ, RZ, R240 ;  /* 0x000000ffff0b7224 */ /* 0x000fca00078e00f0 */
[----:B------:R2:W-:Y:S04]  /*e1b40*/  STL.64 [R1+0x1b20], R10 ;  /* 0x001b200a01007387 */ /* 0x0005e80000100a00 */
[----:B------:R2:W-:Y:S01]  /*e1b50*/  LDGSTS.E [R4+0x43000], [R10.64], P1 ;  /* 0x430000000a047fae */ /* 0x0005e20008921844 */
[----:B------:R-:W5:Y:S02]  /*e1b60*/  LDL.LU R218, [R1+0x110] ;  /* 0x0001100001da7983 */ /* 0x000f640000300800 */
[----:B------:R-:W5:Y:S02]  /*e1b70*/  LDL.LU R219, [R1+0x114] ;  /* 0x0001140001db7983 */ /* 0x000f640000300800 */
[----:B------:R-:W5:Y:S01]  /*e1b80*/  LDL.LU R240, [R1+0x108] ;  /* 0x0001080001f07983 */ /* 0x000f620000300800 */
[----:B------:R-:W5:Y:S01]  /*e1b90*/  LDL.LU R248, [R1+0x10c] ;  /* 0x00010c0001f87983 */ /* 0x000f620000300800 */
[----:B--2---:R-:W-:Y:S01]  /*e1ba0*/  IMAD.MOV.U32 R11, RZ, RZ, R249 ;  /* 0x000000ffff0b7224 */ /* 0x004fe200078e00f9 */
[----:B---3--:R-:W-:-:S05]  /*e1bb0*/  MOV R10, R250 ;  /* 0x000000fa000a7202 */ /* 0x008fca0000000f00 */
[----:B------:R4:W-:Y:S04]  /*e1bc0*/  STL.64 [R1+0x1b28], R10 ;  /* 0x001b280a01007387 */ /* 0x0009e80000100a00 */
[----:B------:R4:W-:Y:S01]  /*e1bd0*/  LDGSTS.E [R3+0x44000], [R10.64], P1 ;  /* 0x440000000a037fae */ /* 0x0009e20008921844 */
[----:B------:R-:W2:Y:S02]  /*e1be0*/  LDL.LU R249, [R1+0x100] ;  /* 0x0001000001f97983 */ /* 0x000ea40000300800 */
[----:B------:R-:W3:Y:S01]  /*e1bf0*/  LDL.LU R250, [R1+0x104] ;  /* 0x0001040001fa7983 */ /* 0x000ee20000300800 */
[----:B----4-:R-:W-:Y:S01]  /*e1c00*/  MOV R10, R225 ;  /* 0x000000e1000a7202 */ /* 0x010fe20000000f00 */
[----:B------:R-:W-:-:S05]  /*e1c10*/  IMAD.MOV.U32 R11, RZ, RZ, R224 ;  /* 0x000000ffff0b7224 */ /* 0x000fca00078e00e0 */
[----:B------:R1:W-:Y:S04]  /*e1c20*/  STL.64 [R1+0x1b30], R10 ;  /* 0x001b300a01007387 */ /* 0x0003e80000100a00 */
[----:B------:R1:W-:Y:S02]  /*e1c30*/  LDGSTS.E [R4+0x45000], [R10.64], P1 ;  /* 0x450000000a047fae */ /* 0x0003e40008921844 */
[----:B-1----:R-:W-:Y:S01]  /*e1c40*/  MOV R10, R244 ;  /* 0x000000f4000a7202 */ /* 0x002fe20000000f00 */
[----:B------:R-:W-:-:S05]  /*e1c50*/  IMAD.MOV.U32 R11, RZ, RZ, R251 ;  /* 0x000000ffff0b7224 */ /* 0x000fca00078e00fb */
[----:B------:R1:W-:Y:S04]  /*e1c60*/  STL.64 [R1+0x1b38], R10 ;  /* 0x001b380a01007387 */ /* 0x0003e80000100a00 */
[----:B------:R1:W-:Y:S01]  /*e1c70*/  LDGSTS.E [R3+0x46000], [R10.64], P1 ;  /* 0x460000000a037fae */ /* 0x0003e20008921844 */
[----:B------:R-:W4:Y:S02]  /*e1c80*/  LDL.LU R251, [R1+0xe8] ;  /* 0x0000e80001fb7983 */ /* 0x000f240000300800 */
[----:B------:R-:W4:Y:S01]  /*e1c90*/  LDL.LU R244, [R1+0xec] ;  /* 0x0000ec0001f47983 */ /* 0x000f220000300800 */
[----:B-1----:R-:W-:Y:S01]  /*e1ca0*/  MOV R10, R227 ;  /* 0x000000e3000a7202 */ /* 0x002fe20000000f00 */
[----:B------:R-:W-:-:S05]  /*e1cb0*/  IMAD.MOV.U32 R11, RZ, RZ, R226 ;  /* 0x000000ffff0b7224 */ /* 0x000fca00078e00e2 */
[----:B------:R1:W-:Y:S04]  /*e1cc0*/  STL.64 [R1+0x1b40], R10 ;  /* 0x001b400a01007387 */ /* 0x0003e80000100a00 */
[----:B------:R1:W-:Y:S01]  /*e1cd0*/  LDGSTS.E [R4+0x47000], [R10.64], P1 ;  /* 0x470000000a047fae */ /* 0x0003e20008921844 */
[----:B------:R-:W4:Y:S02]  /*e1ce0*/  LDL.LU R226, [R1+0xe0] ;  /* 0x0000e00001e27983 */ /* 0x000f240000300800 */
[----:B------:R-:W4:Y:S01]  /*e1cf0*/  LDL.LU R227, [R1+0xe4] ;  /* 0x0000e40001e37983 */ /* 0x000f220000300800 */
[----:B-1----:R-:W-:Y:S01]  /*e1d00*/  MOV R10, R221 ;  /* 0x000000dd000a7202 */ /* 0x002fe20000000f00 */
[----:B------:R-:W-:Y:S02]  /*e1d10*/  IMAD.MOV.U32 R11, RZ, RZ, R220 ;  /* 0x000000ffff0b7224 */ /* 0x000fe400078e00dc */
[----:B------:R-:W4:Y:S01]  /*e1d20*/  LDL.LU R220, [R1+0xd8] ;  /* 0x0000d80001dc7983 */ /* 0x000f220000300800 */
[----:B------:R-:W4:Y:S02]  /*e1d30*/  LDL.LU R221, [R1+0xdc] ;  /* 0x0000dc0001dd7983 */ /* 0x000f240000300800 */
[----:B------:R1:W-:Y:S01]  /*e1d40*/  STL.64 [R1+0x1b48], R10 ;  /* 0x001b480a01007387 */ /* 0x0003e20000100a00 */
[----:B------:R1:W-:Y:S02]  /*e1d50*/  LDGSTS.E [R3+0x48000], [R10.64], P1 ;  /* 0x480000000a037fae */ /* 0x0003e40008921844 */
[----:B-1----:R-:W-:Y:S01]  /*e1d60*/  MOV R10, R223 ;  /* 0x000000df000a7202 */ /* 0x002fe20000000f00 */
[----:B------:R-:W-:-:S05]  /*e1d70*/  IMAD.MOV.U32 R11, RZ, RZ, R222 ;  /* 0x000000ffff0b7224 */ /* 0x000fca00078e00de */
[----:B------:R5:W-:Y:S01]  /*e1d80*/  STL.64 [R1+0x1b50], R10 ;  /* 0x001b500a01007387 */ /* 0x000be20000100a00 */
[----:B------:R-:W4:Y:S02]  /*e1d90*/  LDL.LU R222, [R1+0xc0] ;  /* 0x0000c00001de7983 */ /* 0x000f240000300800 */
[----:B------:R-:W4:Y:S01]  /*e1da0*/  LDL.LU R223, [R1+0xd4] ;  /* 0x0000d40001df7983 */ /* 0x000f220000300800 */
[----:B------:R5:W-:Y:S02]  /*e1db0*/  LDGSTS.E [R4+0x49000], [R10.64], P1 ;  /* 0x490000000a047fae */ /* 0x000be40008921844 */
[----:B-----5:R-:W-:Y:S01]  /*e1dc0*/  MOV R10, R219 ;  /* 0x000000db000a7202 */ /* 0x020fe20000000f00 */
[----:B------:R-:W-:-:S05]  /*e1dd0*/  IMAD.MOV.U32 R11, RZ, RZ, R218 ;  /* 0x000000ffff0b7224 */ /* 0x000fca00078e00da */
[----:B------:R1:W-:Y:S04]  /*e1de0*/  STL.64 [R1+0x1b58], R10 ;  /* 0x001b580a01007387 */ /* 0x0003e80000100a00 */
[----:B------:R1:W-:Y:S02]  /*e1df0*/  LDGSTS.E [R3+0x4a000], [R10.64], P1 ;  /* 0x4a0000000a037fae */ /* 0x0003e40008921844 */
[----:B-1----:R-:W-:Y:S01]  /*e1e00*/  MOV R10, R248 ;  /* 0x000000f8000a7202 */ /* 0x002fe20000000f00 */
[----:B------:R-:W-:-:S05]  /*e1e10*/  IMAD.MOV.U32 R11, RZ, RZ, R240 ;  /* 0x000000ffff0b7224 */ /* 0x000fca00078e00f0 */
[----:B------:R2:W-:Y:S04]  /*e1e20*/  STL.64 [R1+0x1b60], R10 ;  /* 0x001b600a01007387 */ /* 0x0005e80000100a00 */
[----:B------:R2:W-:Y:S01]  /*e1e30*/  LDGSTS.E [R4+0x4b000], [R10.64], P1 ;  /* 0x4b0000000a047fae */ /* 0x0005e20008921844 */
[----:B------:R-:W5:Y:S02]  /*e1e40*/  LDL.LU R218, [R1+0xb4] ;  /* 0x0000b40001da7983 */ /* 0x000f640000300800 */
[----:B------:R-:W5:Y:S01]  /*e1e50*/  LDL.LU R219, [R1+0xc8] ;  /* 0x0000c80001db7983 */ /* 0x000f620000300800 */
[----:B------:R-:W-:-:S05]  /*e1e60*/  IADD3 R9, P6, R30, R242, RZ ;  /* 0x000000f21e097210 */ /* 0x000fca0007fde0ff */
[----:B------:R-:W-:Y:S02]  /*e1e70*/  IMAD.X R8, R31, 0x1, R2, P6 ;  /* 0x000000011f087824 */ /* 0x000fe400030e0602 */
[----:B--2---:R-:W-:Y:S01]  /*e1e80*/  IMAD.MOV.U32 R11, RZ, RZ, R249 ;  /* 0x000000ffff0b7224 */ /* 0x004fe200078e00f9 */
[----:B---3--:R-:W-:-:S05]  /*e1e90*/  MOV R10, R250 ;  /* 0x000000fa000a7202 */ /* 0x008fca0000000f00 */
[----:B------:R4:W-:Y:S04]  /*e1ea0*/  STL.64 [R1+0x1b68], R10 ;  /* 0x001b680a01007387 */ /* 0x0009e80000100a00 */
[----:B------:R4:W-:Y:S01]  /*e1eb0*/  LDGSTS.E [R3+0x4c000], [R10.64], P1 ;  /* 0x4c0000000a037fae */ /* 0x0009e20008921844 */
[----:B------:R-:W2:Y:S02]  /*e1ec0*/  LDL.LU R240, [R1+0xb8] ;  /* 0x0000b80001f07983 */ /* 0x000ea40000300800 */
[----:B------:R-:W3:Y:S02]  /*e1ed0*/  LDL.LU R248, [R1+0xcc] ;  /* 0x0000cc0001f87983 */ /* 0x000ee40000300800 */
[----:B------:R-:W3:Y:S01]  /*e1ee0*/  LDL.LU R249, [R1+0xbc] ;  /* 0x0000bc0001f97983 */ /* 0x000ee20000300800 */
[----:B------:R-:W3:Y:S01]  /*e1ef0*/  LDL.LU R250, [R1+0xd0] ;  /* 0x0000d00001fa7983 */ /* 0x000ee20000300800 */
[----:B----4-:R-:W-:Y:S01]  /*e1f00*/  IMAD.MOV.U32 R11, RZ, RZ, R251 ;  /* 0x000000ffff0b7224 */ /* 0x010fe200078e00fb */
[----:B------:R-:W-:-:S02]  /*e1f10*/  MOV R10, R244 ;  /* 0x000000f4000a7202 */ /* 0x000fc40000000f00 */
[----:B------:R-:W4:Y:S01]  /*e1f20*/  LDL.LU R251, [R1+0xb0] ;  /* 0x0000b00001fb7983 */ /* 0x000f220000300800 */
[----:B------:R-:W4:Y:S03]  /*e1f30*/  LDL.LU R244, [R1+0xc4] ;  /* 0x0000c40001f47983 */ /* 0x000f260000300800 */
[----:B------:R1:W-:Y:S04]  /*e1f40*/  STL.64 [R1+0x1b70], R10 ;  /* 0x001b700a01007387 */ /* 0x0003e80000100a00 */
[----:B------:R1:W-:Y:S02]  /*e1f50*/  LDGSTS.E [R4+0x4d000], [R10.64], P1 ;  /* 0x4d0000000a047fae */ /* 0x0003e40008921844 */
[----:B-1----:R-:W-:Y:S01]  /*e1f60*/  IMAD.MOV.U32 R11, RZ, RZ, R226 ;  /* 0x000000ffff0b7224 */ /* 0x002fe200078e00e2 */
[----:B------:R-:W-:-:S05]  /*e1f70*/  MOV R10, R227 ;  /* 0x000000e3000a7202 */ /* 0x000fca0000000f00 */
[----:B------:R1:W-:Y:S04]  /*e1f80*/  STL.64 [R1+0x1b78], R10 ;  /* 0x001b780a01007387 */ /* 0x0003e80000100a00 */
[----:B------:R1:W-:Y:S02]  /*e1f90*/  LDGSTS.E [R3+0x4e000], [R10.64], P1 ;  /* 0x4e0000000a037fae */ /* 0x0003e40008921844 */
[----:B-1----:R-:W-:Y:S01]  /*e1fa0*/  MOV R10, R221 ;  /* 0x000000dd000a7202 */ /* 0x002fe20000000f00 */
[----:B------:R-:W-:-:S05]  /*e1fb0*/  IMAD.MOV.U32 R11, RZ, RZ, R220 ;  /* 0x000000ffff0b7224 */ /* 0x000fca00078e00dc */
[----:B------:R1:W-:Y:S04]  /*e1fc0*/  STL.64 [R1+0x1b80], R10 ;  /* 0x001b800a01007387 */ /* 0x0003e80000100a00 */
[----:B------:R1:W-:Y:S01]  /*e1fd0*/  LDGSTS.E [R4+0x4f000], [R10.64], P1 ;  /* 0x4f0000000a047fae */ /* 0x0003e20008921844 */
[----:B------:R-:W4:Y:S02]  /*e1fe0*/  LDL.LU.64 R30, [R1+0x1bb0] ;  /* 0x001bb000011e7983 */ /* 0x000f240000300a00 */
[----:B------:R-:W4:Y:S02]  /*e1ff0*/  LDL.LU.64 R28, [R1+0x1c10] ;  /* 0x001c1000011c7983 */ /* 0x000f240000300a00 */
[----:B------:R-:W4:Y:S01]  /*e2000*/  LDL.LU.64 R26, [R1+0x1be0] ;  /* 0x001be000011a7983 */ /* 0x000f220000300a00 */
[----:B------:R-:W4:Y:S01]  /*e2010*/  LDL.LU.64 R24, [R1+0x1bd8] ;  /* 0x001bd80001187983 */ /* 0x000f220000300a00 */
[----:B-1----:R-:W-:Y:S01]  /*e2020*/  MOV R10, R223 ;  /* 0x000000df000a7202 */ /* 0x002fe20000000f00 */
[----:B------:R-:W-:-:S05]  /*e2030*/  IMAD.MOV.U32 R11, RZ, RZ, R222 ;  /* 0x000000ffff0b7224 */ /* 0x000fca00078e00de */
[----:B------:R1:W-:Y:S01]  /*e2040*/  STL.64 [R1+0x1b90], R10 ;  /* 0x001b900a01007387 */ /* 0x0003e20000100a00 */
[----:B------:R-:W4:Y:S02]  /*e2050*/  LDL.LU.64 R22, [R1+0x1bd0] ;  /* 0x001bd00001167983 */ /* 0x000f240000300a00 */
[----:B------:R-:W4:Y:S02]  /*e2060*/  LDL.LU.64 R20, [R1+0x1bc8] ;  /* 0x001bc80001147983 */ /* 0x000f240000300a00 */
[----:B------:R-:W4:Y:S01]  /*e2070*/  LDL.LU.64 R18, [R1+0x1bc0] ;  /* 0x001bc00001127983 */ /* 0x000f220000300a00 */
[----:B------:R-:W4:Y:S01]  /*e2080*/  LDL.LU.64 R16, [R1+0x1bb8] ;  /* 0x001bb80001107983 */ /* 0x000f220000300a00 */
[----:B------:R-:W4:Y:S01]  /*e2090*/  LDL.LU.64 R14, [R1+0x1c08] ;  /* 0x001c0800010e7983 */ /* 0x000f220000300a00 */
[----:B------:R-:W-:Y:S02]  /*e20a0*/  IADD3 R5, R7, 0x100000, RZ ;  /* 0x0010000007057810 */ /* 0x000fe40007ffe0ff */
[----:B------:R1:W-:Y:S01]  /*e20b0*/  LDGSTS.E [R3+0x50000], [R10.64], P1 ;  /* 0x500000000a037fae */ /* 0x0003e20008921844 */
[----:B------:R-:W-:-:S02]  /*e20c0*/  LOP3.LUT R13, R13, R12, RZ, 0x3c, !PT ;  /* 0x0000000c0d0d7212 */ /* 0x000fc400078e3cff */
[----:B------:R-:W-:Y:S01]  /*e20d0*/  LOP3.LUT R9, R9, R8, RZ, 0x3c, !PT ;  /* 0x0000000809097212 */ /* 0x000fe200078e3cff */
[----:B-1----:R-:W4:Y:S01]  /*e20e0*/  LDL.LU.64 R10, [R1+0x1f88] ;  /* 0x001f8800010a7983 */ /* 0x002f220000300a00 */
[----:B-----5:R-:W-:Y:S01]  /*e20f0*/  IMAD.MOV.U32 R33, RZ, RZ, R218 ;  /* 0x000000ffff217224 */ /* 0x020fe200078e00da */
[----:B------:R-:W-:-:S05]  /*e2100*/  MOV R32, R219 ;  /* 0x000000db00207202 */ /* 0x000fca0000000f00 */
[----:B------:R2:W-:Y:S04]  /*e2110*/  STL.64 [R1+0x1ba0], R32 ;  /* 0x001ba02001007387 */ /* 0x0005e80000100a00 */
[----:B------:R2:W-:Y:S01]  /*e2120*/  LDGSTS.E [R5+0x51000], [R32.64], P1 ;  /* 0x5100000020057fae */ /* 0x0005e20008921844 */
[----:B------:R-:W-:Y:S02]  /*e2130*/  LOP3.LUT R12, R13, R12, RZ, 0x3c, !PT ;  /* 0x0000000c0d0c7212 */ /* 0x000fe400078e3cff */
[----:B------:R-:W-:Y:S02]  /*e2140*/  LOP3.LUT R8, R9, R8, RZ, 0x3c, !PT ;  /* 0x0000000809087212 */ /* 0x000fe400078e3cff */
[----:B------:R-:W-:Y:S02]  /*e2150*/  LOP3.LUT R13, R13, R12, RZ, 0x3c, !PT ;  /* 0x0000000c0d0d7212 */ /* 0x000fe400078e3cff */
[----:B------:R-:W-:Y:S01]  /*e2160*/  LOP3.LUT R9, R9, R8, RZ, 0x3c, !PT ;  /* 0x0000000809097212 */ /* 0x000fe200078e3cff */
[----:B--2---:R-:W-:Y:S01]  /*e2170*/  IMAD.MOV.U32 R33, RZ, RZ, R240 ;  /* 0x000000ffff217224 */ /* 0x004fe200078e00f0 */
[----:B---3--:R-:W-:-:S05]  /*e2180*/  MOV R32, R248 ;  /* 0x000000f800207202 */ /* 0x008fca0000000f00 */
[----:B------:R1:W-:Y:S04]  /*e2190*/  STL.64 [R1+0x1b98], R32 ;  /* 0x001b982001007387 */ /* 0x0003e80000100a00 */
[----:B------:R1:W-:Y:S02]  /*e21a0*/  LDGSTS.E [R4+0x52000], [R32.64], P1 ;  /* 0x5200000020047fae */ /* 0x0003e40008921844 */
[----:B-1----:R-:W-:Y:S01]  /*e21b0*/  MOV R32, R250 ;  /* 0x000000fa00207202 */ /* 0x002fe20000000f00 */
[----:B------:R-:W-:-:S05]  /*e21c0*/  IMAD.MOV.U32 R33, RZ, RZ, R249 ;  /* 0x000000ffff217224 */ /* 0x000fca00078e00f9 */
[----:B------:R4:W-:Y:S04]  /*e21d0*/  STL.64 [R1+0x1b88], R32 ;  /* 0x001b882001007387 */ /* 0x0009e80000100a00 */
[----:B------:R4:W-:Y:S02]  /*e21e0*/  LDGSTS.E [R3+0x53000], [R32.64], P1 ;  /* 0x5300000020037fae */ /* 0x0009e40008921844 */
[----:B----4-:R-:W-:Y:S01]  /*e21f0*/  MOV R32, R244 ;  /* 0x000000f400207202 */ /* 0x010fe20000000f00 */
[----:B------:R-:W-:-:S05]  /*e2200*/  IMAD.MOV.U32 R33, RZ, RZ, R251 ;  /* 0x000000ffff217224 */ /* 0x000fca00078e00fb */
[----:B------:R-:W-:Y:S04]  /*e2210*/  STL.64 [R1+0x1ba8], R32 ;  /* 0x001ba82001007387 */ /* 0x000fe80000100a00 */
[----:B------:R1:W-:Y:S01]  /*e2220*/  LDGSTS.E [R5+0x54000], [R32.64], P1 ;  /* 0x5400000020057fae */ /* 0x0003e20008921844 */
[----:B------:R2:W-:Y:S02]  /*e2230*/  STL.64 [R1+0x1bf0], R12 ;  /* 0x001bf00c01007387 */ /* 0x0005e40000100a00 */
[----:B------:R2:W-:Y:S02]  /*e2240*/  LDGSTS.E [R4+0x55000], [R12.64], P1 ;  /* 0x550000000c047fae */ /* 0x0005e40008921844 */
[----:B------:R3:W-:Y:S01]  /*e2250*/  STL.64 [R1+0x1c00], R8 ;  /* 0x001c000801007387 */ /* 0x0007e20000100a00 */
[----:B------:R4:W-:Y:S04]  /*e2260*/  LDGSTS.E [R3+0x56000], [R8.64], P1 ;  /* 0x5600000008037fae */ /* 0x0009e80008921844 */
[----:B--2---:R-:W2:Y:S01]  /*e2270*/  LDL.LU.64 R12, [R1+0x1f80] ;  /* 0x001f8000010c7983 */ /* 0x004ea20000300a00 */
[----:B------:R-:W-:-:S02]  /*e2280*/  IADD3 R39, P4, R24, R242, RZ ;  /* 0x000000f218277210 */ /* 0x000fc40007f9e0ff */
[----:B------:R-:W-:-:S03]  /*e2290*/  IADD3 R37, P3, R26, R242, RZ ;  /* 0x000000f21a257210 */ /* 0x000fc60007f7e0ff */
[--C-:B------:R-:W-:Y:S01]  /*e22a0*/  IMAD.X R38, R25, 0x1, R2.reuse, P4 ;  /* 0x0000000119267824 */ /* 0x100fe200020e0602 */
[----:B----4-:R-:W-:Y:S02]  /*e22b0*/  IADD3 R3, P2, R28, R242, RZ ;  /* 0x000000f21c037210 */ /* 0x010fe40007f5e0ff */
[----:B------:R-:W-:Y:S02]  /*e22c0*/  IADD3.X R36, R27, R2, RZ, P3, !PT ;  /* 0x000000021b247210 */ /* 0x000fe40001ffe4ff */
[-C--:B-1----:R-:W-:Y:S02]  /*e22d0*/  IADD3 R5, P5, R14, R242.reuse, RZ ;  /* 0x000000f20e057210 */ /* 0x082fe40007fbe0ff */
[----:B------:R-:W-:Y:S02]  /*e22e0*/  IADD3 R54, P4, R16, R242, RZ ;  /* 0x000000f210367210 */ /* 0x000fe40007f9e0ff */
[----:B------:R-:W-:Y:S02]  /*e22f0*/  IADD3.X R6, R15, R2, RZ, P5, !PT ;  /* 0x000000020f067210 */ /* 0x000fe40002ffe4ff */
[----:B------:R-:W4:Y:S01]  /*e2300*/  LDL.LU.64 R14, [R1+0x1f78] ;  /* 0x001f7800010e7983 */ /* 0x000f220000300a00 */
[--C-:B------:R-:W-:Y:S01]  /*e2310*/  IMAD.X R53, R17, 0x1, R2.reuse, P4 ;  /* 0x0000000111357824 */ /* 0x100fe200020e0602 */
[-C--:B------:R-:W-:Y:S01]  /*e2320*/  IADD3 R49, P3, R18, R242.reuse, RZ ;  /* 0x000000f212317210 */ /* 0x080fe20007f7e0ff */
[----:B------:R-:W5:Y:S02]  /*e2330*/  LDL.LU.64 R16, [R1+0x1f70] ;  /* 0x001f700001107983 */ /* 0x000f640000300a00 */
[----:B------:R-:W-:Y:S01]  /*e2340*/  IMAD.X R4, R29, 0x1, R2, P2 ;  /* 0x000000011d047824 */ /* 0x000fe200010e0602 */
[----:B------:R-:W-:-:S02]  /*e2350*/  IADD3 R47, P2, R20, R242, RZ ;  /* 0x000000f2142f7210 */ /* 0x000fc40007f5e0ff */
[----:B------:R-:W-:Y:S02]  /*e2360*/  IADD3.X R48, R19, R2, RZ, P3, !PT ;  /* 0x0000000213307210 */ /* 0x000fe40001ffe4ff */
[----:B------:R-:W-:Y:S01]  /*e2370*/  IADD3 R52, P0, R30, R242, RZ ;  /* 0x000000f21e347210 */ /* 0x000fe20007f1e0ff */
[----:B------:R-:W5:Y:S01]  /*e2380*/  LDL.LU.64 R18, [R1+0x1f68] ;  /* 0x001f680001127983 */ /* 0x000f620000300a00 */
[----:B------:R-:W-:Y:S02]  /*e2390*/  IMAD.X R46, R21, 0x1, R2, P2 ;  /* 0x00000001152e7824 */ /* 0x000fe400010e0602 */
[----:B------:R-:W-:Y:S01]  /*e23a0*/  IADD3.X R51, R31, R2, RZ, P0, !PT ;  /* 0x000000021f337210 */ /* 0x000fe200007fe4ff */
[----:B------:R-:W-:Y:S01]  /*e23b0*/  IADD3 R45, P0, R22, R242, RZ ;  /* 0x000000f2162d7210 */ /* 0x000fe20007f1e0ff */
[----:B------:R-:W5:Y:S03]  /*e23c0*/  LDL.LU.64 R20, [R1+0x1f60] ;  /* 0x001f600001147983 */ /* 0x000f660000300a00 */
[----:B------:R-:W-:-:S02]  /*e23d0*/  IADD3.X R44, R23, R2, RZ, P0, !PT ;  /* 0x00000002172c7210 */ /* 0x000fc400007fe4ff */
[----:B------:R-:W5:Y:S01]  /*e23e0*/  LDL.LU.64 R22, [R1+0x1f58] ;  /* 0x001f580001167983 */ /* 0x000f620000300a00 */
[----:B------:R-:W5:Y:S02]  /*e23f0*/  LDL.LU.64 R24, [R1+0x1f50] ;  /* 0x001f500001187983 */ /* 0x000f640000300a00 */
[----:B------:R-:W5:Y:S01]  /*e2400*/  LDL.LU.64 R26, [R1+0x1f48] ;  /* 0x001f4800011a7983 */ /* 0x000f620000300a00 */
[----:B---3--:R-:W-:-:S05]  /*e2410*/  IADD3 R8, P6, R10, R242, RZ ;  /* 0x000000f20a087210 */ /* 0x008fca0007fde0ff */
[----:B------:R-:W-:-:S05]  /*e2420*/  IMAD.X R9, R11, 0x1, R2, P6 ;  /* 0x000000010b097824 */ /* 0x000fca00030e0602 */
[----:B------:R1:W-:Y:S01]  /*e2430*/  STL.64 [R1+0x1f88], R8 ;  /* 0x001f880801007387 */ /* 0x0003e20000100a00 */
[----:B--2---:R-:W-:-:S04]  /*e2440*/  IADD3 R10, P0, R12, R242, RZ ;  /* 0x000000f20c0a7210 */ /* 0x004fc80007f1e0ff */
[----:B------:R-:W-:-:S05]  /*e2450*/  IADD3.X R11, R13, R2, RZ, P0, !PT ;  /* 0x000000020d0b7210 */ /* 0x000fca00007fe4ff */
[----:B------:R2:W-:Y:S01]  /*e2460*/  STL.64 [R1+0x1f80], R10 ;  /* 0x001f800a01007387 */ /* 0x0005e20000100a00 */
[----:B------:R-:W3:Y:S01]  /*e2470*/  LDL.LU.64 R28, [R1+0x1f10] ;  /* 0x001f1000011c7983 */ /* 0x000ee20000300a00 */
[----:B----4-:R-:W-:-:S05]  /*e2480*/  IADD3 R12, P0, R14, R242, RZ ;  /* 0x000000f20e0c7210 */ /* 0x010fca0007f1e0ff */
[----:B------:R-:W-:Y:S01]  /*e2490*/  IMAD.X R13, R15, 0x1, R2, P0 ;  /* 0x000000010f0d7824 */ /* 0x000fe200000e0602 */
[----:B-----5:R-:W-:-:S04]  /*e24a0*/  IADD3 R14, P0, R16, R242, RZ ;  /* 0x000000f2100e7210 */ /* 0x020fc80007f1e0ff */
[----:B------:R-:W-:Y:S01]  /*e24b0*/  IADD3.X R15, R17, R2, RZ, P0, !PT ;  /* 0x00000002110f7210 */ /* 0x000fe200007fe4ff */
[----:B------:R-:W-:-:S05]  /*e24c0*/  IADD3 R16, P0, R18, R242, RZ ;  /* 0x000000f212107210 */ /* 0x000fca0007f1e0ff */
[----:B------:R-:W-:Y:S01]  /*e24d0*/  IMAD.X R17, R19, 0x1, R2, P0 ;  /* 0x0000000113117824 */ /* 0x000fe200000e0602 */
[----:B------:R-:W-:-:S04]  /*e24e0*/  IADD3 R18, P0, R20, R242, RZ ;  /* 0x000000f214127210 */ /* 0x000fc80007f1e0ff */
[----:B------:R-:W-:Y:S01]  /*e24f0*/  IADD3.X R19, R21, R2, RZ, P0, !PT ;  /* 0x0000000215137210 */ /* 0x000fe200007fe4ff */
[----:B------:R-:W-:-:S05]  /*e2500*/  IADD3 R20, P0, R22, R242, RZ ;  /* 0x000000f216147210 */ /* 0x000fca0007f1e0ff */
[----:B------:R-:W-:Y:S01]  /*e2510*/  IMAD.X R21, R23, 0x1, R2, P0 ;  /* 0x0000000117157824 */ /* 0x000fe200000e0602 */
[----:B------:R-:W-:-:S04]  /*e2520*/  IADD3 R22, P0, R24, R242, RZ ;  /* 0x000000f218167210 */ /* 0x000fc80007f1e0ff */
[----:B------:R-:W-:Y:S01]  /*e2530*/  IADD3.X R23, R25, R2, RZ, P0, !PT ;  /* 0x0000000219177210 */ /* 0x000fe200007fe4ff */
[----:B------:R-:W-:Y:S01]  /*e2540*/  IADD3 R24, P0, R26, R242, RZ ;  /* 0x000000f21a187210 */ /* 0x000fe20007f1e0ff */
[----:B------:R-:W-:-:S05]  /*e2550*/  IADD3 R26, R7, 0x100000, RZ ;  /* 0x00100000071a7810 */ /* 0x000fca0007ffe0ff */
[----:B------:R1:W-:Y:S02]  /*e2560*/  LDGSTS.E [R26+0x57000], [R8.64], P1 ;  /* 0x57000000081a7fae */ /* 0x0003e40008921844 */
[----:B-1----:R-:W-:-:S05]  /*e2570*/  IADD3 R8, R7, 0x100000, RZ ;  /* 0x0010000007087810 */ /* 0x002fca0007ffe0ff */
[----:B------:R2:W-:Y:S02]  /*e2580*/  LDGSTS.E [R8+0x58000], [R10.64], P1 ;  /* 0x580000000a087fae */ /* 0x0005e40008921844 */
[----:B--2---:R-:W-:Y:S01]  /*e2590*/  MOV R10, R12 ;  /* 0x0000000c000a7202 */ /* 0x004fe20000000f00 */
[----:B------:R-:W-:Y:S01]  /*e25a0*/  IMAD.MOV.U32 R11, RZ, RZ, R13 ;  /* 0x000000ffff0b7224 */ /* 0x000fe200078e000d */
[----:B------:R-:W-:Y:S01]  /*e25b0*/  MOV R12, R14 ;  /* 0x0000000e000c7202 */ /* 0x000fe20000000f00 */
[----:B------:R-:W-:-:S03]  /*e25c0*/  IMAD.MOV.U32 R13, RZ, RZ, R15 ;  /* 0x000000ffff0d7224 */ /* 0x000fc600078e000f */
[----:B------:R1:W-:Y:S04]  /*e25d0*/  STL.64 [R1+0x1f78], R10 ;  /* 0x001f780a01007387 */ /* 0x0003e80000100a00 */
[----:B------:R1:W-:Y:S01]  /*e25e0*/  LDGSTS.E [R8+0x59000], [R10.64], P1 ;  /* 0x590000000a087fae */ /* 0x0003e20008921844 */
[----:B------:R2:W-:Y:S02]  /*e25f0*/  LDGSTS.E [R8+0x5a000], [R12.64], P1 ;  /* 0x5a0000000c087fae */ /* 0x0005e40008921844 */
[----:B------:R4:W-:Y:S01]  /*e2600*/  LDGSTS.E [R8+0x5b000], [R16.64], P1 ;  /* 0x5b00000010087fae */ /* 0x0009e20008921844 */
[----:B-1----:R-:W5:Y:S01]  /*e2610*/  LDL.LU.64 R10, [R1+0x1be8] ;  /* 0x001be800010a7983 */ /* 0x002f620000300a00 */
[----:B------:R2:W-:Y:S03]  /*e2620*/  STL.64 [R1+0x1f70], R12 ;  /* 0x001f700c01007387 */ /* 0x0005e60000100a00 */
[----:B--2---:R-:W2:Y:S01]  /*e2630*/  LDL.LU.64 R12, [R1+0x1ed8] ;  /* 0x001ed800010c7983 */ /* 0x004ea20000300a00 */
[----:B------:R-:W2:Y:S02]  /*e2640*/  LDL.LU.64 R14, [R1+0x1ea0] ;  /* 0x001ea000010e7983 */ /* 0x000ea40000300a00 */
[----:B------:R4:W-:Y:S02]  /*e2650*/  STL.64 [R1+0x1f68], R16 ;  /* 0x001f681001007387 */ /* 0x0009e40000100a00 */
[----:B----4-:R-:W-:Y:S01]  /*e2660*/  MOV R16, R18 ;  /* 0x0000001200107202 */ /* 0x010fe20000000f00 */
[----:B------:R-:W-:-:S05]  /*e2670*/  IMAD.MOV.U32 R17, RZ, RZ, R19 ;  /* 0x000000ffff117224 */ /* 0x000fca00078e0013 */
[----:B------:R1:W-:Y:S04]  /*e2680*/  STL.64 [R1+0x1f60], R16 ;  /* 0x001f601001007387 */ /* 0x0003e80000100a00 */
[----:B------:R1:W-:Y:S01]  /*e2690*/  LDGSTS.E [R8+0x5c000], [R16.64], P1 ;  /* 0x5c00000010087fae */ /* 0x0003e20008921844 */
[----:B------:R4:W-:Y:S02]  /*e26a0*/  LDGSTS.E [R8+0x5d000], [R20.64], P1 ;  /* 0x5d00000014087fae */ /* 0x0009e40008921844 */
[----:B------:R-:W-:Y:S02]  /*e26b0*/  IMAD.X R25, R27, 0x1, R2, P0 ;  /* 0x000000011b197824 */ /* 0x000fe400000e0602 */
[----:B------:R4:W-:Y:S01]  /*e26c0*/  LDGSTS.E [R8+0x5e000], [R22.64], P1 ;  /* 0x5e00000016087fae */ /* 0x0009e20008921844 */
[----:B-1----:R-:W2:Y:S01]  /*e26d0*/  LDL.LU.64 R16, [R1+0x1e68] ;  /* 0x001e680001107983 */ /* 0x002ea20000300a00 */
[----:B------:R-:W2:Y:S02]  /*e26e0*/  LDL.LU.64 R18, [R1+0x1e30] ;  /* 0x001e300001127983 */ /* 0x000ea40000300a00 */
[----:B------:R4:W-:Y:S02]  /*e26f0*/  STL.64 [R1+0x1f58], R20 ;  /* 0x001f581401007387 */ /* 0x0009e40000100a00 */
[----:B----4-:R-:W4:Y:S01]  /*e2700*/  LDL.LU.64 R20, [R1+0x1df8] ;  /* 0x001df80001147983 */ /* 0x010f220000300a00 */
[----:B------:R-:W4:Y:S02]  /*e2710*/  LDL.LU.64 R60, [R1+0x1dc0] ;  /* 0x001dc000013c7983 */ /* 0x000f240000300a00 */
[----:B------:R1:W-:Y:S02]  /*e2720*/  STL.64 [R1+0x1f50], R22 ;  /* 0x001f501601007387 */ /* 0x0003e40000100a00 */
[----:B------:R-:W4:Y:S01]  /*e2730*/  LDL.LU.64 R34, [R1+0x1d88] ;  /* 0x001d880001227983 */ /* 0x000f220000300a00 */
[----:B------:R-:W-:Y:S01]  /*e2740*/  IADD3 R7, R7, 0x100000, RZ ;  /* 0x0010000007077810 */ /* 0x000fe20007ffe0ff */
[----:B------:R-:W4:Y:S01]  /*e2750*/  LDL.LU.64 R26, [R1+0x1d50] ;  /* 0x001d5000011a7983 */ /* 0x000f220000300a00 */
[----:B-1----:R-:W-:Y:S01]  /*e2760*/  MOV R22, R24 ;  /* 0x0000001800167202 */ /* 0x002fe20000000f00 */
[----:B------:R-:W-:-:S05]  /*e2770*/  IMAD.MOV.U32 R23, RZ, RZ, R25 ;  /* 0x000000ffff177224 */ /* 0x000fca00078e0019 */
[----:B------:R3:W-:Y:S04]  /*e2780*/  LDGSTS.E [R7+0x5f000], [R22.64], P1 ;  /* 0x5f00000016077fae */ /* 0x0007e80008921844 */
[----:B------:R1:W-:Y:S01]  /*e2790*/  STL.64 [R1+0x1f48], R22 ;  /* 0x001f481601007387 */ /* 0x0003e20000100a00 */
[----:B------:R-:W-:Y:S02]  /*e27a0*/  SHF.L.U32 R245, R245, 0x2, RZ ;  /* 0x00000002f5f57819 */ /* 0x000fe400000006ff */
[----:B---3--:R-:W-:-:S04]  /*e27b0*/  IADD3 R7, P0, R28, R242, RZ ;  /* 0x000000f21c077210 */ /* 0x008fc80007f1e0ff */
[----:B------:R-:W-:Y:S02]  /*e27c0*/  IADD3.X R8, R29, R2, RZ, P0, !PT ;  /* 0x000000021d087210 */ /* 0x000fe400007fe4ff */
[----:B------:R-:W3:Y:S01]  /*e27d0*/  LDL.LU.64 R28, [R1+0x1d18] ;  /* 0x001d1800011c7983 */ /* 0x000ee20000300a00 */
[----:B------:R-:W3:Y:S02]  /*e27e0*/  LDL.LU.64 R30, [R1+0x1ce0] ;  /* 0x001ce000011e7983 */ /* 0x000ee40000300a00 */
[----:B------:R-:W3:Y:S02]  /*e27f0*/  LDL.LU.64 R32, [R1+0x1ca8] ;  /* 0x001ca80001207983 */ /* 0x000ee40000300a00 */
[----:B------:R-:W3:Y:S01]  /*e2800*/  LDL.LU.64 R58, [R1+0x1c70] ;  /* 0x001c7000013a7983 */ /* 0x000ee20000300a00 */
        /* <DEDUP_REMOVED lines=9> */
[----:B-----5:R-:W-:-:S05]  /*e28a0*/  IADD3 R9, P0, R10, R242, RZ ;  /* 0x000000f20a097210 */ /* 0x020fca0007f1e0ff */
[----:B------:R-:W-:Y:S01]  /*e28b0*/  IMAD.X R10, R11, 0x1, R2, P0 ;  /* 0x000000010b0a7824 */ /* 0x000fe200000e0602 */
[----:B--2---:R-:W-:-:S04]  /*e28c0*/  IADD3 R11, P0, R12, R242, RZ ;  /* 0x000000f20c0b7210 */ /* 0x004fc80007f1e0ff */
[----:B------:R-:W-:Y:S01]  /*e28d0*/  IADD3.X R12, R13, R2, RZ, P0, !PT ;  /* 0x000000020d0c7210 */ /* 0x000fe200007fe4ff */
[----:B------:R-:W-:-:S05]  /*e28e0*/  IADD3 R13, P0, R14, R242, RZ ;  /* 0x000000f20e0d7210 */ /* 0x000fca0007f1e0ff */
[----:B------:R-:W-:Y:S01]  /*e28f0*/  IMAD.X R14, R15, 0x1, R2, P0 ;  /* 0x000000010f0e7824 */ /* 0x000fe200000e0602 */
[----:B------:R-:W-:-:S04]  /*e2900*/  IADD3 R15, P0, R16, R242, RZ ;  /* 0x000000f2100f7210 */ /* 0x000fc80007f1e0ff */
[----:B------:R-:W-:Y:S01]  /*e2910*/  IADD3.X R16, R17, R2, RZ, P0, !PT ;  /* 0x0000000211107210 */ /* 0x000fe200007fe4ff */
[----:B------:R-:W-:-:S05]  /*e2920*/  IADD3 R17, P0, R18, R242, RZ ;  /* 0x000000f212117210 */ /* 0x000fca0007f1e0ff */
[----:B------:R-:W-:Y:S01]  /*e2930*/  IMAD.X R18, R19, 0x1, R2, P0 ;  /* 0x0000000113127824 */ /* 0x000fe200000e0602 */
[----:B----4-:R-:W-:-:S04]  /*e2940*/  IADD3 R19, P0, R20, R242, RZ ;  /* 0x000000f214137210 */ /* 0x010fc80007f1e0ff */
[----:B------:R-:W-:Y:S01]  /*e2950*/  IADD3.X R20, R21, R2, RZ, P0, !PT ;  /* 0x0000000215147210 */ /* 0x000fe200007fe4ff */
[----:B------:R-:W-:-:S05]  /*e2960*/  IADD3 R21, P0, R60, R242, RZ ;  /* 0x000000f23c157210 */ /* 0x000fca0007f1e0ff */
[----:B-1----:R-:W-:Y:S01]  /*e2970*/  IMAD.X R22, R61, 0x1, R2, P0 ;  /* 0x000000013d167824 */ /* 0x002fe200000e0602 */
[----:B------:R-:W-:-:S04]  /*e2980*/  IADD3 R23, P0, R34, R242, RZ ;  /* 0x000000f222177210 */ /* 0x000fc80007f1e0ff */
[----:B------:R-:W-:Y:S01]  /*e2990*/  IADD3.X R24, R35, R2, RZ, P0, !PT ;  /* 0x0000000223187210 */ /* 0x000fe200007fe4ff */
[----:B------:R-:W-:Y:S02]  /*e29a0*/  LOP3.LUT R35, R245, 0x10, RZ, 0x3c, !PT ;  /* 0x00000010f5237812 */ /* 0x000fe400078e3cff */
[----:B------:R-:W2:Y:S01]  /*e29b0*/  LDL.LU R245, [R1+0x244] ;  /* 0x0002440001f57983 */ /* 0x000ea20000300800 */
[----:B------:R-:W-:-:S05]  /*e29c0*/  IADD3 R25, P0, R26, R242, RZ ;  /* 0x000000f21a197210 */ /* 0x000fca0007f1e0ff */
[----:B------:R-:W-:Y:S02]  /*e29d0*/  IMAD.X R26, R27, 0x1, R2, P0 ;  /* 0x000000011b1a7824 */ /* 0x000fe400000e0602 */
[----:B------:R-:W-:-:S05]  /*e29e0*/  IMAD R35, R243, 0x20000, R35 ;  /* 0x00020000f3237824 */ /* 0x000fca00078e0223 */
[----:B------:R-:W-:Y:S02]  /*e29f0*/  IADD3 R50, R35, 0x100000, RZ ;  /* 0x0010000023327810 */ /* 0x000fe40007ffe0ff */
[----:B---3--:R-:W-:-:S04]  /*e2a00*/  IADD3 R27, P0, R28, R242, RZ ;  /* 0x000000f21c1b7210 */ /* 0x008fc80007f1e0ff */
[----:B------:R-:W-:Y:S01]  /*e2a10*/  IADD3.X R28, R29, R2, RZ, P0, !PT ;  /* 0x000000021d1c7210 */ /* 0x000fe200007fe4ff */
[----:B------:R-:W-:-:S05]  /*e2a20*/  IADD3 R29, P0, R30, R242, RZ ;  /* 0x000000f21e1d7210 */ /* 0x000fca0007f1e0ff */
[----:B------:R-:W-:Y:S01]  /*e2a30*/  IMAD.X R30, R31, 0x1, R2, P0 ;  /* 0x000000011f1e7824 */ /* 0x000fe200000e0602 */
[----:B------:R-:W-:-:S05]  /*e2a40*/  IADD3 R31, P0, R32, R242, RZ ;  /* 0x000000f2201f7210 */ /* 0x000fca0007f1e0ff */
[----:B------:R-:W-:Y:S01]  /*e2a50*/  IMAD.X R32, R33, 0x1, R2, P0 ;  /* 0x0000000121207824 */ /* 0x000fe200000e0602 */
[----:B------:R-:W-:Y:S01]  /*e2a60*/  IADD3 R33, P0, R58, R242, RZ ;  /* 0x000000f23a217210 */ /* 0x000fe20007f1e0ff */
[----:B------:R-:W-:-:S03]  /*e2a70*/  MOV R58, R218 ;  /* 0x000000da003a7202 */ /* 0x000fc60000000f00 */
[----:B------:R-:W-:Y:S01]  /*e2a80*/  IADD3.X R34, R59, R2, RZ, P0, !PT ;  /* 0x000000023b227210 */ /* 0x000fe200007fe4ff */
[----:B------:R-:W-:-:S05]  /*e2a90*/  IMAD.MOV.U32 R59, RZ, RZ, R223 ;  /* 0x000000ffff3b7224 */ /* 0x000fca00078e00df */
[----:B------:R1:W-:Y:S04]  /*e2aa0*/  STL.64 [R1+0x1a70], R58 ;  /* 0x001a703a01007387 */ /* 0x0003e80000100a00 */
[----:B------:R1:W-:Y:S02]  /*e2ab0*/  LDGSTS.E [R50+0x40200], [R58.64], P1 ;  /* 0x402000003a327fae */ /* 0x0003e40008921844 */
[----:B-1----:R-:W-:Y:S01]  /*e2ac0*/  MOV R58, R240 ;  /* 0x000000f0003a7202 */ /* 0x002fe20000000f00 */
[----:B------:R-:W-:-:S05]  /*e2ad0*/  IMAD.MOV.U32 R59, RZ, RZ, R219 ;  /* 0x000000ffff3b7224 */ /* 0x000fca00078e00db */
[----:B------:R1:W-:Y:S01]  /*e2ae0*/  STL.64 [R1+0x1a80], R58 ;  /* 0x001a803a01007387 */ /* 0x0003e20000100a00 */
[----:B------:R-:W3:Y:S02]  /*e2af0*/  LDL.LU R235, [R1+0x22c] ;  /* 0x00022c0001eb7983 */ /* 0x000ee40000300800 */
[----:B------:R-:W4:Y:S02]  /*e2b00*/  LDL.LU R228, [R1+0x234] ;  /* 0x0002340001e47983 */ /* 0x000f240000300800 */
[----:B------:R-:W5:Y:S01]  /*e2b10*/  LDL.LU R229, [R1+0x218] ;  /* 0x0002180001e57983 */ /* 0x000f620000300800 */
[----:B------:R-:W5:Y:S04]  /*e2b20*/  LDL.LU R230, [R1+0x220] ;  /* 0x0002200001e67983 */ /* 0x000f680000300800 */
[----:B------:R1:W-:Y:S01]  /*e2b30*/  LDGSTS.E [R50+0x41200], [R58.64], P1 ;  /* 0x412000003a327fae */ /* 0x0003e20008921844 */
[----:B------:R-:W5:Y:S02]  /*e2b40*/  LDL.LU R231, [R1+0x20c] ;  /* 0x00020c0001e77983 */ /* 0x000f640000300800 */
[----:B------:R-:W5:Y:S01]  /*e2b50*/  LDL.LU R224, [R1+0x214] ;  /* 0x0002140001e07983 */ /* 0x000f620000300800 */
[----:B-1----:R-:W-:Y:S01]  /*e2b60*/  MOV R58, R249 ;  /* 0x000000f9003a7202 */ /* 0x002fe20000000f00 */
[----:B------:R-:W-:-:S05]  /*e2b70*/  IMAD.MOV.U32 R59, RZ, RZ, R248 ;  /* 0x000000ffff3b7224 */ /* 0x000fca00078e00f8 */
[----:B------:R1:W-:Y:S01]  /*e2b80*/  STL.64 [R1+0x1a90], R58 ;  /* 0x001a903a01007387 */ /* 0x0003e20000100a00 */
[----:B------:R-:W5:Y:S02]  /*e2b90*/  LDL.LU R225, [R1+0x1fc] ;  /* 0x0001fc0001e17983 */ /* 0x000f640000300800 */
[----:B------:R-:W5:Y:S02]  /*e2ba0*/  LDL.LU R226, [R1+0x204] ;  /* 0x0002040001e27983 */ /* 0x000f640000300800 */
        /* <DEDUP_REMOVED lines=14> */
[----:B------:R-:W5:Y:S02]  /*e2c90*/  LDL.LU R249, [R1+0x194] ;  /* 0x0001940001f97983 */ /* 0x000f640000300800 */
[----:B-1----:R-:W-:Y:S01]  /*e2ca0*/  IMAD.MOV.U32 R59, RZ, RZ, R244 ;  /* 0x000000ffff3b7224 */ /* 0x002fe200078e00f4 */
[----:B--2---:R-:W-:-:S05]  /*e2cb0*/  MOV R58, R245 ;  /* 0x000000f5003a7202 */ /* 0x004fca0000000f00 */
[----:B------:R3:W-:Y:S01]  /*e2cc0*/  STL.64 [R1+0x1ab0], R58 ;  /* 0x001ab03a01007387 */ /* 0x0007e20000100a00 */
[----:B------:R-:W2:Y:S02]  /*e2cd0*/  LDL.LU R250, [R1+0x150] ;  /* 0x0001500001fa7983 */ /* 0x000ea40000300800 */
[----:B------:R-:W2:Y:S02]  /*e2ce0*/  LDL.LU R251, [R1+0x154] ;  /* 0x0001540001fb7983 */ /* 0x000ea40000300800 */
[----:B------:R-:W2:Y:S01]  /*e2cf0*/  LDL.LU R244, [R1+0x140] ;  /* 0x0001400001f47983 */ /* 0x000ea20000300800 */
[----:B------:R-:W2:Y:S04]  /*e2d00*/  LDL.LU R245, [R1+0x148] ;  /* 0x0001480001f57983 */ /* 0x000ea80000300800 */
[----:B------:R3:W-:Y:S02]  /*e2d10*/  LDGSTS.E [R50+0x44200], [R58.64], P1 ;  /* 0x442000003a327fae */ /* 0x0007e40008921844 */
[----:B---3--:R-:W-:Y:S01]  /*e2d20*/  IMAD.MOV.U32 R59, RZ, RZ, R235 ;  /* 0x000000ffff3b7224 */ /* 0x008fe200078e00eb */
[----:B----4-:R-:W-:-:S05]  /*e2d30*/  MOV R58, R228 ;  /* 0x000000e4003a7202 */ /* 0x010fca0000000f00 */
[----:B------:R5:W-:Y:S04]  /*e2d40*/  STL.64 [R1+0x1ab8], R58 ;  /* 0x001ab83a01007387 */ /* 0x000be80000100a00 */
        /* <DEDUP_REMOVED lines=33> */
[----:B--2---:R-:W-:Y:S01]  /*e2f60*/  MOV R58, R251 ;  /* 0x000000fb003a7202 */ /* 0x004fe20000000f00 */
[----:B------:R-:W-:-:S05]  /*e2f70*/  IMAD.MOV.U32 R59, RZ, RZ, R250 ;  /* 0x000000ffff3b7224 */ /* 0x000fca00078e00fa */
[----:B------:R1:W-:Y:S04]  /*e2f80*/  STL.64 [R1+0x1b00], R58 ;  /* 0x001b003a01007387 */ /* 0x0003e80000100a00 */
[----:B------:R1:W-:Y:S02]  /*e2f90*/  LDGSTS.E [R50+0x4e200], [R58.64], P1 ;  /* 0x4e2000003a327fae */ /* 0x0003e40008921844 */
[----:B-1----:R-:W-:Y:S01]  /*e2fa0*/  MOV R58, R245 ;  /* 0x000000f5003a7202 */ /* 0x002fe20000000f00 */
[----:B------:R-:W-:-:S05]  /*e2fb0*/  IMAD.MOV.U32 R59, RZ, RZ, R244 ;  /* 0x000000ffff3b7224 */ /* 0x000fca00078e00f4 */
[----:B------:R1:W-:Y:S04]  /*e2fc0*/  STL.64 [R1+0x1b08], R58 ;  /* 0x001b083a01007387 */ /* 0x0003e80000100a00 */
[----:B------:R1:W-:Y:S02]  /*e2fd0*/  LDGSTS.E [R50+0x4f200], [R58.64], P1 ;  /* 0x4f2000003a327fae */ /* 0x0003e40008921844 */
[----:B-1----:R-:W-:Y:S01]  /*e2fe0*/  IMAD.MOV.U32 R59, RZ, RZ, R4 ;  /* 0x000000ffff3b7224 */ /* 0x002fe200078e0004 */
[----:B------:R-:W-:Y:S02]  /*e2ff0*/  MOV R58, R3 ;  /* 0x00000003003a7202 */ /* 0x000fe40000000f00 */
[----:B------:R-:W-:Y:S01]  /*e3000*/  MOV R4, R5 ;  /* 0x0000000500047202 */ /* 0x000fe20000000f00 */
[----:B------:R-:W-:-:S02]  /*e3010*/  IADD3 R3, R35, 0x100000, RZ ;  /* 0x0010000023037810 */ /* 0x000fc40007ffe0ff */
[----:B------:R-:W-:Y:S01]  /*e3020*/  IMAD.MOV.U32 R5, RZ, RZ, R6 ;  /* 0x000000ffff057224 */ /* 0x000fe200078e0006 */
[----:B------:R-:W-:Y:S04]  /*e3030*/  STL.64 [R1+0x1c10], R58 ;  /* 0x001c103a01007387 */ /* 0x000fe80000100a00 */
[----:B------:R1:W-:Y:S01]  /*e3040*/  LDGSTS.E [R50+0x50200], [R58.64], P1 ;  /* 0x502000003a327fae */ /* 0x0003e20008921844 */
[----:B------:R2:W-:Y:S02]  /*e3050*/  STL.64 [R1+0x1c08], R4 ;  /* 0x001c080401007387 */ /* 0x0005e40000100a00 */
[----:B------:R2:W-:Y:S02]  /*e3060*/  LDGSTS.E [R3+0x51200], [R4.64], P1 ;  /* 0x5120000004037fae */ /* 0x0005e40008921844 */
[----:B--2---:R-:W-:Y:S01]  /*e3070*/  MOV R4, R7 ;  /* 0x0000000700047202 */ /* 0x004fe20000000f00 */
[----:B------:R-:W-:-:S05]  /*e3080*/  IMAD.MOV.U32 R5, RZ, RZ, R8 ;  /* 0x000000ffff057224 */ /* 0x000fca00078e0008 */
[----:B------:R2:W-:Y:S04]  /*e3090*/  STL.64 [R1+0x1f10], R4 ;  /* 0x001f100401007387 */ /* 0x0005e80000100a00 */
        /* <DEDUP_REMOVED lines=16> */
[----:B------:R2:W-:Y:S01]  /*e31a0*/  LDGSTS.E [R3+0x56200], [R4.64], P1 ;  /* 0x5620000004037fae */ /* 0x0005e20008921844 */
[----:B------:R-:W-:Y:S02]  /*e31b0*/  MOV R6, R23 ;  /* 0x0000001700067202 */ /* 0x000fe40000000f00 */
[----:B--2---:R-:W-:Y:S01]  /*e31c0*/  MOV R4, R19 ;  /* 0x0000001300047202 */ /* 0x004fe20000000f00 */
[----:B------:R-:W-:-:S05]  /*e31d0*/  IMAD.MOV.U32 R5, RZ, RZ, R20 ;  /* 0x000000ffff057224 */ /* 0x000fca00078e0014 */
[----:B------:R2:W-:Y:S04]  /*e31e0*/  STL.64 [R1+0x1df8], R4 ;  /* 0x001df80401007387 */ /* 0x0005e80000100a00 */
[----:B------:R2:W-:Y:S01]  /*e31f0*/  LDGSTS.E [R3+0x57200], [R4.64], P1 ;  /* 0x5720000004037fae */ /* 0x0005e20008921844 */
[----:B------:R-:W-:Y:S01]  /*e3200*/  IMAD.MOV.U32 R7, RZ, RZ, R24 ;  /* 0x000000ffff077224 */ /* 0x000fe200078e0018 */
[----:B------:R-:W-:Y:S02]  /*e3210*/  MOV R12, R25 ;  /* 0x00000019000c7202 */ /* 0x000fe40000000f00 */
[----:B--2---:R-:W-:Y:S01]  /*e3220*/  MOV R4, R21 ;  /* 0x0000001500047202 */ /* 0x004fe20000000f00 */
[----:B------:R-:W-:-:S05]  /*e3230*/  IMAD.MOV.U32 R5, RZ, RZ, R22 ;  /* 0x000000ffff057224 */ /* 0x000fca00078e0016 */
[----:B------:R2:W-:Y:S04]  /*e3240*/  STL.64 [R1+0x1dc0], R4 ;  /* 0x001dc00401007387 */ /* 0x0005e80000100a00 */
[----:B------:R2:W-:Y:S01]  /*e3250*/  LDGSTS.E [R3+0x58200], [R4.64], P1 ;  /* 0x5820000004037fae */ /* 0x0005e20008921844 */
[----:B------:R3:W-:Y:S02]  /*e3260*/  LDGSTS.E [R3+0x59200], [R6.64], P1 ;  /* 0x5920000006037fae */ /* 0x0007e40008921844 */
[----:B------:R-:W-:-:S05]  /*e3270*/  IMAD.MOV.U32 R13, RZ, RZ, R26 ;  /* 0x000000ffff0d7224 */ /* 0x000fca00078e001a */
[----:B------:R4:W-:Y:S04]  /*e3280*/  LDGSTS.E [R3+0x5a200], [R12.64], P1 ;  /* 0x5a2000000c037fae */ /* 0x0009e80008921844 */
[----:B--2---:R-:W2:Y:S01]  /*e3290*/  LDL.LU.64 R4, [R1+0x1f40] ;  /* 0x001f400001047983 */ /* 0x004ea20000300a00 */
[----:B------:R3:W-:Y:S01]  /*e32a0*/  STL.64 [R1+0x1d88], R6 ;  /* 0x001d880601007387 */ /* 0x0007e20000100a00 */
[----:B------:R-:W-:Y:S01]  /*e32b0*/  MOV R14, R29 ;  /* 0x0000001d000e7202 */ /* 0x000fe20000000f00 */
[----:B------:R-:W-:Y:S01]  /*e32c0*/  IMAD.MOV.U32 R15, RZ, RZ, R30 ;  /* 0x000000ffff0f7224 */ /* 0x000fe200078e001e */
[----:B---3--:R-:W3:Y:S01]  /*e32d0*/  LDL.LU.64 R6, [R1+0x1f08] ;  /* 0x001f080001067983 */ /* 0x008ee20000300a00 */
[----:B------:R4:W-:Y:S02]  /*e32e0*/  STL.64 [R1+0x1d50], R12 ;  /* 0x001d500c01007387 */ /* 0x0009e40000100a00 */
[----:B------:R-:W5:Y:S01]  /*e32f0*/  LDL.LU.64 R60, [R1+0x1ed0] ;  /* 0x001ed000013c7983 */ /* 0x000f620000300a00 */
[----:B----4-:R-:W-:Y:S01]  /*e3300*/  MOV R12, R27 ;  /* 0x0000001b000c7202 */ /* 0x010fe20000000f00 */
[----:B------:R-:W-:-:S05]  /*e3310*/  IMAD.MOV.U32 R13, RZ, RZ, R28 ;  /* 0x000000ffff0d7224 */ /* 0x000fca00078e001c */
[----:B------:R4:W-:Y:S01]  /*e3320*/  STL.64 [R1+0x1d18], R12 ;  /* 0x001d180c01007387 */ /* 0x0009e20000100a00 */
[----:B-1----:R-:W5:Y:S03]  /*e3330*/  LDL.LU.64 R58, [R1+0x1e98] ;  /* 0x001e9800013a7983 */ /* 0x002f660000300a00 */
[----:B------:R4:W-:Y:S01]  /*e3340*/  LDGSTS.E [R3+0x5b200], [R12.64], P1 ;  /* 0x5b2000000c037fae */ /* 0x0009e20008921844 */
[----:B------:R1:W-:Y:S03]  /*e3350*/  LDGSTS.E [R3+0x5c200], [R14.64], P1 ;  /* 0x5c2000000e037fae */ /* 0x0003e60008921844 */
[----:B----4-:R-:W4:Y:S01]  /*e3360*/  LDL.LU.64 R12, [R1+0x1e60] ;  /* 0x001e6000010c7983 */ /* 0x010f220000300a00 */
[----:B------:R1:W-:Y:S02]  /*e3370*/  STL.64 [R1+0x1ce0], R14 ;  /* 0x001ce00e01007387 */ /* 0x0003e40000100a00 */
[----:B-1----:R-:W-:Y:S01]  /*e3380*/  MOV R14, R31 ;  /* 0x0000001f000e7202 */ /* 0x002fe20000000f00 */
[----:B------:R-:W-:-:S05]  /*e3390*/  IMAD.MOV.U32 R15, RZ, RZ, R32 ;  /* 0x000000ffff0f7224 */ /* 0x000fca00078e0020 */
[----:B------:R1:W-:Y:S04]  /*e33a0*/  STL.64 [R1+0x1ca8], R14 ;  /* 0x001ca80e01007387 */ /* 0x0003e80000100a00 */
[----:B------:R1:W-:Y:S01]  /*e33b0*/  LDGSTS.E [R3+0x5d200], [R14.64], P1 ;  /* 0x5d2000000e037fae */ /* 0x0003e20008921844 */
[----:B------:R-:W-:-:S03]  /*e33c0*/  MOV R20, R33 ;  /* 0x0000002100147202 */ /* 0x000fc60000000f00 */
[----:B-1----:R-:W4:Y:S01]  /*e33d0*/  LDL.LU.64 R14, [R1+0x1e28] ;  /* 0x001e2800010e7983 */ /* 0x002f220000300a00 */
[----:B------:R-:W4:Y:S02]  /*e33e0*/  LDL.LU.64 R16, [R1+0x1df0] ;  /* 0x001df00001107983 */ /* 0x000f240000300a00 */
[----:B------:R-:W4:Y:S02]  /*e33f0*/  LDL.LU.64 R18, [R1+0x1db8] ;  /* 0x001db80001127983 */ /* 0x000f240000300a00 */
[----:B------:R-:W-:Y:S01]  /*e3400*/  IMAD.MOV.U32 R21, RZ, RZ, R34 ;  /* 0x000000ffff157224 */ /* 0x000fe200078e0022 */
[----:B------:R-:W-:Y:S01]  /*e3410*/  MOV R8, R9 ;  /* 0x0000000900087202 */ /* 0x000fe20000000f00 */
[----:B------:R-:W-:-:S03]  /*e3420*/  IMAD.MOV.U32 R9, RZ, RZ, R10 ;  /* 0x000000ffff097224 */ /* 0x000fc600078e000a */
[----:B------:R1:W-:Y:S04]  /*e3430*/  STL.64 [R1+0x1c70], R20 ;  /* 0x001c701401007387 */ /* 0x0003e80000100a00 */
[----:B------:R1:W-:Y:S04]  /*e3440*/  LDGSTS.E [R3+0x5e200], [R20.64], P1 ;  /* 0x5e20000014037fae */ /* 0x0003e80008921844 */
[----:B-1----:R-:W4:Y:S01]  /*e3450*/  LDL.LU.64 R20, [R1+0x1d80] ;  /* 0x001d800001147983 */ /* 0x002f220000300a00 */
[----:B------:R1:W-:Y:S02]  /*e3460*/  STL.64 [R1+0x1be8], R8 ;  /* 0x001be80801007387 */ /* 0x0003e40000100a00 */
[----:B------:R-:W4:Y:S02]  /*e3470*/  LDL.LU.64 R22, [R1+0x1d48] ;  /* 0x001d480001167983 */ /* 0x000f240000300a00 */
[----:B------:R-:W4:Y:S01]  /*e3480*/  LDL.LU.64 R24, [R1+0x1d10] ;  /* 0x001d100001187983 */ /* 0x000f220000300a00 */
[----:B------:R-:W4:Y:S01]  /*e3490*/  LDL.LU.64 R26, [R1+0x1cd8] ;  /* 0x001cd800011a7983 */ /* 0x000f220000300a00 */
[----:B------:R-:W4:Y:S02]  /*e34a0*/  LDL.LU.64 R28, [R1+0x1ca0] ;  /* 0x001ca000011c7983 */ /* 0x000f240000300a00 */
[----:B------:R-:W4:Y:S02]  /*e34b0*/  LDL.LU.64 R30, [R1+0x1c68] ;  /* 0x001c6800011e7983 */ /* 0x000f240000300a00 */
[----:B------:R-:W4:Y:S01]  /*e34c0*/  LDL.LU.64 R32, [R1+0x1c38] ;  /* 0x001c380001207983 */ /* 0x000f220000300a00 */
        /* <DEDUP_REMOVED lines=8> */
[----:B------:R-:W-:Y:S01]  /*e3550*/  IMAD.SHL.U32 R245, R55, 0x4, RZ ;  /* 0x0000000437f57824 */ /* 0x000fe200078e00ff */
[----:B------:R-:W4:Y:S04]  /*e3560*/  LDL.LU R244, [R1+0x2bc] ;  /* 0x0002bc0001f47983 */ /* 0x000f280000300800 */
[----:B------:R-:W-:-:S02]  /*e3570*/  LOP3.LUT R222, R245, 0x20, RZ, 0x3c, !PT ;  /* 0x00000020f5de7812 */ /* 0x000fc400078e3cff */
[----:B------:R-:W4:Y:S01]  /*e3580*/  LDL.LU R245, [R1+0x2c4] ;  /* 0x0002c40001f57983 */ /* 0x000f220000300800 */
[----:B------:R-:W-:-:S05]  /*e3590*/  IADD3 R35, R35, 0x100000, RZ ;  /* 0x0010000023237810 */ /* 0x000fca0007ffe0ff */
[----:B------:R1:W-:Y:S01]  /*e35a0*/  LDGSTS.E [R35+0x5f200], [R8.64], P1 ;  /* 0x5f20000008237fae */ /* 0x0003e20008921844 */
[----:B--2---:R-:W-:-:S04]  /*e35b0*/  IADD3 R3, P0, R4, R242, RZ ;  /* 0x000000f204037210 */ /* 0x004fc80007f1e0ff */
[----:B------:R-:W-:Y:S02]  /*e35c0*/  IADD3.X R4, R5, R2, RZ, P0, !PT ;  /* 0x0000000205047210 */ /* 0x000fe400007fe4ff */
[----:B---3--:R-:W-:-:S05]  /*e35d0*/  IADD3 R5, P0, R6, R242, RZ ;  /* 0x000000f206057210 */ /* 0x008fca0007f1e0ff */
[----:B------:R-:W-:Y:S01]  /*e35e0*/  IMAD.X R6, R7, 0x1, R2, P0 ;  /* 0x0000000107067824 */ /* 0x000fe200000e0602 */
[----:B-----5:R-:W-:-:S04]  /*e35f0*/  IADD3 R7, P0, R60, R242, RZ ;  /* 0x000000f23c077210 */ /* 0x020fc80007f1e0ff */
[----:B-1----:R-:W-:Y:S02]  /*e3600*/  IADD3.X R8, R61, R2, RZ, P0, !PT ;  /* 0x000000023d087210 */ /* 0x002fe400007fe4ff */
[----:B------:R-:W-:-:S05]  /*e3610*/  IADD3 R9, P0, R58, R242, RZ ;  /* 0x000000f23a097210 */ /* 0x000fca0007f1e0ff */
[----:B------:R-:W-:Y:S01]  /*e3620*/  IMAD.X R10, R59, 0x1, R2, P0 ;  /* 0x000000013b0a7824 */ /* 0x000fe200000e0602 */
[----:B----4-:R-:W-:-:S04]  /*e3630*/  IADD3 R11, P0, R12, R242, RZ ;  /* 0x000000f20c0b7210 */ /* 0x010fc80007f1e0ff */
[----:B------:R-:W-:Y:S02]  /*e3640*/  IADD3.X R12, R13, R2, RZ, P0, !PT ;  /* 0x000000020d0c7210 */ /* 0x000fe400007fe4ff */
        /* <DEDUP_REMOVED lines=16> */
[----:B------:R-:W-:-:S04]  /*e3750*/  IADD3 R29, P0, R30, R242, RZ ;  /* 0x000000f21e1d7210 */ /* 0x000fc80007f1e0ff */
[----:B------:R-:W-:Y:S01]  /*e3760*/  IADD3.X R30, R31, R2, RZ, P0, !PT ;  /* 0x000000021f1e7210 */ /* 0x000fe200007fe4ff */
[----:B------:R-:W-:-:S05]  /*e3770*/  IADD3 R31, P0, R32, R242, RZ ;  /* 0x000000f2201f7210 */ /* 0x000fca0007f1e0ff */
[----:B------:R-:W-:Y:S01]  /*e3780*/  IMAD.X R32, R33, 0x1, R2, P0 ;  /* 0x0000000121207824 */ /* 0x000fe200000e0602 */
[----:B------:R-:W-:Y:S01]  /*e3790*/  LEA R33, R243, R222, 0x11 ;  /* 0x000000def3217211 */ /* 0x000fe200078e88ff */
[----:B------:R-:W-:Y:S01]  /*e37a0*/  IMAD.MOV.U32 R58, RZ, RZ, R218 ;  /* 0x000000ffff3a7224 */ /* 0x000fe200078e00da */
[----:B------:R-:W-:Y:S02]  /*e37b0*/  MOV R59, R223 ;  /* 0x000000df003b7202 */ /* 0x000fe40000000f00 */
[----:B------:R-:W-:-:S03]  /*e37c0*/  IADD3 R34, R33, 0x100000, RZ ;  /* 0x0010000021227810 */ /* 0x000fc60007ffe0ff */
[----:B------:R1:W-:Y:S04]  /*e37d0*/  STL.64 [R1+0x19e0], R58 ;  /* 0x0019e03a01007387 */ /* 0x0003e80000100a00 */
[----:B------:R1:W-:Y:S02]  /*e37e0*/  LDGSTS.E [R34+0x40400], [R58.64], P1 ;  /* 0x404000003a227fae */ /* 0x0003e40008921844 */
[----:B-1----:R-:W-:Y:S01]  /*e37f0*/  IMAD.MOV.U32 R58, RZ, RZ, R240 ;  /* 0x000000ffff3a7224 */ /* 0x002fe200078e00f0 */
[----:B------:R-:W-:-:S05]  /*e3800*/  MOV R59, R219 ;  /* 0x000000db003b7202 */ /* 0x000fca0000000f00 */
[----:B------:R1:W-:Y:S01]  /*e3810*/  STL.64 [R1+0x19f0], R58 ;  /* 0x0019f03a01007387 */ /* 0x0003e20000100a00 */
[----:B------:R-:W2:Y:S02]  /*e3820*/  LDL.LU R235, [R1+0x2a8] ;  /* 0x0002a80001eb7983 */ /* 0x000ea40000300800 */
[----:B------:R-:W3:Y:S02]  /*e3830*/  LDL.LU R228, [R1+0x2b0] ;  /* 0x0002b00001e47983 */ /* 0x000ee40000300800 */
[----:B------:R-:W4:Y:S01]  /*e3840*/  LDL.LU R229, [R1+0x29c] ;  /* 0x00029c0001e57983 */ /* 0x000f220000300800 */
[----:B------:R-:W5:Y:S04]  /*e3850*/  LDL.LU R230, [R1+0x2a4] ;  /* 0x0002a40001e67983 */ /* 0x000f680000300800 */
[----:B------:R1:W-:Y:S01]  /*e3860*/  LDGSTS.E [R34+0x41400], [R58.64], P1 ;  /* 0x414000003a227fae */ /* 0x0003e20008921844 */
[----:B------:R-:W4:Y:S02]  /*e3870*/  LDL.LU R231, [R1+0x284] ;  /* 0x0002840001e77983 */ /* 0x000f240000300800 */
[----:B------:R-:W4:Y:S02]  /*e3880*/  LDL.LU R224, [R1+0x290] ;  /* 0x0002900001e07983 */ /* 0x000f240000300800 */
[----:B-1----:R-:W-:Y:S01]  /*e3890*/  IMAD.MOV.U32 R58, RZ, RZ, R249 ;  /* 0x000000ffff3a7224 */ /* 0x002fe200078e00f9 */
[----:B------:R-:W-:-:S05]  /*e38a0*/  MOV R59, R248 ;  /* 0x000000f8003b7202 */ /* 0x000fca0000000f00 */
[----:B------:R1:W-:Y:S01]  /*e38b0*/  STL.64 [R1+0x1a00], R58 ;  /* 0x001a003a01007387 */ /* 0x0003e20000100a00 */
[----:B------:R-:W4:Y:S02]  /*e38c0*/  LDL.LU R225, [R1+0x26c] ;  /* 0x00026c0001e17983 */ /* 0x000f240000300800 */
[----:B------:R-:W4:Y:S02]  /*e38d0*/  LDL.LU R226, [R1+0x270] ;  /* 0x0002700001e27983 */ /* 0x000f240000300800 */
[----:B------:R-:W4:Y:S01]  /*e38e0*/  LDL.LU R227, [R1+0x258] ;  /* 0x0002580001e37983 */ /* 0x000f220000300800 */
[----:B------:R-:W4:Y:S04]  /*e38f0*/  LDL.LU R220, [R1+0x25c] ;  /* 0x00025c0001dc7983 */ /* 0x000f280000300800 */
        /* <DEDUP_REMOVED lines=21> */
[----:B------:R-:W-:-:S04]  /*e3a50*/  LOP3.LUT R37, R37, R36, RZ, 0x3c, !PT ;  /* 0x0000002425257212 */ /* 0x000fc800078e3cff */
[----:B------:R-:W-:-:S04]  /*e3a60*/  LOP3.LUT R36, R37, R36, RZ, 0x3c, !PT ;  /* 0x0000002425247212 */ /* 0x000fc800078e3cff */
[----:B------:R-:W-:Y:S02]  /*e3a70*/  LOP3.LUT R37, R37, R36, RZ, 0x3c, !PT ;  /* 0x0000002425257212 */ /* 0x000fe400078e3cff */
[----:B--2---:R-:W-:Y:S01]  /*e3a80*/  MOV R59, R235 ;  /* 0x000000eb003b7202 */ /* 0x004fe20000000f00 */
[----:B---3--:R-:W-:-:S05]  /*e3a90*/  IMAD.MOV.U32 R58, RZ, RZ, R228 ;  /* 0x000000ffff3a7224 */ /* 0x008fca00078e00e4 */
[----:B------:R5:W-:Y:S04]  /*e3aa0*/  STL.64 [R1+0x1a28], R58 ;  /* 0x001a283a01007387 */ /* 0x000be80000100a00 */
[----:B------:R5:W-:Y:S02]  /*e3ab0*/  LDGSTS.E [R34+0x45400], [R58.64], P1 ;  /* 0x454000003a227fae */ /* 0x000be40008921844 */
[----:B-----5:R-:W-:Y:S01]  /*e3ac0*/  IMAD.MOV.U32 R58, RZ, RZ, R230 ;  /* 0x000000ffff3a7224 */ /* 0x020fe200078e00e6 */
[----:B----4-:R-:W-:-:S05]  /*e3ad0*/  MOV R59, R229 ;  /* 0x000000e5003b7202 */ /* 0x010fca0000000f00 */
[----:B------:R1:W-:Y:S04]  /*e3ae0*/  STL.64 [R1+0x1a38], R58 ;  /* 0x001a383a01007387 */ /* 0x0003e80000100a00 */
[----:B------:R1:W-:Y:S02]  /*e3af0*/  LDGSTS.E [R34+0x46400], [R58.64], P1 ;  /* 0x464000003a227fae */ /* 0x0003e40008921844 */
[----:B-1----:R-:W-:Y:S01]  /*e3b00*/  IMAD.MOV.U32 R58, RZ, RZ, R224 ;  /* 0x000000ffff3a7224 */ /* 0x002fe200078e00e0 */
[----:B------:R-:W-:-:S05]  /*e3b10*/  MOV R59, R231 ;  /* 0x000000e7003b7202 */ /* 0x000fca0000000f00 */
        /* <DEDUP_REMOVED lines=32> */
[----:B------:R-:W-:Y:S04]  /*e3d20*/  STL.64 [R1+0x1aa8], R58 ;  /* 0x001aa83a01007387 */ /* 0x000fe80000100a00 */
[----:B------:R1:W-:Y:S01]  /*e3d30*/  LDGSTS.E [R34+0x4f400], [R58.64], P1 ;  /* 0x4f4000003a227fae */ /* 0x0003e20008921844 */
[----:B------:R2:W-:Y:S02]  /*e3d40*/  STL.64 [R1+0x1be0], R36 ;  /* 0x001be02401007387 */ /* 0x0005e40000100a00 */
[----:B------:R2:W-:Y:S02]  /*e3d50*/  LDGSTS.E [R34+0x50400], [R36.64], P1 ;  /* 0x5040000024227fae */ /* 0x0005e40008921844 */
[----:B--2---:R-:W-:Y:S01]  /*e3d60*/  MOV R37, R4 ;  /* 0x0000000400257202 */ /* 0x004fe20000000f00 */
[----:B------:R-:W-:-:S02]  /*e3d70*/  IMAD.MOV.U32 R36, RZ, RZ, R3 ;  /* 0x000000ffff247224 */ /* 0x000fc400078e0003 */
[----:B------:R-:W-:Y:S01]  /*e3d80*/  IMAD.MOV.U32 R4, RZ, RZ, R5 ;  /* 0x000000ffff047224 */ /* 0x000fe200078e0005 */
[----:B------:R-:W-:Y:S02]  /*e3d90*/  IADD3 R3, R33, 0x100000, RZ ;  /* 0x0010000021037810 */ /* 0x000fe40007ffe0ff */
[----:B------:R-:W-:Y:S01]  /*e3da0*/  MOV R5, R6 ;  /* 0x0000000600057202 */ /* 0x000fe20000000f00 */
[----:B------:R-:W-:Y:S04]  /*e3db0*/  STL.64 [R1+0x1f40], R36 ;  /* 0x001f402401007387 */ /* 0x000fe80000100a00 */
[----:B------:R1:W-:Y:S01]  /*e3dc0*/  LDGSTS.E [R34+0x51400], [R36.64], P1 ;  /* 0x5140000024227fae */ /* 0x0003e20008921844 */
[----:B------:R2:W-:Y:S02]  /*e3dd0*/  STL.64 [R1+0x1f08], R4 ;  /* 0x001f080401007387 */ /* 0x0005e40000100a00 */
[----:B------:R2:W-:Y:S02]  /*e3de0*/  LDGSTS.E [R3+0x52400], [R4.64], P1 ;  /* 0x5240000004037fae */ /* 0x0005e40008921844 */
[----:B--2---:R-:W-:Y:S01]  /*e3df0*/  IMAD.MOV.U32 R4, RZ, RZ, R7 ;  /* 0x000000ffff047224 */ /* 0x004fe200078e0007 */
[----:B------:R-:W-:-:S05]  /*e3e00*/  MOV R5, R8 ;  /* 0x0000000800057202 */ /* 0x000fca0000000f00 */
[----:B------:R2:W-:Y:S04]  /*e3e10*/  STL.64 [R1+0x1ed0], R4 ;  /* 0x001ed00401007387 */ /* 0x0005e80000100a00 */
        /* <DEDUP_REMOVED lines=16> */
[----:B------:R2:W-:Y:S01]  /*e3f20*/  LDGSTS.E [R3+0x57400], [R4.64], P1 ;  /* 0x5740000004037fae */ /* 0x0005e20008921844 */
[----:B------:R-:W-:Y:S01]  /*e3f30*/  IMAD.MOV.U32 R6, RZ, RZ, R19 ;  /* 0x000000ffff067224 */ /* 0x000fe200078e0013 */
[----:B------:R-:W-:Y:S01]  /*e3f40*/  MOV R7, R20 ;  /* 0x0000001400077202 */ /* 0x000fe20000000f00 */
[----:B--2---:R-:W-:Y:S01]  /*e3f50*/  IMAD.MOV.U32 R4, RZ, RZ, R17 ;  /* 0x000000ffff047224 */ /* 0x004fe200078e0011 */
[----:B------:R-:W-:-:S05]  /*e3f60*/  MOV R5, R18 ;  /* 0x0000001200057202 */ /* 0x000fca0000000f00 */
[----:B------:R2:W-:Y:S04]  /*e3f70*/  STL.64 [R1+0x1db8], R4 ;  /* 0x001db80401007387 */ /* 0x0005e80000100a00 */
[----:B------:R2:W-:Y:S01]  /*e3f80*/  LDGSTS.E [R3+0x58400], [R4.64], P1 ;  /* 0x5840000004037fae */ /* 0x0005e20008921844 */
[----:B------:R3:W-:Y:S02]  /*e3f90*/  LDGSTS.E [R3+0x59400], [R6.64], P1 ;  /* 0x5940000006037fae */ /* 0x0007e40008921844 */
[----:B------:R-:W-:Y:S01]  /*e3fa0*/  IMAD.MOV.U32 R8, RZ, RZ, R21 ;  /* 0x000000ffff087224 */ /* 0x000fe200078e0015 */
[----:B------:R-:W-:Y:S01]  /*e3fb0*/  MOV R9, R22 ;  /* 0x0000001600097202 */ /* 0x000fe20000000f00 */
[----:B------:R-:W-:Y:S01]  /*e3fc0*/  IMAD.MOV.U32 R10, RZ, RZ, R23 ;  /* 0x000000ffff0a7224 */ /* 0x000fe200078e0017 */
[----:B------:R-:W-:-:S03]  /*e3fd0*/  MOV R11, R24 ;  /* 0x00000018000b7202 */ /* 0x000fc60000000f00 */
[----:B------:R4:W-:Y:S02]  /*e3fe0*/  LDGSTS.E [R3+0x5a400], [R8.64], P1 ;  /* 0x5a40000008037fae */ /* 0x0009e40008921844 */
[----:B------:R5:W-:Y:S02]  /*e3ff0*/  LDGSTS.E [R3+0x5b400], [R10.64], P1 ;  /* 0x5b4000000a037fae */ /* 0x000be40008921844 */
[----:B--2---:R-:W2:Y:S01]  /*e4000*/  LDL.LU.64 R4, [R1+0x1f38] ;  /* 0x001f380001047983 */ /* 0x004ea20000300a00 */
[----:B------:R3:W-:Y:S02]  /*e4010*/  STL.64 [R1+0x1d80], R6 ;  /* 0x001d800601007387 */ /* 0x0007e40000100a00 */
[----:B------:R-:W-:Y:S01]  /*e4020*/  IMAD.MOV.U32 R14, RZ, RZ, R25 ;  /* 0x000000ffff0e7224 */ /* 0x000fe200078e0019 */
[----:B------:R-:W-:-:S05]  /*e4030*/  MOV R15, R26 ;  /* 0x0000001a000f7202 */ /* 0x000fca0000000f00 */
[----:B------:R1:W-:Y:S04]  /*e4040*/  LDGSTS.E [R3+0x5c400], [R14.64], P1 ;  /* 0x5c4000000e037fae */ /* 0x0003e80008921844 */
[----:B---3--:R-:W3:Y:S01]  /*e4050*/  LDL.LU.64 R6, [R1+0x1f00] ;  /* 0x001f000001067983 */ /* 0x008ee20000300a00 */
[----:B------:R4:W-:Y:S03]  /*e4060*/  STL.64 [R1+0x1d48], R8 ;  /* 0x001d480801007387 */ /* 0x0009e60000100a00 */
[----:B----4-:R-:W4:Y:S01]  /*e4070*/  LDL.LU.64 R8, [R1+0x1ec8] ;  /* 0x001ec80001087983 */ /* 0x010f220000300a00 */
[----:B------:R5:W-:Y:S03]  /*e4080*/  STL.64 [R1+0x1d10], R10 ;  /* 0x001d100a01007387 */ /* 0x000be60000100a00 */
[----:B-----5:R-:W5:Y:S01]  /*e4090*/  LDL.LU.64 R10, [R1+0x1e90] ;  /* 0x001e9000010a7983 */ /* 0x020f620000300a00 */
[----:B------:R-:W5:Y:S02]  /*e40a0*/  LDL.LU.64 R12, [R1+0x1e58] ;  /* 0x001e5800010c7983 */ /* 0x000f640000300a00 */
[----:B------:R1:W-:Y:S02]  /*e40b0*/  STL.64 [R1+0x1cd8], R14 ;  /* 0x001cd80e01007387 */ /* 0x0003e40000100a00 */
[----:B-1----:R-:W-:Y:S01]  /*e40c0*/  IMAD.MOV.U32 R14, RZ, RZ, R27 ;  /* 0x000000ffff0e7224 */ /* 0x002fe200078e001b */
[----:B------:R-:W-:-:S05]  /*e40d0*/  MOV R15, R28 ;  /* 0x0000001c000f7202 */ /* 0x000fca0000000f00 */
[----:B------:R1:W-:Y:S04]  /*e40e0*/  STL.64 [R1+0x1ca0], R14 ;  /* 0x001ca00e01007387 */ /* 0x0003e80000100a00 */
[----:B------:R1:W-:Y:S01]  /*e40f0*/  LDGSTS.E [R3+0x5d400], [R14.64], P1 ;  /* 0x5d4000000e037fae */ /* 0x0003e20008921844 */
[----:B------:R-:W-:Y:S01]  /*e4100*/  IMAD.MOV.U32 R20, RZ, RZ, R29 ;  /* 0x000000ffff147224 */ /* 0x000fe200078e001d */
[----:B------:R-:W-:Y:S02]  /*e4110*/  MOV R21, R30 ;  /* 0x0000001e00157202 */ /* 0x000fe40000000f00 */
[----:B------:R-:W-:Y:S01]  /*e4120*/  IADD3 R33, R33, 0x100000, RZ ;  /* 0x0010000021217810 */ /* 0x000fe20007ffe0ff */
[----:B------:R-:W-:Y:S01]  /*e4130*/  IMAD.MOV.U32 R22, RZ, RZ, R31 ;  /* 0x000000ffff167224 */ /* 0x000fe200078e001f */
[----:B------:R-:W-:Y:S01]  /*e4140*/  MOV R23, R32 ;  /* 0x0000002000177202 */ /* 0x000fe20000000f00 */
[----:B------:R1:W-:Y:S04]  /*e4150*/  LDGSTS.E [R3+0x5e400], [R20.64], P1 ;  /* 0x5e40000014037fae */ /* 0x0003e80008921844 */
[----:B------:R1:W-:Y:S02]  /*e4160*/  LDGSTS.E [R33+0x5f400], [R22.64], P1 ;  /* 0x5f40000016217fae */ /* 0x0003e40008921844 */
[----:B-1----:R-:W5:Y:S01]  /*e4170*/  LDL.LU.64 R14, [R1+0x1bf8] ;  /* 0x001bf800010e7983 */ /* 0x002f620000300a00 */
[----:B------:R-:W5:Y:S02]  /*e4180*/  LDL.LU.64 R16, [R1+0x1e20] ;  /* 0x001e200001107983 */ /* 0x000f640000300a00 */
[----:B------:R-:W5:Y:S02]  /*e4190*/  LDL.LU.64 R18, [R1+0x1de8] ;  /* 0x001de80001127983 */ /* 0x000f640000300a00 */
[----:B------:R1:W-:Y:S02]  /*e41a0*/  STL.64 [R1+0x1c68], R20 ;  /* 0x001c681401007387 */ /* 0x0003e40000100a00 */
[----:B-1----:R-:W5:Y:S01]  /*e41b0*/  LDL.LU.64 R20, [R1+0x1db0] ;  /* 0x001db00001147983 */ /* 0x002f620000300a00 */
[----:B------:R1:W-:Y:S03]  /*e41c0*/  STL.64 [R1+0x1c38], R22 ;  /* 0x001c381601007387 */ /* 0x0003e60000100a00 */
[----:B-1----:R-:W5:Y:S01]  /*e41d0*/  LDL.LU.64 R22, [R1+0x1d78] ;  /* 0x001d780001167983 */ /* 0x002f620000300a00 */
[----:B------:R-:W5:Y:S02]  /*e41e0*/  LDL.LU.64 R24, [R1+0x1d40] ;  /* 0x001d400001187983 */ /* 0x000f640000300a00 */
[----:B------:R-:W5:Y:S02]  /*e41f0*/  LDL.LU.64 R26, [R1+0x1d08] ;  /* 0x001d0800011a7983 */ /* 0x000f640000300a00 */
[----:B------:R-:W5:Y:S01]  /*e4200*/  LDL.LU.64 R28, [R1+0x1cd0] ;  /* 0x001cd000011c7983 */ /* 0x000f620000300a00 */
[----:B------:R-:W5:Y:S01]  /*e4210*/  LDL.LU.64 R30, [R1+0x1c98] ;  /* 0x001c9800011e7983 */ /* 0x000f620000300a00 */
[----:B------:R-:W5:Y:S02]  /*e4220*/  LDL.LU.64 R34, [R1+0x1c60] ;  /* 0x001c600001227983 */ /* 0x000f640000300a00 */
        /* <DEDUP_REMOVED lines=8> */
[----:B------:R-:W-:Y:S01]  /*e42b0*/  LOP3.LUT R33, R246, 0x30, RZ, 0x3c, !PT ;  /* 0x00000030f6217812 */ /* 0x000fe200078e3cff */
[----:B------:R-:W5:Y:S01]  /*e42c0*/  LDL.LU R245, [R1+0x378] ;  /* 0x0003780001f57983 */ /* 0x000f620000300800 */
[----:B------:R-:W5:Y:S02]  /*e42d0*/  LDL.LU R246, [R1+0x640] ;  /* 0x0006400001f67983 */ /* 0x000f640000300800 */
[----:B------:R-:W-:-:S02]  /*e42e0*/  LEA R33, R243, R33, 0x11 ;  /* 0x00000021f3217211 */ /* 0x000fc400078e88ff */
[----:B--2---:R-:W-:-:S05]  /*e42f0*/  IADD3 R3, P0, R4, R242, RZ ;  /* 0x000000f204037210 */ /* 0x004fca0007f1e0ff */
[----:B------:R-:W-:Y:S01]  /*e4300*/  IMAD.X R4, R5, 0x1, R2, P0 ;  /* 0x0000000105047824 */ /* 0x000fe200000e0602 */
[----:B---3--:R-:W-:-:S04]  /*e4310*/  IADD3 R5, P0, R6, R242, RZ ;  /* 0x000000f206057210 */ /* 0x008fc80007f1e0ff */
[----:B------:R-:W-:Y:S02]  /*e4320*/  IADD3.X R6, R7, R2, RZ, P0, !PT ;  /* 0x0000000207067210 */ /* 0x000fe400007fe4ff */
        /* <DEDUP_REMOVED lines=22> */
[----:B------:R-:W-:Y:S01]  /*e4490*/  IADD3 R29, P0, R30, R242, RZ ;  /* 0x000000f21e1d7210 */ /* 0x000fe20007f1e0ff */
[----:B------:R-:W-:Y:S01]  /*e44a0*/  IMAD.MOV.U32 R36, RZ, RZ, R219 ;  /* 0x000000ffff247224 */ /* 0x000fe200078e00db */
[----:B------:R-:W-:Y:S02]  /*e44b0*/  MOV R37, R218 ;  /* 0x000000da00257202 */ /* 0x000fe40000000f00 */
[----:B------:R-:W-:Y:S01]  /*e44c0*/  IADD3.X R30, R31, R2, RZ, P0, !PT ;  /* 0x000000021f1e7210 */ /* 0x000fe200007fe4ff */
[----:B------:R-:W-:Y:S01]  /*e44d0*/  IADD3 R31, P0, R34, R242, RZ ;  /* 0x000000f2221f7210 */ /* 0x000fe20007f1e0ff */
[----:B------:R-:W-:Y:S01]  /*e44e0*/  IADD3 R34, R33, 0x100000, RZ ;  /* 0x0010000021227810 */ /* 0x000fe20007ffe0ff */
        /* <DEDUP_REMOVED lines=40> */
[----:B------:R-:W-:Y:S01]  /*e4770*/  IMAD.X R32, R35, 0x1, R2, P0 ;  /* 0x0000000123207824 */ /* 0x000fe200000e0602 */
        /* <DEDUP_REMOVED lines=48> */
[----:B-1----:R-:W-:Y:S01]  /*e4a80*/  MOV R37, R4 ;  /* 0x0000000400257202 */ /* 0x002fe20000000f00 */
[----:B------:R-:W-:Y:S02]  /*e4a90*/  IMAD.MOV.U32 R36, RZ, RZ, R3 ;  /* 0x000000ffff247224 */ /* 0x000fe400078e0003 */
[----:B------:R-:W-:Y:S01]  /*e4aa0*/  IMAD.MOV.U32 R4, RZ, RZ, R5 ;  /* 0x000000ffff047224 */ /* 0x000fe200078e0005 */
[----:B------:R-:W-:-:S02]  /*e4ab0*/  IADD3 R3, R33, 0x100000, RZ ;  /* 0x0010000021037810 */ /* 0x000fc40007ffe0ff */
        /* <DEDUP_REMOVED lines=48> */
[----:B-1----:R-:W5:Y:S02]  /*e4dc0*/  LDL.LU.64 R36, [R1+0x1e50] ;  /* 0x001e500001247983 */ /* 0x002f640000300a00 */
[----:B------:R1:W-:Y:S02]  /*e4dd0*/  STL.64 [R1+0x1cd0], R16 ;  /* 0x001cd01001007387 */ /* 0x0003e40000100a00 */
[----:B-1----:R-:W-:Y:S01]  /*e4de0*/  IMAD.MOV.U32 R16, RZ, RZ, R29 ;  /* 0x000000ffff107224 */ /* 0x002fe200078e001d */
[----:B------:R-:W-:-:S05]  /*e4df0*/  MOV R17, R30 ;  /* 0x0000001e00117202 */ /* 0x000fca0000000f00 */
[----:B------:R1:W-:Y:S01]  /*e4e00*/  STL.64 [R1+0x1c98], R16 ;  /* 0x001c981001007387 */ /* 0x0003e20000100a00 */
[----:B------:R-:W5:Y:S03]  /*e4e10*/  LDL.LU.64 R34, [R1+0x1e18] ;  /* 0x001e180001227983 */ /* 0x000f660000300a00 */
[----:B------:R1:W-:Y:S01]  /*e4e20*/  LDGSTS.E [R3+0x5d600], [R16.64], P1 ;  /* 0x5d60000010037fae */ /* 0x0003e20008921844 */
[----:B------:R-:W-:Y:S01]  /*e4e30*/  IMAD.MOV.U32 R20, RZ, RZ, R31 ;  /* 0x000000ffff147224 */ /* 0x000fe200078e001f */
[----:B------:R-:W-:Y:S01]  /*e4e40*/  MOV R21, R32 ;  /* 0x0000002000157202 */ /* 0x000fe20000000f00 */
[----:B------:R-:W-:Y:S01]  /*e4e50*/  IMAD.MOV.U32 R12, RZ, RZ, R13 ;  /* 0x000000ffff0c7224 */ /* 0x000fe200078e000d */
[----:B-1----:R-:W5:Y:S01]  /*e4e60*/  LDL.LU.64 R16, [R1+0x1de0] ;  /* 0x001de00001107983 */ /* 0x002f620000300a00 */
[----:B------:R-:W5:Y:S02]  /*e4e70*/  LDL.LU.64 R18, [R1+0x1da8] ;  /* 0x001da80001127983 */ /* 0x000f640000300a00 */
[----:B------:R1:W-:Y:S01]  /*e4e80*/  STL.64 [R1+0x1c60], R20 ;  /* 0x001c601401007387 */ /* 0x0003e20000100a00 */
[----:B------:R1:W-:Y:S01]  /*e4e90*/  LDGSTS.E [R3+0x5e600], [R20.64], P1 ;  /* 0x5e60000014037fae */ /* 0x0003e20008921844 */
[----:B------:R-:W-:-:S03]  /*e4ea0*/  MOV R13, R14 ;  /* 0x0000000e000d7202 */ /* 0x000fc60000000f00 */
[----:B-1----:R-:W5:Y:S02]  /*e4eb0*/  LDL.LU.64 R20, [R1+0x1d70] ;  /* 0x001d700001147983 */ /* 0x002f640000300a00 */
[----:B------:R1:W-:Y:S02]  /*e4ec0*/  STL.64 [R1+0x1bf8], R12 ;  /* 0x001bf80c01007387 */ /* 0x0003e40000100a00 */
[----:B------:R-:W5:Y:S02]  /*e4ed0*/  LDL.LU.64 R22, [R1+0x1d38] ;  /* 0x001d380001167983 */ /* 0x000f640000300a00 */
[----:B------:R-:W5:Y:S01]  /*e4ee0*/  LDL.LU.64 R24, [R1+0x1d00] ;  /* 0x001d000001187983 */ /* 0x000f620000300a00 */
[----:B------:R-:W5:Y:S01]  /*e4ef0*/  LDL.LU.64 R26, [R1+0x1cc8] ;  /* 0x001cc800011a7983 */ /* 0x000f620000300a00 */
[----:B------:R-:W5:Y:S01]  /*e4f00*/  LDL.LU.64 R28, [R1+0x1c90] ;  /* 0x001c9000011c7983 */ /* 0x000f620000300a00 */
[----:B------:R-:W-:Y:S01]  /*e4f10*/  IADD3 R33, R33, 0x100000, RZ ;  /* 0x0010000021217810 */ /* 0x000fe20007ffe0ff */
[----:B------:R-:W5:Y:S04]  /*e4f20*/  LDL.LU.64 R30, [R1+0x1c58] ;  /* 0x001c5800011e7983 */ /* 0x000f680000300a00 */
[----:B------:R1:W-:Y:S04]  /*e4f30*/  LDGSTS.E [R33+0x5f600], [R12.64], P1 ;  /* 0x5f6000000c217fae */ /* 0x0003e80008921844 */
[----:B-1----:R-:W5:Y:S01]  /*e4f40*/  LDL.LU.64 R32, [R1+0x1c30] ;  /* 0x001c300001207983 */ /* 0x002f620000300a00 */
        /* <DEDUP_REMOVED lines=21> */
[----:B------:R-:W-:Y:S02]  /*e50a0*/  IADD3.X R14, R35, R2, RZ, P0, !PT ;  /* 0x00000002230e7210 */ /* 0x000fe400007fe4ff */
[----:B------:R-:W-:-:S05]  /*e50b0*/  IADD3 R15, P0, R16, R242, RZ ;  /* 0x000000f2100f7210 */ /* 0x000fca0007f1e0ff */
[----:B------:R-:W-:Y:S01]  /*e50c0*/  IMAD.X R16, R17, 0x1, R2, P0 ;  /* 0x0000000111107824 */ /* 0x000fe200000e0602 */
[----:B------:R-:W-:-:S04]  /*e50d0*/  IADD3 R17, P0, R18, R242, RZ ;  /* 0x000000f212117210 */ /* 0x000fc80007f1e0ff */
        /* <DEDUP_REMOVED lines=58> */
[----:B------:R2:W-:Y:S02]  /*e5480*/  LDGSTS.E [R34+0x44800], [R36.64], P1 ;  /* 0x4480000024227fae */ /* 0x0005e40008921844 */
        /* <DEDUP_REMOVED lines=317> */
[----:B------:R-:W-:Y:S01]  /*e6860*/  MOV R25, R32 ;  /* 0x0000002000197202 */ /* 0x000fe20000000f00 */
[----:B------:R-:W-:Y:S01]  /*e6870*/  IMAD.MOV.U32 R20, RZ, RZ, R21 ;  /* 0x000000ffff147224 */ /* 0x000fe200078e0015 */
[----:B-1----:R-:W5:Y:S01]  /*e6880*/  LDL.LU.64 R14, [R1+0x1e08] ;  /* 0x001e0800010e7983 */ /* 0x002f620000300a00 */
[----:B------:R-:W5:Y:S02]  /*e6890*/  LDL.LU.64 R16, [R1+0x1dd0] ;  /* 0x001dd00001107983 */ /* 0x000f640000300a00 */
[----:B------:R-:W5:Y:S02]  /*e68a0*/  LDL.LU.64 R18, [R1+0x1d98] ;  /* 0x001d980001127983 */ /* 0x000f640000300a00 */
[----:B------:R1:W-:Y:S01]  /*e68b0*/  STL.64 [R1+0x1c50], R24 ;  /* 0x001c501801007387 */ /* 0x0003e20000100a00 */
[----:B------:R-:W5:Y:S01]  /*e68c0*/  LDL.LU.64 R34, [R1+0x1d60] ;  /* 0x001d600001227983 */ /* 0x000f620000300a00 */
[----:B------:R-:W-:-:S03]  /*e68d0*/  MOV R21, R22 ;  /* 0x0000001600157202 */ /* 0x000fc60000000f00 */
[----:B------:R1:W-:Y:S04]  /*e68e0*/  LDGSTS.E [R3+0x5ea00], [R24.64], P1 ;  /* 0x5ea0000018037fae */ /* 0x0003e80008921844 */
[----:B------:R2:W-:Y:S01]  /*e68f0*/  STL.64 [R1+0x1c18], R20 ;  /* 0x001c181401007387 */ /* 0x0005e20000100a00 */
[----:B------:R-:W5:Y:S03]  /*e6900*/  LDL.LU.64 R22, [R1+0x1d28] ;  /* 0x001d280001167983 */ /* 0x000f660000300a00 */
[----:B-1----:R-:W5:Y:S01]  /*e6910*/  LDL.LU.64 R24, [R1+0x1cf0] ;  /* 0x001cf00001187983 */ /* 0x002f620000300a00 */
[----:B------:R-:W5:Y:S02]  /*e6920*/  LDL.LU.64 R26, [R1+0x1cb8] ;  /* 0x001cb800011a7983 */ /* 0x000f640000300a00 */
        /* <DEDUP_REMOVED lines=180> */
[----:B------:R3:W-:Y:S03]  /*e7470*/  STL.64 [R1+0x1d60], R6 ;  /* 0x001d600601007387 */ /* 0x0007e60000100a00 */
[----:B---3--:R-:W3:Y:S01]  /*e7480*/  LDL.LU.64 R6, [R1+0x1ee0] ;  /* 0x001ee00001067983 */ /* 0x008ee20000300a00 */
[----:B------:R4:W-:Y:S03]  /*e7490*/  STL.64 [R1+0x1d28], R8 ;  /* 0x001d280801007387 */ /* 0x0009e60000100a00 */
[----:B----4-:R-:W4:Y:S01]  /*e74a0*/  LDL.LU.64 R8, [R1+0x1ea8] ;  /* 0x001ea80001087983 */ /* 0x010f220000300a00 */
[----:B------:R-:W4:Y:S02]  /*e74b0*/  LDL.LU.64 R10, [R1+0x1e70] ;  /* 0x001e7000010a7983 */ /* 0x000f240000300a00 */
[----:B------:R5:W-:Y:S02]  /*e74c0*/  STL.64 [R1+0x1cf0], R12 ;  /* 0x001cf00c01007387 */ /* 0x000be40000100a00 */
[----:B------:R-:W-:-:S02]  /*e74d0*/  IMAD.MOV.U32 R16, RZ, RZ, R27 ;  /* 0x000000ffff107224 */ /* 0x000fc400078e001b */
[----:B-----5:R-:W-:Y:S01]  /*e74e0*/  IMAD.MOV.U32 R12, RZ, RZ, R25 ;  /* 0x000000ffff0c7224 */ /* 0x020fe200078e0019 */
[----:B------:R-:W-:-:S05]  /*e74f0*/  MOV R13, R26 ;  /* 0x0000001a000d7202 */ /* 0x000fca0000000f00 */
[----:B------:R5:W-:Y:S04]  /*e7500*/  STL.64 [R1+0x1cb8], R12 ;  /* 0x001cb80c01007387 */ /* 0x000be80000100a00 */
[----:B------:R5:W-:Y:S01]  /*e7510*/  LDGSTS.E [R3+0x5cc00], [R12.64], P1 ;  /* 0x5cc000000c037fae */ /* 0x000be20008921844 */
[----:B------:R-:W-:-:S05]  /*e7520*/  MOV R17, R28 ;  /* 0x0000001c00117202 */ /* 0x000fca0000000f00 */
[----:B------:R1:W-:Y:S04]  /*e7530*/  LDGSTS.E [R3+0x5dc00], [R16.64], P1 ;  /* 0x5dc0000010037fae */ /* 0x0003e80008921844 */
[----:B-----5:R-:W5:Y:S01]  /*e7540*/  LDL.LU.64 R12, [R1+0x1e38] ;  /* 0x001e3800010c7983 */ /* 0x020f620000300a00 */
[----:B------:R-:W5:Y:S02]  /*e7550*/  LDL.LU.64 R14, [R1+0x1e00] ;  /* 0x001e0000010e7983 */ /* 0x000f640000300a00 */
[----:B------:R1:W-:Y:S02]  /*e7560*/  STL.64 [R1+0x1c80], R16 ;  /* 0x001c801001007387 */ /* 0x0003e40000100a00 */
[----:B------:R-:W-:Y:S01]  /*e7570*/  IMAD.MOV.U32 R22, RZ, RZ, R29 ;  /* 0x000000ffff167224 */ /* 0x000fe200078e001d */
[----:B-1----:R-:W5:Y:S01]  /*e7580*/  LDL.LU.64 R16, [R1+0x1dc8] ;  /* 0x001dc80001107983 */ /* 0x002f620000300a00 */
[----:B------:R-:W5:Y:S02]  /*e7590*/  LDL.LU.64 R18, [R1+0x1d90] ;  /* 0x001d900001127983 */ /* 0x000f640000300a00 */
[----:B------:R-:W5:Y:S01]  /*e75a0*/  LDL.LU.64 R20, [R1+0x1d58] ;  /* 0x001d580001147983 */ /* 0x000f620000300a00 */
[----:B------:R-:W-:-:S02]  /*e75b0*/  MOV R23, R30 ;  /* 0x0000001e00177202 */ /* 0x000fc40000000f00 */
[----:B------:R-:W-:Y:S01]  /*e75c0*/  IADD3 R33, R33, 0x100000, RZ ;  /* 0x0010000021217810 */ /* 0x000fe20007ffe0ff */
[----:B------:R-:W-:Y:S01]  /*e75d0*/  IMAD.MOV.U32 R24, RZ, RZ, R31 ;  /* 0x000000ffff187224 */ /* 0x000fe200078e001f */
[----:B------:R-:W-:Y:S01]  /*e75e0*/  MOV R25, R32 ;  /* 0x0000002000197202 */ /* 0x000fe20000000f00 */
[----:B------:R1:W-:Y:S04]  /*e75f0*/  STL.64 [R1+0x1c48], R22 ;  /* 0x001c481601007387 */ /* 0x0003e80000100a00 */
[----:B------:R1:W-:Y:S01]  /*e7600*/  LDGSTS.E [R3+0x5ec00], [R22.64], P1 ;  /* 0x5ec0000016037fae */ /* 0x0003e20008921844 */
[----:B------:R1:W-:Y:S03]  /*e7610*/  LDGSTS.E [R33+0x5fc00], [R24.64], P1 ;  /* 0x5fc0000018217fae */ /* 0x0003e60008921844 */
[----:B-1----:R-:W5:Y:S01]  /*e7620*/  LDL.LU.64 R22, [R1+0x1d20] ;  /* 0x001d200001167983 */ /* 0x002f620000300a00 */
[----:B------:R1:W-:Y:S03]  /*e7630*/  STL.64 [R1+0x1c28], R24 ;  /* 0x001c281801007387 */ /* 0x0003e60000100a00 */
[----:B-1----:R-:W5:Y:S01]  /*e7640*/  LDL.LU.64 R24, [R1+0x1ce8] ;  /* 0x001ce80001187983 */ /* 0x002f620000300a00 */
[----:B------:R-:W5:Y:S02]  /*e7650*/  LDL.LU.64 R26, [R1+0x1cb0] ;  /* 0x001cb000011a7983 */ /* 0x000f640000300a00 */
[----:B------:R-:W5:Y:S02]  /*e7660*/  LDL.LU.64 R28, [R1+0x1c78] ;  /* 0x001c7800011c7983 */ /* 0x000f640000300a00 */
[----:B------:R-:W5:Y:S01]  /*e7670*/  LDL.LU.64 R30, [R1+0x1c40] ;  /* 0x001c4000011e7983 */ /* 0x000f620000300a00 */
[----:B------:R-:W5:Y:S01]  /*e7680*/  LDL.LU.64 R34, [R1+0x1c20] ;  /* 0x001c200001227983 */ /* 0x000f620000300a00 */
        /* <DEDUP_REMOVED lines=28> */
[----:B------:R-:W-:-:S04]  /*e7850*/  IADD3 R9, P0, R10, R242, RZ ;  /* 0x000000f20a097210 */ /* 0x000fc80007f1e0ff */
[----:B------:R-:W-:Y:S02]  /*e7860*/  IADD3.X R10, R11, R2, RZ, P0, !PT ;  /* 0x000000020b0a7210 */ /* 0x000fe400007fe4ff */
[----:B-----5:R-:W-:-:S05]  /*e7870*/  IADD3 R11, P0, R12, R242, RZ ;  /* 0x000000f20c0b7210 */ /* 0x020fca0007f1e0ff */
        /* <DEDUP_REMOVED lines=15> */
[----:B------:R-:W-:Y:S02]  /*e7970*/  IADD3 R27, P0, R28, R242, RZ ;  /* 0x000000f21c1b7210 */ /* 0x000fe40007f1e0ff */
[----:B------:R-:W-:Y:S01]  /*e7980*/  IMAD.MOV.U32 R36, RZ, RZ, R245 ;  /* 0x000000ffff247224 */ /* 0x000fe200078e00f5 */
[----:B------:R-:W-:Y:S02]  /*e7990*/  MOV R37, R244 ;  /* 0x000000f400257202 */ /* 0x000fe40000000f00 */
[----:B------:R-:W-:Y:S01]  /*e79a0*/  IMAD.X R28, R29, 0x1, R2, P0 ;  /* 0x000000011d1c7824 */ /* 0x000fe200000e0602 */
[----:B------:R-:W-:Y:S02]  /*e79b0*/  IADD3 R29, P0, R30, R242, RZ ;  /* 0x000000f21e1d7210 */ /* 0x000fe40007f1e0ff */
[----:B------:R1:W-:Y:S02]  /*e79c0*/  STL.64 [R1+0x17a8], R36 ;  /* 0x0017a82401007387 */ /* 0x0003e40000100a00 */
[----:B------:R-:W-:Y:S01]  /*e79d0*/  IADD3.X R30, R31, R2, RZ, P0, !PT ;  /* 0x000000021f1e7210 */ /* 0x000fe200007fe4ff */
[----:B------:R-:W-:-:S02]  /*e79e0*/  IADD3 R31, P0, R34, R242, RZ ;  /* 0x000000f2221f7210 */ /* 0x000fc40007f1e0ff */
[----:B------:R-:W2:Y:S01]  /*e79f0*/  LDL.LU R242, [R1+0x900] ;  /* 0x0009000001f27983 */ /* 0x000ea20000300800 */
[----:B------:R-:W3:Y:S01]  /*e7a00*/  LDL.LU R243, [R1+0x908] ;  /* 0x0009080001f37983 */ /* 0x000ee20000300800 */
[----:B------:R-:W-:Y:S01]  /*e7a10*/  IADD3 R34, R33, 0x100000, RZ ;  /* 0x0010000021227810 */ /* 0x000fe20007ffe0ff */
[----:B------:R-:W-:Y:S01]  /*e7a20*/  IMAD.MOV.U32 R162, RZ, RZ, R249 ;  /* 0x000000ffffa27224 */ /* 0x000fe200078e00f9 */
[----:B------:R-:W-:Y:S01]  /*e7a30*/  MOV R163, R248 ;  /* 0x000000f800a37202 */ /* 0x000fe20000000f00 */
[----:B------:R-:W-:Y:S01]  /*e7a40*/  IMAD.MOV.U32 R190, RZ, RZ, R251 ;  /* 0x000000ffffbe7224 */ /* 0x000fe200078e00fb */
[----:B------:R-:W-:Y:S01]  /*e7a50*/  MOV R191, R250 ;  /* 0x000000fa00bf7202 */ /* 0x000fe20000000f00 */
[----:B------:R-:W4:Y:S01]  /*e7a60*/  LDL.LU R248, [R1+0x8f0] ;  /* 0x0008f00001f87983 */ /* 0x000f220000300800 */
[----:B------:R-:W5:Y:S03]  /*e7a70*/  LDL.LU R249, [R1+0x8f8] ;  /* 0x0008f80001f97983 */ /* 0x000f660000300800 */
[----:B------:R1:W-:Y:S01]  /*e7a80*/  LDGSTS.E [R34+0x40e00], [R162.64], P1 ;  /* 0x40e00000a2227fae */ /* 0x0003e20008921844 */
[----:B------:R1:W-:Y:S02]  /*e7a90*/  LDGSTS.E [R34+0x41e00], [R190.64], P1 ;  /* 0x41e00000be227fae */ /* 0x0003e40008921844 */
[----:B------:R1:W-:Y:S02]  /*e7aa0*/  LDGSTS.E [R34+0x42e00], [R36.64], P1 ;  /* 0x42e0000024227fae */ /* 0x0003e40008921844 */
[----:B------:R-:W4:Y:S01]  /*e7ab0*/  LDL.LU R250, [R1+0x8d0] ;  /* 0x0008d00001fa7983 */ /* 0x000f220000300800 */
[----:B------:R-:W4:Y:S01]  /*e7ac0*/  LDL.LU R251, [R1+0x8d8] ;  /* 0x0008d80001fb7983 */ /* 0x000f220000300800 */
        /* <DEDUP_REMOVED lines=79> */
[----:B------:R2:W-:Y:S01]  /*e7fc0*/  STL.64 [R1+0x1e38], R4 ;  /* 0x001e380401007387 */ /* 0x0005e20000100a00 */
[----:B------:R-:W3:Y:S03]  /*e7fd0*/  LDL.LU R247, [R1+0x17a4] ;  /* 0x0017a40001f77983 */ /* 0x000ee60000300800 */
        /* <DEDUP_REMOVED lines=29> */
[----:B------:R-:W-:Y:S02]  /*e81b0*/  IMAD.X R32, R35, 0x1, R2, P0 ;  /* 0x0000000123207824 */ /* 0x000fe400000e0602 */
[----:B------:R-:W-:Y:S02]  /*e81c0*/  IMAD.MOV.U32 R246, RZ, RZ, c[0x0][0x180] ;  /* 0x00006000fff67624 */ /* 0x000fe400078e00ff */
[----:B--2---:R-:W-:Y:S01]  /*e81d0*/  IMAD.MOV.U32 R4, RZ, RZ, R27 ;  /* 0x000000ffff047224 */ /* 0x004fe200078e001b */
[----:B------:R-:W-:-:S05]  /*e81e0*/  MOV R5, R28 ;  /* 0x0000001c00057202 */ /* 0x000fca0000000f00 */
[----:B------:R2:W-:Y:S04]  /*e81f0*/  STL.64 [R1+0x1c78], R4 ;  /* 0x001c780401007387 */ /* 0x0005e80000100a00 */
[----:B------:R2:W-:Y:S01]  /*e8200*/  LDGSTS.E [R3+0x5de00], [R4.64], P1 ;  /* 0x5de0000004037fae */ /* 0x0005e20008921844 */
[----:B------:R-:W-:Y:S02]  /*e8210*/  IADD3 R33, R33, 0x100000, RZ ;  /* 0x0010000021217810 */ /* 0x000fe40007ffe0ff */
[----:B------:R-:W-:Y:S02]  /*e8220*/  IADD3 R246, R246, 0x7f, RZ ;  /* 0x0000007ff6f67810 */ /* 0x000fe40007ffe0ff */
        /* <DEDUP_REMOVED lines=8> */
[----:B------:R-:W0:Y:S01]  /*e82b0*/  LDGDEPBAR ;  /* 0x00000000000079af */ /* 0x000e220000000000 */
[----:B--2---:R-:W-:-:S04]  /*e82c0*/  SHF.R.S32.HI R4, RZ, 0x1f, R246 ;  /* 0x0000001fff047819 */ /* 0x004fc800000114f6 */
[----:B------:R-:W-:-:S04]  /*e82d0*/  LEA.HI R4, R4, R246, RZ, 0x7 ;  /* 0x000000f604047211 */ /* 0x000fc800078f38ff */
[----:B------:R-:W-:Y:S02]  /*e82e0*/  SHF.R.S32.HI R4, RZ, 0x7, R4 ;  /* 0x00000007ff047819 */ /* 0x000fe40000011404 */
[----:B---3--:R-:W-:-:S05]  /*e82f0*/  IADD3 R247, R247, 0x1, RZ ;  /* 0x00000001f7f77810 */ /* 0x008fca0007ffe0ff */
[----:B------:R1:W-:Y:S01]  /*e8300*/  STL [R1+0x17a4], R247 ;  /* 0x0017a4f701007387 */ /* 0x0003e20000100800 */
[----:B------:R-:W-:Y:S11]  /*e8310*/  ISETP.NE.U32.AND P0, PT, R247, R4, PT ;  /* 0x00000004f700720c */ /* 0x000ff60003f05070 */
[----:B------:R-:W-:Y:S02]  /*e8320*/  @!UPT UIADD3 URZ, URZ, URZ, URZ ;  /* 0x0000003f3f3ff290 */ /* 0x000fe4000fffe03f */
[----:B-1----:R-:W-:Y:S01]  /*e8330*/  @!P0 CALL.REL.NOINC `(.L_x_0) ;  /* 0x0000001000008944 */ /* 0x002fe20003c00000 */
[----:B------:R-:W-:Y:S05]  /*e8340*/  BRA `(.L_x_1) ;  /* 0xfff7b43000007947 */ /* 0x000fea000383ffff */
.L_x_0:
[----:B--2---:R-:W2:Y:S01]  /*e8350*/  LDL.LU R8, [R1+0x3274] ;  /* 0x0032740001087983 */ /* 0x004ea20000300800 */
[----:B------:R-:W-:-:S04]  /*e8360*/  DEPBAR.LE SB0, 0x0 ;  /* 0x000080000000791a */ /* 0x000fc80000000000 */
[----:B------:R-:W3:Y:S04]  /*e8370*/  LDL.LU R7, [R1+0x3270] ;  /* 0x0032700001077983 */ /* 0x000ee80000300800 */
[----:B------:R-:W1:Y:S04]  /*e8380*/  S2R R6, SR_TID.X ;  /* 0x0000000000067919 */ /* 0x000e680000002100 */
[----:B------:R-:W4:Y:S04]  /*e8390*/  LDL.LU R12, [R1+0x16b0] ;  /* 0x0016b000010c7983 */ /* 0x000f280000300800 */
[----:B------:R-:W4:Y:S04]  /*e83a0*/  LDL.LU R13, [R1+0x16b4] ;  /* 0x0016b400010d7983 */ /* 0x000f280000300800 */
[----:B------:R-:W4:Y:S04]  /*e83b0*/  LDL.LU R14, [R1+0x16a0] ;  /* 0x0016a000010e7983 */ /* 0x000f280000300800 */
[----:B------:R-:W4:Y:S01]  /*e83c0*/  LDL.LU R15, [R1+0x16a4] ;  /* 0x0016a400010f7983 */ /* 0x000f220000300800 */
[C---:B-1----:R-:W-:Y:S01]  /*e83d0*/  SHF.L.U32 R0, R6.reuse, 0x9, RZ ;  /* 0x0000000906007819 */ /* 0x042fe200000006ff */
[----:B------:R-:W-:-:S02]  /*e83e0*/  IMAD.SHL.U32 R2, R6, 0x20, RZ ;  /* 0x0000002006027824 */ /* 0x000fc400078e00ff */
[----:B------:R-:W-:Y:S01]  /*e83f0*/  IMAD.SHL.U32 R5, R6, 0x800, RZ ;  /* 0x0000080006057824 */ /* 0x000fe200078e00ff */
[----:B------:R-:W-:Y:S02]  /*e8400*/  LOP3.LUT R0, R0, 0x3000, RZ, 0xc0, !PT ;  /* 0x0000300000007812 */ /* 0x000fe400078ec0ff */
[C---:B------:R-:W-:Y:S02]  /*e8410*/  SHF.L.U32 R4, R6.reuse, 0x2, RZ ;  /* 0x0000000206047819 */ /* 0x040fe400000006ff */
[----:B------:R-:W-:Y:S02]  /*e8420*/  SHF.L.U32 R3, R6, 0x6, RZ ;  /* 0x0000000606037819 */ /* 0x000fe400000006ff */
[----:B------:R-:W-:Y:S02]  /*e8430*/  LOP3.LUT R0, R0, 0x60, R2, 0xf8, !PT ;  /* 0x0000006000007812 */ /* 0x000fe400078ef802 */
[----:B------:R-:W-:Y:S02]  /*e8440*/  LOP3.LUT R2, R5, 0x3000, RZ, 0xc0, !PT ;  /* 0x0000300005027812 */ /* 0x000fe400078ec0ff */
[----:B------:R-:W-:-:S02]  /*e8450*/  LOP3.LUT R6, R6, 0x7f, RZ, 0xc0, !PT ;  /* 0x0000007f06067812 */ /* 0x000fc400078ec0ff */
[----:B------:R-:W-:-:S03]  /*e8460*/  LOP3.LUT R0, R0, 0x170, R4, 0x78, !PT ;  /* 0x0000017000007812 */ /* 0x000fc600078e7804 */
[----:B------:R-:W-:Y:S01]  /*e8470*/  IMAD R2, R6, 0x10, R2 ;  /* 0x0000001006027824 */ /* 0x000fe200078e0202 */
[----:B------:R-:W-:Y:S01]  /*e8480*/  BAR.SYNC.DEFER_BLOCKING 0x0 ;  /* 0x0000000000007b1d */ /* 0x000fe20000010000 */
[----:B--2---:R-:W-:-:S05]  /*e8490*/  ISETP.GE.AND P0, PT, R8, c[0x0][0x17c], PT ;  /* 0x00005f0008007a0c */ /* 0x004fca0003f06270 */
[----:B------:R-:W2:Y:S04]  /*e84a0*/  LDL.LU R8, [R1+0x16b8] ;  /* 0x0016b80001087983 */ /* 0x000ea80000300800 */
[----:B------:R-:W2:Y:S04]  /*e84b0*/  LDL.LU R9, [R1+0x16bc] ;  /* 0x0016bc0001097983 */ /* 0x000ea80000300800 */
[----:B------:R-:W2:Y:S01]  /*e84c0*/  LDL.LU R10, [R1+0x16a8] ;  /* 0x0016a800010a7983 */ /* 0x000ea20000300800 */
[----:B---3--:R-:W-:-:S03]  /*e84d0*/  ISETP.GE.AND P1, PT, R7, c[0x0][0x17c], PT ;  /* 0x00005f0007007a0c */ /* 0x008fc60003f26270 */
[----:B------:R-:W2:Y:S04]  /*e84e0*/  LDL.LU R11, [R1+0x16ac] ;  /* 0x0016ac00010b7983 */ /* 0x000ea80000300800 */
[----:B------:R-:W3:Y:S04]  /*e84f0*/  LDL.LU R4, [R1+0x1560] ;  /* 0x0015600001047983 */ /* 0x000ee80000300800 */
[----:B------:R-:W3:Y:S04]  /*e8500*/  LDL.LU R5, [R1+0x1564] ;  /* 0x0015640001057983 */ /* 0x000ee80000300800 */
[----:B------:R-:W3:Y:S04]  /*e8510*/  LDL.LU R6, [R1+0x1550] ;  /* 0x0015500001067983 */ /* 0x000ee80000300800 */
[----:B------:R-:W3:Y:S01]  /*e8520*/  LDL.LU R7, [R1+0x1554] ;  /* 0x0015540001077983 */ /* 0x000ee20000300800 */
[----:B------:R-:W-:-:S03]  /*e8530*/  LOP3.LUT R3, R3, 0x800, RZ, 0xc0, !PT ;  /* 0x0000080003037812 */ /* 0x000fc600078ec0ff */
[----:B------:R-:W5:Y:S01]  /*e8540*/  LDL.LU R20, [R1+0x1568] ;  /* 0x0015680001147983 */ /* 0x000f620000300800 */
[----:B------:R-:W-:-:S03]  /*e8550*/  IADD3 R0, R3, R0, RZ ;  /* 0x0000000003007210 */ /* 0x000fc60007ffe0ff */
[----:B------:R-:W5:Y:S04]  /*e8560*/  LDL.LU R21, [R1+0x156c] ;  /* 0x00156c0001157983 */ /* 0x000f680000300800 */
[----:B------:R-:W5:Y:S04]  /*e8570*/  LDL.LU R22, [R1+0x1558] ;  /* 0x0015580001167983 */ /* 0x000f680000300800 */
[----:B------:R-:W5:Y:S04]  /*e8580*/  LDL.LU R23, [R1+0x155c] ;  /* 0x00155c0001177983 */ /* 0x000f680000300800 */
[----:B------:R-:W5:Y:S04]  /*e8590*/  LDL.LU R16, [R1+0x14b0] ;  /* 0x0014b00001107983 */ /* 0x000f680000300800 */
[----:B------:R-:W5:Y:S04]  /*e85a0*/  LDL.LU R17, [R1+0x14b4] ;  /* 0x0014b40001117983 */ /* 0x000f680000300800 */
[----:B------:R-:W5:Y:S04]  /*e85b0*/  LDL.LU R18, [R1+0x14a0] ;  /* 0x0014a00001127983 */ /* 0x000f680000300800 */
[----:B----4-:R1:W-:Y:S04]  /*e85c0*/  STS.128 [R0], R12 ;  /* 0x0000000c00007388 */ /* 0x0103e80000000c00 */
[----:B------:R-:W4:Y:S04]  /*e85d0*/  LDL.LU R19, [R1+0x14a4] ;  /* 0x0014a40001137983 */ /* 0x000f280000300800 */
[----:B-1----:R-:W4:Y:S04]  /*e85e0*/  LDL.LU R12, [R1+0x14b8] ;  /* 0x0014b800010c7983 */ /* 0x002f280000300800 */
[----:B------:R-:W4:Y:S04]  /*e85f0*/  LDL.LU R13, [R1+0x14bc] ;  /* 0x0014bc00010d7983 */ /* 0x000f280000300800 */
[----:B------:R-:W4:Y:S04]  /*e8600*/  LDL.LU R14, [R1+0x14a8] ;  /* 0x0014a800010e7983 */ /* 0x000f280000300800 */
[----:B------:R-:W4:Y:S04]  /*e8610*/  LDL.LU R15, [R1+0x14ac] ;  /* 0x0014ac00010f7983 */ /* 0x000f280000300800 */
[----:B--2---:R1:W-:Y:S04]  /*e8620*/  STS.128 [R0+0x80], R8 ;  /* 0x0000800800007388 */ /* 0x0043e80000000c00 */
[----:B-1----:R-:W2:Y:S04]  /*e8630*/  LDL.LU R8, [R1+0x13b0] ;  /* 0x0013b00001087983 */ /* 0x002ea80000300800 */
[----:B------:R-:W2:Y:S04]  /*e8640*/  LDL.LU R9, [R1+0x13b4] ;  /* 0x0013b40001097983 */ /* 0x000ea80000300800 */
[----:B------:R-:W2:Y:S04]  /*e8650*/  LDL.LU R10, [R1+0x13a0] ;  /* 0x0013a000010a7983 */ /* 0x000ea80000300800 */
[----:B---3--:R1:W-:Y:S04]  /*e8660*/  STS.128 [R0+0x200], R4 ;  /* 0x0002000400007388 */ /* 0x0083e80000000c00 */
[----:B------:R-:W2:Y:S04]  /*e8670*/  LDL.LU R11, [R1+0x13a4] ;  /* 0x0013a400010b7983 */ /* 0x000ea80000300800 */
[----:B-1----:R-:W3:Y:S04]  /*e8680*/  LDL.LU R4, [R1+0x13b8] ;  /* 0x0013b80001047983 */ /* 0x002ee80000300800 */
[----:B------:R-:W3:Y:S04]  /*e8690*/  LDL.LU R5, [R1+0x13bc] ;  /* 0x0013bc0001057983 */ /* 0x000ee80000300800 */
[----:B------:R-:W3:Y:S04]  /*e86a0*/  LDL.LU R6, [R1+0x13a8] ;  /* 0x0013a80001067983 */ /* 0x000ee80000300800 */
[----:B------:R-:W3:Y:S04]  /*e86b0*/  LDL.LU R7, [R1+0x13ac] ;  /* 0x0013ac0001077983 */ /* 0x000ee80000300800 */
[----:B----4-:R1:W-:Y:S04]  /*e86c0*/  STS.128 [R0+0x480], R12 ;  /* 0x0004800c00007388 */ /* 0x0103e80000000c00 */
[----:B-1----:R-:W4:Y:S04]  /*e86d0*/  LDL.LU R12, [R1+0x460] ;  /* 0x00046000010c7983 */ /* 0x002f280000300800 */
[----:B------:R-:W4:Y:S04]  /*e86e0*/  LDL.LU R13, [R1+0x464] ;  /* 0x00046400010d7983 */ /* 0x000f280000300800 */
[----:B------:R-:W4:Y:S04]  /*e86f0*/  LDL.LU R14, [R1+0x450] ;  /* 0x00045000010e7983 */ /* 0x000f280000300800 */
[----:B------:R-:W4:Y:S04]  /*e8700*/  LDL.LU R15, [R1+0x454] ;  /* 0x00045400010f7983 */ /* 0x000f280000300800 */
[----:B-----5:R-:W-:Y:S04]  /*e8710*/  STS.128 [R0+0x280], R20 ;  /* 0x0002801400007388 */ /* 0x020fe80000000c00 */
[----:B------:R-:W-:Y:S01]  /*e8720*/  STS.128 [R0+0x400], R16 ;  /* 0x0004001000007388 */ /* 0x000fe20000000c00 */
[----:B------:R-:W-:-:S02]  /*e8730*/  LOP3.LUT R208, R2, 0x20, RZ, 0x3c, !PT ;  /* 0x0000002002d07812 */ /* 0x000fc400078e3cff */
[C---:B------:R-:W-:Y:S01]  /*e8740*/  LOP3.LUT R3, R2.reuse, 0x40, RZ, 0x3c, !PT ;  /* 0x0000004002037812 */ /* 0x040fe200078e3cff */
[----:B--2---:R1:W-:Y:S04]  /*e8750*/  STS.128 [R0+0x600], R8 ;  /* 0x0006000800007388 */ /* 0x0043e80000000c00 */
[----:B-1----:R-:W2:Y:S04]  /*e8760*/  LDL.LU R8, [R1+0x468] ;  /* 0x0004680001087983 */ /* 0x002ea80000300800 */
[----:B------:R-:W2:Y:S04]  /*e8770*/  LDL.LU R9, [R1+0x46c] ;  /* 0x00046c0001097983 */ /* 0x000ea80000300800 */
[----:B------:R-:W2:Y:S04]  /*e8780*/  LDL.LU R10, [R1+0x458] ;  /* 0x00045800010a7983 */ /* 0x000ea80000300800 */
[----:B---3--:R1:W-:Y:S04]  /*e8790*/  STS.128 [R0+0x680], R4 ;  /* 0x0006800400007388 */ /* 0x0083e80000000c00 */
[----:B------:R-:W2:Y:S04]  /*e87a0*/  LDL.LU R11, [R1+0x45c] ;  /* 0x00045c00010b7983 */ /* 0x000ea80000300800 */
[----:B------:R-:W-:Y:S06]  /*e87b0*/  BAR.SYNC.DEFER_BLOCKING 0x0 ;  /* 0x0000000000007b1d */ /* 0x000fec0000010000 */
[----:B-1----:R-:W2:Y:S04]  /*e87c0*/  LDL.LU R4, [R1+0x3f0] ;  /* 0x0003f00001047983 */ /* 0x002ea80000300800 */
[----:B------:R-:W2:Y:S04]  /*e87d0*/  LDL.LU R5, [R1+0x3f4] ;  /* 0x0003f40001057983 */ /* 0x000ea80000300800 */
[----:B------:R-:W2:Y:S04]  /*e87e0*/  LDL.LU R6, [R1+0x300] ;  /* 0x0003000001067983 */ /* 0x000ea80000300800 */
[----:B------:R-:W2:Y:S04]  /*e87f0*/  LDL.LU R7, [R1+0x304] ;  /* 0x0003040001077983 */ /* 0x000ea80000300800 */
[----:B------:R-:W1:Y:S04]  /*e8800*/  LDS.128 R20, [R2] ;  /* 0x0000000002147984 */ /* 0x000e680000000c00 */
[----:B------:R-:W5:Y:S04]  /*e8810*/  LDS.128 R16, [R2+0x800] ;  /* 0x0008000002107984 */ /* 0x000f680000000c00 */
[----:B------:R-:W4:Y:S04]  /*e8820*/  LDS.128 R24, [R208] ;  /* 0x00000000d0187984 */ /* 0x000f280000000c00 */
[----:B-1----:R-:W-:Y:S04]  /*e8830*/  STL.64 [R1+0x110], R20 ;  /* 0x0001101401007387 */ /* 0x002fe80000100a00 */
[----:B------:R-:W-:Y:S04]  /*e8840*/  STL.64 [R1+0x118], R22 ;  /* 0x0001181601007387 */ /* 0x000fe80000100a00 */
[----:B------:R-:W1:Y:S04]  /*e8850*/  LDS.128 R20, [R208+0x800] ;  /* 0x00080000d0147984 */ /* 0x000e680000000c00 */
[----:B-----5:R-:W-:Y:S04]  /*e8860*/  STL.64 [R1+0x220], R16 ;  /* 0x0002201001007387 */ /* 0x020fe80000100a00 */
[----:B------:R-:W-:Y:S04]  /*e8870*/  STL.64 [R1+0x228], R18 ;  /* 0x0002281201007387 */ /* 0x000fe80000100a00 */
[----:B------:R-:W5:Y:S01]  /*e8880*/  LDS.128 R16, [R3] ;  /* 0x0000000003107984 */ /* 0x000f620000000c00 */
[----:B------:R-:W-:-:S03]  /*e8890*/  LOP3.LUT R252, R2, 0x60, RZ, 0x3c, !PT ;  /* 0x0000006002fc7812 */ /* 0x000fc600078e3cff */
[----:B----4-:R-:W-:Y:S04]  /*e88a0*/  STL.64 [R1+0x140], R24 ;  /* 0x0001401801007387 */ /* 0x010fe80000100a00 */
[----:B------:R-:W-:Y:S04]  /*e88b0*/  STL.64 [R1+0x148], R26 ;  /* 0x0001481a01007387 */ /* 0x000fe80000100a00 */
[----:B------:R-:W4:Y:S04]  /*e88c0*/  LDS.128 R24, [R3+0x800] ;  /* 0x0008000003187984 */ /* 0x000f280000000c00 */
[----:B-1----:R-:W-:Y:S04]  /*e88d0*/  STL.64 [R1+0x250], R20 ;  /* 0x0002501401007387 */ /* 0x002fe80000100a00 */
[----:B------:R-:W-:Y:S04]  /*e88e0*/  STL.64 [R1+0x258], R22 ;  /* 0x0002581601007387 */ /* 0x000fe80000100a00 */
[----:B------:R-:W1:Y:S04]  /*e88f0*/  LDS.128 R20, [R252] ;  /* 0x00000000fc147984 */ /* 0x000e680000000c00 */
[----:B-----5:R-:W-:Y:S04]  /*e8900*/  STL.64 [R1+0x1b0], R16 ;  /* 0x0001b01001007387 */ /* 0x020fe80000100a00 */
[----:B------:R-:W-:Y:S04]  /*e8910*/  STL.64 [R1+0x1b8], R18 ;  /* 0x0001b81201007387 */ /* 0x000fe80000100a00 */
[----:B------:R-:W5:Y:S04]  /*e8920*/  LDS.128 R16, [R252+0x800] ;  /* 0x00080000fc107984 */ /* 0x000f680000000c00 */
[----:B------:R-:W-:Y:S06]  /*e8930*/  BAR.SYNC.DEFER_BLOCKING 0x0 ;  /* 0x0000000000007b1d */ /* 0x000fec0000010000 */
[----:B----4-:R-:W-:Y:S04]  /*e8940*/  STL.64 [R1+0x280], R24 ;  /* 0x0002801801007387 */ /* 0x010fe80000100a00 */
[----:B------:R-:W-:Y:S04]  /*e8950*/  STL.64 [R1+0x288], R26 ;  /* 0x0002881a01007387 */ /* 0x000fe80000100a00 */
[----:B-1----:R1:W-:Y:S04]  /*e8960*/  STL.64 [R1+0x1e0], R20 ;  /* 0x0001e01401007387 */ /* 0x0023e80000100a00 */
[----:B------:R4:W-:Y:S04]  /*e8970*/  STL.64 [R1+0x1e8], R22 ;  /* 0x0001e81601007387 */ /* 0x0009e80000100a00 */
[----:B-----5:R5:W-:Y:S04]  /*e8980*/  STL.64 [R1+0x2b0], R16 ;  /* 0x0002b01001007387 */ /* 0x020be80000100a00 */
[----:B------:R4:W-:Y:S04]  /*e8990*/  STL.64 [R1+0x2b8], R18 ;  /* 0x0002b81201007387 */ /* 0x0009e80000100a00 */
[----:B-1----:R-:W3:Y:S04]  /*e89a0*/  LDL.LU R20, [R1+0x3f8] ;  /* 0x0003f80001147983 */ /* 0x002ee80000300800 */
[----:B------:R-:W3:Y:S04]  /*e89b0*/  LDL.LU R21, [R1+0x3fc] ;  /* 0x0003fc0001157983 */ /* 0x000ee80000300800 */
[----:B----4-:R-:W3:Y:S04]  /*e89c0*/  LDL.LU R22, [R1+0x308] ;  /* 0x0003080001167983 */ /* 0x010ee80000300800 */
[----:B------:R-:W3:Y:S04]  /*e89d0*/  LDL.LU R23, [R1+0x30c] ;  /* 0x00030c0001177983 */ /* 0x000ee80000300800 */
[----:B-----5:R-:W4:Y:S04]  /*e89e0*/  LDL.LU R16, [R1+0x470] ;  /* 0x0004700001107983 */ /* 0x020f280000300800 */
[----:B------:R-:W4:Y:S04]  /*e89f0*/  LDL.LU R17, [R1+0x474] ;  /* 0x0004740001117983 */ /* 0x000f280000300800 */
[----:B------:R-:W4:Y:S04]  /*e8a00*/  LDL.LU R18, [R1+0x480] ;  /* 0x0004800001127983 */ /* 0x000f280000300800 */
[----:B------:R1:W-:Y:S04]  /*e8a10*/  STS.128 [R0], R12 ;  /* 0x0000000c00007388 */ /* 0x0003e80000000c00 */
[----:B------:R-:W4:Y:S04]  /*e8a20*/  LDL.LU R19, [R1+0x484] ;  /* 0x0004840001137983 */ /* 0x000f280000300800 */
[----:B-1----:R-:W5:Y:S04]  /*e8a30*/  LDL.LU R12, [R1+0x478] ;  /* 0x00047800010c7983 */ /* 0x002f680000300800 */
[----:B------:R-:W5:Y:S04]  /*e8a40*/  LDL.LU R13, [R1+0x47c] ;  /* 0x00047c00010d7983 */ /* 0x000f680000300800 */
[----:B------:R-:W5:Y:S04]  /*e8a50*/  LDL.LU R14, [R1+0x488] ;  /* 0x00048800010e7983 */ /* 0x000f680000300800 */
[----:B------:R-:W5:Y:S04]  /*e8a60*/  LDL.LU R15, [R1+0x48c] ;  /* 0x00048c00010f7983 */ /* 0x000f680000300800 */
[----:B--2---:R1:W-:Y:S04]  /*e8a70*/  STS.128 [R0+0x80], R8 ;  /* 0x0000800800007388 */ /* 0x0043e80000000c00 */
[----:B-1----:R-:W2:Y:S04]  /*e8a80*/  LDL.LU R8, [R1+0x5a0] ;  /* 0x0005a00001087983 */ /* 0x002ea80000300800 */
[----:B------:R-:W2:Y:S04]  /*e8a90*/  LDL.LU R9, [R1+0x5a4] ;  /* 0x0005a40001097983 */ /* 0x000ea80000300800 */
[----:B------:R-:W2:Y:S04]  /*e8aa0*/  LDL.LU R10, [R1+0x590] ;  /* 0x00059000010a7983 */ /* 0x000ea80000300800 */
[----:B------:R1:W-:Y:S04]  /*e8ab0*/  STS.128 [R0+0x200], R4 ;  /* 0x0002000400007388 */ /* 0x0003e80000000c00 */
[----:B------:R-:W2:Y:S04]  /*e8ac0*/  LDL.LU R11, [R1+0x594] ;  /* 0x00059400010b7983 */ /* 0x000ea80000300800 */
[----:B-1----:R-:W3:Y:S04]  /*e8ad0*/  LDL.LU R4, [R1+0x5a8] ;  /* 0x0005a80001047983 */ /* 0x002ee80000300800 */
[----:B------:R-:W3:Y:S04]  /*e8ae0*/  LDL.LU R5, [R1+0x5ac] ;  /* 0x0005ac0001057983 */ /* 0x000ee80000300800 */
[----:B------:R-:W3:Y:S04]  /*e8af0*/  LDL.LU R6, [R1+0x598] ;  /* 0x0005980001067983 */ /* 0x000ee80000300800 */
[----:B------:R-:W3:Y:S04]  /*e8b00*/  LDL.LU R7, [R1+0x59c] ;  /* 0x00059c0001077983 */ /* 0x000ee80000300800 */
[----:B-----5:R1:W-:Y:S04]  /*e8b10*/  STS.128 [R0+0x480], R12 ;  /* 0x0004800c00007388 */ /* 0x0203e80000000c00 */
        /* <DEDUP_REMOVED lines=8> */
[----:B---3--:R1:W-:Y:S04]  /*e8ba0*/  STS.128 [R0+0x680], R4 ;  /* 0x0006800400007388 */ /* 0x0083e80000000c00 */
[----:B------:R-:W2:Y:S04]  /*e8bb0*/  LDL.LU R11, [R1+0x68c] ;  /* 0x00068c00010b7983 */ /* 0x000ea80000300800 */
[----:B-1----:R-:W2:Y:S04]  /*e8bc0*/  LDL.LU R4, [R1+0x10a0] ;  /* 0x0010a00001047983 */ /* 0x002ea80000300800 */
[----:B------:R-:W2:Y:S04]  /*e8bd0*/  LDL.LU R5, [R1+0x10a4] ;  /* 0x0010a40001057983 */ /* 0x000ea80000300800 */
[----:B------:R-:W2:Y:S04]  /*e8be0*/  LDL.LU R6, [R1+0x1090] ;  /* 0x0010900001067983 */ /* 0x000ea80000300800 */
[----:B------:R-:W2:Y:S04]  /*e8bf0*/  LDL.LU R7, [R1+0x1094] ;  /* 0x0010940001077983 */ /* 0x000ea80000300800 */
[----:B------:R-:W-:Y:S04]  /*e8c00*/  STS.128 [R0+0x280], R20 ;  /* 0x0002801400007388 */ /* 0x000fe80000000c00 */
[----:B----4-:R-:W-:Y:S04]  /*e8c10*/  STS.128 [R0+0x400], R16 ;  /* 0x0004001000007388 */ /* 0x010fe80000000c00 */
[----:B------:R-:W-:Y:S06]  /*e8c20*/  BAR.SYNC.DEFER_BLOCKING 0x0 ;  /* 0x0000000000007b1d */ /* 0x000fec0000010000 */
[----:B------:R-:W1:Y:S04]  /*e8c30*/  LDS.128 R20, [R2] ;  /* 0x0000000002147984 */ /* 0x000e680000000c00 */
[----:B------:R-:W4:Y:S04]  /*e8c40*/  LDS.128 R16, [R2+0x800] ;  /* 0x0008000002107984 */ /* 0x000f280000000c00 */
[----:B------:R-:W4:Y:S04]  /*e8c50*/  LDS.128 R24, [R208] ;  /* 0x00000000d0187984 */ /* 0x000f280000000c00 */
[----:B-1----:R-:W-:Y:S04]  /*e8c60*/  STL.64 [R1+0xb0], R20 ;  /* 0x0000b01401007387 */ /* 0x002fe80000100a00 */
[----:B------:R-:W-:Y:S04]  /*e8c70*/  STL.64 [R1+0xb8], R22 ;  /* 0x0000b81601007387 */ /* 0x000fe80000100a00 */
[----:B------:R-:W1:Y:S04]  /*e8c80*/  LDS.128 R20, [R208+0x800] ;  /* 0x00080000d0147984 */ /* 0x000e680000000c00 */
[----:B----4-:R-:W-:Y:S04]  /*e8c90*/  STL.64 [R1+0x1d0], R16 ;  /* 0x0001d01001007387 */ /* 0x010fe80000100a00 */
[----:B------:R-:W-:Y:S04]  /*e8ca0*/  STL.64 [R1+0x1d8], R18 ;  /* 0x0001d81201007387 */ /* 0x000fe80000100a00 */
[----:B------:R-:W4:Y:S04]  /*e8cb0*/  LDS.128 R16, [R3] ;  /* 0x0000000003107984 */ /* 0x000f280000000c00 */
[----:B------:R-:W-:Y:S04]  /*e8cc0*/  STL.64 [R1+0xe0], R24 ;  /* 0x0000e01801007387 */ /* 0x000fe80000100a00 */
[----:B------:R-:W-:Y:S04]  /*e8cd0*/  STL.64 [R1+0xe8], R26 ;  /* 0x0000e81a01007387 */ /* 0x000fe80000100a00 */
[----:B------:R-:W4:Y:S04]  /*e8ce0*/  LDS.128 R24, [R3+0x800] ;  /* 0x0008000003187984 */ /* 0x000f280000000c00 */
[----:B-1----:R-:W-:Y:S04]  /*e8cf0*/  STL.64 [R1+0x200], R20 ;  /* 0x0002001401007387 */ /* 0x002fe80000100a00 */
[----:B------:R-:W-:Y:S04]  /*e8d00*/  STL.64 [R1+0x208], R22 ;  /* 0x0002081601007387 */ /* 0x000fe80000100a00 */
[----:B------:R-:W1:Y:S04]  /*e8d10*/  LDS.128 R20, [R252] ;  /* 0x00000000fc147984 */ /* 0x000e680000000c00 */
[----:B----4-:R-:W-:Y:S04]  /*e8d20*/  STL.64 [R1+0x130], R16 ;  /* 0x0001301001007387 */ /* 0x010fe80000100a00 */
[----:B------:R-:W-:Y:S04]  /*e8d30*/  STL.64 [R1+0x138], R18 ;  /* 0x0001381201007387 */ /* 0x000fe80000100a00 */
[----:B------:R-:W4:Y:S04]  /*e8d40*/  LDS.128 R16, [R252+0x800] ;  /* 0x00080000fc107984 */ /* 0x000f280000000c00 */
[----:B------:R-:W-:Y:S06]  /*e8d50*/  BAR.SYNC.DEFER_BLOCKING 0x0 ;  /* 0x0000000000007b1d */ /* 0x000fec0000010000 */
[----:B------:R-:W-:Y:S04]  /*e8d60*/  STL.64 [R1+0x240], R24 ;  /* 0x0002401801007387 */ /* 0x000fe80000100a00 */
[----:B------:R-:W-:Y:S04]  /*e8d70*/  STL.64 [R1+0x248], R26 ;  /* 0x0002481a01007387 */ /* 0x000fe80000100a00 */
[----:B-1----:R1:W-:Y:S04]  /*e8d80*/  STL.64 [R1+0x190], R20 ;  /* 0x0001901401007387 */ /* 0x0023e80000100a00 */
[----:B------:R1:W-:Y:S04]  /*e8d90*/  STL.64 [R1+0x198], R22 ;  /* 0x0001981601007387 */ /* 0x0003e80000100a00 */
[----:B----4-:R4:W-:Y:S04]  /*e8da0*/  STL.64 [R1+0x270], R16 ;  /* 0x0002701001007387 */ /* 0x0109e80000100a00 */
[----:B------:R4:W-:Y:S04]  /*e8db0*/  STL.64 [R1+0x278], R18 ;  /* 0x0002781201007387 */ /* 0x0009e80000100a00 */
[----:B-1----:R-:W3:Y:S04]  /*e8dc0*/  LDL.LU R20, [R1+0x10a8] ;  /* 0x0010a80001147983 */ /* 0x002ee80000300800 */
[----:B------:R-:W3:Y:S04]  /*e8dd0*/  LDL.LU R21, [R1+0x10ac] ;  /* 0x0010ac0001157983 */ /* 0x000ee80000300800 */
[----:B------:R-:W3:Y:S04]  /*e8de0*/  LDL.LU R22, [R1+0x1098] ;  /* 0x0010980001167983 */ /* 0x000ee80000300800 */
[----:B------:R-:W3:Y:S04]  /*e8df0*/  LDL.LU R23, [R1+0x109c] ;  /* 0x00109c0001177983 */ /* 0x000ee80000300800 */
[----:B----4-:R-:W4:Y:S04]  /*e8e00*/  LDL.LU R16, [R1+0x9c0] ;  /* 0x0009c00001107983 */ /* 0x010f280000300800 */
[----:B------:R-:W4:Y:S04]  /*e8e10*/  LDL.LU R17, [R1+0x9c4] ;  /* 0x0009c40001117983 */ /* 0x000f280000300800 */
[----:B------:R-:W4:Y:S04]  /*e8e20*/  LDL.LU R18, [R1+0x9b0] ;  /* 0x0009b00001127983 */ /* 0x000f280000300800 */
[----:B-----5:R1:W-:Y:S04]  /*e8e30*/  STS.128 [R0], R12 ;  /* 0x0000000c00007388 */ /* 0x0203e80000000c00 */
        /* <DEDUP_REMOVED lines=808> */
[----:B-1----:R-:W2:Y:S04]  /*ec0c0*/  LDL.LU R12, [R1+0xb50] ;  /* 0x000b5000010c7983 */ /* 0x002ea80000300800 */
[----:B------:R-:W2:Y:S04]  /*ec0d0*/  LDL.LU R13, [R1+0xb54] ;  /* 0x000b5400010d7983 */ /* 0x000ea80000300800 */
[----:B------:R-:W2:Y:S04]  /*ec0e0*/  LDL.LU R14, [R1+0xb60] ;  /* 0x000b6000010e7983 */ /* 0x000ea80000300800 */
[----:B------:R-:W2:Y:S04]  /*ec0f0*/  LDL.LU R15, [R1+0xb64] ;  /* 0x000b6400010f7983 */ /* 0x000ea80000300800 */
        /* <DEDUP_REMOVED lines=38> */
[----:B-1----:R-:W5:Y:S04]  /*ec360*/  LDL.LU R20, [R1+0xc78] ;  /* 0x000c780001147983 */ /* 0x002f680000300800 */
[----:B------:R-:W5:Y:S04]  /*ec370*/  LDL.LU R21, [R1+0xc7c] ;  /* 0x000c7c0001157983 */ /* 0x000f680000300800 */
[----:B------:R-:W5:Y:S04]  /*ec380*/  LDL.LU R22, [R1+0xc28] ;  /* 0x000c280001167983 */ /* 0x000f680000300800 */
[----:B------:R-:W5:Y:S04]  /*ec390*/  LDL.LU R23, [R1+0xc2c] ;  /* 0x000c2c0001177983 */ /* 0x000f680000300800 */
[----:B----4-:R-:W4:Y:S04]  /*ec3a0*/  LDL.LU R16, [R1+0xd50] ;  /* 0x000d500001107983 */ /* 0x010f280000300800 */
[----:B------:R-:W4:Y:S04]  /*ec3b0*/  LDL.LU R17, [R1+0xd54] ;  /* 0x000d540001117983 */ /* 0x000f280000300800 */
[----:B------:R-:W4:Y:S04]  /*ec3c0*/  LDL.LU R18, [R1+0xc90] ;  /* 0x000c900001127983 */ /* 0x000f280000300800 */
[----:B------:R-:W4:Y:S04]  /*ec3d0*/  LDL.LU R19, [R1+0xc94] ;  /* 0x000c940001137983 */ /* 0x000f280000300800 */
[----:B---3--:R1:W-:Y:S04]  /*ec3e0*/  STS.128 [R0+0x200], R4 ;  /* 0x0002000400007388 */ /* 0x0083e80000000c00 */
[----:B-1----:R-:W3:Y:S04]  /*ec3f0*/  LDL.LU R4, [R1+0xd58] ;  /* 0x000d580001047983 */ /* 0x002ee80000300800 */
[----:B------:R-:W3:Y:S04]  /*ec400*/  LDL.LU R5, [R1+0xd5c] ;  /* 0x000d5c0001057983 */ /* 0x000ee80000300800 */
[----:B------:R-:W3:Y:S04]  /*ec410*/  LDL.LU R6, [R1+0xc98] ;  /* 0x000c980001067983 */ /* 0x000ee80000300800 */
[----:B------:R-:W3:Y:S04]  /*ec420*/  LDL.LU R7, [R1+0xc9c] ;  /* 0x000c9c0001077983 */ /* 0x000ee80000300800 */
[----:B--2---:R1:W-:Y:S04]  /*ec430*/  STS.128 [R0+0x80], R8 ;  /* 0x0000800800007388 */ /* 0x0043e80000000c00 */
[----:B------:R2:W-:Y:S04]  /*ec440*/  STS.128 [R0], R12 ;  /* 0x0000000c00007388 */ /* 0x0005e80000000c00 */
[----:B-1----:R-:W3:Y:S04]  /*ec450*/  LDL.LU R8, [R1+0x170] ;  /* 0x0001700001087983 */ /* 0x002ee80000300800 */
[----:B------:R-:W3:Y:S04]  /*ec460*/  LDL.LU R9, [R1+0x174] ;  /* 0x0001740001097983 */ /* 0x000ee80000300800 */
[----:B------:R-:W3:Y:S04]  /*ec470*/  LDL.LU R10, [R1+0xf0] ;  /* 0x0000f000010a7983 */ /* 0x000ee80000300800 */
[----:B------:R-:W3:Y:S04]  /*ec480*/  LDL.LU R11, [R1+0xf4] ;  /* 0x0000f400010b7983 */ /* 0x000ee80000300800 */
[----:B--2---:R-:W2:Y:S04]  /*ec490*/  LDL.LU R12, [R1+0x178] ;  /* 0x00017800010c7983 */ /* 0x004ea80000300800 */
[----:B------:R-:W2:Y:S04]  /*ec4a0*/  LDL.LU R13, [R1+0x17c] ;  /* 0x00017c00010d7983 */ /* 0x000ea80000300800 */
[----:B------:R-:W2:Y:S04]  /*ec4b0*/  LDL.LU R14, [R1+0xf8] ;  /* 0x0000f800010e7983 */ /* 0x000ea80000300800 */
[----:B------:R-:W2:Y:S04]  /*ec4c0*/  LDL.LU R15, [R1+0xfc] ;  /* 0x0000fc00010f7983 */ /* 0x000ea80000300800 */
[----:B-----5:R-:W-:Y:S04]  /*ec4d0*/  STS.128 [R0+0x280], R20 ;  /* 0x0002801400007388 */ /* 0x020fe80000000c00 */
[----:B----4-:R1:W-:Y:S04]  /*ec4e0*/  STS.128 [R0+0x400], R16 ;  /* 0x0004001000007388 */ /* 0x0103e80000000c00 */
        /* <DEDUP_REMOVED lines=8> */
[----:B---3--:R1:W-:Y:S04]  /*ec570*/  STS.128 [R0+0x480], R4 ;  /* 0x0004800400007388 */ /* 0x0083e80000000c00 */
[----:B-1----:R-:W3:Y:S04]  /*ec580*/  LDL.LU R4, [R1+0x15c0] ;  /* 0x0015c00001047983 */ /* 0x002ee80000300800 */
[----:B------:R-:W3:Y:S04]  /*ec590*/  LDL.LU R5, [R1+0x15c4] ;  /* 0x0015c40001057983 */ /* 0x000ee80000300800 */
[----:B------:R-:W3:Y:S04]  /*ec5a0*/  LDL.LU R6, [R1+0x15d0] ;  /* 0x0015d00001067983 */ /* 0x000ee80000300800 */
[----:B------:R-:W3:Y:S04]  /*ec5b0*/  LDL.LU R7, [R1+0x15d4] ;  /* 0x0015d40001077983 */ /* 0x000ee80000300800 */
[----:B------:R-:W-:Y:S04]  /*ec5c0*/  STS.128 [R0+0x600], R8 ;  /* 0x0006000800007388 */ /* 0x000fe80000000c00 */
[----:B--2---:R-:W-:Y:S04]  /*ec5d0*/  STS.128 [R0+0x680], R12 ;  /* 0x0006800c00007388 */ /* 0x004fe80000000c00 */
[----:B------:R-:W-:Y:S06]  /*ec5e0*/  BAR.SYNC.DEFER_BLOCKING 0x0 ;  /* 0x0000000000007b1d */ /* 0x000fec0000010000 */
[----:B------:R-:W1:Y:S04]  /*ec5f0*/  LDS.128 R12, [R2] ;  /* 0x00000000020c7984 */ /* 0x000e680000000c00 */
[----:B------:R-:W2:Y:S04]  /*ec600*/  LDS.128 R8, [R2+0x800] ;  /* 0x0008000002087984 */ /* 0x000ea80000000c00 */
[----:B------:R-:W2:Y:S04]  /*ec610*/  LDS.128 R24, [R208] ;  /* 0x00000000d0187984 */ /* 0x000ea80000000c00 */
[----:B-1----:R-:W-:Y:S04]  /*ec620*/  STL.64 [R1+0x170], R12 ;  /* 0x0001700c01007387 */ /* 0x002fe80000100a00 */
[----:B------:R-:W-:Y:S04]  /*ec630*/  STL.64 [R1+0x178], R14 ;  /* 0x0001780e01007387 */ /* 0x000fe80000100a00 */
[----:B------:R-:W1:Y:S04]  /*ec640*/  LDS.128 R12, [R208+0x800] ;  /* 0x00080000d00c7984 */ /* 0x000e680000000c00 */
[----:B--2---:R-:W-:Y:S04]  /*ec650*/  STL.64 [R1+0x5c0], R8 ;  /* 0x0005c00801007387 */ /* 0x004fe80000100a00 */
[----:B------:R-:W-:Y:S04]  /*ec660*/  STL.64 [R1+0x5c8], R10 ;  /* 0x0005c80a01007387 */ /* 0x000fe80000100a00 */
[----:B------:R-:W2:Y:S04]  /*ec670*/  LDS.128 R8, [R3] ;  /* 0x0000000003087984 */ /* 0x000ea80000000c00 */
[----:B------:R-:W-:Y:S04]  /*ec680*/  STL.64 [R1+0x3d0], R24 ;  /* 0x0003d01801007387 */ /* 0x000fe80000100a00 */
[----:B------:R-:W-:Y:S04]  /*ec690*/  STL.64 [R1+0x3d8], R26 ;  /* 0x0003d81a01007387 */ /* 0x000fe80000100a00 */
[----:B------:R-:W2:Y:S04]  /*ec6a0*/  LDS.128 R24, [R3+0x800] ;  /* 0x0008000003187984 */ /* 0x000ea80000000c00 */
[----:B-1----:R-:W-:Y:S04]  /*ec6b0*/  STL.64 [R1+0x830], R12 ;  /* 0x0008300c01007387 */ /* 0x002fe80000100a00 */
[----:B------:R-:W-:Y:S04]  /*ec6c0*/  STL.64 [R1+0x838], R14 ;  /* 0x0008380e01007387 */ /* 0x000fe80000100a00 */
[----:B------:R-:W1:Y:S04]  /*ec6d0*/  LDS.128 R12, [R252] ;  /* 0x00000000fc0c7984 */ /* 0x000e680000000c00 */
[----:B--2---:R-:W-:Y:S04]  /*ec6e0*/  STL.64 [R1+0x4d0], R8 ;  /* 0x0004d00801007387 */ /* 0x004fe80000100a00 */
[----:B------:R-:W-:Y:S04]  /*ec6f0*/  STL.64 [R1+0x4d8], R10 ;  /* 0x0004d80a01007387 */ /* 0x000fe80000100a00 */
[----:B------:R-:W2:Y:S04]  /*ec700*/  LDS.128 R8, [R252+0x800] ;  /* 0x00080000fc087984 */ /* 0x000ea80000000c00 */
[----:B------:R-:W-:Y:S06]  /*ec710*/  BAR.SYNC.DEFER_BLOCKING 0x0 ;  /* 0x0000000000007b1d */ /* 0x000fec0000010000 */
[----:B------:R-:W-:Y:S04]  /*ec720*/  STL.64 [R1+0x8c0], R24 ;  /* 0x0008c01801007387 */ /* 0x000fe80000100a00 */
[----:B------:R-:W-:Y:S04]  /*ec730*/  STL.64 [R1+0x8c8], R26 ;  /* 0x0008c81a01007387 */ /* 0x000fe80000100a00 */
[----:B-1----:R-:W-:Y:S04]  /*ec740*/  STL.64 [R1+0x560], R12 ;  /* 0x0005600c01007387 */ /* 0x002fe80000100a00 */
[----:B------:R-:W-:Y:S04]  /*ec750*/  STL.64 [R1+0x568], R14 ;  /* 0x0005680e01007387 */ /* 0x000fe80000100a00 */
[----:B--2---:R-:W-:Y:S04]  /*ec760*/  STL.64 [R1+0xf0], R8 ;  /* 0x0000f00801007387 */ /* 0x004fe80000100a00 */
[----:B------:R-:W-:Y:S04]  /*ec770*/  STL.64 [R1+0xf8], R10 ;  /* 0x0000f80a01007387 */ /* 0x000fe80000100a00 */
[----:B---3--:R1:W-:Y:S04]  /*ec780*/  STS.128 [R0+0x200], R4 ;  /* 0x0002000400007388 */ /* 0x0083e80000000c00 */
[----:B-1----:R-:W2:Y:S04]  /*ec790*/  LDL.LU R4, [R1+0x15c8] ;  /* 0x0015c80001047983 */ /* 0x002ea80000300800 */
        /* <DEDUP_REMOVED lines=10> */
[----:B----4-:R1:W-:Y:S04]  /*ec840*/  STS.128 [R0], R16 ;  /* 0x0000001000007388 */ /* 0x0103e80000000c00 */
[----:B------:R-:W4:Y:S04]  /*ec850*/  LDL.LU R15, [R1+0x14ec] ;  /* 0x0014ec00010f7983 */ /* 0x000f280000300800 */
[----:B-----5:R5:W-:Y:S04]  /*ec860*/  STS.128 [R0+0x80], R20 ;  /* 0x0000801400007388 */ /* 0x020be80000000c00 */
[----:B-1----:R-:W4:Y:S04]  /*ec870*/  LDL.LU R16, [R1+0x13f0] ;  /* 0x0013f00001107983 */ /* 0x002f280000300800 */
        /* <DEDUP_REMOVED lines=15> */
[----:B--2---:R1:W-:Y:S04]  /*ec970*/  STS.128 [R0+0x280], R4 ;  /* 0x0002800400007388 */ /* 0x0043e80000000c00 */
[----:B-1----:R-:W2:Y:S04]  /*ec980*/  LDL.LU R4, [R1+0x410] ;  /* 0x0004100001047983 */ /* 0x002ea80000300800 */
[----:B------:R-:W2:Y:S04]  /*ec990*/  LDL.LU R5, [R1+0x414] ;  /* 0x0004140001057983 */ /* 0x000ea80000300800 */
[----:B------:R-:W2:Y:S04]  /*ec9a0*/  LDL.LU R6, [R1+0x400] ;  /* 0x0004000001067983 */ /* 0x000ea80000300800 */
[----:B------:R-:W2:Y:S04]  /*ec9b0*/  LDL.LU R7, [R1+0x404] ;  /* 0x0004040001077983 */ /* 0x000ea80000300800 */
[----:B---3--:R-:W-:Y:S04]  /*ec9c0*/  STS.128 [R0+0x400], R8 ;  /* 0x0004000800007388 */ /* 0x008fe80000000c00 */
[----:B----4-:R-:W-:Y:S04]  /*ec9d0*/  STS.128 [R0+0x480], R12 ;  /* 0x0004800c00007388 */ /* 0x010fe80000000c00 */
[----:B------:R-:W-:Y:S04]  /*ec9e0*/  STS.128 [R0+0x600], R16 ;  /* 0x0006001000007388 */ /* 0x000fe80000000c00 */
[----:B-----5:R-:W-:Y:S04]  /*ec9f0*/  STS.128 [R0+0x680], R20 ;  /* 0x0006801400007388 */ /* 0x020fe80000000c00 */
[----:B------:R-:W-:Y:S06]  /*eca00*/  BAR.SYNC.DEFER_BLOCKING 0x0 ;  /* 0x0000000000007b1d */ /* 0x000fec0000010000 */
[----:B------:R-:W1:Y:S04]  /*eca10*/  LDS.128 R12, [R2] ;  /* 0x00000000020c7984 */ /* 0x000e680000000c00 */
[----:B------:R-:W3:Y:S04]  /*eca20*/  LDS.128 R8, [R2+0x800] ;  /* 0x0008000002087984 */ /* 0x000ee80000000c00 */
[----:B------:R-:W4:Y:S04]  /*eca30*/  LDS.128 R16, [R208] ;  /* 0x00000000d0107984 */ /* 0x000f280000000c00 */
[----:B-1----:R-:W-:Y:S04]  /*eca40*/  STL.64 [R1+0x9f0], R12 ;  /* 0x0009f00c01007387 */ /* 0x002fe80000100a00 */
[----:B------:R-:W-:Y:S04]  /*eca50*/  STL.64 [R1+0x9f8], R14 ;  /* 0x0009f80e01007387 */ /* 0x000fe80000100a00 */
[----:B------:R-:W1:Y:S04]  /*eca60*/  LDS.128 R12, [R208+0x800] ;  /* 0x00080000d00c7984 */ /* 0x000e680000000c00 */
[----:B---3--:R-:W-:Y:S04]  /*eca70*/  STL.64 [R1+0xb50], R8 ;  /* 0x000b500801007387 */ /* 0x008fe80000100a00 */
[----:B------:R-:W-:Y:S04]  /*eca80*/  STL.64 [R1+0xb58], R10 ;  /* 0x000b580a01007387 */ /* 0x000fe80000100a00 */
[----:B------:R-:W3:Y:S04]  /*eca90*/  LDS.128 R8, [R3] ;  /* 0x0000000003087984 */ /* 0x000ee80000000c00 */
[----:B----4-:R-:W-:Y:S04]  /*ecaa0*/  STL.64 [R1+0xa20], R16 ;  /* 0x000a201001007387 */ /* 0x010fe80000100a00 */
[----:B------:R-:W-:Y:S04]  /*ecab0*/  STL.64 [R1+0xa28], R18 ;  /* 0x000a281201007387 */ /* 0x000fe80000100a00 */
[----:B------:R-:W4:Y:S04]  /*ecac0*/  LDS.128 R16, [R3+0x800] ;  /* 0x0008000003107984 */ /* 0x000f280000000c00 */
[----:B-1----:R-:W-:Y:S04]  /*ecad0*/  STL.64 [R1+0xbe0], R12 ;  /* 0x000be00c01007387 */ /* 0x002fe80000100a00 */
[----:B------:R-:W-:Y:S04]  /*ecae0*/  STL.64 [R1+0xbe8], R14 ;  /* 0x000be80e01007387 */ /* 0x000fe80000100a00 */
[----:B------:R-:W1:Y:S04]  /*ecaf0*/  LDS.128 R12, [R252] ;  /* 0x00000000fc0c7984 */ /* 0x000e680000000c00 */
[----:B---3--:R-:W-:Y:S04]  /*ecb00*/  STL.64 [R1+0xb00], R8 ;  /* 0x000b000801007387 */ /* 0x008fe80000100a00 */
[----:B------:R-:W-:Y:S04]  /*ecb10*/  STL.64 [R1+0xb08], R10 ;  /* 0x000b080a01007387 */ /* 0x000fe80000100a00 */
[----:B------:R-:W3:Y:S04]  /*ecb20*/  LDS.128 R8, [R252+0x800] ;  /* 0x00080000fc087984 */ /* 0x000ee80000000c00 */
[----:B------:R-:W-:Y:S06]  /*ecb30*/  BAR.SYNC.DEFER_BLOCKING 0x0 ;  /* 0x0000000000007b1d */ /* 0x000fec0000010000 */
[----:B----4-:R-:W-:Y:S04]  /*ecb40*/  STL.64 [R1+0xc00], R16 ;  /* 0x000c001001007387 */ /* 0x010fe80000100a00 */
[----:B------:R-:W-:Y:S04]  /*ecb50*/  STL.64 [R1+0xc08], R18 ;  /* 0x000c081201007387 */ /* 0x000fe80000100a00 */
[----:B-1----:R-:W-:Y:S04]  /*ecb60*/  STL.64 [R1+0xb20], R12 ;  /* 0x000b200c01007387 */ /* 0x002fe80000100a00 */
[----:B------:R-:W-:Y:S04]  /*ecb70*/  STL.64 [R1+0xb28], R14 ;  /* 0x000b280e01007387 */ /* 0x000fe80000100a00 */
[----:B---3--:R-:W-:Y:S04]  /*ecb80*/  STL.64 [R1+0xc20], R8 ;  /* 0x000c200801007387 */ /* 0x008fe80000100a00 */
[----:B------:R-:W-:Y:S04]  /*ecb90*/  STL.64 [R1+0xc28], R10 ;  /* 0x000c280a01007387 */ /* 0x000fe80000100a00 */
[----:B--2---:R1:W-:Y:S04]  /*ecba0*/  STS.128 [R0+0x200], R4 ;  /* 0x0002000400007388 */ /* 0x0043e80000000c00 */
        /* <DEDUP_REMOVED lines=19> */
[----:B------:R-:W5:Y:S04]  /*ecce0*/  LDL.LU R23, [R1+0x119c] ;  /* 0x00119c0001177983 */ /* 0x000f680000300800 */
[----:B------:R-:W-:Y:S04]  /*eccf0*/  STS.128 [R0], R24 ;  /* 0x0000001800007388 */ /* 0x000fe80000000c00 */
[----:B------:R-:W-:Y:S04]  /*ecd00*/  STS.128 [R0+0x80], R28 ;  /* 0x0000801c00007388 */ /* 0x000fe80000000c00 */
        /* <DEDUP_REMOVED lines=11> */
[----:B-----5:R-:W-:Y:S04]  /*ecdc0*/  STS.128 [R0+0x600], R16 ;  /* 0x0006001000007388 */ /* 0x020fe80000000c00 */
[----:B------:R-:W-:Y:S04]  /*ecdd0*/  STS.128 [R0+0x680], R20 ;  /* 0x0006801400007388 */ /* 0x000fe80000000c00 */
[----:B------:R-:W-:Y:S06]  /*ecde0*/  BAR.SYNC.DEFER_BLOCKING 0x0 ;  /* 0x0000000000007b1d */ /* 0x000fec0000010000 */
[----:B-1----:R-:W4:Y:S04]  /*ecdf0*/  LDL.LU R12, [R1+0x1030] ;  /* 0x00103000010c7983 */ /* 0x002f280000300800 */
[----:B------:R-:W4:Y:S04]  /*ece00*/  LDL.LU R13, [R1+0x1034] ;  /* 0x00103400010d7983 */ /* 0x000f280000300800 */
[----:B------:R-:W4:Y:S04]  /*ece10*/  LDL.LU R14, [R1+0x1020] ;  /* 0x00102000010e7983 */ /* 0x000f280000300800 */
[----:B------:R-:W4:Y:S04]  /*ece20*/  LDL.LU R15, [R1+0x1024] ;  /* 0x00102400010f7983 */ /* 0x000f280000300800 */
[----:B------:R-:W1:Y:S04]  /*ece30*/  LDS.128 R20, [R2] ;  /* 0x0000000002147984 */ /* 0x000e680000000c00 */
[----:B------:R-:W5:Y:S04]  /*ece40*/  LDS.128 R16, [R2+0x800] ;  /* 0x0008000002107984 */ /* 0x000f680000000c00 */
[----:B------:R-:W5:Y:S04]  /*ece50*/  LDS.128 R24, [R208] ;  /* 0x00000000d0187984 */ /* 0x000f680000000c00 */
[----:B-1----:R-:W-:Y:S04]  /*ece60*/  STL.64 [R1+0x750], R20 ;  /* 0x0007501401007387 */ /* 0x002fe80000100a00 */
[----:B------:R-:W-:Y:S04]  /*ece70*/  STL.64 [R1+0x758], R22 ;  /* 0x0007581601007387 */ /* 0x000fe80000100a00 */
[----:B------:R-:W1:Y:S04]  /*ece80*/  LDS.128 R20, [R208+0x800] ;  /* 0x00080000d0147984 */ /* 0x000e680000000c00 */
[----:B-----5:R-:W-:Y:S04]  /*ece90*/  STL.64 [R1+0xb10], R16 ;  /* 0x000b101001007387 */ /* 0x020fe80000100a00 */
[----:B------:R-:W-:Y:S04]  /*ecea0*/  STL.64 [R1+0xb18], R18 ;  /* 0x000b181201007387 */ /* 0x000fe80000100a00 */
[----:B------:R-:W5:Y:S04]  /*eceb0*/  LDS.128 R16, [R3] ;  /* 0x0000000003107984 */ /* 0x000f680000000c00 */
[----:B------:R-:W-:Y:S04]  /*ecec0*/  STL.64 [R1+0x9d0], R24 ;  /* 0x0009d01801007387 */ /* 0x000fe80000100a00 */
[----:B------:R-:W-:Y:S04]  /*eced0*/  STL.64 [R1+0x9d8], R26 ;  /* 0x0009d81a01007387 */ /* 0x000fe80000100a00 */
[----:B------:R-:W5:Y:S04]  /*ecee0*/  LDS.128 R24, [R3+0x800] ;  /* 0x0008000003187984 */ /* 0x000f680000000c00 */
[----:B-1----:R-:W-:Y:S04]  /*ecef0*/  STL.64 [R1+0xb30], R20 ;  /* 0x000b301401007387 */ /* 0x002fe80000100a00 */
[----:B------:R-:W-:Y:S04]  /*ecf00*/  STL.64 [R1+0xb38], R22 ;  /* 0x000b381601007387 */ /* 0x000fe80000100a00 */
[----:B------:R-:W1:Y:S04]  /*ecf10*/  LDS.128 R20, [R252] ;  /* 0x00000000fc147984 */ /* 0x000e680000000c00 */
[----:B-----5:R-:W-:Y:S04]  /*ecf20*/  STL.64 [R1+0xa10], R16 ;  /* 0x000a101001007387 */ /* 0x020fe80000100a00 */
[----:B------:R-:W-:Y:S04]  /*ecf30*/  STL.64 [R1+0xa18], R18 ;  /* 0x000a181201007387 */ /* 0x000fe80000100a00 */
[----:B------:R-:W5:Y:S04]  /*ecf40*/  LDS.128 R16, [R252+0x800] ;  /* 0x00080000fc107984 */ /* 0x000f680000000c00 */
[----:B------:R-:W-:Y:S06]  /*ecf50*/  BAR.SYNC.DEFER_BLOCKING 0x0 ;  /* 0x0000000000007b1d */ /* 0x000fec0000010000 */
[----:B------:R-:W-:Y:S04]  /*ecf60*/  STL.64 [R1+0xb60], R24 ;  /* 0x000b601801007387 */ /* 0x000fe80000100a00 */
[----:B------:R-:W-:Y:S04]  /*ecf70*/  STL.64 [R1+0xb68], R26 ;  /* 0x000b681a01007387 */ /* 0x000fe80000100a00 */
[----:B-1----:R-:W-:Y:S04]  /*ecf80*/  STL.64 [R1+0xaf0], R20 ;  /* 0x000af01401007387 */ /* 0x002fe80000100a00 */
[----:B------:R-:W-:Y:S04]  /*ecf90*/  STL.64 [R1+0xaf8], R22 ;  /* 0x000af81601007387 */ /* 0x000fe80000100a00 */
[----:B-----5:R-:W-:Y:S04]  /*ecfa0*/  STL.64 [R1+0xbf0], R16 ;  /* 0x000bf01001007387 */ /* 0x020fe80000100a00 */
[----:B------:R-:W-:Y:S04]  /*ecfb0*/  STL.64 [R1+0xbf8], R18 ;  /* 0x000bf81201007387 */ /* 0x000fe80000100a00 */
[----:B--2---:R-:W-:Y:S04]  /*ecfc0*/  STS.128 [R0], R4 ;  /* 0x0000000400007388 */ /* 0x004fe80000000c00 */
        /* <DEDUP_REMOVED lines=22> */
[----:B--2---:R-:W-:Y:S04]  /*ed130*/  STS.128 [R0+0x280], R8 ;  /* 0x0002800800007388 */ /* 0x004fe80000000c00 */
        /* <DEDUP_REMOVED lines=10> */
[----:B-----5:R-:W-:Y:S04]  /*ed1e0*/  STS.128 [R0+0x600], R16 ;  /* 0x0006001000007388 */ /* 0x020fe80000000c00 */
[----:B-1----:R-:W4:Y:S04]  /*ed1f0*/  LDL.LU R12, [R1+0xc10] ;  /* 0x000c1000010c7983 */ /* 0x002f280000300800 */
[----:B------:R-:W4:Y:S04]  /*ed200*/  LDL.LU R13, [R1+0xc14] ;  /* 0x000c1400010d7983 */ /* 0x000f280000300800 */
[----:B------:R-:W4:Y:S04]  /*ed210*/  LDL.LU R14, [R1+0xc60] ;  /* 0x000c6000010e7983 */ /* 0x000f280000300800 */
[----:B------:R-:W-:Y:S04]  /*ed220*/  STS.128 [R0+0x680], R20 ;  /* 0x0006801400007388 */ /* 0x000fe80000000c00 */
[----:B------:R-:W4:Y:S04]  /*ed230*/  LDL.LU R15, [R1+0xc64] ;  /* 0x000c6400010f7983 */ /* 0x000f280000300800 */
[----:B------:R-:W-:Y:S06]  /*ed240*/  BAR.SYNC.DEFER_BLOCKING 0x0 ;  /* 0x0000000000007b1d */ /* 0x000fec0000010000 */
        /* <DEDUP_REMOVED lines=61> */
[----:B--2---:R-:W-:Y:S04]  /*ed620*/  STS.128 [R0+0x280], R8 ;  /* 0x0002800800007388 */ /* 0x004fe80000000c00 */
[----:B----4-:R-:W-:Y:S04]  /*ed630*/  STS.128 [R0+0x480], R12 ;  /* 0x0004800c00007388 */ /* 0x010fe80000000c00 */
[----:B-----5:R-:W-:Y:S04]  /*ed640*/  STS.128 [R0+0x600], R16 ;  /* 0x0006001000007388 */ /* 0x020fe80000000c00 */
[----:B------:R-:W-:Y:S04]  /*ed650*/  STS.128 [R0+0x680], R20 ;  /* 0x0006801400007388 */ /* 0x000fe80000000c00 */
[----:B------:R-:W-:Y:S06]  /*ed660*/  BAR.SYNC.DEFER_BLOCKING 0x0 ;  /* 0x0000000000007b1d */ /* 0x000fec0000010000 */
[----:B------:R-:W1:Y:S04]  /*ed670*/  LDS.128 R12, [R2] ;  /* 0x00000000020c7984 */ /* 0x000e680000000c00 */
[----:B------:R-:W2:Y:S04]  /*ed680*/  LDS.128 R8, [R2+0x800] ;  /* 0x0008000002087984 */ /* 0x000ea80000000c00 */
[----:B------:R-:W4:Y:S04]  /*ed690*/  LDS.128 R16, [R208] ;  /* 0x00000000d0107984 */ /* 0x000f280000000c00 */
[----:B-1----:R-:W-:Y:S04]  /*ed6a0*/  STL.64 [R1+0x90], R12 ;  /* 0x0000900c01007387 */ /* 0x002fe80000100a00 */
[----:B------:R-:W-:Y:S04]  /*ed6b0*/  STL.64 [R1+0x98], R14 ;  /* 0x0000980e01007387 */ /* 0x000fe80000100a00 */
[----:B------:R-:W1:Y:S04]  /*ed6c0*/  LDS.128 R12, [R208+0x800] ;  /* 0x00080000d00c7984 */ /* 0x000e680000000c00 */
[----:B--2---:R-:W-:Y:S04]  /*ed6d0*/  STL.64 [R1+0x9c0], R8 ;  /* 0x0009c00801007387 */ /* 0x004fe80000100a00 */
[----:B------:R-:W-:Y:S04]  /*ed6e0*/  STL.64 [R1+0x9c8], R10 ;  /* 0x0009c80a01007387 */ /* 0x000fe80000100a00 */
[----:B------:R-:W2:Y:S04]  /*ed6f0*/  LDS.128 R8, [R3] ;  /* 0x0000000003087984 */ /* 0x000ea80000000c00 */
[----:B----4-:R-:W-:Y:S04]  /*ed700*/  STL.64 [R1+0x400], R16 ;  /* 0x0004001001007387 */ /* 0x010fe80000100a00 */
[----:B------:R-:W-:Y:S04]  /*ed710*/  STL.64 [R1+0x408], R18 ;  /* 0x0004081201007387 */ /* 0x000fe80000100a00 */
[----:B------:R-:W4:Y:S04]  /*ed720*/  LDS.128 R16, [R3+0x800] ;  /* 0x0008000003107984 */ /* 0x000f280000000c00 */
[----:B-1----:R-:W-:Y:S04]  /*ed730*/  STL.64 [R1+0xa00], R12 ;  /* 0x000a000c01007387 */ /* 0x002fe80000100a00 */
[----:B------:R-:W-:Y:S04]  /*ed740*/  STL.64 [R1+0xa08], R14 ;  /* 0x000a080e01007387 */ /* 0x000fe80000100a00 */
[----:B------:R-:W1:Y:S04]  /*ed750*/  LDS.128 R12, [R252] ;  /* 0x00000000fc0c7984 */ /* 0x000e680000000c00 */
[----:B--2---:R-:W-:Y:S04]  /*ed760*/  STL.64 [R1+0x4f0], R8 ;  /* 0x0004f00801007387 */ /* 0x004fe80000100a00 */
[----:B------:R-:W-:Y:S04]  /*ed770*/  STL.64 [R1+0x4f8], R10 ;  /* 0x0004f80a01007387 */ /* 0x000fe80000100a00 */
[----:B------:R-:W2:Y:S04]  /*ed780*/  LDS.128 R8, [R252+0x800] ;  /* 0x00080000fc087984 */ /* 0x000ea80000000c00 */
[----:B------:R-:W-:Y:S06]  /*ed790*/  BAR.SYNC.DEFER_BLOCKING 0x0 ;  /* 0x0000000000007b1d */ /* 0x000fec0000010000 */
[----:B----4-:R-:W-:Y:S04]  /*ed7a0*/  STL.64 [R1+0xa40], R16 ;  /* 0x000a401001007387 */ /* 0x010fe80000100a00 */
        /* <DEDUP_REMOVED lines=44> */
[----:B------:R-:W-:Y:S04]  /*eda70*/  STS.128 [R0+0x680], R20 ;  /* 0x0006801400007388 */ /* 0x000fe80000000c00 */
        /* <DEDUP_REMOVED lines=167> */
[----:B----4-:R1:W-:Y:S04]  /*ee4f0*/  STS.128 [R0+0x200], R12 ;  /* 0x0002000c00007388 */ /* 0x0103e80000000c00 */
[----:B------:R-:W3:Y:S04]  /*ee500*/  LDL.LU R7, [R1+0x744] ;  /* 0x0007440001077983 */ /* 0x000ee80000300800 */
[----:B-1----:R-:W4:Y:S04]  /*ee510*/  LDL.LU R12, [R1+0x828] ;  /* 0x00082800010c7983 */ /* 0x002f280000300800 */
[----:B------:R-:W4:Y:S04]  /*ee520*/  LDL.LU R13, [R1+0x82c] ;  /* 0x00082c00010d7983 */ /* 0x000f280000300800 */
[----:B------:R-:W4:Y:S04]  /*ee530*/  LDL.LU R14, [R1+0x748] ;  /* 0x00074800010e7983 */ /* 0x000f280000300800 */
[----:B------:R-:W4:Y:S01]  /*ee540*/  LDL.LU R15, [R1+0x74c] ;  /* 0x00074c00010f7983 */ /* 0x000f220000300800 */
[----:B------:R-:W-:Y:S01]  /*ee550*/  IMAD.MOV.U32 R18, RZ, RZ, R40 ;  /* 0x000000ffff127224 */ /* 0x000fe200078e0028 */
[----:B------:R-:W-:-:S02]  /*ee560*/  MOV R19, R41 ;  /* 0x0000002900137202 */ /* 0x000fc40000000f00 */
        /* <DEDUP_REMOVED lines=10> */
[----:B----4-:R1:W-:Y:S04]  /*ee610*/  STS.128 [R0+0x480], R12 ;  /* 0x0004800c00007388 */ /* 0x0103e80000000c00 */
        /* <DEDUP_REMOVED lines=32> */
[----:B-1----:R1:W-:Y:S04]  /*ee820*/  STL.64 [R1+0x740], R20 ;  /* 0x0007401401007387 */ /* 0x0023e80000100a00 */
[----:B------:R1:W-:Y:S04]  /*ee830*/  STL.64 [R1+0x748], R22 ;  /* 0x0007481601007387 */ /* 0x0003e80000100a00 */
[----:B-----5:R5:W-:Y:S04]  /*ee840*/  STL.64 [R1+0x60], R16 ;  /* 0x0000601001007387 */ /* 0x020be80000100a00 */
[----:B------:R5:W-:Y:S04]  /*ee850*/  STL.64 [R1+0x68], R18 ;  /* 0x0000681201007387 */ /* 0x000be80000100a00 */
[----:B-1----:R-:W3:Y:S04]  /*ee860*/  LDL.LU R20, [R1+0x16f8] ;  /* 0x0016f80001147983 */ /* 0x002ee80000300800 */
[----:B------:R-:W3:Y:S04]  /*ee870*/  LDL.LU R21, [R1+0x16fc] ;  /* 0x0016fc0001157983 */ /* 0x000ee80000300800 */
[----:B------:R-:W3:Y:S04]  /*ee880*/  LDL.LU R22, [R1+0x16e8] ;  /* 0x0016e80001167983 */ /* 0x000ee80000300800 */
[----:B------:R-:W3:Y:S04]  /*ee890*/  LDL.LU R23, [R1+0x16ec] ;  /* 0x0016ec0001177983 */ /* 0x000ee80000300800 */
[----:B-----5:R-:W5:Y:S04]  /*ee8a0*/  LDL.LU R16, [R1+0x15f0] ;  /* 0x0015f00001107983 */ /* 0x020f680000300800 */
[----:B------:R-:W5:Y:S04]  /*ee8b0*/  LDL.LU R17, [R1+0x15f4] ;  /* 0x0015f40001117983 */ /* 0x000f680000300800 */
[----:B------:R-:W5:Y:S04]  /*ee8c0*/  LDL.LU R18, [R1+0x15e0] ;  /* 0x0015e00001127983 */ /* 0x000f680000300800 */
[----:B------:R-:W5:Y:S04]  /*ee8d0*/  LDL.LU R19, [R1+0x15e4] ;  /* 0x0015e40001137983 */ /* 0x000f680000300800 */
[----:B--2---:R-:W-:Y:S04]  /*ee8e0*/  STS.128 [R0], R8 ;  /* 0x0000000800007388 */ /* 0x004fe80000000c00 */
[----:B----4-:R1:W-:Y:S04]  /*ee8f0*/  STS.128 [R0+0x200], R4 ;  /* 0x0002000400007388 */ /* 0x0103e80000000c00 */
[----:B-1----:R-:W2:Y:S04]  /*ee900*/  LDL.LU R4, [R1+0x15f8] ;  /* 0x0015f80001047983 */ /* 0x002ea80000300800 */
[----:B------:R-:W2:Y:S04]  /*ee910*/  LDL.LU R5, [R1+0x15fc] ;  /* 0x0015fc0001057983 */ /* 0x000ea80000300800 */
[----:B------:R-:W2:Y:S04]  /*ee920*/  LDL.LU R6, [R1+0x15e8] ;  /* 0x0015e80001067983 */ /* 0x000ea80000300800 */
[----:B------:R-:W2:Y:S04]  /*ee930*/  LDL.LU R7, [R1+0x15ec] ;  /* 0x0015ec0001077983 */ /* 0x000ea80000300800 */
[----:B------:R-:W4:Y:S04]  /*ee940*/  LDL.LU R8, [R1+0x14d0] ;  /* 0x0014d00001087983 */ /* 0x000f280000300800 */
[----:B------:R-:W4:Y:S04]  /*ee950*/  LDL.LU R9, [R1+0x14d4] ;  /* 0x0014d40001097983 */ /* 0x000f280000300800 */
[----:B------:R-:W4:Y:S04]  /*ee960*/  LDL.LU R10, [R1+0x14c0] ;  /* 0x0014c000010a7983 */ /* 0x000f280000300800 */
[----:B------:R-:W4:Y:S04]  /*ee970*/  LDL.LU R11, [R1+0x14c4] ;  /* 0x0014c400010b7983 */ /* 0x000f280000300800 */
[----:B------:R1:W-:Y:S04]  /*ee980*/  STS.128 [R0+0x80], R12 ;  /* 0x0000800c00007388 */ /* 0x0003e80000000c00 */
[----:B-1----:R-:W3:Y:S04]  /*ee990*/  LDL.LU R12, [R1+0x14d8] ;  /* 0x0014d800010c7983 */ /* 0x002ee80000300800 */
[----:B------:R-:W3:Y:S04]  /*ee9a0*/  LDL.LU R13, [R1+0x14dc] ;  /* 0x0014dc00010d7983 */ /* 0x000ee80000300800 */
[----:B------:R-:W3:Y:S04]  /*ee9b0*/  LDL.LU R14, [R1+0x14c8] ;  /* 0x0014c800010e7983 */ /* 0x000ee80000300800 */
[----:B------:R-:W3:Y:S04]  /*ee9c0*/  LDL.LU R15, [R1+0x14cc] ;  /* 0x0014cc00010f7983 */ /* 0x000ee80000300800 */
[----:B-----5:R-:W-:Y:S04]  /*ee9d0*/  STS.128 [R0+0x400], R16 ;  /* 0x0004001000007388 */ /* 0x020fe80000000c00 */
[----:B--2---:R1:W-:Y:S04]  /*ee9e0*/  STS.128 [R0+0x480], R4 ;  /* 0x0004800400007388 */ /* 0x0043e80000000c00 */
[----:B-1----:R-:W2:Y:S04]  /*ee9f0*/  LDL.LU R4, [R1+0x13d0] ;  /* 0x0013d00001047983 */ /* 0x002ea80000300800 */
[----:B------:R-:W2:Y:S04]  /*eea00*/  LDL.LU R5, [R1+0x13d4] ;  /* 0x0013d40001057983 */ /* 0x000ea80000300800 */
[----:B------:R-:W2:Y:S04]  /*eea10*/  LDL.LU R6, [R1+0x13c0] ;  /* 0x0013c00001067983 */ /* 0x000ea80000300800 */
[----:B----4-:R1:W-:Y:S04]  /*eea20*/  STS.128 [R0+0x600], R8 ;  /* 0x0006000800007388 */ /* 0x0103e80000000c00 */
[----:B------:R-:W2:Y:S04]  /*eea30*/  LDL.LU R7, [R1+0x13c4] ;  /* 0x0013c40001077983 */ /* 0x000ea80000300800 */
        /* <DEDUP_REMOVED lines=8> */
[----:B---3--:R-:W-:Y:S04]  /*eeac0*/  STS.128 [R0+0x280], R20 ;  /* 0x0002801400007388 */ /* 0x008fe80000000c00 */
[----:B------:R-:W-:Y:S04]  /*eead0*/  STS.128 [R0+0x680], R12 ;  /* 0x0006800c00007388 */ /* 0x000fe80000000c00 */
[----:B------:R-:W-:Y:S06]  /*eeae0*/  BAR.SYNC.DEFER_BLOCKING 0x0 ;  /* 0x0000000000007b1d */ /* 0x000fec0000010000 */
[----:B------:R-:W1:Y:S04]  /*eeaf0*/  LDS.128 R12, [R2] ;  /* 0x00000000020c7984 */ /* 0x000e680000000c00 */
[----:B------:R-:W-:Y:S04]  /*eeb00*/  LDS.128 R248, [R2+0x800] ;  /* 0x0008000002f87984 */ /* 0x000fe80000000c00 */
[----:B------:R-:W-:Y:S04]  /*eeb10*/  LDS.128 R244, [R208] ;  /* 0x00000000d0f47984 */ /* 0x000fe80000000c00 */
[----:B------:R-:W-:Y:S04]  /*eeb20*/  LDS.128 R228, [R208+0x800] ;  /* 0x00080000d0e47984 */ /* 0x000fe80000000c00 */
[----:B------:R-:W-:Y:S04]  /*eeb30*/  LDS.128 R64, [R3] ;  /* 0x0000000003407984 */ /* 0x000fe80000000c00 */
[----:B------:R-:W-:Y:S04]  /*eeb40*/  LDS.128 R24, [R3+0x800] ;  /* 0x0008000003187984 */ /* 0x000fe80000000c00 */
[----:B------:R-:W-:Y:S04]  /*eeb50*/  LDS.128 R52, [R252] ;  /* 0x00000000fc347984 */ /* 0x000fe80000000c00 */
[----:B-1----:R-:W-:Y:S04]  /*eeb60*/  STL.64 [R1], R12 ;  /* 0x0000000c01007387 */ /* 0x002fe80000100a00 */
[----:B------:R-:W-:Y:S04]  /*eeb70*/  STL.64 [R1+0x8], R14 ;  /* 0x0000080e01007387 */ /* 0x000fe80000100a00 */
[----:B------:R-:W-:Y:S04]  /*eeb80*/  LDS.128 R12, [R252+0x800] ;  /* 0x00080000fc0c7984 */ /* 0x000fe80000000c00 */
[----:B------:R-:W-:Y:S06]  /*eeb90*/  BAR.SYNC.DEFER_BLOCKING 0x0 ;  /* 0x0000000000007b1d */ /* 0x000fec0000010000 */
        /* <DEDUP_REMOVED lines=8> */
[----:B--2---:R1:W-:Y:S04]  /*eec20*/  STS.128 [R0], R4 ;  /* 0x0000000400007388 */ /* 0x0043e80000000c00 */
[----:B-1----:R-:W2:Y:S04]  /*eec30*/  LDL.LU R4, [R1+0x548] ;  /* 0x0005480001047983 */ /* 0x002ea80000300800 */
[----:B------:R-:W2:Y:S04]  /*eec40*/  LDL.LU R5, [R1+0x54c] ;  /* 0x00054c0001057983 */ /* 0x000ea80000300800 */
[----:B------:R-:W2:Y:S04]  /*eec50*/  LDL.LU R6, [R1+0x608] ;  /* 0x0006080001067983 */ /* 0x000ea80000300800 */
[----:B----4-:R1:W-:Y:S04]  /*eec60*/  STS.128 [R0+0x80], R8 ;  /* 0x0000800800007388 */ /* 0x0103e80000000c00 */
[----:B------:R-:W2:Y:S04]  /*eec70*/  LDL.LU R7, [R1+0x60c] ;  /* 0x00060c0001077983 */ /* 0x000ea80000300800 */
[----:B-----5:R4:W-:Y:S04]  /*eec80*/  STS.128 [R0+0x200], R16 ;  /* 0x0002001000007388 */ /* 0x0209e80000000c00 */
        /* <DEDUP_REMOVED lines=8> */
[----:B---3--:R-:W-:Y:S04]  /*eed10*/  STS.128 [R0+0x280], R28 ;  /* 0x0002801c00007388 */ /* 0x008fe80000000c00 */
[----:B--2---:R1:W-:Y:S04]  /*eed20*/  STS.128 [R0+0x480], R4 ;  /* 0x0004800400007388 */ /* 0x0043e80000000c00 */
[----:B-1----:R-:W2:Y:S04]  /*eed30*/  LDL.LU R4, [R1+0x1110] ;  /* 0x0011100001047983 */ /* 0x002ea80000300800 */
[----:B------:R-:W2:Y:S04]  /*eed40*/  LDL.LU R5, [R1+0x1114] ;  /* 0x0011140001057983 */ /* 0x000ea80000300800 */
[----:B------:R-:W2:Y:S04]  /*eed50*/  LDL.LU R6, [R1+0x1100] ;  /* 0x0011000001067983 */ /* 0x000ea80000300800 */
[----:B------:R-:W2:Y:S04]  /*eed60*/  LDL.LU R7, [R1+0x1104] ;  /* 0x0011040001077983 */ /* 0x000ea80000300800 */
[----:B----4-:R1:W-:Y:S04]  /*eed70*/  STS.128 [R0+0x680], R16 ;  /* 0x0006801000007388 */ /* 0x0103e80000000c00 */
        /* <DEDUP_REMOVED lines=8> */
[----:B------:R-:W-:Y:S04]  /*eee00*/  STS.128 [R0+0x400], R20 ;  /* 0x0004001400007388 */ /* 0x000fe80000000c00 */
[----:B-----5:R-:W-:Y:S04]  /*eee10*/  STS.128 [R0+0x600], R8 ;  /* 0x0006000800007388 */ /* 0x020fe80000000c00 */
        /* <DEDUP_REMOVED lines=8> */
[----:B------:R-:W-:Y:S04]  /*eeea0*/  LDS.128 R8, [R252+0x800] ;  /* 0x00080000fc087984 */ /* 0x000fe80000000c00 */
[----:B------:R-:W-:Y:S06]  /*eeeb0*/  BAR.SYNC.DEFER_BLOCKING 0x0 ;  /* 0x0000000000007b1d */ /* 0x000fec0000010000 */
[----:B--2---:R-:W-:Y:S04]  /*eeec0*/  STS.128 [R0], R4 ;  /* 0x0000000400007388 */ /* 0x004fe80000000c00 */
[----:B---3--:R2:W-:Y:S04]  /*eeed0*/  STS.128 [R0+0x80], R16 ;  /* 0x0000801000007388 */ /* 0x0085e80000000c00 */
[----:B--2---:R-:W2:Y:S04]  /*eeee0*/  LDL.LU R16, [R1+0x10c8] ;  /* 0x0010c80001107983 */ /* 0x004ea80000300800 */
        /* <DEDUP_REMOVED lines=8> */
[----:B----4-:R-:W4:Y:S04]  /*eef70*/  LDL.LU R28, [R1+0xfb8] ;  /* 0x000fb800011c7983 */ /* 0x010f280000300800 */
        /* <DEDUP_REMOVED lines=24> */
[----:B---3--:R-:W-:Y:S04]  /*ef100*/  STS.128 [R0+0x400], R4 ;  /* 0x0004000400007388 */ /* 0x008fe80000000c00 */
[----:B----4-:R-:W-:Y:S04]  /*ef110*/  STS.128 [R0+0x480], R28 ;  /* 0x0004801c00007388 */ /* 0x010fe80000000c00 */
[----:B-----5:R-:W-:Y:S04]  /*ef120*/  STS.128 [R0+0x600], R36 ;  /* 0x0006002400007388 */ /* 0x020fe80000000c00 */
[----:B------:R-:W-:Y:S04]  /*ef130*/  STS.128 [R0+0x680], R44 ;  /* 0x0006802c00007388 */ /* 0x000fe80000000c00 */
[----:B------:R-:W-:Y:S06]  /*ef140*/  BAR.SYNC.DEFER_BLOCKING 0x0 ;  /* 0x0000000000007b1d */ /* 0x000fec0000010000 */
[----:B------:R-:W2:Y:S04]  /*ef150*/  LDS.128 R92, [R2] ;  /* 0x00000000025c7984 */ /* 0x000ea80000000c00 */
        /* <DEDUP_REMOVED lines=8> */
[----:B------:R3:W-:Y:S04]  /*ef1e0*/  STS.128 [R0+0x80], R104 ;  /* 0x0000806800007388 */ /* 0x0007e80000000c00 */
[----:B------:R4:W-:Y:S04]  /*ef1f0*/  STS.128 [R0], R100 ;  /* 0x0000006400007388 */ /* 0x0009e80000000c00 */
[----:B------:R5:W-:Y:S04]  /*ef200*/  STS.128 [R0+0x200], R108 ;  /* 0x0002006c00007388 */ /* 0x000be80000000c00 */
[----:B---3--:R-:W3:Y:S04]  /*ef210*/  LDL.LU R104, [R1+0xc38] ;  /* 0x000c380001687983 */ /* 0x008ee80000300800 */
[----:B------:R-:W3:Y:S04]  /*ef220*/  LDL.LU R105, [R1+0xc3c] ;  /* 0x000c3c0001697983 */ /* 0x000ee80000300800 */
[----:B------:R-:W3:Y:S04]  /*ef230*/  LDL.LU R106, [R1+0xd88] ;  /* 0x000d8800016a7983 */ /* 0x000ee80000300800 */
[----:B------:R-:W3:Y:S04]  /*ef240*/  LDL.LU R107, [R1+0xd8c] ;  /* 0x000d8c00016b7983 */ /* 0x000ee80000300800 */
[----:B----4-:R-:W4:Y:S04]  /*ef250*/  LDL.LU R100, [R1+0x730] ;  /* 0x0007300001647983 */ /* 0x010f280000300800 */
[----:B------:R-:W4:Y:S04]  /*ef260*/  LDL.LU R101, [R1+0x734] ;  /* 0x0007340001657983 */ /* 0x000f280000300800 */
[----:B------:R-:W4:Y:S04]  /*ef270*/  LDL.LU R102, [R1+0x700] ;  /* 0x0007000001667983 */ /* 0x000f280000300800 */
[----:B------:R-:W4:Y:S04]  /*ef280*/  LDL.LU R103, [R1+0x704] ;  /* 0x0007040001677983 */ /* 0x000f280000300800 */
[----:B-----5:R-:W5:Y:S04]  /*ef290*/  LDL.LU R108, [R1+0x738] ;  /* 0x00073800016c7983 */ /* 0x020f680000300800 */
        /* <DEDUP_REMOVED lines=15> */
[----:B------:R-:W-:Y:S01]  /*ef390*/  IMAD.MOV.U32 R114, RZ, RZ, R72 ;  /* 0x000000ffff727224 */ /* 0x000fe200078e0048 */
[----:B------:R-:W-:Y:S01]  /*ef3a0*/  MOV R115, R73 ;  /* 0x0000004900737202 */ /* 0x000fe20000000f00 */
[----:B------:R-:W-:Y:S01]  /*ef3b0*/  IMAD.MOV.U32 R112, RZ, RZ, R68 ;  /* 0x000000ffff707224 */ /* 0x000fe200078e0044 */
[----:B------:R-:W-:Y:S01]  /*ef3c0*/  MOV R113, R69 ;  /* 0x0000004500717202 */ /* 0x000fe20000000f00 */
[----:B------:R-:W-:Y:S01]  /*ef3d0*/  IMAD.MOV.U32 R72, RZ, RZ, R70 ;  /* 0x000000ffff487224 */ /* 0x000fe200078e0046 */
[----:B------:R-:W-:-:S03]  /*ef3e0*/  MOV R73, R71 ;  /* 0x0000004700497202 */ /* 0x000fc60000000f00 */
[----:B------:R-:W-:Y:S04]  /*ef3f0*/  STS.128 [R0+0x600], R112 ;  /* 0x0006007000007388 */ /* 0x000fe80000000c00 */
[----:B------:R-:W-:Y:S04]  /*ef400*/  STS.128 [R0+0x680], R72 ;  /* 0x0006804800007388 */ /* 0x000fe80000000c00 */
[----:B---3--:R-:W-:Y:S04]  /*ef410*/  STS.128 [R0+0x280], R104 ;  /* 0x0002806800007388 */ /* 0x008fe80000000c00 */
[----:B----4-:R-:W-:Y:S04]  /*ef420*/  STS.128 [R0+0x400], R100 ;  /* 0x0004006400007388 */ /* 0x010fe80000000c00 */
[----:B-----5:R-:W-:Y:S04]  /*ef430*/  STS.128 [R0+0x480], R108 ;  /* 0x0004806c00007388 */ /* 0x020fe80000000c00 */
[----:B------:R-:W-:Y:S06]  /*ef440*/  BAR.SYNC.DEFER_BLOCKING 0x0 ;  /* 0x0000000000007b1d */ /* 0x000fec0000010000 */
[----:B------:R-:W3:Y:S04]  /*ef450*/  LDS.128 R68, [R2] ;  /* 0x0000000002447984 */ /* 0x000ee80000000c00 */
[----:B------:R-:W-:Y:S04]  /*ef460*/  LDS.128 R72, [R2+0x800] ;  /* 0x0008000002487984 */ /* 0x000fe80000000c00 */
[----:B------:R-:W4:Y:S04]  /*ef470*/  LDS.128 R100, [R208] ;  /* 0x00000000d0647984 */ /* 0x000f280000000c00 */
[----:B------:R-:W-:Y:S04]  /*ef480*/  LDS.128 R104, [R208+0x800] ;  /* 0x00080000d0687984 */ /* 0x000fe80000000c00 */
[----:B------:R-:W5:Y:S04]  /*ef490*/  LDS.128 R108, [R3] ;  /* 0x00000000036c7984 */ /* 0x000f680000000c00 */
[----:B------:R-:W-:Y:S04]  /*ef4a0*/  LDS.128 R112, [R3+0x800] ;  /* 0x0008000003707984 */ /* 0x000fe80000000c00 */
[----:B------:R-:W1:Y:S04]  /*ef4b0*/  LDS.128 R116, [R252] ;  /* 0x00000000fc747984 */ /* 0x000e680000000c00 */
[----:B------:R-:W1:Y:S04]  /*ef4c0*/  LDS.128 R120, [R252+0x800] ;  /* 0x00080000fc787984 */ /* 0x000e680000000c00 */
[----:B------:R-:W-:Y:S06]  /*ef4d0*/  BAR.SYNC.DEFER_BLOCKING 0x0 ;  /* 0x0000000000007b1d */ /* 0x000fec0000010000 */
[----:B--2---:R2:W-:Y:S04]  /*ef4e0*/  STS.128 [R0+0x80], R128 ;  /* 0x0000808000007388 */ /* 0x0045e80000000c00 */
[----:B------:R1:W-:Y:S04]  /*ef4f0*/  STS.128 [R0], R124 ;  /* 0x0000007c00007388 */ /* 0x0003e80000000c00 */
[----:B------:R1:W-:Y:S04]  /*ef500*/  STS.128 [R0+0x200], R132 ;  /* 0x0002008400007388 */ /* 0x0003e80000000c00 */
[----:B--2---:R-:W2:Y:S04]  /*ef510*/  LDL.LU R128, [R1+0x1738] ;  /* 0x0017380001807983 */ /* 0x004ea80000300800 */
[----:B------:R-:W2:Y:S04]  /*ef520*/  LDL.LU R129, [R1+0x173c] ;  /* 0x00173c0001817983 */ /* 0x000ea80000300800 */
[----:B------:R-:W2:Y:S04]  /*ef530*/  LDL.LU R130, [R1+0x1728] ;  /* 0x0017280001827983 */ /* 0x000ea80000300800 */
[----:B------:R-:W2:Y:S04]  /*ef540*/  LDL.LU R131, [R1+0x172c] ;  /* 0x00172c0001837983 */ /* 0x000ea80000300800 */
        /* <DEDUP_REMOVED lines=46> */
[----:B--2---:R-:W2:Y:S04]  /*ef830*/  LDL.LU R160, [R1+0x1318] ;  /* 0x0013180001a07983 */ /* 0x004ea80000300800 */
[----:B------:R-:W2:Y:S04]  /*ef840*/  LDL.LU R161, [R1+0x131c] ;  /* 0x00131c0001a17983 */ /* 0x000ea80000300800 */
[----:B------:R-:W2:Y:S04]  /*ef850*/  LDL.LU R162, [R1+0x1308] ;  /* 0x0013080001a27983 */ /* 0x000ea80000300800 */
[----:B------:R-:W2:Y:S04]  /*ef860*/  LDL.LU R163, [R1+0x130c] ;  /* 0x00130c0001a37983 */ /* 0x000ea80000300800 */
        /* <DEDUP_REMOVED lines=51> */
[----:B------:R3:W-:Y:S04]  /*efba0*/  STS.128 [R0], R188 ;  /* 0x000000bc00007388 */ /* 0x0007e80000000c00 */
[----:B---3--:R-:W3:Y:S04]  /*efbb0*/  LDL.LU R188, [R1+0x1008] ;  /* 0x0010080001bc7983 */ /* 0x008ee80000300800 */
[----:B------:R-:W3:Y:S04]  /*efbc0*/  LDL.LU R189, [R1+0x100c] ;  /* 0x00100c0001bd7983 */ /* 0x000ee80000300800 */
[----:B------:R-:W3:Y:S04]  /*efbd0*/  LDL.LU R190, [R1+0xff8] ;  /* 0x000ff80001be7983 */ /* 0x000ee80000300800 */
[----:B------:R-:W3:Y:S04]  /*efbe0*/  LDL.LU R191, [R1+0xffc] ;  /* 0x000ffc0001bf7983 */ /* 0x000ee80000300800 */
[----:B------:R4:W-:Y:S04]  /*efbf0*/  STS.128 [R0+0x80], R192 ;  /* 0x000080c000007388 */ /* 0x0009e80000000c00 */
[----:B----4-:R-:W4:Y:S04]  /*efc00*/  LDL.LU R192, [R1+0xae0] ;  /* 0x000ae00001c07983 */ /* 0x010f280000300800 */
[----:B------:R-:W4:Y:S04]  /*efc10*/  LDL.LU R193, [R1+0xae4] ;  /* 0x000ae40001c17983 */ /* 0x000f280000300800 */
[----:B------:R-:W4:Y:S04]  /*efc20*/  LDL.LU R194, [R1+0xad0] ;  /* 0x000ad00001c27983 */ /* 0x000f280000300800 */
[----:B------:R-:W4:Y:S04]  /*efc30*/  LDL.LU R195, [R1+0xad4] ;  /* 0x000ad40001c37983 */ /* 0x000f280000300800 */
[----:B------:R5:W-:Y:S04]  /*efc40*/  STS.128 [R0+0x200], R196 ;  /* 0x000200c400007388 */ /* 0x000be80000000c00 */
[----:B-----5:R-:W5:Y:S04]  /*efc50*/  LDL.LU R196, [R1+0xae8] ;  /* 0x000ae80001c47983 */ /* 0x020f680000300800 */
[----:B------:R-:W5:Y:S04]  /*efc60*/  LDL.LU R197, [R1+0xaec] ;  /* 0x000aec0001c57983 */ /* 0x000f680000300800 */
[----:B------:R-:W5:Y:S04]  /*efc70*/  LDL.LU R198, [R1+0xad8] ;  /* 0x000ad80001c67983 */ /* 0x000f680000300800 */
[----:B------:R-:W5:Y:S04]  /*efc80*/  LDL.LU R199, [R1+0xadc] ;  /* 0x000adc0001c77983 */ /* 0x000f680000300800 */
[----:B---3--:R3:W-:Y:S04]  /*efc90*/  STS.128 [R0+0x480], R188 ;  /* 0x000480bc00007388 */ /* 0x0087e80000000c00 */
[----:B---3--:R-:W3:Y:S04]  /*efca0*/  LDL.LU R188, [R1+0xe60] ;  /* 0x000e600001bc7983 */ /* 0x008ee80000300800 */
[----:B------:R-:W3:Y:S04]  /*efcb0*/  LDL.LU R189, [R1+0xe64] ;  /* 0x000e640001bd7983 */ /* 0x000ee80000300800 */
[----:B------:R-:W3:Y:S04]  /*efcc0*/  LDL.LU R190, [R1+0xd00] ;  /* 0x000d000001be7983 */ /* 0x000ee80000300800 */
[----:B------:R-:W3:Y:S04]  /*efcd0*/  LDL.LU R191, [R1+0xd04] ;  /* 0x000d040001bf7983 */ /* 0x000ee80000300800 */
[----:B----4-:R4:W-:Y:S04]  /*efce0*/  STS.128 [R0+0x600], R192 ;  /* 0x000600c000007388 */ /* 0x0109e80000000c00 */
[----:B----4-:R-:W4:Y:S04]  /*efcf0*/  LDL.LU R192, [R1+0xe68] ;  /* 0x000e680001c07983 */ /* 0x010f280000300800 */
[----:B------:R-:W4:Y:S04]  /*efd00*/  LDL.LU R193, [R1+0xe6c] ;  /* 0x000e6c0001c17983 */ /* 0x000f280000300800 */
[----:B------:R-:W4:Y:S04]  /*efd10*/  LDL.LU R194, [R1+0xd08] ;  /* 0x000d080001c27983 */ /* 0x000f280000300800 */
[----:B------:R-:W4:Y:S04]  /*efd20*/  LDL.LU R195, [R1+0xd0c] ;  /* 0x000d0c0001c37983 */ /* 0x000f280000300800 */
[----:B------:R-:W-:Y:S04]  /*efd30*/  STS.128 [R0+0x280], R204 ;  /* 0x000280cc00007388 */ /* 0x000fe80000000c00 */
[----:B------:R-:W-:Y:S04]  /*efd40*/  STS.128 [R0+0x400], R200 ;  /* 0x000400c800007388 */ /* 0x000fe80000000c00 */
[----:B-----5:R-:W-:Y:S04]  /*efd50*/  STS.128 [R0+0x680], R196 ;  /* 0x000680c400007388 */ /* 0x020fe80000000c00 */
[----:B------:R-:W-:Y:S06]  /*efd60*/  BAR.SYNC.DEFER_BLOCKING 0x0 ;  /* 0x0000000000007b1d */ /* 0x000fec0000010000 */
[----:B------:R-:W-:Y:S04]  /*efd70*/  LDS.128 R204, [R208] ;  /* 0x00000000d0cc7984 */ /* 0x000fe80000000c00 */
[----:B------:R-:W5:Y:S04]  /*efd80*/  LDS.128 R196, [R2] ;  /* 0x0000000002c47984 */ /* 0x000f680000000c00 */
[----:B------:R-:W-:Y:S04]  /*efd90*/  LDS.128 R200, [R2+0x800] ;  /* 0x0008000002c87984 */ /* 0x000fe80000000c00 */
[----:B------:R-:W-:Y:S04]  /*efda0*/  LDS.128 R208, [R208+0x800] ;  /* 0x00080000d0d07984 */ /* 0x000fe80000000c00 */
[----:B------:R-:W-:Y:S04]  /*efdb0*/  LDS.128 R212, [R3] ;  /* 0x0000000003d47984 */ /* 0x000fe80000000c00 */
[----:B------:R-:W-:Y:S04]  /*efdc0*/  LDS.128 R216, [R3+0x800] ;  /* 0x0008000003d87984 */ /* 0x000fe80000000c00 */
[----:B------:R-:W-:Y:S04]  /*efdd0*/  LDS.128 R220, [R252] ;  /* 0x00000000fcdc7984 */ /* 0x000fe80000000c00 */
[----:B------:R-:W-:Y:S04]  /*efde0*/  LDS.128 R224, [R252+0x800] ;  /* 0x00080000fce07984 */ /* 0x000fe80000000c00 */
[----:B------:R-:W-:Y:S06]  /*efdf0*/  BAR.SYNC.DEFER_BLOCKING 0x0 ;  /* 0x0000000000007b1d */ /* 0x000fec0000010000 */
[----:B---3--:R3:W-:Y:S04]  /*efe00*/  STS.128 [R0], R188 ;  /* 0x000000bc00007388 */ /* 0x0087e80000000c00 */
[----:B---3--:R-:W3:Y:S04]  /*efe10*/  LDL.LU R188, [R1+0xd70] ;  /* 0x000d700001bc7983 */ /* 0x008ee80000300800 */
[----:B------:R-:W3:Y:S04]  /*efe20*/  LDL.LU R189, [R1+0xd74] ;  /* 0x000d740001bd7983 */ /* 0x000ee80000300800 */
[----:B------:R-:W3:Y:S04]  /*efe30*/  LDL.LU R190, [R1+0xb90] ;  /* 0x000b900001be7983 */ /* 0x000ee80000300800 */
[----:B------:R-:W3:Y:S04]  /*efe40*/  LDL.LU R191, [R1+0xb94] ;  /* 0x000b940001bf7983 */ /* 0x000ee80000300800 */
[----:B------:R-:W2:Y:S04]  /*efe50*/  LDL.LU R232, [R1+0xd78] ;  /* 0x000d780001e87983 */ /* 0x000ea80000300800 */
[----:B------:R-:W2:Y:S04]  /*efe60*/  LDL.LU R233, [R1+0xd7c] ;  /* 0x000d7c0001e97983 */ /* 0x000ea80000300800 */
[----:B------:R-:W2:Y:S04]  /*efe70*/  LDL.LU R234, [R1+0xb98] ;  /* 0x000b980001ea7983 */ /* 0x000ea80000300800 */
[----:B------:R-:W2:Y:S04]  /*efe80*/  LDL.LU R235, [R1+0xb9c] ;  /* 0x000b9c0001eb7983 */ /* 0x000ea80000300800 */
[----:B----4-:R4:W-:Y:S04]  /*efe90*/  STS.128 [R0+0x80], R192 ;  /* 0x000080c000007388 */ /* 0x0109e80000000c00 */
[----:B----4-:R-:W4:Y:S04]  /*efea0*/  LDL.LU R192, [R1+0x6f0] ;  /* 0x0006f00001c07983 */ /* 0x010f280000300800 */
[----:B------:R-:W4:Y:S04]  /*efeb0*/  LDL.LU R193, [R1+0x6f4] ;  /* 0x0006f40001c17983 */ /* 0x000f280000300800 */
[----:B------:R-:W4:Y:S04]  /*efec0*/  LDL.LU R194, [R1+0x6b0] ;  /* 0x0006b00001c27983 */ /* 0x000f280000300800 */
[----:B------:R-:W4:Y:S04]  /*efed0*/  LDL.LU R195, [R1+0x6b4] ;  /* 0x0006b40001c37983 */ /* 0x000f280000300800 */
[----:B------:R-:W4:Y:S04]  /*efee0*/  LDL.LU R236, [R1+0x6f8] ;  /* 0x0006f80001ec7983 */ /* 0x000f280000300800 */
[----:B------:R-:W4:Y:S04]  /*efef0*/  LDL.LU R237, [R1+0x6fc] ;  /* 0x0006fc0001ed7983 */ /* 0x000f280000300800 */
[----:B------:R-:W4:Y:S04]  /*eff00*/  LDL.LU R238, [R1+0x6b8] ;  /* 0x0006b80001ee7983 */ /* 0x000f280000300800 */
[----:B------:R-:W5:Y:S01]  /*eff10*/  LDL.LU R239, [R1+0x6bc] ;  /* 0x0006bc0001ef7983 */ /* 0x000f620000300800 */
[----:B------:R-:W-:Y:S01]  /*eff20*/  IMAD.MOV.U32 R240, RZ, RZ, R76 ;  /* 0x000000fffff07224 */ /* 0x000fe200078e004c */
[----:B------:R-:W-:Y:S01]  /*eff30*/  MOV R241, R77 ;  /* 0x0000004d00f17202 */ /* 0x000fe20000000f00 */
[----:B------:R-:W-:Y:S01]  /*eff40*/  IMAD.MOV.U32 R242, RZ, RZ, R84 ;  /* 0x000000fffff27224 */ /* 0x000fe200078e0054 */
[----:B------:R-:W-:-:S05]  /*eff50*/  MOV R243, R85 ;  /* 0x0000005500f37202 */ /* 0x000fca0000000f00 */
[----:B------:R-:W-:Y:S04]  /*eff60*/  STS.128 [R0+0x600], R240 ;  /* 0x000600f000007388 */ /* 0x000fe80000000c00 */
[----:B---3--:R3:W-:Y:S04]  /*eff70*/  STS.128 [R0+0x200], R188 ;  /* 0x000200bc00007388 */ /* 0x0087e80000000c00 */
[----:B---3--:R-:W3:Y:S04]  /*eff80*/  LDL.LU R190, [R1+0x1794] ;  /* 0x0017940001be7983 */ /* 0x008ee80000300800 */
[----:B------:R-:W3:Y:S04]  /*eff90*/  LDL.LU R189, [R1+0x110] ;  /* 0x0001100001bd7983 */ /* 0x000ee80000300800 */
[----:B------:R-:W3:Y:S04]  /*effa0*/  LDL.LU R191, [R1+0xb0] ;  /* 0x0000b00001bf7983 */ /* 0x000ee80000300800 */
[----:B--2---:R2:W-:Y:S04]  /*effb0*/  STS.128 [R0+0x280], R232 ;  /* 0x000280e800007388 */ /* 0x0045e80000000c00 */
[----:B--2---:R-:W2:Y:S04]  /*effc0*/  LDL.LU R232, [R1+0x1790] ;  /* 0x0017900001e87983 */ /* 0x004ea80000300800 */
[----:B------:R-:W3:Y:S04]  /*effd0*/  LDL.LU R233, [R1+0x1798] ;  /* 0x0017980001e97983 */ /* 0x000ee80000300800 */
[----:B------:R-:W3:Y:S04]  /*effe0*/  LDL.LU R234, [R1+0x17a0] ;  /* 0x0017a00001ea7983 */ /* 0x000ee80000300800 */
[----:B------:R-:W3:Y:S04]  /*efff0*/  LDL.LU R235, [R1+0x179c] ;  /* 0x00179c0001eb7983 */ /* 0x000ee80000300800 */
[----:B----4-:R-:W-:Y:S04]  /*f0000*/  STS.128 [R0+0x400], R192 ;  /* 0x000400c000007388 */ /* 0x010fe80000000c00 */
[----:B-----5:R4:W-:Y:S04]  /*f0010*/  STS.128 [R0+0x480], R236 ;  /* 0x000480ec00007388 */ /* 0x0209e80000000c00 */
[----:B----4-:R-:W4:Y:S04]  /*f0020*/  LDL.LU R238, [R1+0x40] ;  /* 0x0000400001ee7983 */ /* 0x010f280000300800 */
[----:B------:R-:W5:Y:S04]  /*f0030*/  LDL.LU R192, [R1+0x3278] ;  /* 0x0032780001c07983 */ /* 0x000f680000300800 */
[----:B------:R-:W4:Y:S04]  /*f0040*/  LDL.LU R193, [R1+0x20] ;  /* 0x0000200001c17983 */ /* 0x000f280000300800 */
[----:B------:R-:W4:Y:S04]  /*f0050*/  LDL.LU R242, [R1+0x114] ;  /* 0x0001140001f27983 */ /* 0x000f280000300800 */
[----:B------:R-:W4:Y:S04]  /*f0060*/  LDL.LU R194, [R1+0xb4] ;  /* 0x0000b40001c27983 */ /* 0x000f280000300800 */
[----:B------:R-:W4:Y:S04]  /*f0070*/  LDL.LU R195, [R1+0x44] ;  /* 0x0000440001c37983 */ /* 0x000f280000300800 */
[----:B------:R-:W5:Y:S04]  /*f0080*/  LDL.LU R239, [R1+0x24] ;  /* 0x0000240001ef7983 */ /* 0x000f680000300800 */
[----:B------:R-:W5:Y:S04]  /*f0090*/  LDL.LU R241, [R1+0x140] ;  /* 0x0001400001f17983 */ /* 0x000f680000300800 */
[----:B------:R-:W5:Y:S01]  /*f00a0*/  LDL.LU R237, [R1+0xe0] ;  /* 0x0000e00001ed7983 */ /* 0x000f620000300800 */
[----:B------:R-:W-:Y:S01]  /*f00b0*/  IMAD.MOV.U32 R84, RZ, RZ, R78 ;  /* 0x000000ffff547224 */ /* 0x000fe200078e004e */
[----:B------:R-:W-:Y:S01]  /*f00c0*/  MOV R85, R79 ;  /* 0x0000004f00557202 */ /* 0x000fe20000000f00 */
[----:B------:R-:W-:Y:S01]  /*f00d0*/  IMAD.MOV.U32 R188, RZ, RZ, c[0x0][0x194] ;  /* 0x00006500ffbc7624 */ /* 0x000fe200078e00ff */
[----:B------:R-:W5:Y:S04]  /*f00e0*/  LDL.LU R243, [R1+0x70] ;  /* 0x0000700001f37983 */ /* 0x000f680000300800 */
[----:B------:R1:W-:Y:S04]  /*f00f0*/  STS.128 [R0+0x680], R84 ;  /* 0x0006805400007388 */ /* 0x0003e80000000c00 */
[----:B------:R-:W5:Y:S04]  /*f0100*/  LDL.LU R236, [R1+0x30] ;  /* 0x0000300001ec7983 */ /* 0x000f680000300800 */
[----:B------:R-:W-:Y:S01]  /*f0110*/  BAR.SYNC.DEFER_BLOCKING 0x0 ;  /* 0x0000000000007b1d */ /* 0x000fe20000010000 */
[C---:B--2---:R-:W-:Y:S01]  /*f0120*/  IMAD R77, R232.reuse, c[0x0][0x194], RZ ;  /* 0x00006500e84d7a24 */ /* 0x044fe200078e02ff */
[----:B------:R-:W-:-:S04]  /*f0130*/  ISETP.GE.AND P4, PT, R232, c[0x0][0x178], PT ;  /* 0x00005e00e8007a0c */ /* 0x000fc80003f86270 */
[C---:B------:R-:W-:Y:S02]  /*f0140*/  LEA R76, P2, R77.reuse, c[0x0][0x170], 0x2 ;  /* 0x00005c004d4c7a11 */ /* 0x040fe400078410ff */
[----:B---3--:R-:W-:Y:S02]  /*f0150*/  ISETP.LT.AND P4, PT, R190, c[0x0][0x17c], !P4 ;  /* 0x00005f00be007a0c */ /* 0x008fe40006781270 */
[----:B------:R-:W-:Y:S02]  /*f0160*/  LEA R3, R188, R77, 0x7 ;  /* 0x0000004dbc037211 */ /* 0x000fe400078e38ff */
[----:B------:R-:W-:Y:S02]  /*f0170*/  LEA.HI.X.SX32 R77, R77, c[0x0][0x174], 0x2, P2 ;  /* 0x00005d004d4d7a11 */ /* 0x000fe400010f16ff */
[C---:B------:R-:W-:Y:S01]  /*f0180*/  ISETP.GE.AND P2, PT, R190.reuse, c[0x0][0x17c], PT ;  /* 0x00005f00be007a0c */ /* 0x040fe20003f46270 */
[----:B------:R-:W-:Y:S01]  /*f0190*/  IMAD R190, R190, c[0x0][0x198], RZ ;  /* 0x00006600bebe7a24 */ /* 0x000fe200078e02ff */
[----:B-1----:R-:W-:Y:S01]  /*f01a0*/  LEA R86, P5, R3, c[0x0][0x170], 0x2 ;  /* 0x00005c0003567a11 */ /* 0x002fe200078a10ff */
[----:B------:R-:W-:Y:S01]  /*f01b0*/  IMAD R0, R188, 0x80, R3 ;  /* 0x00000080bc007824 */ /* 0x000fe200078e0203 */
[----:B------:R-:W-:Y:S01]  /*f01c0*/  ISETP.LT.AND P3, PT, R233, c[0x0][0x178], !P2 ;  /* 0x00005e00e9007a0c */ /* 0x000fe20005761270 */
[----:B------:R-:W-:Y:S01]  /*f01d0*/  IMAD.WIDE R78, R190, 0x4, R76 ;  /* 0x00000004be4e7825 */ /* 0x000fe200078e024c */
[----:B------:R-:W-:-:S02]  /*f01e0*/  LEA.HI.X.SX32 R87, R3, c[0x0][0x174], 0x2, P5 ;  /* 0x00005d0003577a11 */ /* 0x000fc400028f16ff */
[----:B------:R-:W-:Y:S02]  /*f01f0*/  LEA R3, R188, R0, 0x7 ;  /* 0x00000000bc037211 */ /* 0x000fe400078e38ff */
[----:B------:R1:W-:Y:S01]  /*f0200*/  @P4 STG.E [R78.64], R189 ;  /* 0x000000bd4e004986 */ /* 0x0003e2000c101904 */
[----:B------:R-:W-:Y:S02]  /*f0210*/  LEA R84, P5, R0, c[0x0][0x170], 0x2 ;  /* 0x00005c0000547a11 */ /* 0x000fe400078a10ff */
[----:B------:R-:W-:Y:S02]  /*f0220*/  ISETP.LT.AND P4, PT, R234, c[0x0][0x178], !P2 ;  /* 0x00005e00ea007a0c */ /* 0x000fe40005781270 */
[----:B------:R-:W-:Y:S02]  /*f0230*/  ISETP.LT.AND P2, PT, R235, c[0x0][0x178], !P2 ;  /* 0x00005e00eb007a0c */ /* 0x000fe40005741270 */
[----:B------:R-:W-:Y:S02]  /*f0240*/  LEA.HI.X.SX32 R85, R0, c[0x0][0x174], 0x2, P5 ;  /* 0x00005d0000557a11 */ /* 0x000fe400028f16ff */
[----:B-1----:R-:W-:Y:S01]  /*f0250*/  LEA R78, P6, R3, c[0x0][0x170], 0x2 ;  /* 0x00005c00034e7a11 */ /* 0x002fe200078c10ff */
[----:B------:R-:W-:-:S03]  /*f0260*/  IMAD.WIDE R188, R190, 0x4, R86 ;  /* 0x00000004bebc7825 */ /* 0x000fc600078e0256 */
[----:B------:R-:W-:Y:S02]  /*f0270*/  LEA.HI.X.SX32 R79, R3, c[0x0][0x174], 0x2, P6 ;  /* 0x00005d00034f7a11 */ /* 0x000fe400030f16ff */
[----:B------:R1:W-:Y:S01]  /*f0280*/  @P3 STG.E [R188.64], R191 ;  /* 0x000000bfbc003986 */ /* 0x0003e2000c101904 */
[----:B------:R-:W-:Y:S02]  /*f0290*/  ISETP.LT.AND P3, PT, R232, c[0x0][0x178], !P0 ;  /* 0x00005e00e8007a0c */ /* 0x000fe40004761270 */
[----:B------:R-:W-:Y:S02]  /*f02a0*/  IADD3 R3, R190, c[0x0][0x198], RZ ;  /* 0x00006600be037a10 */ /* 0x000fe40007ffe0ff */
[----:B------:R-:W-:Y:S02]  /*f02b0*/  ISETP.LT.AND P5, PT, R233, c[0x0][0x178], !P0 ;  /* 0x00005e00e9007a0c */ /* 0x000fe400047a1270 */
[----:B------:R-:W-:Y:S01]  /*f02c0*/  ISETP.LT.AND P6, PT, R234, c[0x0][0x178], !P0 ;  /* 0x00005e00ea007a0c */ /* 0x000fe200047c1270 */
[----:B-1----:R-:W-:-:S04]  /*f02d0*/  IMAD.WIDE R188, R190, 0x4, R84 ;  /* 0x00000004bebc7825 */ /* 0x002fc800078e0254 */
[----:B------:R-:W-:Y:S01]  /*f02e0*/  IMAD.WIDE R190, R190, 0x4, R78 ;  /* 0x00000004bebe7825 */ /* 0x000fe200078e024e */
[----:B----4-:R1:W-:Y:S01]  /*f02f0*/  @P4 STG.E [R188.64], R238 ;  /* 0x000000eebc004986 */ /* 0x0103e2000c101904 */
[----:B-----5:R-:W-:-:S03]  /*f0300*/  ISETP.GE.AND P4, PT, R192, c[0x0][0x17c], PT ;  /* 0x00005f00c0007a0c */ /* 0x020fc60003f86270 */
[----:B------:R2:W-:Y:S01]  /*f0310*/  @P2 STG.E [R190.64], R193 ;  /* 0x000000c1be002986 */ /* 0x0005e2000c101904 */
[----:B------:R-:W-:Y:S02]  /*f0320*/  ISETP.LT.AND P0, PT, R235, c[0x0][0x178], !P0 ;  /* 0x00005e00eb007a0c */ /* 0x000fe40004701270 */
[----:B------:R-:W-:Y:S02]  /*f0330*/  ISETP.LT.AND P2, PT, R232, c[0x0][0x178], !P1 ;  /* 0x00005e00e8007a0c */ /* 0x000fe40004f41270 */
[C---:B------:R-:W-:Y:S01]  /*f0340*/  IADD3 R0, R3.reuse, c[0x0][0x198], RZ ;  /* 0x0000660003007a10 */ /* 0x040fe20007ffe0ff */
[----:B-1----:R-:W3:Y:S01]  /*f0350*/  LDL.LU R238, [R1+0x144] ;  /* 0x0001440001ee7983 */ /* 0x002ee20000300800 */
[----:B--2---:R-:W-:-:S03]  /*f0360*/  IMAD.WIDE R192, R3, 0x4, R76 ;  /* 0x0000000403c07825 */ /* 0x004fc600078e024c */
[----:B------:R-:W2:Y:S01]  /*f0370*/  LDL.LU R240, [R1+0x327c] ;  /* 0x00327c0001f07983 */ /* 0x000ea20000300800 */
[----:B------:R-:W-:-:S03]  /*f0380*/  IMAD.WIDE R188, R3, 0x4, R86 ;  /* 0x0000000403bc7825 */ /* 0x000fc600078e0256 */
[----:B------:R1:W-:Y:S01]  /*f0390*/  @P3 STG.E [R192.64], R242 ;  /* 0x000000f2c0003986 */ /* 0x0003e2000c101904 */
[----:B------:R-:W-:Y:S01]  /*f03a0*/  ISETP.LT.AND P3, PT, R233, c[0x0][0x178], !P1 ;  /* 0x00005e00e9007a0c */ /* 0x000fe20004f61270 */
[----:B------:R-:W-:Y:S02]  /*f03b0*/  IMAD.WIDE R190, R3, 0x4, R84 ;  /* 0x0000000403be7825 */ /* 0x000fe400078e0254 */
[----:B------:R4:W-:Y:S04]  /*f03c0*/  @P5 STG.E [R188.64], R194 ;  /* 0x000000c2bc005986 */ /* 0x0009e8000c101904 */
[----:B------:R5:W-:Y:S01]  /*f03d0*/  @P6 STG.E [R190.64], R195 ;  /* 0x000000c3be006986 */ /* 0x000be2000c101904 */
[----:B-1----:R-:W-:-:S04]  /*f03e0*/  IMAD.WIDE R192, R0, 0x4, R76 ;  /* 0x0000000400c07825 */ /* 0x002fc800078e024c */
[----:B----4-:R-:W-:Y:S01]  /*f03f0*/  IMAD.WIDE R188, R0, 0x4, R86 ;  /* 0x0000000400bc7825 */ /* 0x010fe200078e0256 */
[----:B------:R-:W4:Y:S03]  /*f0400*/  LDL.LU R194, [R1+0xe4] ;  /* 0x0000e40001c27983 */ /* 0x000f260000300800 */
[----:B-----5:R-:W-:Y:S01]  /*f0410*/  IMAD.WIDE R190, R3, 0x4, R78 ;  /* 0x0000000403be7825 */ /* 0x020fe200078e024e */
[----:B------:R-:W5:Y:S04]  /*f0420*/  LDL.LU R195, [R1+0x74] ;  /* 0x0000740001c37983 */ /* 0x000f680000300800 */
[----:B------:R1:W-:Y:S04]  /*f0430*/  @P0 STG.E [R190.64], R239 ;  /* 0x000000efbe000986 */ /* 0x0003e8000c101904 */
[----:B------:R-:W-:Y:S04]  /*f0440*/  @P2 STG.E [R192.64], R241 ;  /* 0x000000f1c0002986 */ /* 0x000fe8000c101904 */
[----:B------:R1:W-:Y:S04]  /*f0450*/  @P3 STG.E [R188.64], R237 ;  /* 0x000000edbc003986 */ /* 0x0003e8000c101904 */
[----:B-1----:R-:W5:Y:S04]  /*f0460*/  LDL.LU R239, [R1+0x34] ;  /* 0x0000340001ef7983 */ /* 0x002f680000300800 */
[----:B------:R-:W5:Y:S04]  /*f0470*/  LDL.LU R242, [R1+0x130] ;  /* 0x0001300001f27983 */ /* 0x000f680000300800 */
[----:B------:R-:W5:Y:S01]  /*f0480*/  LDL.LU R237, [R1+0x3280] ;  /* 0x0032800001ed7983 */ /* 0x000f620000300800 */
[----:B------:R-:W-:-:S02]  /*f0490*/  ISETP.LT.AND P5, PT, R235, c[0x0][0x178], !P1 ;  /* 0x00005e00eb007a0c */ /* 0x000fc40004fa1270 */
[----:B------:R-:W-:Y:S01]  /*f04a0*/  ISETP.LT.AND P1, PT, R234, c[0x0][0x178], !P1 ;  /* 0x00005e00ea007a0c */ /* 0x000fe20004f21270 */
[----:B------:R-:W-:-:S04]  /*f04b0*/  IMAD.WIDE R188, R0, 0x4, R84 ;  /* 0x0000000400bc7825 */ /* 0x000fc800078e0254 */
[----:B------:R-:W-:-:S08]  /*f04c0*/  IMAD.WIDE R190, R0, 0x4, R78 ;  /* 0x0000000400be7825 */ /* 0x000fd000078e024e */
[----:B------:R-:W-:Y:S04]  /*f04d0*/  @P1 STG.E [R188.64], R243 ;  /* 0x000000f3bc001986 */ /* 0x000fe8000c101904 */
[----:B------:R1:W-:Y:S01]  /*f04e0*/  @P5 STG.E [R190.64], R236 ;  /* 0x000000ecbe005986 */ /* 0x0003e2000c101904 */
[----:B------:R-:W-:-:S03]  /*f04f0*/  ISETP.LT.AND P6, PT, R232, c[0x0][0x178], !P4 ;  /* 0x00005e00e8007a0c */ /* 0x000fc600067c1270 */
[----:B-1----:R-:W5:Y:S01]  /*f0500*/  LDL.LU R236, [R1+0x3284] ;  /* 0x0032840001ec7983 */ /* 0x002f620000300800 */
[----:B------:R-:W-:Y:S02]  /*f0510*/  IADD3 R3, R0, c[0x0][0x198], RZ ;  /* 0x0000660000037a10 */ /* 0x000fe40007ffe0ff */
[----:B------:R-:W-:Y:S02]  /*f0520*/  ISETP.LT.AND P0, PT, R233, c[0x0][0x178], !P4 ;  /* 0x00005e00e9007a0c */ /* 0x000fe40006701270 */
[----:B------:R-:W-:Y:S01]  /*f0530*/  ISETP.LT.AND P3, PT, R234, c[0x0][0x178], !P4 ;  /* 0x00005e00ea007a0c */ /* 0x000fe20006761270 */
[----:B------:R-:W-:-:S04]  /*f0540*/  IMAD.WIDE R192, R3, 0x4, R76 ;  /* 0x0000000403c07825 */ /* 0x000fc800078e024c */
[----:B------:R-:W-:-:S04]  /*f0550*/  IMAD.WIDE R188, R3, 0x4, R86 ;  /* 0x0000000403bc7825 */ /* 0x000fc800078e0256 */
[C---:B------:R-:W-:Y:S01]  /*f0560*/  IMAD.WIDE R190, R3.reuse, 0x4, R84 ;  /* 0x0000000403be7825 */ /* 0x040fe200078e0254 */
[----:B------:R-:W-:Y:S01]  /*f0570*/  IADD3 R0, R3, c[0x0][0x198], RZ ;  /* 0x0000660003007a10 */ /* 0x000fe20007ffe0ff */
[----:B---3--:R1:W-:Y:S01]  /*f0580*/  @P6 STG.E [R192.64], R238 ;  /* 0x000000eec0006986 */ /* 0x0083e2000c101904 */
[----:B--2---:R-:W-:-:S03]  /*f0590*/  ISETP.GE.AND P2, PT, R240, c[0x0][0x17c], PT ;  /* 0x00005f00f0007a0c */ /* 0x004fc60003f46270 */
[----:B-1----:R-:W2:Y:S04]  /*f05a0*/  LDL.LU R238, [R1+0xc0] ;  /* 0x0000c00001ee7983 */ /* 0x002ea80000300800 */
[----:B------:R-:W3:Y:S04]  /*f05b0*/  LDL.LU R240, [R1+0x50] ;  /* 0x0000500001f07983 */ /* 0x000ee80000300800 */
[----:B----4-:R1:W-:Y:S04]  /*f05c0*/  @P0 STG.E [R188.64], R194 ;  /* 0x000000c2bc000986 */ /* 0x0103e8000c101904 */
[----:B-----5:R4:W-:Y:S01]  /*f05d0*/  @P3 STG.E [R190.64], R195 ;  /* 0x000000c3be003986 */ /* 0x0209e2000c101904 */
[----:B-1----:R-:W-:Y:S01]  /*f05e0*/  IMAD.WIDE R188, R3, 0x4, R78 ;  /* 0x0000000403bc7825 */ /* 0x002fe200078e024e */
[----:B------:R-:W-:-:S02]  /*f05f0*/  ISETP.GE.AND P1, PT, R237, c[0x0][0x17c], PT ;  /* 0x00005f00ed007a0c */ /* 0x000fc40003f26270 */
[----:B------:R-:W5:Y:S04]  /*f0600*/  LDL.LU R237, [R1+0x3288] ;  /* 0x0032880001ed7983 */ /* 0x000f680000300800 */
[----:B------:R-:W2:Y:S04]  /*f0610*/  LDL.LU R243, [R1+0x1b4] ;  /* 0x0001b40001f37983 */ /* 0x000ea80000300800 */
[----:B------:R-:W2:Y:S04]  /*f0620*/  LDL.LU R194, [R1+0x134] ;  /* 0x0001340001c27983 */ /* 0x000ea80000300800 */
[----:B----4-:R-:W4:Y:S04]  /*f0630*/  LDL.LU R195, [R1+0xc4] ;  /* 0x0000c40001c37983 */ /* 0x010f280000300800 */
[----:B------:R-:W2:Y:S01]  /*f0640*/  LDL.LU R3, [R1+0x1b0] ;  /* 0x0001b00001037983 */ /* 0x000ea20000300800 */
[----:B------:R-:W-:-:S13]  /*f0650*/  ISETP.LT.AND P4, PT, R235, c[0x0][0x178], !P4 ;  /* 0x00005e00eb007a0c */ /* 0x000fda0006781270 */
[----:B------:R1:W-:Y:S01]  /*f0660*/  @P4 STG.E [R188.64], R239 ;  /* 0x000000efbc004986 */ /* 0x0003e2000c101904 */
[----:B------:R-:W-:-:S03]  /*f0670*/  ISETP.GE.AND P0, PT, R236, c[0x0][0x17c], PT ;  /* 0x00005f00ec007a0c */ /* 0x000fc60003f06270 */
[----:B-1----:R-:W3:Y:S04]  /*f0680*/  LDL.LU R239, [R1+0x54] ;  /* 0x0000540001ef7983 */ /* 0x002ee80000300800 */
[----:B------:R-:W3:Y:S04]  /*f0690*/  LDL.LU R241, [R1+0x1e0] ;  /* 0x0001e00001f17983 */ /* 0x000ee80000300800 */
[----:B------:R-:W4:Y:S01]  /*f06a0*/  LDL.LU R236, [R1+0x190] ;  /* 0x0001900001ec7983 */ /* 0x000f220000300800 */
[----:B------:R-:W-:Y:S02]  /*f06b0*/  ISETP.LT.AND P5, PT, R232, c[0x0][0x178], !P2 ;  /* 0x00005e00e8007a0c */ /* 0x000fe400057a1270 */
[----:B------:R-:W-:-:S02]  /*f06c0*/  ISETP.LT.AND P6, PT, R233, c[0x0][0x178], !P2 ;  /* 0x00005e00e9007a0c */ /* 0x000fc400057c1270 */
[----:B------:R-:W-:Y:S01]  /*f06d0*/  ISETP.LT.AND P3, PT, R234, c[0x0][0x178], !P2 ;  /* 0x00005e00ea007a0c */ /* 0x000fe20005761270 */
[----:B------:R-:W-:-:S04]  /*f06e0*/  IMAD.WIDE R190, R0, 0x4, R76 ;  /* 0x0000000400be7825 */ /* 0x000fc800078e024c */
[----:B------:R-:W-:-:S04]  /*f06f0*/  IMAD.WIDE R192, R0, 0x4, R86 ;  /* 0x0000000400c07825 */ /* 0x000fc800078e0256 */
[----:B------:R-:W-:Y:S01]  /*f0700*/  IMAD.WIDE R188, R0, 0x4, R84 ;  /* 0x0000000400bc7825 */ /* 0x000fe200078e0254 */
[----:B------:R-:W-:Y:S02]  /*f0710*/  ISETP.LT.AND P2, PT, R235, c[0x0][0x178], !P2 ;  /* 0x00005e00eb007a0c */ /* 0x000fe40005741270 */
[----:B------:R-:W-:Y:S01]  /*f0720*/  ISETP.LT.AND P4, PT, R232, c[0x0][0x178], !P1 ;  /* 0x00005e00e8007a0c */ /* 0x000fe20004f81270 */
[----:B--2---:R-:W-:Y:S04]  /*f0730*/  @P5 STG.E [R190.64], R3 ;  /* 0x00000003be005986 */ /* 0x004fe8000c101904 */
[----:B------:R1:W-:Y:S04]  /*f0740*/  @P6 STG.E [R192.64], R242 ;  /* 0x000000f2c0006986 */ /* 0x0003e8000c101904 */
[----:B------:R2:W-:Y:S01]  /*f0750*/  @P3 STG.E [R188.64], R238 ;  /* 0x000000eebc003986 */ /* 0x0005e2000c101904 */
[----:B-----5:R-:W-:-:S03]  /*f0760*/  ISETP.GE.AND P3, PT, R237, c[0x0][0x17c], PT ;  /* 0x00005f00ed007a0c */ /* 0x020fc60003f66270 */
[----:B-1----:R-:W5:Y:S04]  /*f0770*/  LDL.LU R242, [R1+0x100] ;  /* 0x0001000001f27983 */ /* 0x002f680000300800 */
[----:B------:R-:W5:Y:S01]  /*f0780*/  LDL.LU R237, [R1+0xa0] ;  /* 0x0000a00001ed7983 */ /* 0x000f620000300800 */
[C---:B------:R-:W-:Y:S02]  /*f0790*/  IADD3 R3, R0.reuse, c[0x0][0x198], RZ ;  /* 0x0000660000037a10 */ /* 0x040fe40007ffe0ff */
[----:B------:R-:W-:Y:S01]  /*f07a0*/  ISETP.LT.AND P5, PT, R233, c[0x0][0x178], !P1 ;  /* 0x00005e00e9007a0c */ /* 0x000fe20004fa1270 */
[----:B------:R-:W-:Y:S01]  /*f07b0*/  IMAD.WIDE R190, R0, 0x4, R78 ;  /* 0x0000000400be7825 */ /* 0x000fe200078e024e */
[----:B------:R-:W-:Y:S01]  /*f07c0*/  ISETP.LT.AND P6, PT, R234, c[0x0][0x178], !P1 ;  /* 0x00005e00ea007a0c */ /* 0x000fe20004fc1270 */
[----:B--2---:R-:W2:Y:S02]  /*f07d0*/  LDL.LU R238, [R1+0x1e4] ;  /* 0x0001e40001ee7983 */ /* 0x004ea40000300800 */
[----:B------:R-:W-:Y:S01]  /*f07e0*/  IMAD.WIDE R192, R3, 0x4, R76 ;  /* 0x0000000403c07825 */ /* 0x000fe200078e024c */
[----:B------:R-:W-:Y:S01]  /*f07f0*/  ISETP.LT.AND P1, PT, R235, c[0x0][0x178], !P1 ;  /* 0x00005e00eb007a0c */ /* 0x000fe20004f21270 */
[----:B---3--:R1:W-:Y:S01]  /*f0800*/  @P2 STG.E [R190.64], R240 ;  /* 0x000000f0be002986 */ /* 0x0083e2000c101904 */
[----:B------:R-:W-:Y:S01]  /*f0810*/  ISETP.LT.AND P2, PT, R232, c[0x0][0x178], !P0 ;  /* 0x00005e00e8007a0c */ /* 0x000fe20004741270 */
[----:B------:R-:W-:-:S02]  /*f0820*/  IMAD.WIDE R188, R3, 0x4, R86 ;  /* 0x0000000403bc7825 */ /* 0x000fc400078e0256 */
[----:B------:R3:W-:Y:S01]  /*f0830*/  @P4 STG.E [R192.64], R243 ;  /* 0x000000f3c0004986 */ /* 0x0007e2000c101904 */
[----:B------:R-:W-:Y:S02]  /*f0840*/  ISETP.LT.AND P4, PT, R233, c[0x0][0x178], !P0 ;  /* 0x00005e00e9007a0c */ /* 0x000fe40004781270 */
[C---:B------:R-:W-:Y:S01]  /*f0850*/  IADD3 R0, R3.reuse, c[0x0][0x198], RZ ;  /* 0x0000660003007a10 */ /* 0x040fe20007ffe0ff */
[----:B------:R3:W-:Y:S01]  /*f0860*/  @P5 STG.E [R188.64], R194 ;  /* 0x000000c2bc005986 */ /* 0x0007e2000c101904 */
[----:B-1----:R-:W-:-:S03]  /*f0870*/  IMAD.WIDE R190, R3, 0x4, R84 ;  /* 0x0000000403be7825 */ /* 0x002fc600078e0254 */
[----:B------:R-:W2:Y:S04]  /*f0880*/  LDL.LU R240, [R1+0x328c] ;  /* 0x00328c0001f07983 */ /* 0x000ea80000300800 */
[----:B----4-:R1:W-:Y:S01]  /*f0890*/  @P6 STG.E [R190.64], R195 ;  /* 0x000000c3be006986 */ /* 0x0103e2000c101904 */
[----:B---3--:R-:W-:-:S03]  /*f08a0*/  IMAD.WIDE R192, R0, 0x4, R76 ;  /* 0x0000000400c07825 */ /* 0x008fc600078e024c */
[----:B------:R-:W3:Y:S01]  /*f08b0*/  LDL.LU R194, [R1+0x194] ;  /* 0x0001940001c27983 */ /* 0x000ee20000300800 */
[----:B------:R-:W-:-:S04]  /*f08c0*/  IMAD.WIDE R188, R0, 0x4, R86 ;  /* 0x0000000400bc7825 */ /* 0x000fc800078e0256 */
[----:B-1----:R-:W-:Y:S01]  /*f08d0*/  IMAD.WIDE R190, R3, 0x4, R78 ;  /* 0x0000000403be7825 */ /* 0x002fe200078e024e */
[----:B------:R-:W4:Y:S04]  /*f08e0*/  LDL.LU R195, [R1+0x104] ;  /* 0x0001040001c37983 */ /* 0x000f280000300800 */
[----:B------:R1:W-:Y:S04]  /*f08f0*/  @P1 STG.E [R190.64], R239 ;  /* 0x000000efbe001986 */ /* 0x0003e8000c101904 */
[----:B------:R-:W-:Y:S04]  /*f0900*/  @P2 STG.E [R192.64], R241 ;  /* 0x000000f1c0002986 */ /* 0x000fe8000c101904 */
[----:B------:R1:W-:Y:S04]  /*f0910*/  @P4 STG.E [R188.64], R236 ;  /* 0x000000ecbc004986 */ /* 0x0003e8000c101904 */
[----:B-1----:R-:W4:Y:S04]  /*f0920*/  LDL.LU R239, [R1+0xa4] ;  /* 0x0000a40001ef7983 */ /* 0x002f280000300800 */
[----:B------:R-:W4:Y:S04]  /*f0930*/  LDL.LU R243, [R1+0x1d0] ;  /* 0x0001d00001f37983 */ /* 0x000f280000300800 */
[----:B------:R-:W4:Y:S01]  /*f0940*/  LDL.LU R236, [R1+0x3290] ;  /* 0x0032900001ec7983 */ /* 0x000f220000300800 */
[----:B------:R-:W-:-:S02]  /*f0950*/  ISETP.LT.AND P5, PT, R235, c[0x0][0x178], !P0 ;  /* 0x00005e00eb007a0c */ /* 0x000fc400047a1270 */
[----:B------:R-:W-:Y:S01]  /*f0960*/  ISETP.LT.AND P0, PT, R234, c[0x0][0x178], !P0 ;  /* 0x00005e00ea007a0c */ /* 0x000fe20004701270 */
[----:B------:R-:W-:-:S04]  /*f0970*/  IMAD.WIDE R188, R0, 0x4, R84 ;  /* 0x0000000400bc7825 */ /* 0x000fc800078e0254 */
[----:B------:R-:W-:-:S08]  /*f0980*/  IMAD.WIDE R190, R0, 0x4, R78 ;  /* 0x0000000400be7825 */ /* 0x000fd000078e024e */
[----:B-----5:R-:W-:Y:S04]  /*f0990*/  @P0 STG.E [R188.64], R242 ;  /* 0x000000f2bc000986 */ /* 0x020fe8000c101904 */
[----:B------:R1:W-:Y:S04]  /*f09a0*/  @P5 STG.E [R190.64], R237 ;  /* 0x000000edbe005986 */ /* 0x0003e8000c101904 */
[----:B-1----:R-:W5:Y:S01]  /*f09b0*/  LDL.LU R237, [R1+0x3294] ;  /* 0x0032940001ed7983 */ /* 0x002f620000300800 */
[----:B------:R-:W-:Y:S02]  /*f09c0*/  ISETP.LT.AND P6, PT, R232, c[0x0][0x178], !P3 ;  /* 0x00005e00e8007a0c */ /* 0x000fe40005fc1270 */
[----:B------:R-:W-:-:S02]  /*f09d0*/  IADD3 R3, R0, c[0x0][0x198], RZ ;  /* 0x0000660000037a10 */ /* 0x000fc40007ffe0ff */
[----:B------:R-:W-:Y:S02]  /*f09e0*/  ISETP.LT.AND P1, PT, R233, c[0x0][0x178], !P3 ;  /* 0x00005e00e9007a0c */ /* 0x000fe40005f21270 */
[----:B------:R-:W-:Y:S01]  /*f09f0*/  ISETP.LT.AND P4, PT, R234, c[0x0][0x178], !P3 ;  /* 0x00005e00ea007a0c */ /* 0x000fe20005f81270 */
[----:B------:R-:W-:-:S04]  /*f0a00*/  IMAD.WIDE R192, R3, 0x4, R76 ;  /* 0x0000000403c07825 */ /* 0x000fc800078e024c */
[C---:B------:R-:W-:Y:S01]  /*f0a10*/  IMAD.WIDE R188, R3.reuse, 0x4, R86 ;  /* 0x0000000403bc7825 */ /* 0x040fe200078e0256 */
[----:B--2---:R-:W-:Y:S01]  /*f0a20*/  ISETP.GE.AND P2, PT, R240, c[0x0][0x17c], PT ;  /* 0x00005f00f0007a0c */ /* 0x004fe20003f46270 */
[----:B------:R1:W-:Y:S02]  /*f0a30*/  @P6 STG.E [R192.64], R238 ;  /* 0x000000eec0006986 */ /* 0x0003e4000c101904 */
[C---:B------:R-:W-:Y:S01]  /*f0a40*/  IMAD.WIDE R190, R3.reuse, 0x4, R84 ;  /* 0x0000000403be7825 */ /* 0x040fe200078e0254 */
[C---:B------:R-:W-:Y:S01]  /*f0a50*/  IADD3 R0, R3.reuse, c[0x0][0x198], RZ ;  /* 0x0000660003007a10 */ /* 0x040fe20007ffe0ff */
[----:B---3--:R2:W-:Y:S04]  /*f0a60*/  @P1 STG.E [R188.64], R194 ;  /* 0x000000c2bc001986 */ /* 0x0085e8000c101904 */
[----:B-1----:R-:W3:Y:S04]  /*f0a70*/  LDL.LU R238, [R1+0x150] ;  /* 0x0001500001ee7983 */ /* 0x002ee80000300800 */
[----:B------:R-:W3:Y:S01]  /*f0a80*/  LDL.LU R240, [R1+0xd0] ;  /* 0x0000d00001f07983 */ /* 0x000ee20000300800 */
[----:B--2---:R-:W-:-:S03]  /*f0a90*/  IMAD.WIDE R188, R3, 0x4, R78 ;  /* 0x0000000403bc7825 */ /* 0x004fc600078e024e */
[----:B----4-:R1:W-:Y:S01]  /*f0aa0*/  @P4 STG.E [R190.64], R195 ;  /* 0x000000c3be004986 */ /* 0x0103e2000c101904 */
[----:B------:R-:W-:-:S03]  /*f0ab0*/  ISETP.GE.AND P0, PT, R236, c[0x0][0x17c], PT ;  /* 0x00005f00ec007a0c */ /* 0x000fc60003f06270 */
[----:B------:R-:W2:Y:S04]  /*f0ac0*/  LDL.LU R236, [R1+0x3298] ;  /* 0x0032980001ec7983 */ /* 0x000ea80000300800 */
[----:B------:R-:W4:Y:S04]  /*f0ad0*/  LDL.LU R242, [R1+0x224] ;  /* 0x0002240001f27983 */ /* 0x000f280000300800 */
[----:B------:R-:W2:Y:S04]  /*f0ae0*/  LDL.LU R194, [R1+0x1d4] ;  /* 0x0001d40001c27983 */ /* 0x000ea80000300800 */
[----:B-1----:R-:W2:Y:S04]  /*f0af0*/  LDL.LU R195, [R1+0x154] ;  /* 0x0001540001c37983 */ /* 0x002ea80000300800 */
[----:B------:R-:W2:Y:S01]  /*f0b00*/  LDL.LU R3, [R1+0x220] ;  /* 0x0002200001037983 */ /* 0x000ea20000300800 */
[----:B------:R-:W-:-:S13]  /*f0b10*/  ISETP.LT.AND P3, PT, R235, c[0x0][0x178], !P3 ;  /* 0x00005e00eb007a0c */ /* 0x000fda0005f61270 */
[----:B------:R1:W-:Y:S04]  /*f0b20*/  @P3 STG.E [R188.64], R239 ;  /* 0x000000efbc003986 */ /* 0x0003e8000c101904 */
[----:B-1----:R-:W4:Y:S04]  /*f0b30*/  LDL.LU R239, [R1+0xd4] ;  /* 0x0000d40001ef7983 */ /* 0x002f280000300800 */
[----:B------:R-:W4:Y:S01]  /*f0b40*/  LDL.LU R241, [R1+0x250] ;  /* 0x0002500001f17983 */ /* 0x000f220000300800 */
[----:B-----5:R-:W-:-:S03]  /*f0b50*/  ISETP.GE.AND P1, PT, R237, c[0x0][0x17c], PT ;  /* 0x00005f00ed007a0c */ /* 0x020fc60003f26270 */
[----:B------:R-:W5:Y:S01]  /*f0b60*/  LDL.LU R237, [R1+0x200] ;  /* 0x0002000001ed7983 */ /* 0x000f620000300800 */
[----:B------:R-:W-:Y:S02]  /*f0b70*/  ISETP.LT.AND P5, PT, R232, c[0x0][0x178], !P2 ;  /* 0x00005e00e8007a0c */ /* 0x000fe400057a1270 */
[----:B------:R-:W-:Y:S02]  /*f0b80*/  ISETP.LT.AND P6, PT, R233, c[0x0][0x178], !P2 ;  /* 0x00005e00e9007a0c */ /* 0x000fe400057c1270 */
[----:B------:R-:W-:Y:S01]  /*f0b90*/  ISETP.LT.AND P4, PT, R234, c[0x0][0x178], !P2 ;  /* 0x00005e00ea007a0c */ /* 0x000fe20005781270 */
[----:B------:R-:W-:-:S04]  /*f0ba0*/  IMAD.WIDE R190, R0, 0x4, R76 ;  /* 0x0000000400be7825 */ /* 0x000fc800078e024c */
[----:B------:R-:W-:-:S04]  /*f0bb0*/  IMAD.WIDE R192, R0, 0x4, R86 ;  /* 0x0000000400c07825 */ /* 0x000fc800078e0256 */
[----:B------:R-:W-:Y:S01]  /*f0bc0*/  IMAD.WIDE R188, R0, 0x4, R84 ;  /* 0x0000000400bc7825 */ /* 0x000fe200078e0254 */
[----:B------:R-:W-:Y:S02]  /*f0bd0*/  ISETP.LT.AND P2, PT, R235, c[0x0][0x178], !P2 ;  /* 0x00005e00eb007a0c */ /* 0x000fe40005741270 */
[----:B------:R-:W-:Y:S01]  /*f0be0*/  ISETP.LT.AND P3, PT, R232, c[0x0][0x178], !P0 ;  /* 0x00005e00e8007a0c */ /* 0x000fe20004761270 */
[----:B--2---:R1:W-:Y:S04]  /*f0bf0*/  @P5 STG.E [R190.64], R3 ;  /* 0x00000003be005986 */ /* 0x0043e8000c101904 */
[----:B------:R2:W-:Y:S04]  /*f0c00*/  @P6 STG.E [R192.64], R243 ;  /* 0x000000f3c0006986 */ /* 0x0005e8000c101904 */
[----:B---3--:R3:W-:Y:S01]  /*f0c10*/  @P4 STG.E [R188.64], R238 ;  /* 0x000000eebc004986 */ /* 0x0087e2000c101904 */
[----:B------:R-:W-:-:S02]  /*f0c20*/  ISETP.GE.AND P4, PT, R236, c[0x0][0x17c], PT ;  /* 0x00005f00ec007a0c */ /* 0x000fc40003f86270 */
[----:B-1----:R-:W-:Y:S01]  /*f0c30*/  IADD3 R3, R0, c[0x0][0x198], RZ ;  /* 0x0000660000037a10 */ /* 0x002fe20007ffe0ff */
[----:B--2---:R-:W2:Y:S01]  /*f0c40*/  LDL.LU R243, [R1+0x1a0] ;  /* 0x0001a00001f37983 */ /* 0x004ea20000300800 */
[----:B------:R-:W-:-:S03]  /*f0c50*/  ISETP.LT.AND P5, PT, R233, c[0x0][0x178], !P0 ;  /* 0x00005e00e9007a0c */ /* 0x000fc600047a1270 */
[----:B------:R-:W2:Y:S01]  /*f0c60*/  LDL.LU R236, [R1+0x120] ;  /* 0x0001200001ec7983 */ /* 0x000ea20000300800 */
[----:B------:R-:W-:Y:S01]  /*f0c70*/  ISETP.LT.AND P6, PT, R234, c[0x0][0x178], !P0 ;  /* 0x00005e00ea007a0c */ /* 0x000fe200047c1270 */
[----:B------:R-:W-:-:S04]  /*f0c80*/  IMAD.WIDE R190, R0, 0x4, R78 ;  /* 0x0000000400be7825 */ /* 0x000fc800078e024e */
[----:B------:R-:W-:Y:S01]  /*f0c90*/  IMAD.WIDE R192, R3, 0x4, R76 ;  /* 0x0000000403c07825 */ /* 0x000fe200078e024c */
[----:B------:R1:W-:Y:S01]  /*f0ca0*/  @P2 STG.E [R190.64], R240 ;  /* 0x000000f0be002986 */ /* 0x0003e2000c101904 */
[----:B------:R-:W-:Y:S02]  /*f0cb0*/  ISETP.LT.AND P0, PT, R235, c[0x0][0x178], !P0 ;  /* 0x00005e00eb007a0c */ /* 0x000fe40004701270 */
[----:B------:R-:W-:Y:S01]  /*f0cc0*/  ISETP.LT.AND P2, PT, R232, c[0x0][0x178], !P1 ;  /* 0x00005e00e8007a0c */ /* 0x000fe20004f41270 */
[----:B---3--:R-:W-:Y:S01]  /*f0cd0*/  IMAD.WIDE R188, R3, 0x4, R86 ;  /* 0x0000000403bc7825 */ /* 0x008fe200078e0256 */
[----:B----4-:R3:W-:Y:S01]  /*f0ce0*/  @P3 STG.E [R192.64], R242 ;  /* 0x000000f2c0003986 */ /* 0x0107e2000c101904 */
[----:B------:R-:W-:Y:S02]  /*f0cf0*/  ISETP.LT.AND P3, PT, R233, c[0x0][0x178], !P1 ;  /* 0x00005e00e9007a0c */ /* 0x000fe40004f61270 */
[C---:B------:R-:W-:Y:S01]  /*f0d00*/  IADD3 R0, R3.reuse, c[0x0][0x198], RZ ;  /* 0x0000660003007a10 */ /* 0x040fe20007ffe0ff */
[----:B------:R-:W4:Y:S01]  /*f0d10*/  LDL.LU R238, [R1+0x254] ;  /* 0x0002540001ee7983 */ /* 0x000f220000300800 */
[----:B-1----:R-:W-:-:S03]  /*f0d20*/  IMAD.WIDE R190, R3, 0x4, R84 ;  /* 0x0000000403be7825 */ /* 0x002fc600078e0254 */
[----:B------:R1:W-:Y:S04]  /*f0d30*/  @P5 STG.E [R188.64], R194 ;  /* 0x000000c2bc005986 */ /* 0x0003e8000c101904 */
[----:B------:R1:W-:Y:S01]  /*f0d40*/  @P6 STG.E [R190.64], R195 ;  /* 0x000000c3be006986 */ /* 0x0003e2000c101904 */
[----:B---3--:R-:W-:-:S03]  /*f0d50*/  IMAD.WIDE R192, R0, 0x4, R76 ;  /* 0x0000000400c07825 */ /* 0x008fc600078e024c */
[----:B------:R-:W3:Y:S01]  /*f0d60*/  LDL.LU R240, [R1+0x329c] ;  /* 0x00329c0001f07983 */ /* 0x000ee20000300800 */
[----:B-1----:R-:W-:-:S03]  /*f0d70*/  IMAD.WIDE R188, R0, 0x4, R86 ;  /* 0x0000000400bc7825 */ /* 0x002fc600078e0256 */
[----:B------:R-:W3:Y:S01]  /*f0d80*/  LDL.LU R194, [R1+0x204] ;  /* 0x0002040001c27983 */ /* 0x000ee20000300800 */
[----:B------:R-:W-:-:S03]  /*f0d90*/  IMAD.WIDE R190, R3, 0x4, R78 ;  /* 0x0000000403be7825 */ /* 0x000fc600078e024e */
[----:B------:R-:W3:Y:S04]  /*f0da0*/  LDL.LU R195, [R1+0x1a4] ;  /* 0x0001a40001c37983 */ /* 0x000ee80000300800 */
[----:B------:R1:W-:Y:S04]  /*f0db0*/  @P0 STG.E [R190.64], R239 ;  /* 0x000000efbe000986 */ /* 0x0003e8000c101904 */
[----:B------:R-:W-:Y:S04]  /*f0dc0*/  @P2 STG.E [R192.64], R241 ;  /* 0x000000f1c0002986 */ /* 0x000fe8000c101904 */
[----:B-1----:R-:W3:Y:S04]  /*f0dd0*/  LDL.LU R239, [R1+0x124] ;  /* 0x0001240001ef7983 */ /* 0x002ee80000300800 */
[----:B------:R-:W3:Y:S04]  /*f0de0*/  LDL.LU R242, [R1+0x240] ;  /* 0x0002400001f27983 */ /* 0x000ee80000300800 */
[----:B-----5:R1:W-:Y:S04]  /*f0df0*/  @P3 STG.E [R188.64], R237 ;  /* 0x000000edbc003986 */ /* 0x0203e8000c101904 */
[----:B-1----:R-:W5:Y:S01]  /*f0e00*/  LDL.LU R237, [R1+0x32a0] ;  /* 0x0032a00001ed7983 */ /* 0x002f620000300800 */
[----:B------:R-:W-:-:S02]  /*f0e10*/  ISETP.LT.AND P5, PT, R235, c[0x0][0x178], !P1 ;  /* 0x00005e00eb007a0c */ /* 0x000fc40004fa1270 */
[----:B------:R-:W-:Y:S01]  /*f0e20*/  ISETP.LT.AND P1, PT, R234, c[0x0][0x178], !P1 ;  /* 0x00005e00ea007a0c */ /* 0x000fe20004f21270 */
[----:B------:R-:W-:-:S04]  /*f0e30*/  IMAD.WIDE R188, R0, 0x4, R84 ;  /* 0x0000000400bc7825 */ /* 0x000fc800078e0254 */
[----:B------:R-:W-:Y:S01]  /*f0e40*/  IMAD.WIDE R190, R0, 0x4, R78 ;  /* 0x0000000400be7825 */ /* 0x000fe200078e024e */
[----:B------:R-:W-:Y:S02]  /*f0e50*/  ISETP.LT.AND P6, PT, R232, c[0x0][0x178], !P4 ;  /* 0x00005e00e8007a0c */ /* 0x000fe400067c1270 */
[----:B------:R-:W-:Y:S02]  /*f0e60*/  IADD3 R3, R0, c[0x0][0x198], RZ ;  /* 0x0000660000037a10 */ /* 0x000fe40007ffe0ff */
[----:B------:R-:W-:Y:S02]  /*f0e70*/  ISETP.LT.AND P0, PT, R233, c[0x0][0x178], !P4 ;  /* 0x00005e00e9007a0c */ /* 0x000fe40006701270 */
[----:B------:R-:W-:Y:S01]  /*f0e80*/  ISETP.LT.AND P3, PT, R234, c[0x0][0x178], !P4 ;  /* 0x00005e00ea007a0c */ /* 0x000fe20006761270 */
[C---:B------:R-:W-:Y:S01]  /*f0e90*/  IMAD.WIDE R192, R3.reuse, 0x4, R76 ;  /* 0x0000000403c07825 */ /* 0x040fe200078e024c */
[C---:B------:R-:W-:Y:S01]  /*f0ea0*/  IADD3 R0, R3.reuse, c[0x0][0x198], RZ ;  /* 0x0000660003007a10 */ /* 0x040fe20007ffe0ff */
[----:B--2---:R-:W-:Y:S04]  /*f0eb0*/  @P1 STG.E [R188.64], R243 ;  /* 0x000000f3bc001986 */ /* 0x004fe8000c101904 */
[----:B------:R1:W-:Y:S04]  /*f0ec0*/  @P5 STG.E [R190.64], R236 ;  /* 0x000000ecbe005986 */ /* 0x0003e8000c101904 */
[----:B-1----:R-:W2:Y:S01]  /*f0ed0*/  LDL.LU R236, [R1+0x32a4] ;  /* 0x0032a40001ec7983 */ /* 0x002ea20000300800 */
[----:B------:R-:W-:-:S03]  /*f0ee0*/  IMAD.WIDE R188, R3, 0x4, R86 ;  /* 0x0000000403bc7825 */ /* 0x000fc600078e0256 */
[----:B----4-:R1:W-:Y:S01]  /*f0ef0*/  @P6 STG.E [R192.64], R238 ;  /* 0x000000eec0006986 */ /* 0x0103e2000c101904 */
[C---:B------:R-:W-:Y:S01]  /*f0f00*/  IMAD.WIDE R190, R3.reuse, 0x4, R84 ;  /* 0x0000000403be7825 */ /* 0x040fe200078e0254 */
[----:B---3--:R-:W-:Y:S02]  /*f0f10*/  ISETP.GE.AND P2, PT, R240, c[0x0][0x17c], PT ;  /* 0x00005f00f0007a0c */ /* 0x008fe40003f46270 */
[----:B-1----:R-:W3:Y:S04]  /*f0f20*/  LDL.LU R238, [R1+0x1f0] ;  /* 0x0001f00001ee7983 */ /* 0x002ee80000300800 */
[----:B------:R-:W4:Y:S04]  /*f0f30*/  LDL.LU R240, [R1+0x160] ;  /* 0x0001600001f07983 */ /* 0x000f280000300800 */
[----:B------:R1:W-:Y:S04]  /*f0f40*/  @P0 STG.E [R188.64], R194 ;  /* 0x000000c2bc000986 */ /* 0x0003e8000c101904 */
[----:B------:R5:W-:Y:S01]  /*f0f50*/  @P3 STG.E [R190.64], R195 ;  /* 0x000000c3be003986 */ /* 0x000be2000c101904 */
[----:B-1----:R-:W-:Y:S01]  /*f0f60*/  IMAD.WIDE R188, R3, 0x4, R78 ;  /* 0x0000000403bc7825 */ /* 0x002fe200078e024e */
[----:B-----5:R-:W-:-:S02]  /*f0f70*/  ISETP.GE.AND P1, PT, R237, c[0x0][0x17c], PT ;  /* 0x00005f00ed007a0c */ /* 0x020fc40003f26270 */
[----:B------:R-:W5:Y:S04]  /*f0f80*/  LDL.LU R237, [R1+0x32a8] ;  /* 0x0032a80001ed7983 */ /* 0x000f680000300800 */
[----:B------:R-:W3:Y:S04]  /*f0f90*/  LDL.LU R243, [R1+0x284] ;  /* 0x0002840001f37983 */ /* 0x000ee80000300800 */
[----:B------:R-:W3:Y:S04]  /*f0fa0*/  LDL.LU R194, [R1+0x244] ;  /* 0x0002440001c27983 */ /* 0x000ee80000300800 */
[----:B------:R-:W3:Y:S04]  /*f0fb0*/  LDL.LU R195, [R1+0x1f4] ;  /* 0x0001f40001c37983 */ /* 0x000ee80000300800 */
[----:B------:R-:W3:Y:S01]  /*f0fc0*/  LDL.LU R3, [R1+0x280] ;  /* 0x0002800001037983 */ /* 0x000ee20000300800 */
[----:B------:R-:W-:-:S13]  /*f0fd0*/  ISETP.LT.AND P4, PT, R235, c[0x0][0x178], !P4 ;  /* 0x00005e00eb007a0c */ /* 0x000fda0006781270 */
[----:B------:R1:W-:Y:S04]  /*f0fe0*/  @P4 STG.E [R188.64], R239 ;  /* 0x000000efbc004986 */ /* 0x0003e8000c101904 */
[----:B-1----:R-:W4:Y:S04]  /*f0ff0*/  LDL.LU R239, [R1+0x164] ;  /* 0x0001640001ef7983 */ /* 0x002f280000300800 */
[----:B------:R-:W4:Y:S01]  /*f1000*/  LDL.LU R241, [R1+0x2b0] ;  /* 0x0002b00001f17983 */ /* 0x000f220000300800 */
[----:B------:R-:W-:Y:S02]  /*f1010*/  ISETP.LT.AND P5, PT, R232, c[0x0][0x178], !P2 ;  /* 0x00005e00e8007a0c */ /* 0x000fe400057a1270 */
[----:B------:R-:W-:-:S02]  /*f1020*/  ISETP.LT.AND P6, PT, R233, c[0x0][0x178], !P2 ;  /* 0x00005e00e9007a0c */ /* 0x000fc400057c1270 */
[----:B------:R-:W-:Y:S01]  /*f1030*/  ISETP.LT.AND P3, PT, R234, c[0x0][0x178], !P2 ;  /* 0x00005e00ea007a0c */ /* 0x000fe20005761270 */
[----:B------:R-:W-:-:S04]  /*f1040*/  IMAD.WIDE R190, R0, 0x4, R76 ;  /* 0x0000000400be7825 */ /* 0x000fc800078e024c */
[----:B------:R-:W-:Y:S01]  /*f1050*/  IMAD.WIDE R192, R0, 0x4, R86 ;  /* 0x0000000400c07825 */ /* 0x000fe200078e0256 */
[----:B--2---:R-:W-:Y:S02]  /*f1060*/  ISETP.GE.AND P0, PT, R236, c[0x0][0x17c], PT ;  /* 0x00005f00ec007a0c */ /* 0x004fe40003f06270 */
[----:B------:R-:W2:Y:S01]  /*f1070*/  LDL.LU R236, [R1+0x270] ;  /* 0x0002700001ec7983 */ /* 0x000ea20000300800 */
[----:B------:R-:W-:-:S03]  /*f1080*/  IMAD.WIDE R188, R0, 0x4, R84 ;  /* 0x0000000400bc7825 */ /* 0x000fc600078e0254 */
[----:B---3--:R-:W-:Y:S04]  /*f1090*/  @P5 STG.E [R190.64], R3 ;  /* 0x00000003be005986 */ /* 0x008fe8000c101904 */
[----:B------:R1:W-:Y:S04]  /*f10a0*/  @P6 STG.E [R192.64], R242 ;  /* 0x000000f2c0006986 */ /* 0x0003e8000c101904 */
[----:B------:R3:W-:Y:S01]  /*f10b0*/  @P3 STG.E [R188.64], R238 ;  /* 0x000000eebc003986 */ /* 0x0007e2000c101904 */
[----:B-----5:R-:W-:-:S03]  /*f10c0*/  ISETP.GE.AND P3, PT, R237, c[0x0][0x17c], PT ;  /* 0x00005f00ed007a0c */ /* 0x020fc60003f66270 */
[----:B-1----:R-:W5:Y:S04]  /*f10d0*/  LDL.LU R242, [R1+0x210] ;  /* 0x0002100001f27983 */ /* 0x002f680000300800 */
[----:B------:R-:W5:Y:S01]  /*f10e0*/  LDL.LU R237, [R1+0x10] ;  /* 0x0000100001ed7983 */ /* 0x000f620000300800 */
[----:B------:R-:W-:Y:S02]  /*f10f0*/  ISETP.LT.AND P2, PT, R235, c[0x0][0x178], !P2 ;  /* 0x00005e00eb007a0c */ /* 0x000fe40005741270 */
[----:B------:R-:W-:Y:S02]  /*f1100*/  ISETP.LT.AND P4, PT, R232, c[0x0][0x178], !P1 ;  /* 0x00005e00e8007a0c */ /* 0x000fe40004f81270 */
[C---:B------:R-:W-:Y:S01]  /*f1110*/  IADD3 R3, R0.reuse, c[0x0][0x198], RZ ;  /* 0x0000660000037a10 */ /* 0x040fe20007ffe0ff */
[----:B------:R-:W-:Y:S01]  /*f1120*/  IMAD.WIDE R190, R0, 0x4, R78 ;  /* 0x0000000400be7825 */ /* 0x000fe200078e024e */
[----:B------:R-:W-:Y:S01]  /*f1130*/  ISETP.LT.AND P5, PT, R233, c[0x0][0x178], !P1 ;  /* 0x00005e00e9007a0c */ /* 0x000fe20004fa1270 */
[----:B---3--:R-:W3:Y:S01]  /*f1140*/  LDL.LU R238, [R1+0x2b4] ;  /* 0x0002b40001ee7983 */ /* 0x008ee20000300800 */
[----:B------:R-:W-:Y:S01]  /*f1150*/  ISETP.LT.AND P6, PT, R234, c[0x0][0x178], !P1 ;  /* 0x00005e00ea007a0c */ /* 0x000fe20004fc1270 */
[----:B------:R-:W-:Y:S01]  /*f1160*/  IMAD.WIDE R192, R3, 0x4, R76 ;  /* 0x0000000403c07825 */ /* 0x000fe200078e024c */
[----:B------:R-:W-:-:S03]  /*f1170*/  ISETP.LT.AND P1, PT, R235, c[0x0][0x178], !P1 ;  /* 0x00005e00eb007a0c */ /* 0x000fc60004f21270 */
[----:B----4-:R1:W-:Y:S01]  /*f1180*/  @P2 STG.E [R190.64], R240 ;  /* 0x000000f0be002986 */ /* 0x0103e2000c101904 */
[----:B------:R-:W-:Y:S01]  /*f1190*/  ISETP.LT.AND P2, PT, R232, c[0x0][0x178], !P0 ;  /* 0x00005e00e8007a0c */ /* 0x000fe20004741270 */
[----:B------:R-:W-:Y:S02]  /*f11a0*/  IMAD.WIDE R188, R3, 0x4, R86 ;  /* 0x0000000403bc7825 */ /* 0x000fe400078e0256 */
[----:B------:R4:W-:Y:S01]  /*f11b0*/  @P4 STG.E [R192.64], R243 ;  /* 0x000000f3c0004986 */ /* 0x0009e2000c101904 */
[----:B------:R-:W-:Y:S02]  /*f11c0*/  ISETP.LT.AND P4, PT, R233, c[0x0][0x178], !P0 ;  /* 0x00005e00e9007a0c */ /* 0x000fe40004781270 */
[C---:B------:R-:W-:Y:S01]  /*f11d0*/  IADD3 R0, R3.reuse, c[0x0][0x198], RZ ;  /* 0x0000660003007a10 */ /* 0x040fe20007ffe0ff */
[----:B------:R4:W-:Y:S01]  /*f11e0*/  @P5 STG.E [R188.64], R194 ;  /* 0x000000c2bc005986 */ /* 0x0009e2000c101904 */
[----:B-1----:R-:W-:-:S03]  /*f11f0*/  IMAD.WIDE R190, R3, 0x4, R84 ;  /* 0x0000000403be7825 */ /* 0x002fc600078e0254 */
[----:B------:R-:W3:Y:S04]  /*f1200*/  LDL.LU R240, [R1+0x32ac] ;  /* 0x0032ac0001f07983 */ /* 0x000ee80000300800 */
[----:B------:R1:W-:Y:S01]  /*f1210*/  @P6 STG.E [R190.64], R195 ;  /* 0x000000c3be006986 */ /* 0x0003e2000c101904 */
[----:B----4-:R-:W-:-:S03]  /*f1220*/  IMAD.WIDE R192, R0, 0x4, R76 ;  /* 0x0000000400c07825 */ /* 0x010fc600078e024c */
[----:B------:R-:W4:Y:S01]  /*f1230*/  LDL.LU R194, [R1+0x274] ;  /* 0x0002740001c27983 */ /* 0x000f220000300800 */
[----:B------:R-:W-:-:S04]  /*f1240*/  IMAD.WIDE R188, R0, 0x4, R86 ;  /* 0x0000000400bc7825 */ /* 0x000fc800078e0256 */
[----:B-1----:R-:W-:Y:S01]  /*f1250*/  IMAD.WIDE R190, R3, 0x4, R78 ;  /* 0x0000000403be7825 */ /* 0x002fe200078e024e */
[----:B------:R-:W4:Y:S04]  /*f1260*/  LDL.LU R195, [R1+0x214] ;  /* 0x0002140001c37983 */ /* 0x000f280000300800 */
[----:B------:R1:W-:Y:S04]  /*f1270*/  @P1 STG.E [R190.64], R239 ;  /* 0x000000efbe001986 */ /* 0x0003e8000c101904 */
[----:B------:R-:W-:Y:S04]  /*f1280*/  @P2 STG.E [R192.64], R241 ;  /* 0x000000f1c0002986 */ /* 0x000fe8000c101904 */
[----:B--2---:R2:W-:Y:S04]  /*f1290*/  @P4 STG.E [R188.64], R236 ;  /* 0x000000ecbc004986 */ /* 0x0045e8000c101904 */
[----:B-1----:R-:W4:Y:S04]  /*f12a0*/  LDL.LU R239, [R1+0x14] ;  /* 0x0000140001ef7983 */ /* 0x002f280000300800 */
[----:B------:R-:W4:Y:S04]  /*f12b0*/  LDL.LU R243, [R1+0xb8] ;  /* 0x0000b80001f37983 */ /* 0x000f280000300800 */
[----:B--2---:R-:W2:Y:S01]  /*f12c0*/  LDL.LU R236, [R1+0x32b0] ;  /* 0x0032b00001ec7983 */ /* 0x004ea20000300800 */
        /* <DEDUP_REMOVED lines=12> */
[C---:B------:R-:W-:Y:S02]  /*f1390*/  IMAD.WIDE R188, R3.reuse, 0x4, R86 ;  /* 0x0000000403bc7825 */ /* 0x040fe400078e0256 */
[----:B---3--:R1:W-:Y:S01]  /*f13a0*/  @P6 STG.E [R192.64], R238 ;  /* 0x000000eec0006986 */ /* 0x0083e2000c101904 */
[----:B------:R-:W-:Y:S01]  /*f13b0*/  ISETP.GE.AND P2, PT, R240, c[0x0][0x17c], PT ;  /* 0x00005f00f0007a0c */ /* 0x000fe20003f46270 */
[C---:B------:R-:W-:Y:S01]  /*f13c0*/  IMAD.WIDE R190, R3.reuse, 0x4, R84 ;  /* 0x0000000403be7825 */ /* 0x040fe200078e0254 */
[C---:B------:R-:W-:Y:S01]  /*f13d0*/  IADD3 R0, R3.reuse, c[0x0][0x198], RZ ;  /* 0x0000660003007a10 */ /* 0x040fe20007ffe0ff */
[----:B----4-:R3:W-:Y:S04]  /*f13e0*/  @P1 STG.E [R188.64], R194 ;  /* 0x000000c2bc001986 */ /* 0x0107e8000c101904 */
[----:B-1----:R-:W4:Y:S04]  /*f13f0*/  LDL.LU R238, [R1+0x48] ;  /* 0x0000480001ee7983 */ /* 0x002f280000300800 */
[----:B------:R-:W4:Y:S04]  /*f1400*/  LDL.LU R240, [R1+0x28] ;  /* 0x0000280001f07983 */ /* 0x000f280000300800 */
[----:B------:R1:W-:Y:S01]  /*f1410*/  @P4 STG.E [R190.64], R195 ;  /* 0x000000c3be004986 */ /* 0x0003e2000c101904 */
[----:B---3--:R-:W-:Y:S01]  /*f1420*/  IMAD.WIDE R188, R3, 0x4, R78 ;  /* 0x0000000403bc7825 */ /* 0x008fe200078e024e */
[----:B------:R-:W-:-:S02]  /*f1430*/  ISETP.LT.AND P3, PT, R235, c[0x0][0x178], !P3 ;  /* 0x00005e00eb007a0c */ /* 0x000fc40005f61270 */
[----:B--2---:R-:W-:Y:S02]  /*f1440*/  ISETP.GE.AND P0, PT, R236, c[0x0][0x17c], PT ;  /* 0x00005f00ec007a0c */ /* 0x004fe40003f06270 */
[----:B------:R-:W2:Y:S04]  /*f1450*/  LDL.LU R236, [R1+0x32b8] ;  /* 0x0032b80001ec7983 */ /* 0x000ea80000300800 */
[----:B------:R-:W3:Y:S04]  /*f1460*/  LDL.LU R242, [R1+0x11c] ;  /* 0x00011c0001f27983 */ /* 0x000ee80000300800 */
[----:B------:R-:W2:Y:S04]  /*f1470*/  LDL.LU R194, [R1+0xbc] ;  /* 0x0000bc0001c27983 */ /* 0x000ea80000300800 */
[----:B-1----:R-:W2:Y:S04]  /*f1480*/  LDL.LU R195, [R1+0x4c] ;  /* 0x00004c0001c37983 */ /* 0x002ea80000300800 */
[----:B------:R-:W2:Y:S04]  /*f1490*/  LDL.LU R3, [R1+0x118] ;  /* 0x0001180001037983 */ /* 0x000ea80000300800 */
[----:B------:R1:W-:Y:S04]  /*f14a0*/  @P3 STG.E [R188.64], R239 ;  /* 0x000000efbc003986 */ /* 0x0003e8000c101904 */
[----:B-1----:R-:W3:Y:S04]  /*f14b0*/  LDL.LU R239, [R1+0x2c] ;  /* 0x00002c0001ef7983 */ /* 0x002ee80000300800 */
[----:B------:R-:W3:Y:S01]  /*f14c0*/  LDL.LU R241, [R1+0x148] ;  /* 0x0001480001f17983 */ /* 0x000ee20000300800 */
        /* <DEDUP_REMOVED lines=12> */
[----:B----4-:R4:W-:Y:S01]  /*f1590*/  @P4 STG.E [R188.64], R238 ;  /* 0x000000eebc004986 */ /* 0x0109e2000c101904 */
[----:B------:R-:W-:Y:S01]  /*f15a0*/  ISETP.GE.AND P4, PT, R236, c[0x0][0x17c], PT ;  /* 0x00005f00ec007a0c */ /* 0x000fe20003f86270 */
[C---:B-1----:R-:W-:Y:S01]  /*f15b0*/  IMAD.WIDE R190, R0.reuse, 0x4, R78 ;  /* 0x0000000400be7825 */ /* 0x042fe200078e024e */
[----:B------:R-:W-:Y:S01]  /*f15c0*/  IADD3 R0, R0, c[0x0][0x198], RZ ;  /* 0x0000660000007a10 */ /* 0x000fe20007ffe0ff */
[----:B--2---:R-:W2:Y:S04]  /*f15d0*/  LDL.LU R243, [R1+0x78] ;  /* 0x0000780001f37983 */ /* 0x004ea80000300800 */
[----:B------:R-:W2:Y:S01]  /*f15e0*/  LDL.LU R236, [R1+0x38] ;  /* 0x0000380001ec7983 */ /* 0x000ea20000300800 */
[----:B------:R-:W-:Y:S01]  /*f15f0*/  ISETP.LT.AND P5, PT, R233, c[0x0][0x178], !P0 ;  /* 0x00005e00e9007a0c */ /* 0x000fe200047a1270 */
[----:B----4-:R-:W-:Y:S01]  /*f1600*/  IMAD.WIDE R188, R0, 0x4, R76 ;  /* 0x0000000400bc7825 */ /* 0x010fe200078e024c */
[----:B------:R-:W-:Y:S01]  /*f1610*/  ISETP.LT.AND P6, PT, R234, c[0x0][0x178], !P0 ;  /* 0x00005e00ea007a0c */ /* 0x000fe200047c1270 */
[----:B------:R1:W-:Y:S01]  /*f1620*/  @P2 STG.E [R190.64], R240 ;  /* 0x000000f0be002986 */ /* 0x0003e2000c101904 */
[----:B------:R-:W-:-:S02]  /*f1630*/  ISETP.LT.AND P0, PT, R235, c[0x0][0x178], !P0 ;  /* 0x00005e00eb007a0c */ /* 0x000fc40004701270 */
[----:B------:R-:W-:Y:S01]  /*f1640*/  ISETP.LT.AND P2, PT, R232, c[0x0][0x178], !P1 ;  /* 0x00005e00e8007a0c */ /* 0x000fe20004f41270 */
[----:B---3--:R3:W-:Y:S01]  /*f1650*/  @P3 STG.E [R188.64], R242 ;  /* 0x000000f2bc003986 */ /* 0x0087e2000c101904 */
[----:B------:R-:W-:Y:S01]  /*f1660*/  ISETP.LT.AND P3, PT, R233, c[0x0][0x178], !P1 ;  /* 0x00005e00e9007a0c */ /* 0x000fe20004f61270 */
[C---:B------:R-:W-:Y:S01]  /*f1670*/  IMAD.WIDE R192, R0.reuse, 0x4, R84 ;  /* 0x0000000400c07825 */ /* 0x040fe200078e0254 */
[C---:B------:R-:W-:Y:S01]  /*f1680*/  IADD3 R3, R0.reuse, c[0x0][0x198], RZ ;  /* 0x0000660000037a10 */ /* 0x040fe20007ffe0ff */
[----:B------:R-:W4:Y:S02]  /*f1690*/  LDL.LU R238, [R1+0x14c] ;  /* 0x00014c0001ee7983 */ /* 0x000f240000300800 */
[C---:B-1----:R-:W-:Y:S02]  /*f16a0*/  IMAD.WIDE R190, R0.reuse, 0x4, R86 ;  /* 0x0000000400be7825 */ /* 0x042fe400078e0256 */
[----:B------:R-:W4:Y:S02]  /*f16b0*/  LDL.LU R240, [R1+0x32bc] ;  /* 0x0032bc0001f07983 */ /* 0x000f240000300800 */
[----:B---3--:R-:W-:-:S02]  /*f16c0*/  IMAD.WIDE R188, R0, 0x4, R78 ;  /* 0x0000000400bc7825 */ /* 0x008fc400078e024e */
[----:B------:R1:W-:Y:S04]  /*f16d0*/  @P5 STG.E [R190.64], R194 ;  /* 0x000000c2be005986 */ /* 0x0003e8000c101904 */
[----:B------:R3:W-:Y:S04]  /*f16e0*/  @P6 STG.E [R192.64], R195 ;  /* 0x000000c3c0006986 */ /* 0x0007e8000c101904 */
[----:B------:R3:W-:Y:S01]  /*f16f0*/  @P0 STG.E [R188.64], R239 ;  /* 0x000000efbc000986 */ /* 0x0007e2000c101904 */
[----:B-1----:R-:W-:-:S03]  /*f1700*/  IMAD.WIDE R190, R3, 0x4, R76 ;  /* 0x0000000403be7825 */ /* 0x002fc600078e024c */
[----:B------:R-:W4:Y:S01]  /*f1710*/  LDL.LU R194, [R1+0xec] ;  /* 0x0000ec0001c27983 */ /* 0x000f220000300800 */
[----:B---3--:R-:W-:-:S03]  /*f1720*/  IMAD.WIDE R192, R3, 0x4, R86 ;  /* 0x0000000403c07825 */ /* 0x008fc600078e0256 */
[----:B------:R-:W3:Y:S04]  /*f1730*/  LDL.LU R195, [R1+0x7c] ;  /* 0x00007c0001c37983 */ /* 0x000ee80000300800 */
[----:B------:R-:W3:Y:S04]  /*f1740*/  LDL.LU R239, [R1+0x3c] ;  /* 0x00003c0001ef7983 */ /* 0x000ee80000300800 */
[----:B------:R-:W-:Y:S04]  /*f1750*/  @P2 STG.E [R190.64], R241 ;  /* 0x000000f1be002986 */ /* 0x000fe8000c101904 */
[----:B------:R-:W3:Y:S04]  /*f1760*/  LDL.LU R242, [R1+0x138] ;  /* 0x0001380001f27983 */ /* 0x000ee80000300800 */
[----:B-----5:R1:W-:Y:S04]  /*f1770*/  @P3 STG.E [R192.64], R237 ;  /* 0x000000edc0003986 */ /* 0x0203e8000c101904 */
[----:B-1----:R-:W5:Y:S01]  /*f1780*/  LDL.LU R237, [R1+0x32c0] ;  /* 0x0032c00001ed7983 */ /* 0x002f620000300800 */
[----:B------:R-:W-:-:S02]  /*f1790*/  ISETP.LT.AND P5, PT, R235, c[0x0][0x178], !P1 ;  /* 0x00005e00eb007a0c */ /* 0x000fc40004fa1270 */
[----:B------:R-:W-:Y:S01]  /*f17a0*/  ISETP.LT.AND P1, PT, R234, c[0x0][0x178], !P1 ;  /* 0x00005e00ea007a0c */ /* 0x000fe20004f21270 */
[----:B------:R-:W-:-:S04]  /*f17b0*/  IMAD.WIDE R188, R3, 0x4, R84 ;  /* 0x0000000403bc7825 */ /* 0x000fc800078e0254 */
[C---:B------:R-:W-:Y:S01]  /*f17c0*/  IMAD.WIDE R190, R3.reuse, 0x4, R78 ;  /* 0x0000000403be7825 */ /* 0x040fe200078e024e */
        /* <DEDUP_REMOVED lines=11> */
[----:B------:R-:W-:Y:S01]  /*f1880*/  IMAD.WIDE R190, R0, 0x4, R84 ;  /* 0x0000000400be7825 */ /* 0x000fe200078e0254 */
[----:B------:R-:W-:Y:S02]  /*f1890*/  ISETP.GE.AND P2, PT, R240, c[0x0][0x17c], PT ;  /* 0x00005f00f0007a0c */ /* 0x000fe40003f46270 */
[----:B-1----:R-:W4:Y:S04]  /*f18a0*/  LDL.LU R238, [R1+0xc8] ;  /* 0x0000c80001ee7983 */ /* 0x002f280000300800 */
[----:B------:R-:W4:Y:S04]  /*f18b0*/  LDL.LU R240, [R1+0x58] ;  /* 0x0000580001f07983 */ /* 0x000f280000300800 */
[----:B------:R1:W-:Y:S04]  /*f18c0*/  @P0 STG.E [R188.64], R194 ;  /* 0x000000c2bc000986 */ /* 0x0003e8000c101904 */
[----:B---3--:R3:W-:Y:S01]  /*f18d0*/  @P3 STG.E [R190.64], R195 ;  /* 0x000000c3be003986 */ /* 0x0087e2000c101904 */
[----:B-1----:R-:W-:Y:S01]  /*f18e0*/  IMAD.WIDE R188, R0, 0x4, R78 ;  /* 0x0000000400bc7825 */ /* 0x002fe200078e024e */
[----:B-----5:R-:W-:-:S02]  /*f18f0*/  ISETP.GE.AND P1, PT, R237, c[0x0][0x17c], PT ;  /* 0x00005f00ed007a0c */ /* 0x020fc40003f26270 */
[----:B------:R-:W5:Y:S04]  /*f1900*/  LDL.LU R237, [R1+0x32c8] ;  /* 0x0032c80001ed7983 */ /* 0x000f680000300800 */
[----:B------:R-:W4:Y:S04]  /*f1910*/  LDL.LU R243, [R1+0x1bc] ;  /* 0x0001bc0001f37983 */ /* 0x000f280000300800 */
[----:B------:R-:W4:Y:S04]  /*f1920*/  LDL.LU R194, [R1+0x13c] ;  /* 0x00013c0001c27983 */ /* 0x000f280000300800 */
[----:B---3--:R-:W3:Y:S04]  /*f1930*/  LDL.LU R195, [R1+0xcc] ;  /* 0x0000cc0001c37983 */ /* 0x008ee80000300800 */
[----:B------:R-:W3:Y:S01]  /*f1940*/  LDL.LU R0, [R1+0x1b8] ;  /* 0x0001b80001007983 */ /* 0x000ee20000300800 */
[----:B------:R-:W-:-:S13]  /*f1950*/  ISETP.LT.AND P4, PT, R235, c[0x0][0x178], !P4 ;  /* 0x00005e00eb007a0c */ /* 0x000fda0006781270 */
[----:B------:R1:W-:Y:S04]  /*f1960*/  @P4 STG.E [R188.64], R239 ;  /* 0x000000efbc004986 */ /* 0x0003e8000c101904 */
[----:B-1----:R-:W5:Y:S04]  /*f1970*/  LDL.LU R239, [R1+0x5c] ;  /* 0x00005c0001ef7983 */ /* 0x002f680000300800 */
[----:B------:R-:W5:Y:S01]  /*f1980*/  LDL.LU R241, [R1+0x1e8] ;  /* 0x0001e80001f17983 */ /* 0x000f620000300800 */
[----:B------:R-:W-:Y:S02]  /*f1990*/  ISETP.LT.AND P5, PT, R232, c[0x0][0x178], !P2 ;  /* 0x00005e00e8007a0c */ /* 0x000fe400057a1270 */
[----:B------:R-:W-:-:S02]  /*f19a0*/  ISETP.LT.AND P6, PT, R233, c[0x0][0x178], !P2 ;  /* 0x00005e00e9007a0c */ /* 0x000fc400057c1270 */
[----:B------:R-:W-:Y:S01]  /*f19b0*/  ISETP.LT.AND P3, PT, R234, c[0x0][0x178], !P2 ;  /* 0x00005e00ea007a0c */ /* 0x000fe20005761270 */
[----:B------:R-:W-:-:S04]  /*f19c0*/  IMAD.WIDE R190, R3, 0x4, R76 ;  /* 0x0000000403be7825 */ /* 0x000fc800078e024c */
[----:B------:R-:W-:-:S04]  /*f19d0*/  IMAD.WIDE R192, R3, 0x4, R86 ;  /* 0x0000000403c07825 */ /* 0x000fc800078e0256 */
[----:B------:R-:W-:Y:S01]  /*f19e0*/  IMAD.WIDE R188, R3, 0x4, R84 ;  /* 0x0000000403bc7825 */ /* 0x000fe200078e0254 */
[----:B--2---:R-:W-:Y:S02]  /*f19f0*/  ISETP.GE.AND P0, PT, R236, c[0x0][0x17c], PT ;  /* 0x00005f00ec007a0c */ /* 0x004fe40003f06270 */
[----:B------:R-:W2:Y:S04]  /*f1a00*/  LDL.LU R236, [R1+0x198] ;  /* 0x0001980001ec7983 */ /* 0x000ea80000300800 */
[----:B---3--:R-:W-:Y:S04]  /*f1a10*/  @P5 STG.E [R190.64], R0 ;  /* 0x00000000be005986 */ /* 0x008fe8000c101904 */
[----:B------:R1:W-:Y:S04]  /*f1a20*/  @P6 STG.E [R192.64], R242 ;  /* 0x000000f2c0006986 */ /* 0x0003e8000c101904 */
[----:B----4-:R3:W-:Y:S01]  /*f1a30*/  @P3 STG.E [R188.64], R238 ;  /* 0x000000eebc003986 */ /* 0x0107e2000c101904 */
[----:B-----5:R-:W-:-:S03]  /*f1a40*/  ISETP.GE.AND P3, PT, R237, c[0x0][0x17c], PT ;  /* 0x00005f00ed007a0c */ /* 0x020fc60003f66270 */
[----:B-1----:R-:W4:Y:S04]  /*f1a50*/  LDL.LU R242, [R1+0x108] ;  /* 0x0001080001f27983 */ /* 0x002f280000300800 */
[----:B------:R-:W5:Y:S01]  /*f1a60*/  LDL.LU R237, [R1+0xa8] ;  /* 0x0000a80001ed7983 */ /* 0x000f620000300800 */
[----:B------:R-:W-:Y:S02]  /*f1a70*/  ISETP.LT.AND P2, PT, R235, c[0x0][0x178], !P2 ;  /* 0x00005e00eb007a0c */ /* 0x000fe40005741270 */
[----:B------:R-:W-:Y:S01]  /*f1a80*/  ISETP.LT.AND P4, PT, R232, c[0x0][0x178], !P1 ;  /* 0x00005e00e8007a0c */ /* 0x000fe20004f81270 */
[C---:B------:R-:W-:Y:S01]  /*f1a90*/  IMAD.WIDE R190, R3.reuse, 0x4, R78 ;  /* 0x0000000403be7825 */ /* 0x040fe200078e024e */
[----:B------:R-:W-:Y:S01]  /*f1aa0*/  IADD3 R3, R3, c[0x0][0x198], RZ ;  /* 0x0000660003037a10 */ /* 0x000fe20007ffe0ff */
[----:B---3--:R-:W3:Y:S01]  /*f1ab0*/  LDL.LU R238, [R1+0x1ec] ;  /* 0x0001ec0001ee7983 */ /* 0x008ee20000300800 */
[----:B------:R-:W-:-:S02]  /*f1ac0*/  ISETP.LT.AND P5, PT, R233, c[0x0][0x178], !P1 ;  /* 0x00005e00e9007a0c */ /* 0x000fc40004fa1270 */
[----:B------:R-:W-:Y:S01]  /*f1ad0*/  ISETP.LT.AND P6, PT, R234, c[0x0][0x178], !P1 ;  /* 0x00005e00ea007a0c */ /* 0x000fe20004fc1270 */
[----:B------:R-:W-:Y:S01]  /*f1ae0*/  IMAD.WIDE R188, R3, 0x4, R76 ;  /* 0x0000000403bc7825 */ /* 0x000fe200078e024c */
[----:B------:R-:W-:-:S03]  /*f1af0*/  ISETP.LT.AND P1, PT, R235, c[0x0][0x178], !P1 ;  /* 0x00005e00eb007a0c */ /* 0x000fc60004f21270 */
[----:B------:R1:W-:Y:S01]  /*f1b00*/  @P2 STG.E [R190.64], R240 ;  /* 0x000000f0be002986 */ /* 0x0003e2000c101904 */
[----:B------:R-:W-:-:S03]  /*f1b10*/  ISETP.LT.AND P2, PT, R232, c[0x0][0x178], !P0 ;  /* 0x00005e00e8007a0c */ /* 0x000fc60004741270 */
[----:B------:R1:W-:Y:S01]  /*f1b20*/  @P4 STG.E [R188.64], R243 ;  /* 0x000000f3bc004986 */ /* 0x0003e2000c101904 */
[----:B------:R-:W-:Y:S01]  /*f1b30*/  ISETP.LT.AND P4, PT, R233, c[0x0][0x178], !P0 ;  /* 0x00005e00e9007a0c */ /* 0x000fe20004781270 */
[C---:B------:R-:W-:Y:S01]  /*f1b40*/  IMAD.WIDE R192, R3.reuse, 0x4, R84 ;  /* 0x0000000403c07825 */ /* 0x040fe200078e0254 */
[----:B------:R-:W-:-:S03]  /*f1b50*/  IADD3 R0, R3, c[0x0][0x198], RZ ;  /* 0x0000660003007a10 */ /* 0x000fc60007ffe0ff */
[C---:B-1----:R-:W-:Y:S01]  /*f1b60*/  IMAD.WIDE R190, R3.reuse, 0x4, R86 ;  /* 0x0000000403be7825 */ /* 0x042fe200078e0256 */
[----:B------:R-:W3:Y:S03]  /*f1b70*/  LDL.LU R240, [R1+0x32cc] ;  /* 0x0032cc0001f07983 */ /* 0x000ee60000300800 */
[----:B------:R-:W-:Y:S01]  /*f1b80*/  IMAD.WIDE R188, R3, 0x4, R78 ;  /* 0x0000000403bc7825 */ /* 0x000fe200078e024e */
[----:B------:R1:W-:Y:S04]  /*f1b90*/  @P5 STG.E [R190.64], R194 ;  /* 0x000000c2be005986 */ /* 0x0003e8000c101904 */
[----:B------:R1:W-:Y:S04]  /*f1ba0*/  @P6 STG.E [R192.64], R195 ;  /* 0x000000c3c0006986 */ /* 0x0003e8000c101904 */
[----:B------:R1:W-:Y:S02]  /*f1bb0*/  @P1 STG.E [R188.64], R239 ;  /* 0x000000efbc001986 */ /* 0x0003e4000c101904 */
[----:B-1----:R-:W-:-:S02]  /*f1bc0*/  IMAD.WIDE R190, R0, 0x4, R76 ;  /* 0x0000000400be7825 */ /* 0x002fc400078e024c */
[----:B------:R-:W3:Y:S02]  /*f1bd0*/  LDL.LU R194, [R1+0x19c] ;  /* 0x00019c0001c27983 */ /* 0x000ee40000300800 */
[----:B------:R-:W-:Y:S02]  /*f1be0*/  IMAD.WIDE R192, R0, 0x4, R86 ;  /* 0x0000000400c07825 */ /* 0x000fe400078e0256 */
[----:B------:R-:W3:Y:S04]  /*f1bf0*/  LDL.LU R195, [R1+0x10c] ;  /* 0x00010c0001c37983 */ /* 0x000ee80000300800 */
[----:B------:R-:W3:Y:S04]  /*f1c00*/  LDL.LU R239, [R1+0xac] ;  /* 0x0000ac0001ef7983 */ /* 0x000ee80000300800 */
[----:B------:R-:W-:Y:S04]  /*f1c10*/  @P2 STG.E [R190.64], R241 ;  /* 0x000000f1be002986 */ /* 0x000fe8000c101904 */
[----:B------:R-:W3:Y:S04]  /*f1c20*/  LDL.LU R243, [R1+0x1d8] ;  /* 0x0001d80001f37983 */ /* 0x000ee80000300800 */
[----:B--2---:R1:W-:Y:S04]  /*f1c30*/  @P4 STG.E [R192.64], R236 ;  /* 0x000000ecc0004986 */ /* 0x0043e8000c101904 */
[----:B-1----:R-:W2:Y:S01]  /*f1c40*/  LDL.LU R236, [R1+0x32d0] ;  /* 0x0032d00001ec7983 */ /* 0x002ea20000300800 */
[----:B------:R-:W-:-:S02]  /*f1c50*/  ISETP.LT.AND P5, PT, R235, c[0x0][0x178], !P0 ;  /* 0x00005e00eb007a0c */ /* 0x000fc400047a1270 */
[----:B------:R-:W-:Y:S01]  /*f1c60*/  ISETP.LT.AND P0, PT, R234, c[0x0][0x178], !P0 ;  /* 0x00005e00ea007a0c */ /* 0x000fe20004701270 */
[----:B------:R-:W-:-:S04]  /*f1c70*/  IMAD.WIDE R188, R0, 0x4, R84 ;  /* 0x0000000400bc7825 */ /* 0x000fc800078e0254 */
[----:B------:R-:W-:-:S08]  /*f1c80*/  IMAD.WIDE R190, R0, 0x4, R78 ;  /* 0x0000000400be7825 */ /* 0x000fd000078e024e */
[----:B----4-:R-:W-:Y:S04]  /*f1c90*/  @P0 STG.E [R188.64], R242 ;  /* 0x000000f2bc000986 */ /* 0x010fe8000c101904 */
[----:B-----5:R1:W-:Y:S04]  /*f1ca0*/  @P5 STG.E [R190.64], R237 ;  /* 0x000000edbe005986 */ /* 0x0203e8000c101904 */
[----:B-1----:R-:W4:Y:S01]  /*f1cb0*/  LDL.LU R237, [R1+0x32d4] ;  /* 0x0032d40001ed7983 */ /* 0x002f220000300800 */
        /* <DEDUP_REMOVED lines=10> */
[----:B-1----:R-:W3:Y:S04]  /*f1d60*/  LDL.LU R238, [R1+0x158] ;  /* 0x0001580001ee7983 */ /* 0x002ee80000300800 */
[----:B------:R-:W5:Y:S04]  /*f1d70*/  LDL.LU R240, [R1+0xd8] ;  /* 0x0000d80001f07983 */ /* 0x000f680000300800 */
[----:B------:R1:W-:Y:S04]  /*f1d80*/  @P1 STG.E [R188.64], R194 ;  /* 0x000000c2bc001986 */ /* 0x0003e8000c101904 */
[----:B------:R2:W-:Y:S01]  /*f1d90*/  @P4 STG.E [R190.64], R195 ;  /* 0x000000c3be004986 */ /* 0x0005e2000c101904 */
[----:B-1----:R-:W-:Y:S01]  /*f1da0*/  IMAD.WIDE R188, R3, 0x4, R78 ;  /* 0x0000000403bc7825 */ /* 0x002fe200078e024e */
[----:B--2---:R-:W-:-:S02]  /*f1db0*/  ISETP.GE.AND P0, PT, R236, c[0x0][0x17c], PT ;  /* 0x00005f00ec007a0c */ /* 0x004fc40003f06270 */
[----:B------:R-:W2:Y:S04]  /*f1dc0*/  LDL.LU R236, [R1+0x32d8] ;  /* 0x0032d80001ec7983 */ /* 0x000ea80000300800 */
[----:B------:R-:W2:Y:S04]  /*f1dd0*/  LDL.LU R242, [R1+0x22c] ;  /* 0x00022c0001f27983 */ /* 0x000ea80000300800 */
[----:B------:R-:W2:Y:S04]  /*f1de0*/  LDL.LU R194, [R1+0x1dc] ;  /* 0x0001dc0001c27983 */ /* 0x000ea80000300800 */
[----:B------:R-:W2:Y:S04]  /*f1df0*/  LDL.LU R195, [R1+0x15c] ;  /* 0x00015c0001c37983 */ /* 0x000ea80000300800 */
[----:B------:R-:W2:Y:S01]  /*f1e00*/  LDL.LU R3, [R1+0x228] ;  /* 0x0002280001037983 */ /* 0x000ea20000300800 */
[----:B------:R-:W-:-:S13]  /*f1e10*/  ISETP.LT.AND P3, PT, R235, c[0x0][0x178], !P3 ;  /* 0x00005e00eb007a0c */ /* 0x000fda0005f61270 */
[----:B------:R1:W-:Y:S04]  /*f1e20*/  @P3 STG.E [R188.64], R239 ;  /* 0x000000efbc003986 */ /* 0x0003e8000c101904 */
[----:B-1----:R-:W5:Y:S04]  /*f1e30*/  LDL.LU R239, [R1+0xdc] ;  /* 0x0000dc0001ef7983 */ /* 0x002f680000300800 */
[----:B------:R-:W5:Y:S01]  /*f1e40*/  LDL.LU R241, [R1+0x258] ;  /* 0x0002580001f17983 */ /* 0x000f620000300800 */
[----:B----4-:R-:W-:-:S03]  /*f1e50*/  ISETP.GE.AND P1, PT, R237, c[0x0][0x17c], PT ;  /* 0x00005f00ed007a0c */ /* 0x010fc60003f26270 */
[----:B------:R-:W4:Y:S01]  /*f1e60*/  LDL.LU R237, [R1+0x208] ;  /* 0x0002080001ed7983 */ /* 0x000f220000300800 */
        /* <DEDUP_REMOVED lines=11> */
[----:B------:R-:W-:Y:S01]  /*f1f20*/  ISETP.GE.AND P4, PT, R236, c[0x0][0x17c], PT ;  /* 0x00005f00ec007a0c */ /* 0x000fe20003f86270 */
[C---:B-1----:R-:W-:Y:S01]  /*f1f30*/  IMAD.WIDE R190, R0.reuse, 0x4, R78 ;  /* 0x0000000400be7825 */ /* 0x042fe200078e024e */
[----:B------:R-:W-:Y:S01]  /*f1f40*/  IADD3 R0, R0, c[0x0][0x198], RZ ;  /* 0x0000660000007a10 */ /* 0x000fe20007ffe0ff */
[----:B--2---:R-:W2:Y:S04]  /*f1f50*/  LDL.LU R243, [R1+0x1a8] ;  /* 0x0001a80001f37983 */ /* 0x004ea80000300800 */
[----:B------:R-:W2:Y:S01]  /*f1f60*/  LDL.LU R236, [R1+0x128] ;  /* 0x0001280001ec7983 */ /* 0x000ea20000300800 */
[----:B------:R-:W-:Y:S01]  /*f1f70*/  ISETP.LT.AND P5, PT, R233, c[0x0][0x178], !P0 ;  /* 0x00005e00e9007a0c */ /* 0x000fe200047a1270 */
[----:B---3--:R-:W-:Y:S01]  /*f1f80*/  IMAD.WIDE R188, R0, 0x4, R76 ;  /* 0x0000000400bc7825 */ /* 0x008fe200078e024c */
[----:B------:R-:W-:Y:S01]  /*f1f90*/  ISETP.LT.AND P6, PT, R234, c[0x0][0x178], !P0 ;  /* 0x00005e00ea007a0c */ /* 0x000fe200047c1270 */
[----:B-----5:R1:W-:Y:S01]  /*f1fa0*/  @P2 STG.E [R190.64], R240 ;  /* 0x000000f0be002986 */ /* 0x0203e2000c101904 */
[----:B------:R-:W-:-:S02]  /*f1fb0*/  ISETP.LT.AND P0, PT, R235, c[0x0][0x178], !P0 ;  /* 0x00005e00eb007a0c */ /* 0x000fc40004701270 */
[----:B------:R-:W-:Y:S01]  /*f1fc0*/  ISETP.LT.AND P2, PT, R232, c[0x0][0x178], !P1 ;  /* 0x00005e00e8007a0c */ /* 0x000fe20004f41270 */
[----:B------:R3:W-:Y:S01]  /*f1fd0*/  @P3 STG.E [R188.64], R242 ;  /* 0x000000f2bc003986 */ /* 0x0007e2000c101904 */
[----:B------:R-:W-:Y:S01]  /*f1fe0*/  ISETP.LT.AND P3, PT, R233, c[0x0][0x178], !P1 ;  /* 0x00005e00e9007a0c */ /* 0x000fe20004f61270 */
[C---:B------:R-:W-:Y:S01]  /*f1ff0*/  IMAD.WIDE R192, R0.reuse, 0x4, R84 ;  /* 0x0000000400c07825 */ /* 0x040fe200078e0254 */
[C---:B------:R-:W-:Y:S01]  /*f2000*/  IADD3 R3, R0.reuse, c[0x0][0x198], RZ ;  /* 0x0000660000037a10 */ /* 0x040fe20007ffe0ff */
[----:B------:R-:W5:Y:S02]  /*f2010*/  LDL.LU R238, [R1+0x25c] ;  /* 0x00025c0001ee7983 */ /* 0x000f640000300800 */
[C---:B-1----:R-:W-:Y:S02]  /*f2020*/  IMAD.WIDE R190, R0.reuse, 0x4, R86 ;  /* 0x0000000400be7825 */ /* 0x042fe400078e0256 */
[----:B------:R-:W5:Y:S02]  /*f2030*/  LDL.LU R240, [R1+0x32dc] ;  /* 0x0032dc0001f07983 */ /* 0x000f640000300800 */
[----:B---3--:R-:W-:-:S02]  /*f2040*/  IMAD.WIDE R188, R0, 0x4, R78 ;  /* 0x0000000400bc7825 */ /* 0x008fc400078e024e */
[----:B------:R1:W-:Y:S04]  /*f2050*/  @P5 STG.E [R190.64], R194 ;  /* 0x000000c2be005986 */ /* 0x0003e8000c101904 */
[----:B------:R3:W-:Y:S04]  /*f2060*/  @P6 STG.E [R192.64], R195 ;  /* 0x000000c3c0006986 */ /* 0x0007e8000c101904 */
[----:B------:R3:W-:Y:S01]  /*f2070*/  @P0 STG.E [R188.64], R239 ;  /* 0x000000efbc000986 */ /* 0x0007e2000c101904 */
[----:B-1----:R-:W-:-:S03]  /*f2080*/  IMAD.WIDE R190, R3, 0x4, R76 ;  /* 0x0000000403be7825 */ /* 0x002fc600078e024c */
[----:B------:R-:W5:Y:S01]  /*f2090*/  LDL.LU R194, [R1+0x20c] ;  /* 0x00020c0001c27983 */ /* 0x000f620000300800 */
[----:B---3--:R-:W-:-:S03]  /*f20a0*/  IMAD.WIDE R192, R3, 0x4, R86 ;  /* 0x0000000403c07825 */ /* 0x008fc600078e0256 */
[----:B------:R-:W3:Y:S04]  /*f20b0*/  LDL.LU R195, [R1+0x1ac] ;  /* 0x0001ac0001c37983 */ /* 0x000ee80000300800 */
[----:B------:R-:W3:Y:S04]  /*f20c0*/  LDL.LU R239, [R1+0x12c] ;  /* 0x00012c0001ef7983 */ /* 0x000ee80000300800 */
[----:B------:R-:W-:Y:S04]  /*f20d0*/  @P2 STG.E [R190.64], R241 ;  /* 0x000000f1be002986 */ /* 0x000fe8000c101904 */
[----:B------:R-:W3:Y:S04]  /*f20e0*/  LDL.LU R242, [R1+0x248] ;  /* 0x0002480001f27983 */ /* 0x000ee80000300800 */
[----:B----4-:R1:W-:Y:S04]  /*f20f0*/  @P3 STG.E [R192.64], R237 ;  /* 0x000000edc0003986 */ /* 0x0103e8000c101904 */
[----:B-1----:R-:W4:Y:S01]  /*f2100*/  LDL.LU R237, [R1+0x32e0] ;  /* 0x0032e00001ed7983 */ /* 0x002f220000300800 */
        /* <DEDUP_REMOVED lines=14> */
[----:B-----5:R1:W-:Y:S01]  /*f21f0*/  @P6 STG.E [R192.64], R238 ;  /* 0x000000eec0006986 */ /* 0x0203e2000c101904 */
[----:B------:R-:W-:Y:S01]  /*f2200*/  IMAD.WIDE R190, R0, 0x4, R84 ;  /* 0x0000000400be7825 */ /* 0x000fe200078e0254 */
[----:B------:R-:W-:Y:S02]  /*f2210*/  ISETP.GE.AND P2, PT, R240, c[0x0][0x17c], PT ;  /* 0x00005f00f0007a0c */ /* 0x000fe40003f46270 */
[----:B-1----:R-:W5:Y:S04]  /*f2220*/  LDL.LU R238, [R1+0x1f8] ;  /* 0x0001f80001ee7983 */ /* 0x002f680000300800 */
[----:B------:R-:W5:Y:S04]  /*f2230*/  LDL.LU R240, [R1+0x168] ;  /* 0x0001680001f07983 */ /* 0x000f680000300800 */
[----:B------:R1:W-:Y:S04]  /*f2240*/  @P0 STG.E [R188.64], R194 ;  /* 0x000000c2bc000986 */ /* 0x0003e8000c101904 */
[----:B---3--:R3:W-:Y:S01]  /*f2250*/  @P3 STG.E [R190.64], R195 ;  /* 0x000000c3be003986 */ /* 0x0087e2000c101904 */
[----:B-1----:R-:W-:Y:S01]  /*f2260*/  IMAD.WIDE R188, R0, 0x4, R78 ;  /* 0x0000000400bc7825 */ /* 0x002fe200078e024e */
[----:B----4-:R-:W-:-:S02]  /*f2270*/  ISETP.GE.AND P1, PT, R237, c[0x0][0x17c], PT ;  /* 0x00005f00ed007a0c */ /* 0x010fc40003f26270 */
[----:B------:R-:W4:Y:S04]  /*f2280*/  LDL.LU R237, [R1+0x32e8] ;  /* 0x0032e80001ed7983 */ /* 0x000f280000300800 */
[----:B------:R-:W4:Y:S04]  /*f2290*/  LDL.LU R243, [R1+0x28c] ;  /* 0x00028c0001f37983 */ /* 0x000f280000300800 */
[----:B------:R-:W4:Y:S04]  /*f22a0*/  LDL.LU R194, [R1+0x24c] ;  /* 0x00024c0001c27983 */ /* 0x000f280000300800 */
[----:B---3--:R-:W3:Y:S04]  /*f22b0*/  LDL.LU R195, [R1+0x1fc] ;  /* 0x0001fc0001c37983 */ /* 0x008ee80000300800 */
        /* <DEDUP_REMOVED lines=15> */
[----:B-----5:R3:W-:Y:S01]  /*f23b0*/  @P3 STG.E [R188.64], R238 ;  /* 0x000000eebc003986 */ /* 0x0207e2000c101904 */
[----:B----4-:R-:W-:-:S03]  /*f23c0*/  ISETP.GE.AND P3, PT, R237, c[0x0][0x17c], PT ;  /* 0x00005f00ed007a0c */ /* 0x010fc60003f66270 */
        /* <DEDUP_REMOVED lines=85> */
[----:B-----5:R1:W-:Y:S01]  /*f2920*/  @P2 STG.E [R190.64], R240 ;  /* 0x000000f0be002986 */ /* 0x0203e2000c101904 */
[----:B------:R-:W-:Y:S02]  /*f2930*/  ISETP.LT.AND P0, PT, R235, c[0x0][0x178], !P0 ;  /* 0x00005e00eb007a0c */ /* 0x000fe40004701270 */
[----:B------:R-:W-:Y:S01]  /*f2940*/  ISETP.LT.AND P2, PT, R232, c[0x0][0x178], !P1 ;  /* 0x00005e00e8007a0c */ /* 0x000fe20004f41270 */
[----:B---3--:R-:W-:Y:S01]  /*f2950*/  IMAD.WIDE R188, R3, 0x4, R86 ;  /* 0x0000000403bc7825 */ /* 0x008fe200078e0256 */
[----:B------:R3:W-:Y:S01]  /*f2960*/  @P3 STG.E [R192.64], R242 ;  /* 0x000000f2c0003986 */ /* 0x0007e2000c101904 */
[----:B------:R-:W-:Y:S02]  /*f2970*/  ISETP.LT.AND P3, PT, R233, c[0x0][0x178], !P1 ;  /* 0x00005e00e9007a0c */ /* 0x000fe40004f61270 */
[C---:B------:R-:W-:Y:S01]  /*f2980*/  IADD3 R0, R3.reuse, c[0x0][0x198], RZ ;  /* 0x0000660003007a10 */ /* 0x040fe20007ffe0ff */
[----:B------:R-:W5:Y:S01]  /*f2990*/  LDL.LU R238, [R1+0x374] ;  /* 0x0003740001ee7983 */ /* 0x000f620000300800 */
        /* <DEDUP_REMOVED lines=13> */
[----:B----4-:R1:W-:Y:S04]  /*f2a70*/  @P3 STG.E [R188.64], R237 ;  /* 0x000000edbc003986 */ /* 0x0103e8000c101904 */
[----:B-1----:R-:W4:Y:S01]  /*f2a80*/  LDL.LU R237, [R1+0x3300] ;  /* 0x0033000001ed7983 */ /* 0x002f220000300800 */
        /* <DEDUP_REMOVED lines=15> */
[C---:B------:R-:W-:Y:S01]  /*f2b80*/  IMAD.WIDE R190, R3.reuse, 0x4, R84 ;  /* 0x0000000403be7825 */ /* 0x040fe200078e0254 */
[----:B---3--:R-:W-:Y:S02]  /*f2b90*/  ISETP.GE.AND P2, PT, R240, c[0x0][0x17c], PT ;  /* 0x00005f00f0007a0c */ /* 0x008fe40003f46270 */
[----:B-1----:R-:W3:Y:S04]  /*f2ba0*/  LDL.LU R238, [R1+0x310] ;  /* 0x0003100001ee7983 */ /* 0x002ee80000300800 */
[----:B------:R-:W5:Y:S04]  /*f2bb0*/  LDL.LU R240, [R1+0x2c0] ;  /* 0x0002c00001f07983 */ /* 0x000f680000300800 */
[----:B------:R1:W-:Y:S04]  /*f2bc0*/  @P0 STG.E [R188.64], R194 ;  /* 0x000000c2bc000986 */ /* 0x0003e8000c101904 */
[----:B------:R4:W-:Y:S01]  /*f2bd0*/  @P3 STG.E [R190.64], R195 ;  /* 0x000000c3be003986 */ /* 0x0009e2000c101904 */
[----:B-1----:R-:W-:Y:S01]  /*f2be0*/  IMAD.WIDE R188, R3, 0x4, R78 ;  /* 0x0000000403bc7825 */ /* 0x002fe200078e024e */
[----:B----4-:R-:W-:-:S02]  /*f2bf0*/  ISETP.GE.AND P1, PT, R237, c[0x0][0x17c], PT ;  /* 0x00005f00ed007a0c */ /* 0x010fc40003f26270 */
[----:B------:R-:W4:Y:S04]  /*f2c00*/  LDL.LU R237, [R1+0x3308] ;  /* 0x0033080001ed7983 */ /* 0x000f280000300800 */
[----:B------:R-:W3:Y:S04]  /*f2c10*/  LDL.LU R243, [R1+0x444] ;  /* 0x0004440001f37983 */ /* 0x000ee80000300800 */
[----:B------:R-:W3:Y:S04]  /*f2c20*/  LDL.LU R194, [R1+0x364] ;  /* 0x0003640001c27983 */ /* 0x000ee80000300800 */
[----:B------:R-:W3:Y:S04]  /*f2c30*/  LDL.LU R195, [R1+0x314] ;  /* 0x0003140001c37983 */ /* 0x000ee80000300800 */
        /* <DEDUP_REMOVED lines=15> */
[----:B------:R3:W-:Y:S01]  /*f2d30*/  @P3 STG.E [R188.64], R238 ;  /* 0x000000eebc003986 */ /* 0x0007e2000c101904 */
[----:B----4-:R-:W-:-:S03]  /*f2d40*/  ISETP.GE.AND P3, PT, R237, c[0x0][0x17c], PT ;  /* 0x00005f00ed007a0c */ /* 0x010fc60003f66270 */
[----:B-1----:R-:W4:Y:S04]  /*f2d50*/  LDL.LU R242, [R1+0x330] ;  /* 0x0003300001f27983 */ /* 0x002f280000300800 */
[----:B------:R-:W4:Y:S01]  /*f2d60*/  LDL.LU R237, [R1+0x2d0] ;  /* 0x0002d00001ed7983 */ /* 0x000f220000300800 */
        /* <DEDUP_REMOVED lines=9> */
[----:B-----5:R1:W-:Y:S01]  /*f2e00*/  @P2 STG.E [R190.64], R240 ;  /* 0x000000f0be002986 */ /* 0x0203e2000c101904 */
        /* <DEDUP_REMOVED lines=9> */
[----:B-----5:R-:W-:-:S03]  /*f2ea0*/  IMAD.WIDE R192, R0, 0x4, R76 ;  /* 0x0000000400c07825 */ /* 0x020fc600078e024c */
[----:B------:R-:W5:Y:S01]  /*f2eb0*/  LDL.LU R194, [R1+0x3a4] ;  /* 0x0003a40001c27983 */ /* 0x000f620000300800 */
[----:B------:R-:W-:-:S04]  /*f2ec0*/  IMAD.WIDE R188, R0, 0x4, R86 ;  /* 0x0000000400bc7825 */ /* 0x000fc800078e0256 */
[----:B-1----:R-:W-:Y:S01]  /*f2ed0*/  IMAD.WIDE R190, R3, 0x4, R78 ;  /* 0x0000000403be7825 */ /* 0x002fe200078e024e */
[----:B------:R-:W5:Y:S04]  /*f2ee0*/  LDL.LU R195, [R1+0x334] ;  /* 0x0003340001c37983 */ /* 0x000f680000300800 */
[----:B------:R1:W-:Y:S04]  /*f2ef0*/  @P1 STG.E [R190.64], R239 ;  /* 0x000000efbe001986 */ /* 0x0003e8000c101904 */
[----:B------:R-:W-:Y:S04]  /*f2f00*/  @P2 STG.E [R192.64], R241 ;  /* 0x000000f1c0002986 */ /* 0x000fe8000c101904 */
[----:B-1----:R-:W5:Y:S04]  /*f2f10*/  LDL.LU R239, [R1+0x2d4] ;  /* 0x0002d40001ef7983 */ /* 0x002f680000300800 */
[----:B------:R-:W5:Y:S04]  /*f2f20*/  LDL.LU R243, [R1+0x450] ;  /* 0x0004500001f37983 */ /* 0x000f680000300800 */
[----:B--2---:R1:W-:Y:S04]  /*f2f30*/  @P4 STG.E [R188.64], R236 ;  /* 0x000000ecbc004986 */ /* 0x0043e8000c101904 */
[----:B-1----:R-:W2:Y:S01]  /*f2f40*/  LDL.LU R236, [R1+0x3310] ;  /* 0x0033100001ec7983 */ /* 0x002ea20000300800 */
[----:B------:R-:W-:-:S02]  /*f2f50*/  ISETP.LT.AND P5, PT, R235, c[0x0][0x178], !P0 ;  /* 0x00005e00eb007a0c */ /* 0x000fc400047a1270 */
[----:B------:R-:W-:Y:S01]  /*f2f60*/  ISETP.LT.AND P0, PT, R234, c[0x0][0x178], !P0 ;  /* 0x00005e00ea007a0c */ /* 0x000fe20004701270 */
[----:B------:R-:W-:-:S04]  /*f2f70*/  IMAD.WIDE R188, R0, 0x4, R84 ;  /* 0x0000000400bc7825 */ /* 0x000fc800078e0254 */
[----:B------:R-:W-:-:S08]  /*f2f80*/  IMAD.WIDE R190, R0, 0x4, R78 ;  /* 0x0000000400be7825 */ /* 0x000fd000078e024e */
[----:B----4-:R-:W-:Y:S04]  /*f2f90*/  @P0 STG.E [R188.64], R242 ;  /* 0x000000f2bc000986 */ /* 0x010fe8000c101904 */
[----:B------:R1:W-:Y:S04]  /*f2fa0*/  @P5 STG.E [R190.64], R237 ;  /* 0x000000edbe005986 */ /* 0x0003e8000c101904 */
        /* <DEDUP_REMOVED lines=11> */
[----:B-----5:R3:W-:Y:S04]  /*f3060*/  @P1 STG.E [R188.64], R194 ;  /* 0x000000c2bc001986 */ /* 0x0207e8000c101904 */
[----:B-1----:R-:W5:Y:S04]  /*f3070*/  LDL.LU R238, [R1+0x380] ;  /* 0x0003800001ee7983 */ /* 0x002f680000300800 */
[----:B------:R-:W5:Y:S04]  /*f3080*/  LDL.LU R240, [R1+0x2f0] ;  /* 0x0002f00001f07983 */ /* 0x000f680000300800 */
        /* <DEDUP_REMOVED lines=24> */
[----:B-----5:R5:W-:Y:S01]  /*f3210*/  @P4 STG.E [R188.64], R238 ;  /* 0x000000eebc004986 */ /* 0x020be2000c101904 */
        /* <DEDUP_REMOVED lines=11> */
[----:B-----5:R-:W-:Y:S01]  /*f32d0*/  IMAD.WIDE R188, R3, 0x4, R86 ;  /* 0x0000000403bc7825 */ /* 0x020fe200078e0256 */
[----:B---3--:R3:W-:Y:S01]  /*f32e0*/  @P3 STG.E [R192.64], R242 ;  /* 0x000000f2c0003986 */ /* 0x0087e2000c101904 */
        /* <DEDUP_REMOVED lines=139> */
[----:B------:R-:W-:Y:S01]  /*f3ba0*/  ISETP.GE.AND P4, PT, R236, c[0x0][0x17c], PT ;  /* 0x00005f00ec007a0c */ /* 0x000fe20003f86270 */
[C---:B-1----:R-:W-:Y:S01]  /*f3bb0*/  IMAD.WIDE R190, R0.reuse, 0x4, R78 ;  /* 0x0000000400be7825 */ /* 0x042fe200078e024e */
[----:B------:R-:W-:Y:S01]  /*f3bc0*/  IADD3 R0, R0, c[0x0][0x198], RZ ;  /* 0x0000660000007a10 */ /* 0x000fe20007ffe0ff */
[----:B--2---:R-:W2:Y:S04]  /*f3bd0*/  LDL.LU R243, [R1+0x2e8] ;  /* 0x0002e80001f37983 */ /* 0x004ea80000300800 */
[----:B------:R-:W2:Y:S01]  /*f3be0*/  LDL.LU R236, [R1+0x298] ;  /* 0x0002980001ec7983 */ /* 0x000ea20000300800 */
[----:B------:R-:W-:Y:S01]  /*f3bf0*/  ISETP.LT.AND P5, PT, R233, c[0x0][0x178], !P0 ;  /* 0x00005e00e9007a0c */ /* 0x000fe200047a1270 */
[----:B-----5:R-:W-:Y:S01]  /*f3c00*/  IMAD.WIDE R188, R0, 0x4, R76 ;  /* 0x0000000400bc7825 */ /* 0x020fe200078e024c */
        /* <DEDUP_REMOVED lines=77> */
[----:B------:R-:W-:-:S04]  /*f40e0*/  IMAD.WIDE R188, R3, 0x4, R76 ;  /* 0x0000000403bc7825 */ /* 0x000fc800078e024c */
[----:B------:R1:W-:Y:S01]  /*f40f0*/  @P0 STG.E [R190.64], R240 ;  /* 0x000000f0be000986 */ /* 0x0003e2000c101904 */
[----:B------:R-:W-:Y:S02]  /*f4100*/  ISETP.LT.AND P0, PT, R235, c[0x0][0x178], !P2 ;  /* 0x00005e00eb007a0c */ /* 0x000fe40005701270 */
[----:B------:R-:W-:Y:S01]  /*f4110*/  ISETP.LT.AND P2, PT, R232, c[0x0][0x178], !P1 ;  /* 0x00005e00e8007a0c */ /* 0x000fe20004f41270 */
        /* <DEDUP_REMOVED lines=41> */
[----:B------:R-:W-:-:S02]  /*f43b0*/  ISETP.LT.AND P3, PT, R235, c[0x0][0x178], !P3 ;  /* 0x00005e00eb007a0c */ /* 0x000fc40005f61270 */
[----:B--2---:R-:W-:Y:S02]  /*f43c0*/  ISETP.GE.AND P1, PT, R236, c[0x0][0x17c], PT ;  /* 0x00005f00ec007a0c */ /* 0x004fe40003f26270 */
[----:B------:R-:W2:Y:S04]  /*f43d0*/  LDL.LU R236, [R1+0x3358] ;  /* 0x0033580001ec7983 */ /* 0x000ea80000300800 */
[----:B------:R-:W2:Y:S04]  /*f43e0*/  LDL.LU R242, [R1+0x58c] ;  /* 0x00058c0001f27983 */ /* 0x000ea80000300800 */
[----:B------:R-:W2:Y:S04]  /*f43f0*/  LDL.LU R194, [R1+0x45c] ;  /* 0x00045c0001c27983 */ /* 0x000ea80000300800 */
[----:B------:R-:W2:Y:S04]  /*f4400*/  LDL.LU R195, [R1+0x38c] ;  /* 0x00038c0001c37983 */ /* 0x000ea80000300800 */
[----:B------:R-:W2:Y:S04]  /*f4410*/  LDL.LU R3, [R1+0x588] ;  /* 0x0005880001037983 */ /* 0x000ea80000300800 */
        /* <DEDUP_REMOVED lines=1230> */
[----:B------:R2:W-:Y:S01]  /*f9100*/  @P6 STG.E [R192.64], R243 ;  /* 0x000000f3c0006986 */ /* 0x0005e2000c101904 */
[----:B------:R-:W-:-:S03]  /*f9110*/  ISETP.LT.AND P6, PT, R232, c[0x0][0x178], !P2 ;  /* 0x00005e00e8007a0c */ /* 0x000fc600057c1270 */
        /* <DEDUP_REMOVED lines=10> */
[----:B------:R-:W-:-:S03]  /*f91c0*/  ISETP.LT.AND P5, PT, R232, c[0x0][0x178], !P1 ;  /* 0x00005e00e8007a0c */ /* 0x000fc60004fa1270 */
        /* <DEDUP_REMOVED lines=33> */
[----:B------:R-:W-:Y:S01]  /*f93e0*/  IMAD.WIDE R188, R0, 0x4, R86 ;  /* 0x0000000400bc7825 */ /* 0x000fe200078e0256 */
[----:B------:R-:W-:-:S02]  /*f93f0*/  ISETP.LT.AND P1, PT, R235, c[0x0][0x178], !P0 ;  /* 0x00005e00eb007a0c */ /* 0x000fc40004721270 */
        /* <DEDUP_REMOVED lines=14> */
[----:B------:R-:W-:-:S02]  /*f94e0*/  ISETP.LT.AND P3, PT, R232, c[0x0][0x178], !P2 ;  /* 0x00005e00e8007a0c */ /* 0x000fc40005761270 */
[----:B------:R-:W-:Y:S01]  /*f94f0*/  ISETP.LT.AND P4, PT, R233, c[0x0][0x178], !P2 ;  /* 0x00005e00e9007a0c */ /* 0x000fe20005781270 */
[----:B------:R1:W-:Y:S01]  /*f9500*/  @P1 STG.E [R188.64], R239 ;  /* 0x000000efbc001986 */ /* 0x0003e2000c101904 */
[----:B------:R-:W-:Y:S02]  /*f9510*/  ISETP.LT.AND P5, PT, R234, c[0x0][0x178], !P2 ;  /* 0x00005e00ea007a0c */ /* 0x000fe400057a1270 */
[----:B------:R-:W-:Y:S01]  /*f9520*/  ISETP.LT.AND P6, PT, R235, c[0x0][0x178], !P2 ;  /* 0x00005e00eb007a0c */ /* 0x000fe200057c1270 */
[----:B-1----:R-:W4:Y:S04]  /*f9530*/  LDL.LU R239, [R1+0x8cc] ;  /* 0x0008cc0001ef7983 */ /* 0x002f280000300800 */
[----:B------:R-:W4:Y:S01]  /*f9540*/  LDL.LU R241, [R1+0x9a8] ;  /* 0x0009a80001f17983 */ /* 0x000f220000300800 */
        /* <DEDUP_REMOVED lines=11> */
[----:B------:R-:W-:Y:S01]  /*f9600*/  ISETP.LT.AND P1, PT, R232, c[0x0][0x178], !P2 ;  /* 0x00005e00e8007a0c */ /* 0x000fe20005721270 */
[C---:B------:R-:W-:Y:S01]  /*f9610*/  IMAD.WIDE R190, R3.reuse, 0x4, R78 ;  /* 0x0000000403be7825 */ /* 0x040fe200078e024e */
[----:B------:R-:W-:Y:S01]  /*f9620*/  IADD3 R3, R3, c[0x0][0x198], RZ ;  /* 0x0000660003037a10 */ /* 0x000fe20007ffe0ff */
[----:B---3--:R-:W3:Y:S01]  /*f9630*/  LDL.LU R238, [R1+0x9ac] ;  /* 0x0009ac0001ee7983 */ /* 0x008ee20000300800 */
[----:B------:R-:W-:Y:S02]  /*f9640*/  ISETP.LT.AND P3, PT, R233, c[0x0][0x178], !P2 ;  /* 0x00005e00e9007a0c */ /* 0x000fe40005761270 */
[----:B------:R-:W-:Y:S01]  /*f9650*/  ISETP.LT.AND P4, PT, R234, c[0x0][0x178], !P2 ;  /* 0x00005e00ea007a0c */ /* 0x000fe20005781270 */
[----:B------:R-:W-:Y:S01]  /*f9660*/  IMAD.WIDE R188, R3, 0x4, R76 ;  /* 0x0000000403bc7825 */ /* 0x000fe200078e024c */
[----:B------:R1:W-:Y:S01]  /*f9670*/  @P6 STG.E [R190.64], R240 ;  /* 0x000000f0be006986 */ /* 0x0003e2000c101904 */
[----:B------:R-:W-:-:S02]  /*f9680*/  ISETP.LT.AND P2, PT, R235, c[0x0][0x178], !P2 ;  /* 0x00005e00eb007a0c */ /* 0x000fc40005741270 */
[----:B------:R-:W-:Y:S02]  /*f9690*/  ISETP.LT.AND P6, PT, R232, c[0x0][0x178], !P0 ;  /* 0x00005e00e8007a0c */ /* 0x000fe400047c1270 */
[----:B------:R1:W-:Y:S01]  /*f96a0*/  @P1 STG.E [R188.64], R243 ;  /* 0x000000f3bc001986 */ /* 0x0003e2000c101904 */
[----:B------:R-:W-:Y:S01]  /*f96b0*/  ISETP.LT.AND P1, PT, R233, c[0x0][0x178], !P0 ;  /* 0x00005e00e9007a0c */ /* 0x000fe20004721270 */
[C---:B------:R-:W-:Y:S01]  /*f96c0*/  IMAD.WIDE R192, R3.reuse, 0x4, R84 ;  /* 0x0000000403c07825 */ /* 0x040fe200078e0254 */
[----:B------:R-:W-:-:S03]  /*f96d0*/  IADD3 R0, R3, c[0x0][0x198], RZ ;  /* 0x0000660003007a10 */ /* 0x000fc60007ffe0ff */
[C---:B-1----:R-:W-:Y:S01]  /*f96e0*/  IMAD.WIDE R190, R3.reuse, 0x4, R86 ;  /* 0x0000000403be7825 */ /* 0x042fe200078e0256 */
[----:B------:R-:W3:Y:S04]  /*f96f0*/  LDL.LU R240, [R1+0x34ac] ;  /* 0x0034ac0001f07983 */ /* 0x000ee80000300800 */
[----:B------:R1:W-:Y:S01]  /*f9700*/  @P3 STG.E [R190.64], R194 ;  /* 0x000000c2be003986 */ /* 0x0003e2000c101904 */
[----:B------:R-:W-:-:S03]  /*f9710*/  IMAD.WIDE R188, R3, 0x4, R78 ;  /* 0x0000000403bc7825 */ /* 0x000fc600078e024e */
[----:B------:R1:W-:Y:S04]  /*f9720*/  @P4 STG.E [R192.64], R195 ;  /* 0x000000c3c0004986 */ /* 0x0003e8000c101904 */
[----:B------:R1:W-:Y:S02]  /*f9730*/  @P2 STG.E [R188.64], R239 ;  /* 0x000000efbc002986 */ /* 0x0003e4000c101904 */
[C---:B-1----:R-:W-:Y:S02]  /*f9740*/  IMAD.WIDE R190, R0.reuse, 0x4, R76 ;  /* 0x0000000400be7825 */ /* 0x042fe400078e024c */
[----:B------:R-:W3:Y:S02]  /*f9750*/  LDL.LU R194, [R1+0x98c] ;  /* 0x00098c0001c27983 */ /* 0x000ee40000300800 */
[----:B------:R-:W-:-:S02]  /*f9760*/  IMAD.WIDE R192, R0, 0x4, R86 ;  /* 0x0000000400c07825 */ /* 0x000fc400078e0256 */
        /* <DEDUP_REMOVED lines=17> */
[----:B------:R-:W-:Y:S01]  /*f9880*/  IMAD.WIDE R192, R3, 0x4, R76 ;  /* 0x0000000403c07825 */ /* 0x000fe200078e024c */
[----:B---3--:R-:W-:-:S03]  /*f9890*/  ISETP.GE.AND P1, PT, R240, c[0x0][0x17c], PT ;  /* 0x00005f00f0007a0c */ /* 0x008fc60003f26270 */
[C---:B------:R-:W-:Y:S02]  /*f98a0*/  IMAD.WIDE R188, R3.reuse, 0x4, R86 ;  /* 0x0000000403bc7825 */ /* 0x040fe400078e0256 */
[----:B------:R1:W-:Y:S02]  /*f98b0*/  @P4 STG.E [R192.64], R238 ;  /* 0x000000eec0004986 */ /* 0x0003e4000c101904 */
        /* <DEDUP_REMOVED lines=13> */
[----:B------:R-:W2:Y:S01]  /*f9990*/  LDL.LU R3, [R1+0x9f0] ;  /* 0x0009f00001037983 */ /* 0x000ea20000300800 */
[----:B------:R-:W-:-:S02]  /*f99a0*/  ISETP.LT.AND P3, PT, R232, c[0x0][0x178], !P1 ;  /* 0x00005e00e8007a0c */ /* 0x000fc40004f61270 */
[----:B------:R-:W-:Y:S01]  /*f99b0*/  ISETP.LT.AND P4, PT, R233, c[0x0][0x178], !P1 ;  /* 0x00005e00e9007a0c */ /* 0x000fe20004f81270 */
[----:B------:R1:W-:Y:S01]  /*f99c0*/  @P5 STG.E [R188.64], R239 ;  /* 0x000000efbc005986 */ /* 0x0003e2000c101904 */
[----:B------:R-:W-:Y:S02]  /*f99d0*/  ISETP.LT.AND P2, PT, R234, c[0x0][0x178], !P1 ;  /* 0x00005e00ea007a0c */ /* 0x000fe40004f41270 */
[----:B------:R-:W-:Y:S01]  /*f99e0*/  ISETP.LT.AND P6, PT, R235, c[0x0][0x178], !P1 ;  /* 0x00005e00eb007a0c */ /* 0x000fe20004fc1270 */
[----:B-1----:R-:W5:Y:S04]  /*f99f0*/  LDL.LU R239, [R1+0x94] ;  /* 0x0000940001ef7983 */ /* 0x002f680000300800 */
[----:B------:R-:W5:Y:S01]  /*f9a00*/  LDL.LU R241, [R1+0xa20] ;  /* 0x000a200001f17983 */ /* 0x000f620000300800 */
[----:B----4-:R-:W-:-:S03]  /*f9a10*/  ISETP.GE.AND P1, PT, R237, c[0x0][0x17c], PT ;  /* 0x00005f00ed007a0c */ /* 0x010fc60003f26270 */
[----:B------:R-:W4:Y:S01]  /*f9a20*/  LDL.LU R237, [R1+0x9d0] ;  /* 0x0009d00001ed7983 */ /* 0x000f220000300800 */
[----:B------:R-:W-:-:S04]  /*f9a30*/  IMAD.WIDE R190, R0, 0x4, R76 ;  /* 0x0000000400be7825 */ /* 0x000fc800078e024c */
[----:B------:R-:W-:-:S04]  /*f9a40*/  IMAD.WIDE R192, R0, 0x4, R86 ;  /* 0x0000000400c07825 */ /* 0x000fc800078e0256 */
[----:B------:R-:W-:Y:S01]  /*f9a50*/  IMAD.WIDE R188, R0, 0x4, R84 ;  /* 0x0000000400bc7825 */ /* 0x000fe200078e0254 */
[----:B------:R-:W-:Y:S01]  /*f9a60*/  ISETP.LT.AND P5, PT, R234, c[0x0][0x178], !P1 ;  /* 0x00005e00ea007a0c */ /* 0x000fe20004fa1270 */
[----:B--2---:R1:W-:Y:S01]  /*f9a70*/  @P3 STG.E [R190.64], R3 ;  /* 0x00000003be003986 */ /* 0x0043e2000c101904 */
[----:B------:R-:W-:-:S03]  /*f9a80*/  ISETP.LT.AND P3, PT, R232, c[0x0][0x178], !P1 ;  /* 0x00005e00e8007a0c */ /* 0x000fc60004f61270 */
[----:B------:R2:W-:Y:S04]  /*f9a90*/  @P4 STG.E [R192.64], R243 ;  /* 0x000000f3c0004986 */ /* 0x0005e8000c101904 */
[----:B---3--:R3:W-:Y:S01]  /*f9aa0*/  @P2 STG.E [R188.64], R238 ;  /* 0x000000eebc002986 */ /* 0x0087e2000c101904 */
[----:B------:R-:W-:Y:S02]  /*f9ab0*/  ISETP.GE.AND P2, PT, R236, c[0x0][0x17c], PT ;  /* 0x00005f00ec007a0c */ /* 0x000fe40003f46270 */
[----:B-1----:R-:W-:Y:S01]  /*f9ac0*/  IADD3 R3, R0, c[0x0][0x198], RZ ;  /* 0x0000660000037a10 */ /* 0x002fe20007ffe0ff */
[----:B--2---:R-:W2:Y:S01]  /*f9ad0*/  LDL.LU R243, [R1+0x500] ;  /* 0x0005000001f37983 */ /* 0x004ea20000300800 */
[----:B------:R-:W-:-:S03]  /*f9ae0*/  ISETP.LT.AND P4, PT, R233, c[0x0][0x178], !P1 ;  /* 0x00005e00e9007a0c */ /* 0x000fc60004f81270 */
[----:B------:R-:W2:Y:S01]  /*f9af0*/  LDL.LU R236, [R1+0x400] ;  /* 0x0004000001ec7983 */ /* 0x000ea20000300800 */
        /* <DEDUP_REMOVED lines=53> */
[----:B------:R-:W-:-:S02]  /*f9e50*/  ISETP.LT.AND P2, PT, R235, c[0x0][0x178], !P2 ;  /* 0x00005e00eb007a0c */ /* 0x000fc40005741270 */
[----:B------:R-:W-:Y:S02]  /*f9e60*/  ISETP.LT.AND P5, PT, R232, c[0x0][0x178], !P1 ;  /* 0x00005e00e8007a0c */ /* 0x000fe40004fa1270 */
[----:B------:R-:W-:Y:S02]  /*f9e70*/  ISETP.LT.AND P4, PT, R233, c[0x0][0x178], !P1 ;  /* 0x00005e00e9007a0c */ /* 0x000fe40004f81270 */
[----:B------:R-:W-:Y:S02]  /*f9e80*/  ISETP.LT.AND P3, PT, R234, c[0x0][0x178], !P1 ;  /* 0x00005e00ea007a0c */ /* 0x000fe40004f61270 */
[----:B------:R-:W-:-:S05]  /*f9e90*/  ISETP.LT.AND P6, PT, R235, c[0x0][0x178], !P1 ;  /* 0x00005e00eb007a0c */ /* 0x000fca0004fc1270 */
[----:B------:R1:W-:Y:S04]  /*f9ea0*/  @P2 STG.E [R188.64], R239 ;  /* 0x000000efbc002986 */ /* 0x0003e8000c101904 */
[----:B-1----:R-:W5:Y:S04]  /*f9eb0*/  LDL.LU R239, [R1+0x4f4] ;  /* 0x0004f40001ef7983 */ /* 0x002f680000300800 */
[----:B------:R-:W5:Y:S01]  /*f9ec0*/  LDL.LU R241, [R1+0xb20] ;  /* 0x000b200001f17983 */ /* 0x000f620000300800 */
        /* <DEDUP_REMOVED lines=12> */
[C---:B------:R-:W-:Y:S01]  /*f9f90*/  IADD3 R3, R0.reuse, c[0x0][0x198], RZ ;  /* 0x0000660000037a10 */ /* 0x040fe20007ffe0ff */
[----:B------:R-:W-:Y:S01]  /*f9fa0*/  IMAD.WIDE R190, R0, 0x4, R78 ;  /* 0x0000000400be7825 */ /* 0x000fe200078e024e */
[----:B------:R-:W-:Y:S01]  /*f9fb0*/  ISETP.LT.AND P5, PT, R233, c[0x0][0x178], !P0 ;  /* 0x00005e00e9007a0c */ /* 0x000fe200047a1270 */
[----:B---3--:R-:W3:Y:S01]  /*f9fc0*/  LDL.LU R238, [R1+0xb24] ;  /* 0x000b240001ee7983 */ /* 0x008ee20000300800 */
[----:B------:R-:W-:Y:S01]  /*f9fd0*/  ISETP.LT.AND P2, PT, R234, c[0x0][0x178], !P0 ;  /* 0x00005e00ea007a0c */ /* 0x000fe20004741270 */
[----:B------:R-:W-:Y:S01]  /*f9fe0*/  IMAD.WIDE R192, R3, 0x4, R76 ;  /* 0x0000000403c07825 */ /* 0x000fe200078e024c */
[----:B------:R-:W-:Y:S01]  /*f9ff0*/  ISETP.LT.AND P0, PT, R235, c[0x0][0x178], !P0 ;  /* 0x00005e00eb007a0c */ /* 0x000fe20004701270 */
[----:B-----5:R1:W-:Y:S01]  /*fa000*/  @P6 STG.E [R190.64], R240 ;  /* 0x000000f0be006986 */ /* 0x0203e2000c101904 */
[----:B------:R-:W-:Y:S01]  /*fa010*/  ISETP.LT.AND P6, PT, R232, c[0x0][0x178], !P1 ;  /* 0x00005e00e8007a0c */ /* 0x000fe20004fc1270 */
[----:B------:R-:W-:-:S02]  /*fa020*/  IMAD.WIDE R188, R3, 0x4, R86 ;  /* 0x0000000403bc7825 */ /* 0x000fc400078e0256 */
        /* <DEDUP_REMOVED lines=21> */
[----:B------:R-:W-:-:S06]  /*fa180*/  IMAD.WIDE R190, R0, 0x4, R78 ;  /* 0x0000000400be7825 */ /* 0x000fcc00078e024e */
        /* <DEDUP_REMOVED lines=8> */
[C---:B------:R-:W-:Y:S01]  /*fa210*/  IMAD.WIDE R188, R3.reuse, 0x4, R86 ;  /* 0x0000000403bc7825 */ /* 0x040fe200078e0256 */
[----:B---3--:R-:W-:Y:S01]  /*fa220*/  ISETP.GE.AND P0, PT, R240, c[0x0][0x17c], PT ;  /* 0x00005f00f0007a0c */ /* 0x008fe20003f06270 */
[----:B------:R1:W-:Y:S02]  /*fa230*/  @P5 STG.E [R192.64], R238 ;  /* 0x000000eec0005986 */ /* 0x0003e4000c101904 */
[C---:B------:R-:W-:Y:S01]  /*fa240*/  IMAD.WIDE R190, R3.reuse, 0x4, R84 ;  /* 0x0000000403be7825 */ /* 0x040fe200078e0254 */
[C---:B------:R-:W-:Y:S01]  /*fa250*/  IADD3 R0, R3.reuse, c[0x0][0x198], RZ ;  /* 0x0000660003007a10 */ /* 0x040fe20007ffe0ff */
[----:B-----5:R3:W-:Y:S04]  /*fa260*/  @P6 STG.E [R188.64], R194 ;  /* 0x000000c2bc006986 */ /* 0x0207e8000c101904 */
[----:B-1----:R-:W5:Y:S04]  /*fa270*/  LDL.LU R238, [R1+0xa30] ;  /* 0x000a300001ee7983 */ /* 0x002f680000300800 */
[----:B------:R-:W5:Y:S01]  /*fa280*/  LDL.LU R240, [R1+0x9c0] ;  /* 0x0009c00001f07983 */ /* 0x000f620000300800 */
[----:B---3--:R-:W-:-:S03]  /*fa290*/  IMAD.WIDE R188, R3, 0x4, R78 ;  /* 0x0000000403bc7825 */ /* 0x008fc600078e024e */
[----:B------:R1:W-:Y:S01]  /*fa2a0*/  @P4 STG.E [R190.64], R195 ;  /* 0x000000c3be004986 */ /* 0x0003e2000c101904 */
[----:B------:R-:W-:Y:S02]  /*fa2b0*/  ISETP.LT.AND P3, PT, R235, c[0x0][0x178], !P3 ;  /* 0x00005e00eb007a0c */ /* 0x000fe40005f61270 */
[----:B--2---:R-:W-:Y:S02]  /*fa2c0*/  ISETP.GE.AND P1, PT, R236, c[0x0][0x17c], PT ;  /* 0x00005f00ec007a0c */ /* 0x004fe40003f26270 */
[----:B------:R-:W2:Y:S04]  /*fa2d0*/  LDL.LU R236, [R1+0x34dc] ;  /* 0x0034dc0001ec7983 */ /* 0x000ea80000300800 */
[----:B------:R-:W3:Y:S04]  /*fa2e0*/  LDL.LU R242, [R1+0xb54] ;  /* 0x000b540001f27983 */ /* 0x000ee80000300800 */
[----:B------:R-:W2:Y:S04]  /*fa2f0*/  LDL.LU R194, [R1+0xb14] ;  /* 0x000b140001c27983 */ /* 0x000ea80000300800 */
[----:B-1----:R-:W2:Y:S04]  /*fa300*/  LDL.LU R195, [R1+0xa34] ;  /* 0x000a340001c37983 */ /* 0x002ea80000300800 */
[----:B------:R-:W2:Y:S01]  /*fa310*/  LDL.LU R3, [R1+0xb50] ;  /* 0x000b500001037983 */ /* 0x000ea20000300800 */
[----:B------:R-:W-:-:S02]  /*fa320*/  ISETP.LT.AND P5, PT, R232, c[0x0][0x178], !P0 ;  /* 0x00005e00e8007a0c */ /* 0x000fc400047a1270 */
[----:B------:R-:W-:Y:S01]  /*fa330*/  ISETP.LT.AND P2, PT, R233, c[0x0][0x178], !P0 ;  /* 0x00005e00e9007a0c */ /* 0x000fe20004741270 */
[----:B------:R1:W-:Y:S01]  /*fa340*/  @P3 STG.E [R188.64], R239 ;  /* 0x000000efbc003986 */ /* 0x0003e2000c101904 */
[----:B------:R-:W-:Y:S02]  /*fa350*/  ISETP.LT.AND P4, PT, R234, c[0x0][0x178], !P0 ;  /* 0x00005e00ea007a0c */ /* 0x000fe40004781270 */
[----:B------:R-:W-:Y:S01]  /*fa360*/  ISETP.LT.AND P6, PT, R235, c[0x0][0x178], !P0 ;  /* 0x00005e00eb007a0c */ /* 0x000fe200047c1270 */
[----:B-1----:R-:W3:Y:S04]  /*fa370*/  LDL.LU R239, [R1+0x9c4] ;  /* 0x0009c40001ef7983 */ /* 0x002ee80000300800 */
[----:B------:R-:W3:Y:S01]  /*fa380*/  LDL.LU R241, [R1+0xbe0] ;  /* 0x000be00001f17983 */ /* 0x000ee20000300800 */
[----:B----4-:R-:W-:-:S03]  /*fa390*/  ISETP.GE.AND P0, PT, R237, c[0x0][0x17c], PT ;  /* 0x00005f00ed007a0c */ /* 0x010fc60003f06270 */
[----:B------:R-:W4:Y:S01]  /*fa3a0*/  LDL.LU R237, [R1+0xb30] ;  /* 0x000b300001ed7983 */ /* 0x000f220000300800 */
[----:B------:R-:W-:-:S04]  /*fa3b0*/  IMAD.WIDE R190, R0, 0x4, R76 ;  /* 0x0000000400be7825 */ /* 0x000fc800078e024c */
[----:B------:R-:W-:-:S04]  /*fa3c0*/  IMAD.WIDE R192, R0, 0x4, R86 ;  /* 0x0000000400c07825 */ /* 0x000fc800078e0256 */
[----:B------:R-:W-:Y:S01]  /*fa3d0*/  IMAD.WIDE R188, R0, 0x4, R84 ;  /* 0x0000000400bc7825 */ /* 0x000fe200078e0254 */
[----:B------:R-:W-:Y:S01]  /*fa3e0*/  ISETP.LT.AND P3, PT, R234, c[0x0][0x178], !P1 ;  /* 0x00005e00ea007a0c */ /* 0x000fe20004f61270 */
[----:B--2---:R1:W-:Y:S04]  /*fa3f0*/  @P5 STG.E [R190.64], R3 ;  /* 0x00000003be005986 */ /* 0x0043e8000c101904 */
[----:B------:R2:W-:Y:S01]  /*fa400*/  @P2 STG.E [R192.64], R243 ;  /* 0x000000f3c0002986 */ /* 0x0005e2000c101904 */
[----:B------:R-:W-:-:S03]  /*fa410*/  ISETP.LT.AND P2, PT, R232, c[0x0][0x178], !P1 ;  /* 0x00005e00e8007a0c */ /* 0x000fc60004f41270 */
[----:B-----5:R5:W-:Y:S01]  /*fa420*/  @P4 STG.E [R188.64], R238 ;  /* 0x000000eebc004986 */ /* 0x020be2000c101904 */
[----:B------:R-:W-:Y:S02]  /*fa430*/  ISETP.GE.AND P4, PT, R236, c[0x0][0x17c], PT ;  /* 0x00005f00ec007a0c */ /* 0x000fe40003f86270 */
[----:B-1----:R-:W-:Y:S01]  /*fa440*/  IADD3 R3, R0, c[0x0][0x198], RZ ;  /* 0x0000660000037a10 */ /* 0x002fe20007ffe0ff */
[----:B--2---:R-:W2:Y:S01]  /*fa450*/  LDL.LU R243, [R1+0xa50] ;  /* 0x000a500001f37983 */ /* 0x004ea20000300800 */
[----:B------:R-:W-:-:S03]  /*fa460*/  ISETP.LT.AND P5, PT, R233, c[0x0][0x178], !P1 ;  /* 0x00005e00e9007a0c */ /* 0x000fc60004fa1270 */
[----:B------:R-:W2:Y:S01]  /*fa470*/  LDL.LU R236, [R1+0xa00] ;  /* 0x000a000001ec7983 */ /* 0x000ea20000300800 */
        /* <DEDUP_REMOVED lines=156> */
[----:B------:R-:W-:-:S03]  /*fae40*/  ISETP.LT.AND P6, PT, R232, c[0x0][0x178], !P0 ;  /* 0x00005e00e8007a0c */ /* 0x000fc600047c1270 */
        /* <DEDUP_REMOVED lines=49> */
[----:B------:R-:W-:Y:S02]  /*fb160*/  ISETP.LT.AND P5, PT, R232, c[0x0][0x178], !P1 ;  /* 0x00005e00e8007a0c */ /* 0x000fe40004fa1270 */
[----:B------:R-:W-:Y:S02]  /*fb170*/  ISETP.LT.AND P2, PT, R233, c[0x0][0x178], !P1 ;  /* 0x00005e00e9007a0c */ /* 0x000fe40004f41270 */
[----:B------:R-:W-:Y:S02]  /*fb180*/  ISETP.LT.AND P3, PT, R234, c[0x0][0x178], !P1 ;  /* 0x00005e00ea007a0c */ /* 0x000fe40004f61270 */
[----:B------:R-:W-:-:S05]  /*fb190*/  ISETP.LT.AND P6, PT, R235, c[0x0][0x178], !P1 ;  /* 0x00005e00eb007a0c */ /* 0x000fca0004fc1270 */
[----:B------:R1:W-:Y:S04]  /*fb1a0*/  @P4 STG.E [R188.64], R239 ;  /* 0x000000efbc004986 */ /* 0x0003e8000c101904 */
        /* <DEDUP_REMOVED lines=45> */
[----:B------:R-:W-:-:S06]  /*fb480*/  IMAD.WIDE R190, R0, 0x4, R78 ;  /* 0x0000000400be7825 */ /* 0x000fcc00078e024e */
        /* <DEDUP_REMOVED lines=648> */
[----:B------:R-:W-:Y:S02]  /*fdd10*/  ISETP.LT.AND P2, PT, R232, c[0x0][0x178], !P1 ;  /* 0x00005e00e8007a0c */ /* 0x000fe40004f41270 */
[----:B------:R-:W-:Y:S01]  /*fdd20*/  ISETP.LT.AND P5, PT, R233, c[0x0][0x178], !P1 ;  /* 0x00005e00e9007a0c */ /* 0x000fe20004fa1270 */
[C---:B-1----:R-:W-:Y:S01]  /*fdd30*/  IMAD.WIDE R190, R0.reuse, 0x4, R78 ;  /* 0x0000000400be7825 */ /* 0x042fe200078e024e */
[----:B------:R-:W-:Y:S01]  /*fdd40*/  IADD3 R0, R0, c[0x0][0x198], RZ ;  /* 0x0000660000007a10 */ /* 0x000fe20007ffe0ff */
[----:B---3--:R1:W-:Y:S01]  /*fdd50*/  @P3 STG.E [R188.64], R238 ;  /* 0x000000eebc003986 */ /* 0x0083e2000c101904 */
[----:B------:R-:W-:-:S03]  /*fdd60*/  ISETP.LT.AND P1, PT, R235, c[0x0][0x178], !P1 ;  /* 0x00005e00eb007a0c */ /* 0x000fc60004f21270 */
[----:B-----5:R3:W-:Y:S01]  /*fdd70*/  @P6 STG.E [R190.64], R240 ;  /* 0x000000f0be006986 */ /* 0x0207e2000c101904 */
[----:B------:R-:W-:-:S03]  /*fdd80*/  ISETP.LT.AND P6, PT, R232, c[0x0][0x178], !P0 ;  /* 0x00005e00e8007a0c */ /* 0x000fc600047c1270 */
[----:B--2---:R-:W2:Y:S01]  /*fdd90*/  LDL.LU R243, [R1+0xc68] ;  /* 0x000c680001f37983 */ /* 0x004ea20000300800 */
[C---:B-1----:R-:W-:Y:S01]  /*fdda0*/  IMAD.WIDE R188, R0.reuse, 0x4, R76 ;  /* 0x0000000400bc7825 */ /* 0x042fe200078e024c */
[----:B------:R-:W-:-:S04]  /*fddb0*/  IADD3 R3, R0, c[0x0][0x198], RZ ;  /* 0x0000660000037a10 */ /* 0x000fc80007ffe0ff */
[----:B------:R1:W-:Y:S01]  /*fddc0*/  @P2 STG.E [R188.64], R241 ;  /* 0x000000f1bc002986 */ /* 0x0003e2000c101904 */
[----:B------:R-:W-:Y:S01]  /*fddd0*/  ISETP.LT.AND P2, PT, R233, c[0x0][0x178], !P0 ;  /* 0x00005e00e9007a0c */ /* 0x000fe20004741270 */
[----:B---3--:R-:W-:-:S04]  /*fdde0*/  IMAD.WIDE R190, R0, 0x4, R86 ;  /* 0x0000000400be7825 */ /* 0x008fc800078e0256 */
[----:B------:R-:W-:Y:S01]  /*fddf0*/  IMAD.WIDE R192, R0, 0x4, R84 ;  /* 0x0000000400c07825 */ /* 0x000fe200078e0254 */
[----:B------:R-:W-:Y:S01]  /*fde00*/  ISETP.GE.AND P3, PT, R236, c[0x0][0x17c], PT ;  /* 0x00005f00ec007a0c */ /* 0x000fe20003f66270 */
[----:B------:R3:W-:Y:S02]  /*fde10*/  @P5 STG.E [R190.64], R194 ;  /* 0x000000c2be005986 */ /* 0x0007e4000c101904 */
[----:B-1----:R-:W-:Y:S02]  /*fde20*/  IMAD.WIDE R188, R0, 0x4, R78 ;  /* 0x0000000400bc7825 */ /* 0x002fe400078e024e */
[----:B------:R-:W5:Y:S04]  /*fde30*/  LDL.LU R236, [R1+0xa98] ;  /* 0x000a980001ec7983 */ /* 0x000f680000300800 */
[----:B------:R1:W-:Y:S01]  /*fde40*/  @P4 STG.E [R192.64], R195 ;  /* 0x000000c3c0004986 */ /* 0x0003e2000c101904 */
[----:B---3--:R-:W-:-:S03]  /*fde50*/  IMAD.WIDE R190, R3, 0x4, R76 ;  /* 0x0000000403be7825 */ /* 0x008fc600078e024c */
[----:B------:R-:W3:Y:S04]  /*fde60*/  LDL.LU R238, [R1+0xd1c] ;  /* 0x000d1c0001ee7983 */ /* 0x000ee80000300800 */
[----:B------:R-:W3:Y:S01]  /*fde70*/  LDL.LU R240, [R1+0x35fc] ;  /* 0x0035fc0001f07983 */ /* 0x000ee20000300800 */
[----:B-1----:R-:W-:-:S03]  /*fde80*/  IMAD.WIDE R192, R3, 0x4, R86 ;  /* 0x0000000403c07825 */ /* 0x002fc600078e0256 */
[----:B------:R-:W3:Y:S04]  /*fde90*/  LDL.LU R194, [R1+0xcbc] ;  /* 0x000cbc0001c27983 */ /* 0x000ee80000300800 */
        /* <DEDUP_REMOVED lines=8> */
[----:B------:R-:W-:Y:S02]  /*fdf20*/  ISETP.LT.AND P0, PT, R235, c[0x0][0x178], !P0 ;  /* 0x00005e00eb007a0c */ /* 0x000fe40004701270 */
[----:B------:R-:W-:Y:S02]  /*fdf30*/  ISETP.LT.AND P5, PT, R232, c[0x0][0x178], !P3 ;  /* 0x00005e00e8007a0c */ /* 0x000fe40005fa1270 */
[----:B------:R-:W-:Y:S01]  /*fdf40*/  ISETP.LT.AND P6, PT, R233, c[0x0][0x178], !P3 ;  /* 0x00005e00e9007a0c */ /* 0x000fe20005fc1270 */
[C---:B------:R-:W-:Y:S01]  /*fdf50*/  IMAD.WIDE R188, R3.reuse, 0x4, R84 ;  /* 0x0000000403bc7825 */ /* 0x040fe200078e0254 */
[----:B------:R-:W-:Y:S02]  /*fdf60*/  ISETP.LT.AND P2, PT, R234, c[0x0][0x178], !P3 ;  /* 0x00005e00ea007a0c */ /* 0x000fe40005f41270 */
[C---:B------:R-:W-:Y:S01]  /*fdf70*/  IADD3 R0, R3.reuse, c[0x0][0x198], RZ ;  /* 0x0000660003007a10 */ /* 0x040fe20007ffe0ff */
[----:B------:R-:W-:-:S04]  /*fdf80*/  IMAD.WIDE R190, R3, 0x4, R78 ;  /* 0x0000000403be7825 */ /* 0x000fc800078e024e */
[C---:B------:R-:W-:Y:S01]  /*fdf90*/  IMAD.WIDE R192, R0.reuse, 0x4, R76 ;  /* 0x0000000400c07825 */ /* 0x040fe200078e024c */
[C---:B------:R-:W-:Y:S01]  /*fdfa0*/  IADD3 R3, R0.reuse, c[0x0][0x198], RZ ;  /* 0x0000660000037a10 */ /* 0x040fe20007ffe0ff */
[----:B--2---:R1:W-:Y:S02]  /*fdfb0*/  @P4 STG.E [R188.64], R243 ;  /* 0x000000f3bc004986 */ /* 0x0043e4000c101904 */
[C---:B-1----:R-:W-:Y:S02]  /*fdfc0*/  IMAD.WIDE R188, R0.reuse, 0x4, R86 ;  /* 0x0000000400bc7825 */ /* 0x042fe400078e0256 */
[----:B-----5:R1:W-:Y:S04]  /*fdfd0*/  @P0 STG.E [R190.64], R236 ;  /* 0x000000ecbe000986 */ /* 0x0203e8000c101904 */
[----:B---3--:R-:W-:Y:S01]  /*fdfe0*/  @P5 STG.E [R192.64], R238 ;  /* 0x000000eec0005986 */ /* 0x008fe2000c101904 */
[----:B-1----:R-:W-:-:S03]  /*fdff0*/  IMAD.WIDE R190, R0, 0x4, R84 ;  /* 0x0000000400be7825 */ /* 0x002fc600078e0254 */
[----:B------:R-:W2:Y:S04]  /*fe000*/  LDL.LU R236, [R1+0x35f4] ;  /* 0x0035f40001ec7983 */ /* 0x000ea80000300800 */
[----:B------:R-:W3:Y:S04]  /*fe010*/  LDL.LU R242, [R1+0xca8] ;  /* 0x000ca80001f27983 */ /* 0x000ee80000300800 */
[----:B------:R1:W-:Y:S04]  /*fe020*/  @P6 STG.E [R188.64], R194 ;  /* 0x000000c2bc006986 */ /* 0x0003e8000c101904 */
[----:B------:R-:W5:Y:S04]  /*fe030*/  LDL.LU R243, [R1+0xba8] ;  /* 0x000ba80001f37983 */ /* 0x000f680000300800 */
[----:B------:R1:W-:Y:S02]  /*fe040*/  @P2 STG.E [R190.64], R195 ;  /* 0x000000c3be002986 */ /* 0x0003e4000c101904 */
[----:B-1----:R-:W-:-:S02]  /*fe050*/  IMAD.WIDE R188, R0, 0x4, R78 ;  /* 0x0000000400bc7825 */ /* 0x002fc400078e024e */
[----:B------:R-:W3:Y:S01]  /*fe060*/  LDL.LU R195, [R1+0x35f8] ;  /* 0x0035f80001c37983 */ /* 0x000ee20000300800 */
[----:B----4-:R-:W-:-:S03]  /*fe070*/  ISETP.GE.AND P0, PT, R237, c[0x0][0x17c], PT ;  /* 0x00005f00ed007a0c */ /* 0x010fc60003f06270 */
[----:B------:R-:W4:Y:S04]  /*fe080*/  LDL.LU R237, [R1+0xd3c] ;  /* 0x000d3c0001ed7983 */ /* 0x000f280000300800 */
[----:B------:R-:W3:Y:S04]  /*fe090*/  LDL.LU R238, [R1+0xcec] ;  /* 0x000cec0001ee7983 */ /* 0x000ee80000300800 */
[----:B------:R-:W3:Y:S04]  /*fe0a0*/  LDL.LU R194, [R1+0xcac] ;  /* 0x000cac0001c27983 */ /* 0x000ee80000300800 */
[----:B------:R-:W3:Y:S01]  /*fe0b0*/  LDL.LU R0, [R1+0xd38] ;  /* 0x000d380001007983 */ /* 0x000ee20000300800 */
[----:B------:R-:W-:-:S02]  /*fe0c0*/  ISETP.GE.AND P1, PT, R240, c[0x0][0x17c], PT ;  /* 0x00005f00f0007a0c */ /* 0x000fc40003f26270 */
[----:B------:R-:W-:Y:S02]  /*fe0d0*/  ISETP.LT.AND P3, PT, R235, c[0x0][0x178], !P3 ;  /* 0x00005e00eb007a0c */ /* 0x000fe40005f61270 */
[----:B------:R-:W-:Y:S02]  /*fe0e0*/  ISETP.LT.AND P5, PT, R232, c[0x0][0x178], !P1 ;  /* 0x00005e00e8007a0c */ /* 0x000fe40004fa1270 */
[----:B------:R-:W-:Y:S01]  /*fe0f0*/  ISETP.LT.AND P4, PT, R233, c[0x0][0x178], !P1 ;  /* 0x00005e00e9007a0c */ /* 0x000fe20004f81270 */
[----:B------:R-:W-:Y:S01]  /*fe100*/  IMAD.WIDE R190, R3, 0x4, R76 ;  /* 0x0000000403be7825 */ /* 0x000fe200078e024c */
[----:B------:R-:W-:Y:S02]  /*fe110*/  ISETP.LT.AND P2, PT, R234, c[0x0][0x178], !P1 ;  /* 0x00005e00ea007a0c */ /* 0x000fe40004f41270 */
[----:B------:R-:W-:Y:S01]  /*fe120*/  ISETP.LT.AND P6, PT, R235, c[0x0][0x178], !P1 ;  /* 0x00005e00eb007a0c */ /* 0x000fe20004fc1270 */
[----:B------:R-:W-:-:S04]  /*fe130*/  IMAD.WIDE R192, R3, 0x4, R86 ;  /* 0x0000000403c07825 */ /* 0x000fc800078e0256 */
[----:B------:R1:W-:Y:S01]  /*fe140*/  @P3 STG.E [R188.64], R239 ;  /* 0x000000efbc003986 */ /* 0x0003e2000c101904 */
[----:B------:R-:W-:-:S03]  /*fe150*/  ISETP.LT.AND P3, PT, R234, c[0x0][0x178], !P0 ;  /* 0x00005e00ea007a0c */ /* 0x000fc60004761270 */
[----:B-1----:R-:W4:Y:S01]  /*fe160*/  LDL.LU R239, [R1+0xbac] ;  /* 0x000bac0001ef7983 */ /* 0x002f220000300800 */
[----:B------:R-:W-:-:S03]  /*fe170*/  IMAD.WIDE R188, R3, 0x4, R84 ;  /* 0x0000000403bc7825 */ /* 0x000fc600078e0254 */
[----:B------:R-:W4:Y:S01]  /*fe180*/  LDL.LU R240, [R1+0xd48] ;  /* 0x000d480001f07983 */ /* 0x000f220000300800 */
[----:B--2---:R-:W-:-:S03]  /*fe190*/  ISETP.GE.AND P1, PT, R236, c[0x0][0x17c], PT ;  /* 0x00005f00ec007a0c */ /* 0x004fc60003f26270 */
[----:B------:R-:W2:Y:S04]  /*fe1a0*/  LDL.LU R236, [R1+0xd28] ;  /* 0x000d280001ec7983 */ /* 0x000ea80000300800 */
[----:B---3--:R1:W-:Y:S01]  /*fe1b0*/  @P5 STG.E [R190.64], R0 ;  /* 0x00000000be005986 */ /* 0x0083e2000c101904 */
[----:B------:R-:W-:-:S03]  /*fe1c0*/  ISETP.LT.AND P5, PT, R233, c[0x0][0x178], !P0 ;  /* 0x00005e00e9007a0c */ /* 0x000fc600047a1270 */
[----:B------:R3:W-:Y:S01]  /*fe1d0*/  @P4 STG.E [R192.64], R241 ;  /* 0x000000f1c0004986 */ /* 0x0007e2000c101904 */
[----:B------:R-:W-:Y:S01]  /*fe1e0*/  ISETP.LT.AND P4, PT, R232, c[0x0][0x178], !P0 ;  /* 0x00005e00e8007a0c */ /* 0x000fe20004781270 */
[C---:B-1----:R-:W-:Y:S01]  /*fe1f0*/  IMAD.WIDE R190, R3.reuse, 0x4, R78 ;  /* 0x0000000403be7825 */ /* 0x042fe200078e024e */
[----:B------:R-:W-:Y:S01]  /*fe200*/  IADD3 R3, R3, c[0x0][0x198], RZ ;  /* 0x0000660003037a10 */ /* 0x000fe20007ffe0ff */
[----:B------:R1:W-:Y:S04]  /*fe210*/  @P2 STG.E [R188.64], R242 ;  /* 0x000000f2bc002986 */ /* 0x0003e8000c101904 */
[----:B-----5:R5:W-:Y:S01]  /*fe220*/  @P6 STG.E [R190.64], R243 ;  /* 0x000000f3be006986 */ /* 0x020be2000c101904 */
[----:B---3--:R-:W-:Y:S01]  /*fe230*/  IMAD.WIDE R192, R3, 0x4, R84 ;  /* 0x0000000403c07825 */ /* 0x008fe200078e0254 */
[----:B------:R-:W-:-:S02]  /*fe240*/  ISETP.GE.AND P2, PT, R195, c[0x0][0x17c], PT ;  /* 0x00005f00c3007a0c */ /* 0x000fc40003f46270 */
[----:B------:R-:W3:Y:S01]  /*fe250*/  LDL.LU R241, [R1+0xcc8] ;  /* 0x000cc80001f17983 */ /* 0x000ee20000300800 */
[----:B-1----:R-:W-:-:S03]  /*fe260*/  IMAD.WIDE R188, R3, 0x4, R76 ;  /* 0x0000000403bc7825 */ /* 0x002fc600078e024c */
[----:B------:R-:W3:Y:S01]  /*fe270*/  LDL.LU R242, [R1+0x68] ;  /* 0x0000680001f27983 */ /* 0x000ee20000300800 */
[----:B-----5:R-:W-:-:S03]  /*fe280*/  IMAD.WIDE R190, R3, 0x4, R86 ;  /* 0x0000000403be7825 */ /* 0x020fc600078e0256 */
[----:B----4-:R-:W-:Y:S04]  /*fe290*/  @P4 STG.E [R188.64], R237 ;  /* 0x000000edbc004986 */ /* 0x010fe8000c101904 */
[----:B------:R-:W-:Y:S04]  /*fe2a0*/  @P5 STG.E [R190.64], R238 ;  /* 0x000000eebe005986 */ /* 0x000fe8000c101904 */
[----:B------:R-:W4:Y:S04]  /*fe2b0*/  LDL.LU R195, [R1+0xd4c] ;  /* 0x000d4c0001c37983 */ /* 0x000f280000300800 */
[----:B------:R1:W-:Y:S04]  /*fe2c0*/  @P3 STG.E [R192.64], R194 ;  /* 0x000000c2c0003986 */ /* 0x0003e8000c101904 */
[----:B-1----:R-:W5:Y:S01]  /*fe2d0*/  LDL.LU R194, [R1+0x3608] ;  /* 0x0036080001c27983 */ /* 0x002f620000300800 */
[----:B------:R-:W-:-:S02]  /*fe2e0*/  ISETP.LT.AND P0, PT, R235, c[0x0][0x178], !P0 ;  /* 0x00005e00eb007a0c */ /* 0x000fc40004701270 */
[----:B------:R-:W-:Y:S01]  /*fe2f0*/  ISETP.LT.AND P6, PT, R232, c[0x0][0x178], !P1 ;  /* 0x00005e00e8007a0c */ /* 0x000fe20004fc1270 */
[----:B------:R-:W5:Y:S01]  /*fe300*/  LDL.LU R243, [R1+0xd2c] ;  /* 0x000d2c0001f37983 */ /* 0x000f620000300800 */
[----:B------:R-:W-:Y:S02]  /*fe310*/  IADD3 R0, R3, c[0x0][0x198], RZ ;  /* 0x0000660003007a10 */ /* 0x000fe40007ffe0ff */
[----:B------:R-:W-:Y:S01]  /*fe320*/  ISETP.LT.AND P4, PT, R233, c[0x0][0x178], !P1 ;  /* 0x00005e00e9007a0c */ /* 0x000fe20004f81270 */
[----:B------:R-:W5:Y:S01]  /*fe330*/  LDL.LU R237, [R1+0xccc] ;  /* 0x000ccc0001ed7983 */ /* 0x000f620000300800 */
[----:B------:R-:W-:-:S03]  /*fe340*/  IMAD.WIDE R188, R3, 0x4, R78 ;  /* 0x0000000403bc7825 */ /* 0x000fc600078e024e */
[----:B------:R-:W5:Y:S01]  /*fe350*/  LDL.LU R238, [R1+0x6c] ;  /* 0x00006c0001ee7983 */ /* 0x000f620000300800 */
[----:B------:R-:W-:-:S03]  /*fe360*/  IMAD.WIDE R190, R0, 0x4, R76 ;  /* 0x0000000400be7825 */ /* 0x000fc600078e024c */
[----:B------:R1:W-:Y:S01]  /*fe370*/  @P0 STG.E [R188.64], R239 ;  /* 0x000000efbc000986 */ /* 0x0003e2000c101904 */
[----:B------:R-:W-:Y:S01]  /*fe380*/  IMAD.WIDE R192, R0, 0x4, R86 ;  /* 0x0000000400c07825 */ /* 0x000fe200078e0256 */
[----:B------:R-:W-:Y:S02]  /*fe390*/  ISETP.LT.AND P3, PT, R234, c[0x0][0x178], !P1 ;  /* 0x00005e00ea007a0c */ /* 0x000fe40004f61270 */
[----:B------:R1:W-:Y:S01]  /*fe3a0*/  @P6 STG.E [R190.64], R240 ;  /* 0x000000f0be006986 */ /* 0x0003e2000c101904 */
[----:B------:R-:W-:Y:S02]  /*fe3b0*/  ISETP.LT.AND P1, PT, R235, c[0x0][0x178], !P1 ;  /* 0x00005e00eb007a0c */ /* 0x000fe40004f21270 */
[----:B------:R-:W-:Y:S01]  /*fe3c0*/  ISETP.LT.AND P5, PT, R232, c[0x0][0x178], !P2 ;  /* 0x00005e00e8007a0c */ /* 0x000fe200057a1270 */
[----:B-1----:R-:W5:Y:S04]  /*fe3d0*/  LDL.LU R239, [R1] ;  /* 0x0000000001ef7983 */ /* 0x002f680000300800 */
[----:B------:R-:W5:Y:S01]  /*fe3e0*/  LDL.LU R240, [R1+0x3614] ;  /* 0x0036140001f07983 */ /* 0x000f620000300800 */
[C---:B------:R-:W-:Y:S01]  /*fe3f0*/  IADD3 R3, R0.reuse, c[0x0][0x198], RZ ;  /* 0x0000660000037a10 */ /* 0x040fe20007ffe0ff */
[----:B------:R-:W-:-:S04]  /*fe400*/  IMAD.WIDE R188, R0, 0x4, R84 ;  /* 0x0000000400bc7825 */ /* 0x000fc800078e0254 */
[----:B------:R-:W-:Y:S01]  /*fe410*/  IMAD.WIDE R190, R0, 0x4, R78 ;  /* 0x0000000400be7825 */ /* 0x000fe200078e024e */
[----:B--2---:R1:W-:Y:S04]  /*fe420*/  @P4 STG.E [R192.64], R236 ;  /* 0x000000ecc0004986 */ /* 0x0043e8000c101904 */
[----:B-1----:R-:W2:Y:S01]  /*fe430*/  LDL.LU R236, [R1+0x3604] ;  /* 0x0036040001ec7983 */ /* 0x002ea20000300800 */
[----:B------:R-:W-:-:S03]  /*fe440*/  IMAD.WIDE R192, R3, 0x4, R76 ;  /* 0x0000000403c07825 */ /* 0x000fc600078e024c */
[----:B---3--:R-:W-:Y:S04]  /*fe450*/  @P3 STG.E [R188.64], R241 ;  /* 0x000000f1bc003986 */ /* 0x008fe8000c101904 */
[----:B------:R-:W-:Y:S04]  /*fe460*/  @P1 STG.E [R190.64], R242 ;  /* 0x000000f2be001986 */ /* 0x000fe8000c101904 */
[----:B----4-:R1:W-:Y:S01]  /*fe470*/  @P5 STG.E [R192.64], R195 ;  /* 0x000000c3c0005986 */ /* 0x0103e2000c101904 */
[----:B-----5:R-:W-:-:S03]  /*fe480*/  ISETP.GE.AND P0, PT, R194, c[0x0][0x17c], PT ;  /* 0x00005f00c2007a0c */ /* 0x020fc60003f06270 */
[----:B------:R-:W3:Y:S04]  /*fe490*/  LDL.LU R194, [R1+0x3610] ;  /* 0x0036100001c27983 */ /* 0x000ee80000300800 */
[----:B-1----:R-:W4:Y:S01]  /*fe4a0*/  LDL.LU R195, [R1+0x4] ;  /* 0x0000040001c37983 */ /* 0x002f220000300800 */
[----:B------:R-:W-:Y:S02]  /*fe4b0*/  ISETP.LT.AND P6, PT, R233, c[0x0][0x178], !P2 ;  /* 0x00005e00e9007a0c */ /* 0x000fe400057c1270 */
[----:B------:R-:W-:Y:S01]  /*fe4c0*/  ISETP.LT.AND P4, PT, R234, c[0x0][0x178], !P2 ;  /* 0x00005e00ea007a0c */ /* 0x000fe20005781270 */
[----:B------:R-:W-:-:S04]  /*fe4d0*/  IMAD.WIDE R188, R3, 0x4, R86 ;  /* 0x0000000403bc7825 */ /* 0x000fc800078e0256 */
[----:B------:R-:W-:Y:S01]  /*fe4e0*/  IMAD.WIDE R190, R3, 0x4, R84 ;  /* 0x0000000403be7825 */ /* 0x000fe200078e0254 */
[----:B------:R-:W-:Y:S02]  /*fe4f0*/  ISETP.LT.AND P2, PT, R235, c[0x0][0x178], !P2 ;  /* 0x00005e00eb007a0c */ /* 0x000fe40005741270 */
[----:B------:R-:W-:-:S03]  /*fe500*/  ISETP.LT.AND P5, PT, R232, c[0x0][0x178], !P0 ;  /* 0x00005e00e8007a0c */ /* 0x000fc600047a1270 */
[----:B------:R-:W-:Y:S01]  /*fe510*/  @P6 STG.E [R188.64], R243 ;  /* 0x000000f3bc006986 */ /* 0x000fe2000c101904 */
[----:B------:R-:W-:-:S03]  /*fe520*/  ISETP.LT.AND P3, PT, R233, c[0x0][0x178], !P0 ;  /* 0x00005e00e9007a0c */ /* 0x000fc60004761270 */
[----:B------:R1:W-:Y:S01]  /*fe530*/  @P4 STG.E [R190.64], R237 ;  /* 0x000000edbe004986 */ /* 0x0003e2000c101904 */
[C---:B------:R-:W-:Y:S02]  /*fe540*/  IADD3 R0, R3.reuse, c[0x0][0x198], RZ ;  /* 0x0000660003007a10 */ /* 0x040fe40007ffe0ff */
[----:B------:R-:W-:Y:S01]  /*fe550*/  ISETP.LT.AND P4, PT, R234, c[0x0][0x178], !P0 ;  /* 0x00005e00ea007a0c */ /* 0x000fe20004781270 */
[----:B-1----:R-:W5:Y:S01]  /*fe560*/  LDL.LU R237, [R1+0x3624] ;  /* 0x0036240001ed7983 */ /* 0x002f620000300800 */
[----:B------:R-:W-:Y:S01]  /*fe570*/  IMAD.WIDE R188, R3, 0x4, R78 ;  /* 0x0000000403bc7825 */ /* 0x000fe200078e024e */
[----:B------:R-:W-:-:S03]  /*fe580*/  ISETP.GE.AND P1, PT, R240, c[0x0][0x17c], PT ;  /* 0x00005f00f0007a0c */ /* 0x000fc60003f26270 */
[C---:B------:R-:W-:Y:S01]  /*fe590*/  IMAD.WIDE R190, R0.reuse, 0x4, R76 ;  /* 0x0000000400be7825 */ /* 0x040fe200078e024c */
[----:B------:R1:W-:Y:S03]  /*fe5a0*/  @P2 STG.E [R188.64], R238 ;  /* 0x000000eebc002986 */ /* 0x0003e6000c101904 */
[----:B------:R-:W-:Y:S01]  /*fe5b0*/  IMAD.WIDE R192, R0, 0x4, R86 ;  /* 0x0000000400c07825 */ /* 0x000fe200078e0256 */
[----:B------:R1:W-:Y:S01]  /*fe5c0*/  @P5 STG.E [R190.64], R239 ;  /* 0x000000efbe005986 */ /* 0x0003e2000c101904 */
[----:B------:R-:W-:-:S03]  /*fe5d0*/  ISETP.LT.AND P6, PT, R235, c[0x0][0x178], !P0 ;  /* 0x00005e00eb007a0c */ /* 0x000fc600047c1270 */
[----:B------:R-:W-:Y:S01]  /*fe5e0*/  @P3 STG.E [R192.64], R96 ;  /* 0x00000060c0003986 */ /* 0x000fe2000c101904 */
[----:B------:R-:W-:Y:S01]  /*fe5f0*/  ISETP.LT.AND P3, PT, R232, c[0x0][0x178], !P1 ;  /* 0x00005e00e8007a0c */ /* 0x000fe20004f61270 */
[----:B-1----:R-:W-:Y:S01]  /*fe600*/  IMAD.WIDE R188, R0, 0x4, R84 ;  /* 0x0000000400bc7825 */ /* 0x002fe200078e0254 */
[----:B------:R-:W-:-:S03]  /*fe610*/  ISETP.LT.AND P5, PT, R233, c[0x0][0x178], !P1 ;  /* 0x00005e00e9007a0c */ /* 0x000fc60004fa1270 */
[C---:B------:R-:W-:Y:S01]  /*fe620*/  IMAD.WIDE R190, R0.reuse, 0x4, R78 ;  /* 0x0000000400be7825 */ /* 0x040fe200078e024e */
[----:B------:R-:W-:Y:S01]  /*fe630*/  IADD3 R0, R0, c[0x0][0x198], RZ ;  /* 0x0000660000007a10 */ /* 0x000fe20007ffe0ff */
[----:B------:R1:W-:Y:S01]  /*fe640*/  @P4 STG.E [R188.64], R92 ;  /* 0x0000005cbc004986 */ /* 0x0003e2000c101904 */
[----:B------:R-:W-:Y:S02]  /*fe650*/  ISETP.LT.AND P2, PT, R234, c[0x0][0x178], !P1 ;  /* 0x00005e00ea007a0c */ /* 0x000fe40004f41270 */
[----:B--2---:R-:W-:Y:S02]  /*fe660*/  ISETP.GE.AND P0, PT, R236, c[0x0][0x17c], PT ;  /* 0x00005f00ec007a0c */ /* 0x004fe40003f06270 */
[----:B------:R-:W2:Y:S01]  /*fe670*/  LDL.LU R236, [R1+0x3634] ;  /* 0x0036340001ec7983 */ /* 0x000ea20000300800 */
[C---:B-1----:R-:W-:Y:S01]  /*fe680*/  IMAD.WIDE R188, R0.reuse, 0x4, R76 ;  /* 0x0000000400bc7825 */ /* 0x042fe200078e024c */
[----:B------:R-:W-:Y:S02]  /*fe690*/  ISETP.LT.AND P1, PT, R235, c[0x0][0x178], !P1 ;  /* 0x00005e00eb007a0c */ /* 0x000fe40004f21270 */
[----:B------:R1:W-:Y:S01]  /*fe6a0*/  @P6 STG.E [R190.64], R68 ;  /* 0x00000044be006986 */ /* 0x0003e2000c101904 */
[----:B------:R-:W-:Y:S01]  /*fe6b0*/  IMAD.WIDE R192, R0, 0x4, R84 ;  /* 0x0000000400c07825 */ /* 0x000fe200078e0254 */
[----:B------:R-:W-:-:S02]  /*fe6c0*/  ISETP.LT.AND P6, PT, R232, c[0x0][0x178], !P0 ;  /* 0x00005e00e8007a0c */ /* 0x000fc400047c1270 */
[C---:B------:R-:W-:Y:S01]  /*fe6d0*/  IADD3 R3, R0.reuse, c[0x0][0x198], RZ ;  /* 0x0000660000037a10 */ /* 0x040fe20007ffe0ff */
[----:B-1----:R-:W-:Y:S01]  /*fe6e0*/  IMAD.WIDE R190, R0, 0x4, R86 ;  /* 0x0000000400be7825 */ /* 0x002fe200078e0256 */
[----:B----4-:R1:W-:Y:S01]  /*fe6f0*/  @P3 STG.E [R188.64], R195 ;  /* 0x000000c3bc003986 */ /* 0x0103e2000c101904 */
[----:B---3--:R-:W-:Y:S02]  /*fe700*/  ISETP.GE.AND P4, PT, R194, c[0x0][0x17c], PT ;  /* 0x00005f00c2007a0c */ /* 0x008fe40003f86270 */
[----:B------:R-:W-:Y:S01]  /*fe710*/  ISETP.LT.AND P3, PT, R233, c[0x0][0x178], !P0 ;  /* 0x00005e00e9007a0c */ /* 0x000fe20004761270 */
[----:B------:R3:W-:Y:S04]  /*fe720*/  @P5 STG.E [R190.64], R97 ;  /* 0x00000061be005986 */ /* 0x0007e8000c101904 */
[----:B-1----:R-:W4:Y:S01]  /*fe730*/  LDL.LU R195, [R1+0x365c] ;  /* 0x00365c0001c37983 */ /* 0x002f220000300800 */
[----:B------:R-:W-:-:S03]  /*fe740*/  ISETP.LT.AND P5, PT, R232, c[0x0][0x178], !P4 ;  /* 0x00005e00e8007a0c */ /* 0x000fc600067a1270 */
[----:B------:R1:W-:Y:S01]  /*fe750*/  @P2 STG.E [R192.64], R93 ;  /* 0x0000005dc0002986 */ /* 0x0003e2000c101904 */
[----:B------:R-:W-:Y:S02]  /*fe760*/  ISETP.LT.AND P2, PT, R234, c[0x0][0x178], !P0 ;  /* 0x00005e00ea007a0c */ /* 0x000fe40004741270 */
[----:B------:R-:W-:Y:S01]  /*fe770*/  ISETP.LT.AND P0, PT, R235, c[0x0][0x178], !P0 ;  /* 0x00005e00eb007a0c */ /* 0x000fe20004701270 */
[----:B------:R-:W4:Y:S01]  /*fe780*/  LDL.LU R194, [R1+0x3640] ;  /* 0x0036400001c27983 */ /* 0x000f220000300800 */
[----:B---3--:R-:W-:-:S04]  /*fe790*/  IMAD.WIDE R96, R3, 0x4, R76 ;  /* 0x0000000403607825 */ /* 0x008fc800078e024c */
[----:B-1----:R-:W-:Y:S01]  /*fe7a0*/  IMAD.WIDE R92, R0, 0x4, R78 ;  /* 0x00000004005c7825 */ /* 0x002fe200078e024e */
[----:B------:R-:W-:-:S03]  /*fe7b0*/  IADD3 R0, R3, c[0x0][0x198], RZ ;  /* 0x0000660003007a10 */ /* 0x000fc60007ffe0ff */
[C---:B------:R-:W-:Y:S01]  /*fe7c0*/  IMAD.WIDE R188, R3.reuse, 0x4, R86 ;  /* 0x0000000403bc7825 */ /* 0x040fe200078e0256 */
[----:B------:R1:W-:Y:S04]  /*fe7d0*/  @P1 STG.E [R92.64], R69 ;  /* 0x000000455c001986 */ /* 0x0003e8000c101904 */
[----:B------:R3:W-:Y:S04]  /*fe7e0*/  @P6 STG.E [R96.64], R244 ;  /* 0x000000f460006986 */ /* 0x0007e8000c101904 */
[----:B------:R-:W-:Y:S01]  /*fe7f0*/  @P3 STG.E [R188.64], R88 ;  /* 0x00000058bc003986 */ /* 0x000fe2000c101904 */
[----:B-1----:R-:W-:-:S04]  /*fe800*/  IMAD.WIDE R68, R3, 0x4, R84 ;  /* 0x0000000403447825 */ /* 0x002fc800078e0254 */
[----:B------:R-:W-:Y:S01]  /*fe810*/  IMAD.WIDE R92, R3, 0x4, R78 ;  /* 0x00000004035c7825 */ /* 0x000fe200078e024e */
[----:B------:R-:W-:Y:S03]  /*fe820*/  @P2 STG.E [R68.64], R80 ;  /* 0x0000005044002986 */ /* 0x000fe6000c101904 */
[----:B---3--:R-:W-:Y:S01]  /*fe830*/  IMAD.WIDE R96, R0, 0x4, R76 ;  /* 0x0000000400607825 */ /* 0x008fe200078e024c */
[----:B------:R-:W-:Y:S04]  /*fe840*/  @P0 STG.E [R92.64], R100 ;  /* 0x000000645c000986 */ /* 0x000fe8000c101904 */
[----:B------:R1:W-:Y:S04]  /*fe850*/  @P5 STG.E [R96.64], R245 ;  /* 0x000000f560005986 */ /* 0x0003e8000c101904 */
[----:B-1----:R-:W3:Y:S01]  /*fe860*/  LDL.LU R97, [R1+0x363c] ;  /* 0x00363c0001617983 */ /* 0x002ee20000300800 */
[----:B------:R-:W-:-:S02]  /*fe870*/  ISETP.LT.AND P6, PT, R233, c[0x0][0x178], !P4 ;  /* 0x00005e00e9007a0c */ /* 0x000fc400067c1270 */
[----:B------:R-:W-:Y:S01]  /*fe880*/  ISETP.LT.AND P3, PT, R234, c[0x0][0x178], !P4 ;  /* 0x00005e00ea007a0c */ /* 0x000fe20006761270 */
[----:B------:R-:W3:Y:S01]  /*fe890*/  LDL.LU R96, [R1+0x3628] ;  /* 0x0036280001607983 */ /* 0x000ee20000300800 */
[----:B------:R-:W-:-:S04]  /*fe8a0*/  IMAD.WIDE R68, R0, 0x4, R86 ;  /* 0x0000000400447825 */ /* 0x000fc800078e0256 */
[----:B------:R-:W-:-:S05]  /*fe8b0*/  IMAD.WIDE R92, R0, 0x4, R84 ;  /* 0x00000004005c7825 */ /* 0x000fca00078e0254 */
[----:B------:R-:W-:Y:S04]  /*fe8c0*/  @P6 STG.E [R68.64], R89 ;  /* 0x0000005944006986 */ /* 0x000fe8000c101904 */
[----:B------:R1:W-:Y:S04]  /*fe8d0*/  @P3 STG.E [R92.64], R81 ;  /* 0x000000515c003986 */ /* 0x0003e8000c101904 */
[----:B-1----:R-:W3:Y:S04]  /*fe8e0*/  LDL.LU R93, [R1+0x3650] ;  /* 0x00365000015d7983 */ /* 0x002ee80000300800 */
[----:B------:R-:W3:Y:S01]  /*fe8f0*/  LDL.LU R92, [R1+0x3658] ;  /* 0x00365800015c7983 */ /* 0x000ee20000300800 */
[----:B-----5:R-:W-:-:S02]  /*fe900*/  ISETP.GE.AND P1, PT, R237, c[0x0][0x17c], PT ;  /* 0x00005f00ed007a0c */ /* 0x020fc40003f26270 */
[----:B------:R-:W-:Y:S02]  /*fe910*/  ISETP.LT.AND P4, PT, R235, c[0x0][0x178], !P4 ;  /* 0x00005e00eb007a0c */ /* 0x000fe40006781270 */
[----:B------:R-:W-:Y:S02]  /*fe920*/  ISETP.LT.AND P5, PT, R232, c[0x0][0x178], !P1 ;  /* 0x00005e00e8007a0c */ /* 0x000fe40004fa1270 */
[----:B------:R-:W-:Y:S02]  /*fe930*/  ISETP.LT.AND P2, PT, R233, c[0x0][0x178], !P1 ;  /* 0x00005e00e9007a0c */ /* 0x000fe40004f41270 */
[C---:B------:R-:W-:Y:S01]  /*fe940*/  IADD3 R3, R0.reuse, c[0x0][0x198], RZ ;  /* 0x0000660000037a10 */ /* 0x040fe20007ffe0ff */
[----:B------:R-:W-:Y:S01]  /*fe950*/  IMAD.WIDE R68, R0, 0x4, R78 ;  /* 0x0000000400447825 */ /* 0x000fe200078e024e */
[----:B------:R-:W-:-:S03]  /*fe960*/  ISETP.LT.AND P3, PT, R234, c[0x0][0x178], !P1 ;  /* 0x00005e00ea007a0c */ /* 0x000fc60004f61270 */
[----:B------:R-:W-:Y:S01]  /*fe970*/  IMAD.WIDE R80, R3, 0x4, R76 ;  /* 0x0000000403507825 */ /* 0x000fe200078e024c */
[----:B--2---:R-:W-:-:S03]  /*fe980*/  ISETP.GE.AND P0, PT, R236, c[0x0][0x17c], PT ;  /* 0x00005f00ec007a0c */ /* 0x004fc60003f06270 */
[----:B------:R-:W-:Y:S01]  /*fe990*/  IMAD.WIDE R88, R3, 0x4, R86 ;  /* 0x0000000403587825 */ /* 0x000fe200078e0256 */
[----:B------:R1:W-:Y:S01]  /*fe9a0*/  @P4 STG.E [R68.64], R101 ;  /* 0x0000006544004986 */ /* 0x0003e2000c101904 */
[----:B------:R-:W-:-:S03]  /*fe9b0*/  ISETP.LT.AND P6, PT, R235, c[0x0][0x178], !P1 ;  /* 0x00005e00eb007a0c */ /* 0x000fc60004fc1270 */
[----:B------:R2:W-:Y:S04]  /*fe9c0*/  @P5 STG.E [R80.64], R64 ;  /* 0x0000004050005986 */ /* 0x0005e8000c101904 */
[----:B------:R5:W-:Y:S01]  /*fe9d0*/  @P2 STG.E [R88.64], R60 ;  /* 0x0000003c58002986 */ /* 0x000be2000c101904 */
[----:B------:R-:W-:Y:S01]  /*fe9e0*/  ISETP.LT.AND P2, PT, R232, c[0x0][0x178], !P0 ;  /* 0x00005e00e8007a0c */ /* 0x000fe20004741270 */
[----:B-1----:R-:W-:Y:S01]  /*fe9f0*/  IMAD.WIDE R68, R3, 0x4, R84 ;  /* 0x0000000403447825 */ /* 0x002fe200078e0254 */
[----:B------:R-:W-:-:S03]  /*fea00*/  ISETP.LT.AND P5, PT, R233, c[0x0][0x178], !P0 ;  /* 0x00005e00e9007a0c */ /* 0x000fc600047a1270 */
[C---:B--2---:R-:W-:Y:S01]  /*fea10*/  IMAD.WIDE R80, R3.reuse, 0x4, R78 ;  /* 0x0000000403507825 */ /* 0x044fe200078e024e */
[----:B------:R-:W-:Y:S02]  /*fea20*/  IADD3 R3, R3, c[0x0][0x198], RZ ;  /* 0x0000660003037a10 */ /* 0x000fe40007ffe0ff */
[----:B------:R-:W-:Y:S01]  /*fea30*/  ISETP.LT.AND P4, PT, R234, c[0x0][0x178], !P0 ;  /* 0x00005e00ea007a0c */ /* 0x000fe20004781270 */
[----:B------:R1:W-:Y:S01]  /*fea40*/  @P3 STG.E [R68.64], R56 ;  /* 0x0000003844003986 */ /* 0x0003e2000c101904 */
[----:B------:R-:W-:Y:S01]  /*fea50*/  ISETP.LT.AND P0, PT, R235, c[0x0][0x178], !P0 ;  /* 0x00005e00eb007a0c */ /* 0x000fe20004701270 */
[C---:B-----5:R-:W-:Y:S02]  /*fea60*/  IMAD.WIDE R88, R3.reuse, 0x4, R84 ;  /* 0x0000000403587825 */ /* 0x060fe400078e0254 */
[----:B------:R2:W-:Y:S02]  /*fea70*/  @P6 STG.E [R80.64], R108 ;  /* 0x0000006c50006986 */ /* 0x0005e4000c101904 */
[----:B-1----:R-:W-:-:S04]  /*fea80*/  IMAD.WIDE R68, R3, 0x4, R76 ;  /* 0x0000000403447825 */ /* 0x002fc800078e024c */
[C---:B--2---:R-:W-:Y:S01]  /*fea90*/  IMAD.WIDE R80, R3.reuse, 0x4, R86 ;  /* 0x0000000403507825 */ /* 0x044fe200078e0256 */
[----:B------:R1:W-:Y:S01]  /*feaa0*/  @P2 STG.E [R68.64], R65 ;  /* 0x0000004144002986 */ /* 0x0003e2000c101904 */
[----:B------:R-:W-:-:S03]  /*feab0*/  IADD3 R0, R3, c[0x0][0x198], RZ ;  /* 0x0000660003007a10 */ /* 0x000fc60007ffe0ff */
[----:B------:R2:W-:Y:S04]  /*feac0*/  @P5 STG.E [R80.64], R61 ;  /* 0x0000003d50005986 */ /* 0x0005e8000c101904 */
[----:B------:R5:W-:Y:S01]  /*fead0*/  @P4 STG.E [R88.64], R57 ;  /* 0x0000003958004986 */ /* 0x000be2000c101904 */
[----:B-1----:R-:W-:-:S04]  /*feae0*/  IMAD.WIDE R64, R0, 0x4, R86 ;  /* 0x0000000400407825 */ /* 0x002fc800078e0256 */
[----:B--2---:R-:W-:-:S04]  /*feaf0*/  IMAD.WIDE R60, R0, 0x4, R76 ;  /* 0x00000004003c7825 */ /* 0x004fc800078e024c */
[----:B-----5:R-:W-:Y:S01]  /*feb00*/  IMAD.WIDE R56, R3, 0x4, R78 ;  /* 0x0000000403387825 */ /* 0x020fe200078e024e */
[----:B------:R-:W-:-:S04]  /*feb10*/  IADD3 R3, R0, c[0x0][0x198], RZ ;  /* 0x0000660000037a10 */ /* 0x000fc80007ffe0ff */
[----:B------:R1:W-:Y:S02]  /*feb20*/  @P0 STG.E [R56.64], R109 ;  /* 0x0000006d38000986 */ /* 0x0003e4000c101904 */
[----:B-1----:R-:W-:Y:S01]  /*feb30*/  IMAD.WIDE R56, R0, 0x4, R84 ;  /* 0x0000000400387825 */ /* 0x002fe200078e0254 */
[----:B----4-:R-:W-:-:S04]  /*feb40*/  ISETP.GE.AND P1, PT, R195, c[0x0][0x17c], PT ;  /* 0x00005f00c3007a0c */ /* 0x010fc80003f26270 */
[----:B------:R-:W-:Y:S02]  /*feb50*/  ISETP.LT.AND P6, PT, R232, c[0x0][0x178], !P1 ;  /* 0x00005e00e8007a0c */ /* 0x000fe40004fc1270 */
[----:B------:R-:W-:Y:S02]  /*feb60*/  ISETP.LT.AND P2, PT, R233, c[0x0][0x178], !P1 ;  /* 0x00005e00e9007a0c */ /* 0x000fe40004f41270 */
[----:B------:R-:W-:Y:S02]  /*feb70*/  ISETP.GE.AND P3, PT, R194, c[0x0][0x17c], PT ;  /* 0x00005f00c2007a0c */ /* 0x000fe40003f66270 */
[----:B------:R-:W-:Y:S02]  /*feb80*/  ISETP.LT.AND P4, PT, R234, c[0x0][0x178], !P1 ;  /* 0x00005e00ea007a0c */ /* 0x000fe40004f81270 */
[----:B------:R-:W-:Y:S02]  /*feb90*/  ISETP.LT.AND P1, PT, R235, c[0x0][0x178], !P1 ;  /* 0x00005e00eb007a0c */ /* 0x000fe40004f21270 */
[----:B------:R-:W-:-:S03]  /*feba0*/  ISETP.LT.AND P5, PT, R232, c[0x0][0x178], !P3 ;  /* 0x00005e00e8007a0c */ /* 0x000fc60005fa1270 */
[----:B------:R1:W-:Y:S01]  /*febb0*/  @P6 STG.E [R60.64], R52 ;  /* 0x000000343c006986 */ /* 0x0003e2000c101904 */
[----:B------:R-:W-:-:S03]  /*febc0*/  ISETP.LT.AND P6, PT, R233, c[0x0][0x178], !P3 ;  /* 0x00005e00e9007a0c */ /* 0x000fc60005fc1270 */
[----:B------:R2:W-:Y:S01]  /*febd0*/  @P2 STG.E [R64.64], R48 ;  /* 0x0000003040002986 */ /* 0x0005e2000c101904 */
[----:B------:R-:W-:-:S03]  /*febe0*/  ISETP.LT.AND P2, PT, R234, c[0x0][0x178], !P3 ;  /* 0x00005e00ea007a0c */ /* 0x000fc60005f41270 */
[----:B------:R4:W-:Y:S01]  /*febf0*/  @P4 STG.E [R56.64], R44 ;  /* 0x0000002c38004986 */ /* 0x0009e2000c101904 */
[----:B-1----:R-:W-:-:S04]  /*fec00*/  IMAD.WIDE R60, R0, 0x4, R78 ;  /* 0x00000004003c7825 */ /* 0x002fc800078e024e */
[----:B--2---:R-:W-:Y:S01]  /*fec10*/  IMAD.WIDE R64, R3, 0x4, R76 ;  /* 0x0000000403407825 */ /* 0x004fe200078e024c */
[----:B------:R1:W-:Y:S01]  /*fec20*/  @P1 STG.E [R60.64], R116 ;  /* 0x000000743c001986 */ /* 0x0003e2000c101904 */
[----:B------:R-:W-:-:S03]  /*fec30*/  ISETP.LT.AND P3, PT, R235, c[0x0][0x178], !P3 ;  /* 0x00005e00eb007a0c */ /* 0x000fc60005f61270 */
[----:B------:R2:W-:Y:S01]  /*fec40*/  @P5 STG.E [R64.64], R53 ;  /* 0x0000003540005986 */ /* 0x0005e2000c101904 */
[C---:B----4-:R-:W-:Y:S01]  /*fec50*/  IMAD.WIDE R56, R3.reuse, 0x4, R84 ;  /* 0x0000000403387825 */ /* 0x050fe200078e0254 */
[C---:B------:R-:W-:Y:S02]  /*fec60*/  IADD3 R0, R3.reuse, c[0x0][0x198], RZ ;  /* 0x0000660003007a10 */ /* 0x040fe40007ffe0ff */
[----:B-1----:R-:W4:Y:S01]  /*fec70*/  LDL.LU R61, [R1+0x3664] ;  /* 0x00366400013d7983 */ /* 0x002f220000300800 */
[----:B--2---:R-:W-:-:S03]  /*fec80*/  IMAD.WIDE R52, R3, 0x4, R86 ;  /* 0x0000000403347825 */ /* 0x004fc600078e0256 */
[----:B------:R-:W2:Y:S01]  /*fec90*/  LDL.LU R60, [R1+0x3654] ;  /* 0x00365400013c7983 */ /* 0x000ea20000300800 */
[----:B---3--:R-:W-:-:S04]  /*feca0*/  ISETP.GE.AND P0, PT, R97, c[0x0][0x17c], PT ;  /* 0x00005f0061007a0c */ /* 0x008fc80003f06270 */
[----:B------:R-:W-:Y:S02]  /*fecb0*/  ISETP.LT.AND P5, PT, R232, c[0x0][0x178], !P0 ;  /* 0x00005e00e8007a0c */ /* 0x000fe400047a1270 */
[----:B------:R-:W-:Y:S01]  /*fecc0*/  ISETP.LT.AND P4, PT, R233, c[0x0][0x178], !P0 ;  /* 0x00005e00e9007a0c */ /* 0x000fe20004781270 */
[----:B------:R1:W-:Y:S04]  /*fecd0*/  @P6 STG.E [R52.64], R49 ;  /* 0x0000003134006986 */ /* 0x0003e8000c101904 */
[----:B------:R3:W-:Y:S01]  /*fece0*/  @P2 STG.E [R56.64], R45 ;  /* 0x0000002d38002986 */ /* 0x0007e2000c101904 */
[----:B------:R-:W-:Y:S02]  /*fecf0*/  ISETP.LT.AND P2, PT, R234, c[0x0][0x178], !P0 ;  /* 0x00005e00ea007a0c */ /* 0x000fe40004741270 */
[----:B------:R-:W-:Y:S01]  /*fed00*/  ISETP.GE.AND P1, PT, R96, c[0x0][0x17c], PT ;  /* 0x00005f0060007a0c */ /* 0x000fe20003f26270 */
[----:B-1----:R-:W-:-:S04]  /*fed10*/  IMAD.WIDE R48, R0, 0x4, R76 ;  /* 0x0000000400307825 */ /* 0x002fc800078e024c */
[----:B---3--:R-:W-:-:S04]  /*fed20*/  IMAD.WIDE R44, R3, 0x4, R78 ;  /* 0x00000004032c7825 */ /* 0x008fc800078e024e */
[----:B------:R-:W-:Y:S01]  /*fed30*/  IMAD.WIDE R52, R0, 0x4, R86 ;  /* 0x0000000400347825 */ /* 0x000fe200078e0256 */
[----:B------:R1:W-:Y:S01]  /*fed40*/  @P3 STG.E [R44.64], R117 ;  /* 0x000000752c003986 */ /* 0x0003e2000c101904 */
[----:B------:R-:W-:-:S03]  /*fed50*/  ISETP.LT.AND P6, PT, R235, c[0x0][0x178], !P0 ;  /* 0x00005e00eb007a0c */ /* 0x000fc600047c1270 */
[----:B------:R3:W-:Y:S04]  /*fed60*/  @P5 STG.E [R48.64], R248 ;  /* 0x000000f830005986 */ /* 0x0007e8000c101904 */
[----:B------:R5:W-:Y:S01]  /*fed70*/  @P4 STG.E [R52.64], R40 ;  /* 0x0000002834004986 */ /* 0x000be2000c101904 */
[----:B------:R-:W-:Y:S01]  /*fed80*/  ISETP.LT.AND P4, PT, R232, c[0x0][0x178], !P1 ;  /* 0x00005e00e8007a0c */ /* 0x000fe20004f81270 */
[C---:B-1----:R-:W-:Y:S01]  /*fed90*/  IMAD.WIDE R44, R0.reuse, 0x4, R84 ;  /* 0x00000004002c7825 */ /* 0x042fe200078e0254 */
[----:B------:R-:W-:Y:S01]  /*feda0*/  ISETP.LT.AND P5, PT, R233, c[0x0][0x178], !P1 ;  /* 0x00005e00e9007a0c */ /* 0x000fe20004fa1270 */
[----:B------:R-:W2:Y:S02]  /*fedb0*/  LDL.LU R57, [R1+0x364c] ;  /* 0x00364c0001397983 */ /* 0x000ea40000300800 */
[C---:B---3--:R-:W-:Y:S01]  /*fedc0*/  IMAD.WIDE R48, R0.reuse, 0x4, R78 ;  /* 0x0000000400307825 */ /* 0x048fe200078e024e */
[----:B------:R-:W-:Y:S01]  /*fedd0*/  IADD3 R0, R0, c[0x0][0x198], RZ ;  /* 0x0000660000007a10 */ /* 0x000fe20007ffe0ff */
[----:B------:R1:W-:Y:S01]  /*fede0*/  @P2 STG.E [R44.64], R36 ;  /* 0x000000242c002986 */ /* 0x0003e2000c101904 */
[----:B------:R-:W-:-:S02]  /*fedf0*/  ISETP.LT.AND P3, PT, R234, c[0x0][0x178], !P1 ;  /* 0x00005e00ea007a0c */ /* 0x000fc40004f61270 */
[----:B------:R-:W-:Y:S01]  /*fee00*/  ISETP.GE.AND P0, PT, R93, c[0x0][0x17c], PT ;  /* 0x00005f005d007a0c */ /* 0x000fe20003f06270 */
[----:B------:R3:W-:Y:S01]  /*fee10*/  @P6 STG.E [R48.64], R72 ;  /* 0x0000004830006986 */ /* 0x0007e2000c101904 */
[----:B------:R-:W-:Y:S01]  /*fee20*/  ISETP.LT.AND P1, PT, R235, c[0x0][0x178], !P1 ;  /* 0x00005e00eb007a0c */ /* 0x000fe20004f21270 */
[----:B-----5:R-:W-:Y:S01]  /*fee30*/  IMAD.WIDE R52, R0, 0x4, R84 ;  /* 0x0000000400347825 */ /* 0x020fe200078e0254 */
[----:B------:R-:W-:Y:S01]  /*fee40*/  ISETP.LT.AND P6, PT, R232, c[0x0][0x178], !P0 ;  /* 0x00005e00e8007a0c */ /* 0x000fe200047c1270 */
[----:B------:R-:W5:Y:S02]  /*fee50*/  LDL.LU R56, [R1+0x3630] ;  /* 0x0036300001387983 */ /* 0x000f640000300800 */
[C---:B-1----:R-:W-:Y:S01]  /*fee60*/  IMAD.WIDE R44, R0.reuse, 0x4, R76 ;  /* 0x00000004002c7825 */ /* 0x042fe200078e024c */
[----:B------:R-:W-:-:S03]  /*fee70*/  IADD3 R3, R0, c[0x0][0x198], RZ ;  /* 0x0000660000037a10 */ /* 0x000fc60007ffe0ff */
[----:B---3--:R-:W-:Y:S01]  /*fee80*/  IMAD.WIDE R48, R0, 0x4, R86 ;  /* 0x0000000400307825 */ /* 0x008fe200078e0256 */
[----:B------:R1:W-:Y:S01]  /*fee90*/  @P4 STG.E [R44.64], R249 ;  /* 0x000000f92c004986 */ /* 0x0003e2000c101904 */
[----:B------:R-:W-:-:S03]  /*feea0*/  ISETP.LT.AND P4, PT, R233, c[0x0][0x178], !P0 ;  /* 0x00005e00e9007a0c */ /* 0x000fc60004781270 */
[----:B------:R3:W-:Y:S01]  /*feeb0*/  @P5 STG.E [R48.64], R41 ;  /* 0x0000002930005986 */ /* 0x0007e2000c101904 */
[----:B------:R-:W-:-:S03]  /*feec0*/  ISETP.GE.AND P2, PT, R92, c[0x0][0x17c], PT ;  /* 0x00005f005c007a0c */ /* 0x000fc60003f46270 */
[----:B------:R3:W-:Y:S01]  /*feed0*/  @P3 STG.E [R52.64], R37 ;  /* 0x0000002534003986 */ /* 0x0007e2000c101904 */
[----:B------:R-:W-:Y:S02]  /*feee0*/  ISETP.LT.AND P3, PT, R234, c[0x0][0x178], !P0 ;  /* 0x00005e00ea007a0c */ /* 0x000fe40004761270 */
[----:B------:R-:W-:Y:S01]  /*feef0*/  ISETP.LT.AND P0, PT, R235, c[0x0][0x178], !P0 ;  /* 0x00005e00eb007a0c */ /* 0x000fe20004701270 */
[----:B-1----:R-:W-:-:S04]  /*fef00*/  IMAD.WIDE R44, R3, 0x4, R86 ;  /* 0x00000004032c7825 */ /* 0x002fc800078e0256 */
[----:B---3--:R-:W-:-:S04]  /*fef10*/  IMAD.WIDE R40, R3, 0x4, R76 ;  /* 0x0000000403287825 */ /* 0x008fc800078e024c */
[----:B------:R-:W-:Y:S01]  /*fef20*/  IMAD.WIDE R36, R0, 0x4, R78 ;  /* 0x0000000400247825 */ /* 0x000fe200078e024e */
[----:B------:R-:W-:-:S04]  /*fef30*/  ISETP.LT.AND P5, PT, R232, c[0x0][0x178], !P2 ;  /* 0x00005e00e8007a0c */ /* 0x000fc800057a1270 */
[----:B------:R1:W-:Y:S01]  /*fef40*/  @P1 STG.E [R36.64], R73 ;  /* 0x0000004924001986 */ /* 0x0003e2000c101904 */
[----:B------:R-:W-:-:S03]  /*fef50*/  IADD3 R0, R3, c[0x0][0x198], RZ ;  /* 0x0000660003007a10 */ /* 0x000fc60007ffe0ff */
[----:B------:R3:W-:Y:S01]  /*fef60*/  @P6 STG.E [R40.64], R228 ;  /* 0x000000e428006986 */ /* 0x0007e2000c101904 */
[----:B------:R-:W-:-:S03]  /*fef70*/  ISETP.LT.AND P6, PT, R233, c[0x0][0x178], !P2 ;  /* 0x00005e00e9007a0c */ /* 0x000fc600057c1270 */
[----:B------:R3:W-:Y:S01]  /*fef80*/  @P4 STG.E [R44.64], R32 ;  /* 0x000000202c004986 */ /* 0x0007e2000c101904 */
[----:B------:R-:W-:Y:S01]  /*fef90*/  ISETP.LT.AND P4, PT, R234, c[0x0][0x178], !P2 ;  /* 0x00005e00ea007a0c */ /* 0x000fe20005781270 */
[----:B-1----:R-:W-:-:S04]  /*fefa0*/  IMAD.WIDE R36, R3, 0x4, R84 ;  /* 0x0000000403247825 */ /* 0x002fc800078e0254 */
[----:B---3--:R-:W-:Y:S01]  /*fefb0*/  IMAD.WIDE R40, R3, 0x4, R78 ;  /* 0x0000000403287825 */ /* 0x008fe200078e024e */
[----:B------:R1:W-:Y:S03]  /*fefc0*/  @P3 STG.E [R36.64], R28 ;  /* 0x0000001c24003986 */ /* 0x0003e6000c101904 */
[C---:B------:R-:W-:Y:S01]  /*fefd0*/  IMAD.WIDE R44, R0.reuse, 0x4, R76 ;  /* 0x00000004002c7825 */ /* 0x040fe200078e024c */
[----:B------:R3:W-:Y:S01]  /*fefe0*/  @P0 STG.E [R40.64], R104 ;  /* 0x0000006828000986 */ /* 0x0007e2000c101904 */
[----:B------:R-:W-:-:S03]  /*feff0*/  IADD3 R3, R0, c[0x0][0x198], RZ ;  /* 0x0000660000037a10 */ /* 0x000fc60007ffe0ff */
[----:B------:R-:W-:Y:S01]  /*ff000*/  @P5 STG.E [R44.64], R229 ;  /* 0x000000e52c005986 */ /* 0x000fe2000c101904 */
[----:B-1----:R-:W-:-:S04]  /*ff010*/  IMAD.WIDE R36, R0, 0x4, R86 ;  /* 0x0000000400247825 */ /* 0x002fc800078e0256 */
[C---:B---3--:R-:W-:Y:S01]  /*ff020*/  IMAD.WIDE R40, R0.reuse, 0x4, R84 ;  /* 0x0000000400287825 */ /* 0x048fe200078e0254 */
[----:B------:R-:W-:Y:S04]  /*ff030*/  @P6 STG.E [R36.64], R33 ;  /* 0x0000002124006986 */ /* 0x000fe8000c101904 */
[----:B------:R1:W-:Y:S02]  /*ff040*/  @P4 STG.E [R40.64], R29 ;  /* 0x0000001d28004986 */ /* 0x0003e4000c101904 */
[----:B-1----:R-:W-:Y:S02]  /*ff050*/  IMAD.WIDE R28, R0, 0x4, R78 ;  /* 0x00000004001c7825 */ /* 0x002fe400078e024e */
[----:B------:R-:W3:Y:S01]  /*ff060*/  LDL.LU R0, [R1+0x3660] ;  /* 0x0036600001007983 */ /* 0x000ee20000300800 */
[----:B------:R-:W-:Y:S01]  /*ff070*/  ISETP.LT.AND P2, PT, R235, c[0x0][0x178], !P2 ;  /* 0x00005e00eb007a0c */ /* 0x000fe20005741270 */
[----:B------:R-:W-:-:S02]  /*ff080*/  IMAD.WIDE R32, R3, 0x4, R76 ;  /* 0x0000000403207825 */ /* 0x000fc400078e024c */
[----:B------:R-:W5:Y:S02]  /*ff090*/  LDL.LU R44, [R1+0x3644] ;  /* 0x00364400012c7983 */ /* 0x000f640000300800 */
[C---:B------:R-:W-:Y:S02]  /*ff0a0*/  IMAD.WIDE R36, R3.reuse, 0x4, R86 ;  /* 0x0000000403247825 */ /* 0x040fe400078e0256 */
[----:B------:R-:W5:Y:S04]  /*ff0b0*/  LDL.LU R40, [R1+0x3638] ;  /* 0x0036380001287983 */ /* 0x000f680000300800 */
[----:B------:R-:W5:Y:S04]  /*ff0c0*/  LDL.LU R194, [R1+0x8] ;  /* 0x0000080001c27983 */ /* 0x000f680000300800 */
[----:B------:R1:W-:Y:S02]  /*ff0d0*/  @P2 STG.E [R28.64], R105 ;  /* 0x000000691c002986 */ /* 0x0003e4000c101904 */
[----:B-1----:R-:W-:Y:S01]  /*ff0e0*/  IMAD.WIDE R28, R3, 0x4, R84 ;  /* 0x00000004031c7825 */ /* 0x002fe200078e0254 */
[----:B----4-:R-:W-:-:S04]  /*ff0f0*/  ISETP.GE.AND P1, PT, R61, c[0x0][0x17c], PT ;  /* 0x00005f003d007a0c */ /* 0x010fc80003f26270 */
[----:B------:R-:W-:Y:S02]  /*ff100*/  ISETP.LT.AND P5, PT, R232, c[0x0][0x178], !P1 ;  /* 0x00005e00e8007a0c */ /* 0x000fe40004fa1270 */
[----:B------:R-:W-:Y:S02]  /*ff110*/  ISETP.LT.AND P3, PT, R233, c[0x0][0x178], !P1 ;  /* 0x00005e00e9007a0c */ /* 0x000fe40004f61270 */
[----:B------:R-:W-:Y:S02]  /*ff120*/  ISETP.LT.AND P4, PT, R234, c[0x0][0x178], !P1 ;  /* 0x00005e00ea007a0c */ /* 0x000fe40004f81270 */
[----:B------:R-:W-:Y:S02]  /*ff130*/  ISETP.LT.AND P6, PT, R235, c[0x0][0x178], !P1 ;  /* 0x00005e00eb007a0c */ /* 0x000fe40004fc1270 */
[----:B--2---:R-:W-:-:S05]  /*ff140*/  ISETP.GE.AND P0, PT, R60, c[0x0][0x17c], PT ;  /* 0x00005f003c007a0c */ /* 0x004fca0003f06270 */
[----:B------:R1:W-:Y:S01]  /*ff150*/  @P5 STG.E [R32.64], R24 ;  /* 0x0000001820005986 */ /* 0x0003e2000c101904 */
[----:B------:R-:W-:-:S03]  /*ff160*/  ISETP.LT.AND P5, PT, R233, c[0x0][0x178], !P0 ;  /* 0x00005e00e9007a0c */ /* 0x000fc600047a1270 */
[----:B------:R2:W-:Y:S01]  /*ff170*/  @P3 STG.E [R36.64], R20 ;  /* 0x0000001424003986 */ /* 0x0005e2000c101904 */
[----:B------:R-:W-:Y:S02]  /*ff180*/  ISETP.LT.AND P3, PT, R232, c[0x0][0x178], !P0 ;  /* 0x00005e00e8007a0c */ /* 0x000fe40004761270 */
[----:B------:R-:W-:Y:S01]  /*ff190*/  ISETP.LT.AND P2, PT, R234, c[0x0][0x178], !P0 ;  /* 0x00005e00ea007a0c */ /* 0x000fe20004741270 */
[C---:B-1----:R-:W-:Y:S01]  /*ff1a0*/  IMAD.WIDE R32, R3.reuse, 0x4, R78 ;  /* 0x0000000403207825 */ /* 0x042fe200078e024e */
[----:B------:R-:W-:Y:S01]  /*ff1b0*/  IADD3 R3, R3, c[0x0][0x198], RZ ;  /* 0x0000660003037a10 */ /* 0x000fe20007ffe0ff */
[----:B------:R1:W-:Y:S01]  /*ff1c0*/  @P4 STG.E [R28.64], R16 ;  /* 0x000000101c004986 */ /* 0x0003e2000c101904 */
[----:B------:R-:W-:-:S03]  /*ff1d0*/  ISETP.LT.AND P0, PT, R235, c[0x0][0x178], !P0 ;  /* 0x00005e00eb007a0c */ /* 0x000fc60004701270 */
[----:B------:R4:W-:Y:S01]  /*ff1e0*/  @P6 STG.E [R32.64], R112 ;  /* 0x0000007020006986 */ /* 0x0009e2000c101904 */
[----:B--2---:R-:W-:-:S04]  /*ff1f0*/  IMAD.WIDE R36, R3, 0x4, R84 ;  /* 0x0000000403247825 */ /* 0x004fc800078e0254 */
[----:B-1----:R-:W-:-:S04]  /*ff200*/  IMAD.WIDE R28, R3, 0x4, R76 ;  /* 0x00000004031c7825 */ /* 0x002fc800078e024c */
[C---:B----4-:R-:W-:Y:S01]  /*ff210*/  IMAD.WIDE R32, R3.reuse, 0x4, R86 ;  /* 0x0000000403207825 */ /* 0x050fe200078e0256 */
[----:B------:R-:W-:Y:S04]  /*ff220*/  @P3 STG.E [R28.64], R25 ;  /* 0x000000191c003986 */ /* 0x000fe8000c101904 */
[----:B------:R-:W-:Y:S04]  /*ff230*/  @P5 STG.E [R32.64], R21 ;  /* 0x0000001520005986 */ /* 0x000fe8000c101904 */
[----:B------:R1:W-:Y:S02]  /*ff240*/  @P2 STG.E [R36.64], R17 ;  /* 0x0000001124002986 */ /* 0x0003e4000c101904 */
[----:B-1----:R-:W-:-:S05]  /*ff250*/  IMAD.WIDE R16, R3, 0x4, R78 ;  /* 0x0000000403107825 */ /* 0x002fca00078e024e */
[----:B------:R1:W-:Y:S01]  /*ff260*/  @P0 STG.E [R16.64], R113 ;  /* 0x0000007110000986 */ /* 0x0003e2000c101904 */
[----:B---3--:R-:W-:-:S03]  /*ff270*/  ISETP.GE.AND P0, PT, R0, c[0x0][0x17c], PT ;  /* 0x00005f0000007a0c */ /* 0x008fc60003f06270 */
[----:B------:R-:W2:Y:S01]  /*ff280*/  LDL.LU R0, [R1+0x361c] ;  /* 0x00361c0001007983 */ /* 0x000ea20000300800 */
[----:B------:R-:W-:-:S03]  /*ff290*/  ISETP.GE.AND P1, PT, R57, c[0x0][0x17c], PT ;  /* 0x00005f0039007a0c */ /* 0x000fc60003f26270 */
[----:B------:R-:W3:Y:S01]  /*ff2a0*/  LDL.LU R195, [R1+0xc] ;  /* 0x00000c0001c37983 */ /* 0x000ee20000300800 */
[----:B------:R-:W-:Y:S02]  /*ff2b0*/  ISETP.LT.AND P6, PT, R232, c[0x0][0x178], !P1 ;  /* 0x00005e00e8007a0c */ /* 0x000fe40004fc1270 */
[----:B------:R-:W-:Y:S02]  /*ff2c0*/  ISETP.LT.AND P3, PT, R233, c[0x0][0x178], !P1 ;  /* 0x00005e00e9007a0c */ /* 0x000fe40004f61270 */
[----:B------:R-:W-:Y:S02]  /*ff2d0*/  IADD3 R41, R3, c[0x0][0x198], RZ ;  /* 0x0000660003297a10 */ /* 0x000fe40007ffe0ff */
[----:B-----5:R-:W-:Y:S02]  /*ff2e0*/  ISETP.GE.AND P4, PT, R56, c[0x0][0x17c], PT ;  /* 0x00005f0038007a0c */ /* 0x020fe40003f86270 */
[----:B------:R-:W-:Y:S01]  /*ff2f0*/  ISETP.LT.AND P2, PT, R234, c[0x0][0x178], !P1 ;  /* 0x00005e00ea007a0c */ /* 0x000fe20004f41270 */
[----:B------:R-:W-:Y:S01]  /*ff300*/  IMAD.WIDE R20, R41, 0x4, R76 ;  /* 0x0000000429147825 */ /* 0x000fe200078e024c */
[----:B------:R-:W-:-:S02]  /*ff310*/  ISETP.LT.AND P1, PT, R235, c[0x0][0x178], !P1 ;  /* 0x00005e00eb007a0c */ /* 0x000fc40004f21270 */
[----:B------:R-:W-:Y:S01]  /*ff320*/  ISETP.LT.AND P5, PT, R232, c[0x0][0x178], !P4 ;  /* 0x00005e00e8007a0c */ /* 0x000fe200067a1270 */
[C---:B------:R-:W-:Y:S01]  /*ff330*/  IMAD.WIDE R24, R41.reuse, 0x4, R86 ;  /* 0x0000000429187825 */ /* 0x040fe200078e0256 */
[----:B------:R-:W-:Y:S01]  /*ff340*/  IADD3 R3, R41, c[0x0][0x198], RZ ;  /* 0x0000660029037a10 */ /* 0x000fe20007ffe0ff */
[----:B------:R4:W-:Y:S01]  /*ff350*/  @P6 STG.E [R20.64], R12 ;  /* 0x0000000c14006986 */ /* 0x0009e2000c101904 */
[----:B------:R-:W-:Y:S01]  /*ff360*/  ISETP.LT.AND P6, PT, R233, c[0x0][0x178], !P4 ;  /* 0x00005e00e9007a0c */ /* 0x000fe200067c1270 */
[----:B-1----:R-:W-:Y:S02]  /*ff370*/  IMAD.WIDE R16, R41, 0x4, R84 ;  /* 0x0000000429107825 */ /* 0x002fe400078e0254 */
[----:B------:R1:W-:Y:S01]  /*ff380*/  @P3 STG.E [R24.64], R8 ;  /* 0x0000000818003986 */ /* 0x0003e2000c101904 */
[----:B------:R-:W-:-:S03]  /*ff390*/  ISETP.LT.AND P3, PT, R234, c[0x0][0x178], !P4 ;  /* 0x00005e00ea007a0c */ /* 0x000fc60006761270 */
[----:B------:R5:W-:Y:S01]  /*ff3a0*/  @P2 STG.E [R16.64], R4 ;  /* 0x0000000410002986 */ /* 0x000be2000c101904 */
[----:B----4-:R-:W-:-:S04]  /*ff3b0*/  IMAD.WIDE R20, R41, 0x4, R78 ;  /* 0x0000000429147825 */ /* 0x010fc800078e024e */
[----:B-1----:R-:W-:Y:S01]  /*ff3c0*/  IMAD.WIDE R24, R3, 0x4, R76 ;  /* 0x0000000403187825 */ /* 0x002fe200078e024c */
[----:B------:R1:W-:Y:S01]  /*ff3d0*/  @P1 STG.E [R20.64], R120 ;  /* 0x0000007814001986 */ /* 0x0003e2000c101904 */
[----:B------:R-:W-:-:S03]  /*ff3e0*/  ISETP.LT.AND P4, PT, R235, c[0x0][0x178], !P4 ;  /* 0x00005e00eb007a0c */ /* 0x000fc60006781270 */
[----:B------:R4:W-:Y:S01]  /*ff3f0*/  @P5 STG.E [R24.64], R13 ;  /* 0x0000000d18005986 */ /* 0x0009e2000c101904 */
[----:B-----5:R-:W-:Y:S01]  /*ff400*/  IMAD.WIDE R16, R3, 0x4, R84 ;  /* 0x0000000403107825 */ /* 0x020fe200078e0254 */
[----:B------:R-:W-:Y:S02]  /*ff410*/  ISETP.LT.AND P5, PT, R232, c[0x0][0x178], !P0 ;  /* 0x00005e00e8007a0c */ /* 0x000fe400047a1270 */
[----:B------:R-:W-:Y:S01]  /*ff420*/  ISETP.LT.AND P2, PT, R233, c[0x0][0x178], !P0 ;  /* 0x00005e00e9007a0c */ /* 0x000fe20004741270 */
[----:B-1----:R-:W5:Y:S01]  /*ff430*/  LDL.LU R21, [R1+0x3648] ;  /* 0x0036480001157983 */ /* 0x002f620000300800 */
[C---:B----4-:R-:W-:Y:S01]  /*ff440*/  IMAD.WIDE R12, R3.reuse, 0x4, R86 ;  /* 0x00000004030c7825 */ /* 0x050fe200078e0256 */
[----:B------:R-:W-:Y:S02]  /*ff450*/  IADD3 R29, R3, c[0x0][0x198], RZ ;  /* 0x00006600031d7a10 */ /* 0x000fe40007ffe0ff */
[----:B------:R-:W4:Y:S04]  /*ff460*/  LDL.LU R20, [R1+0x362c] ;  /* 0x00362c0001147983 */ /* 0x000f280000300800 */
[----:B------:R1:W-:Y:S04]  /*ff470*/  @P6 STG.E [R12.64], R9 ;  /* 0x000000090c006986 */ /* 0x0003e8000c101904 */
[----:B------:R1:W-:Y:S01]  /*ff480*/  @P3 STG.E [R16.64], R5 ;  /* 0x0000000510003986 */ /* 0x0003e2000c101904 */
[----:B------:R-:W-:Y:S01]  /*ff490*/  ISETP.LT.AND P3, PT, R234, c[0x0][0x178], !P0 ;  /* 0x00005e00ea007a0c */ /* 0x000fe20004761270 */
[----:B-1----:R-:W-:-:S04]  /*ff4a0*/  IMAD.WIDE R8, R29, 0x4, R76 ;  /* 0x000000041d087825 */ /* 0x002fc800078e024c */
[----:B------:R-:W-:Y:S01]  /*ff4b0*/  IMAD.WIDE R4, R3, 0x4, R78 ;  /* 0x0000000403047825 */ /* 0x000fe200078e024e */
[----:B------:R-:W4:Y:S03]  /*ff4c0*/  LDL.LU R16, [R1+0x3620] ;  /* 0x0036200001107983 */ /* 0x000f260000300800 */
[C---:B------:R-:W-:Y:S01]  /*ff4d0*/  IMAD.WIDE R12, R29.reuse, 0x4, R86 ;  /* 0x000000041d0c7825 */ /* 0x040fe200078e0256 */
[----:B------:R1:W-:Y:S04]  /*ff4e0*/  @P4 STG.E [R4.64], R121 ;  /* 0x0000007904004986 */ /* 0x0003e8000c101904 */
[----:B------:R2:W-:Y:S04]  /*ff4f0*/  @P5 STG.E [R8.64], R194 ;  /* 0x000000c208005986 */ /* 0x0005e8000c101904 */
[----:B------:R-:W-:Y:S01]  /*ff500*/  @P2 STG.E [R12.64], R98 ;  /* 0x000000620c002986 */ /* 0x000fe2000c101904 */
[----:B-1----:R-:W-:-:S05]  /*ff510*/  IMAD.WIDE R4, R29, 0x4, R84 ;  /* 0x000000041d047825 */ /* 0x002fca00078e0254 */
[----:B------:R1:W-:Y:S01]  /*ff520*/  @P3 STG.E [R4.64], R94 ;  /* 0x0000005e04003986 */ /* 0x0003e2000c101904 */
[----:B--2---:R-:W-:-:S03]  /*ff530*/  ISETP.GE.AND P3, PT, R0, c[0x0][0x17c], PT ;  /* 0x00005f0000007a0c */ /* 0x004fc60003f66270 */
[----:B------:R-:W2:Y:S01]  /*ff540*/  LDL.LU R0, [R1+0x3618] ;  /* 0x0036180001007983 */ /* 0x000ea20000300800 */
[----:B------:R-:W-:Y:S02]  /*ff550*/  ISETP.GE.AND P1, PT, R44, c[0x0][0x17c], PT ;  /* 0x00005f002c007a0c */ /* 0x000fe40003f26270 */
[----:B------:R-:W-:Y:S01]  /*ff560*/  ISETP.LT.AND P6, PT, R235, c[0x0][0x178], !P0 ;  /* 0x00005e00eb007a0c */ /* 0x000fe200047c1270 */
[C---:B------:R-:W-:Y:S01]  /*ff570*/  IMAD.WIDE R8, R29.reuse, 0x4, R78 ;  /* 0x000000041d087825 */ /* 0x040fe200078e024e */
[----:B------:R-:W-:Y:S01]  /*ff580*/  ISETP.LT.AND P2, PT, R232, c[0x0][0x178], !P1 ;  /* 0x00005e00e8007a0c */ /* 0x000fe20004f41270 */
[----:B------:R-:W4:Y:S01]  /*ff590*/  LDL.LU R24, [R1+0x360c] ;  /* 0x00360c0001187983 */ /* 0x000f220000300800 */
[----:B------:R-:W-:Y:S02]  /*ff5a0*/  IADD3 R29, R29, c[0x0][0x198], RZ ;  /* 0x000066001d1d7a10 */ /* 0x000fe40007ffe0ff */
[----:B------:R-:W-:Y:S01]  /*ff5b0*/  ISETP.LT.AND P5, PT, R233, c[0x0][0x178], !P1 ;  /* 0x00005e00e9007a0c */ /* 0x000fe20004fa1270 */
[----:B------:R-:W4:Y:S01]  /*ff5c0*/  LDL.LU R32, [R1+0x3600] ;  /* 0x0036000001207983 */ /* 0x000f220000300800 */
[----:B------:R-:W-:Y:S01]  /*ff5d0*/  ISETP.LT.AND P4, PT, R234, c[0x0][0x178], !P1 ;  /* 0x00005e00ea007a0c */ /* 0x000fe20004f81270 */
[----:B-1----:R-:W-:Y:S01]  /*ff5e0*/  IMAD.WIDE R4, R29, 0x4, R76 ;  /* 0x000000041d047825 */ /* 0x002fe200078e024c */
[----:B------:R-:W-:-:S02]  /*ff5f0*/  ISETP.GE.AND P0, PT, R40, c[0x0][0x17c], PT ;  /* 0x00005f0028007a0c */ /* 0x000fc40003f06270 */
[----:B------:R-:W-:Y:S01]  /*ff600*/  ISETP.LT.AND P1, PT, R235, c[0x0][0x178], !P1 ;  /* 0x00005e00eb007a0c */ /* 0x000fe20004f21270 */
[----:B------:R1:W-:Y:S01]  /*ff610*/  @P6 STG.E [R8.64], R70 ;  /* 0x0000004608006986 */ /* 0x0003e2000c101904 */
[----:B------:R-:W-:Y:S01]  /*ff620*/  ISETP.LT.AND P6, PT, R232, c[0x0][0x178], !P0 ;  /* 0x00005e00e8007a0c */ /* 0x000fe200047c1270 */
[----:B------:R-:W-:Y:S02]  /*ff630*/  IMAD.WIDE R12, R29, 0x4, R84 ;  /* 0x000000041d0c7825 */ /* 0x000fe400078e0254 */
[----:B---3--:R3:W-:Y:S01]  /*ff640*/  @P2 STG.E [R4.64], R195 ;  /* 0x000000c304002986 */ /* 0x0087e2000c101904 */
[----:B------:R-:W-:Y:S02]  /*ff650*/  ISETP.LT.AND P2, PT, R233, c[0x0][0x178], !P0 ;  /* 0x00005e00e9007a0c */ /* 0x000fe40004741270 */
[C---:B------:R-:W-:Y:S01]  /*ff660*/  IADD3 R3, R29.reuse, c[0x0][0x198], RZ ;  /* 0x000066001d037a10 */ /* 0x040fe20007ffe0ff */
[----:B-1----:R-:W-:-:S04]  /*ff670*/  IMAD.WIDE R8, R29, 0x4, R86 ;  /* 0x000000041d087825 */ /* 0x002fc800078e0256 */
[----:B---3--:R-:W-:Y:S01]  /*ff680*/  IMAD.WIDE R4, R29, 0x4, R78 ;  /* 0x000000041d047825 */ /* 0x008fe200078e024e */
[----:B------:R1:W-:Y:S04]  /*ff690*/  @P5 STG.E [R8.64], R99 ;  /* 0x0000006308005986 */ /* 0x0003e8000c101904 */
[----:B------:R3:W-:Y:S01]  /*ff6a0*/  @P4 STG.E [R12.64], R95 ;  /* 0x0000005f0c004986 */ /* 0x0007e2000c101904 */
[----:B------:R-:W-:Y:S02]  /*ff6b0*/  ISETP.LT.AND P4, PT, R234, c[0x0][0x178], !P0 ;  /* 0x00005e00ea007a0c */ /* 0x000fe40004781270 */
[----:B------:R-:W-:Y:S01]  /*ff6c0*/  ISETP.LT.AND P0, PT, R235, c[0x0][0x178], !P0 ;  /* 0x00005e00eb007a0c */ /* 0x000fe20004701270 */
[----:B------:R5:W-:Y:S01]  /*ff6d0*/  @P1 STG.E [R4.64], R71 ;  /* 0x0000004704001986 */ /* 0x000be2000c101904 */
[----:B-1----:R-:W-:-:S04]  /*ff6e0*/  IMAD.WIDE R8, R3, 0x4, R76 ;  /* 0x0000000403087825 */ /* 0x002fc800078e024c */
[----:B---3--:R-:W-:Y:S01]  /*ff6f0*/  IMAD.WIDE R12, R3, 0x4, R86 ;  /* 0x00000004030c7825 */ /* 0x008fe200078e0256 */
[----:B------:R-:W-:Y:S01]  /*ff700*/  ISETP.LT.AND P5, PT, R232, c[0x0][0x178], !P3 ;  /* 0x00005e00e8007a0c */ /* 0x000fe20005fa1270 */
[----:B------:R1:W-:Y:S01]  /*ff710*/  @P6 STG.E [R8.64], R246 ;  /* 0x000000f608006986 */ /* 0x0003e2000c101904 */
[----:B------:R-:W-:Y:S01]  /*ff720*/  ISETP.LT.AND P6, PT, R233, c[0x0][0x178], !P3 ;  /* 0x00005e00e9007a0c */ /* 0x000fe20005fc1270 */
[C---:B-----5:R-:W-:Y:S02]  /*ff730*/  IMAD.WIDE R4, R3.reuse, 0x4, R84 ;  /* 0x0000000403047825 */ /* 0x060fe400078e0254 */
[----:B------:R3:W-:Y:S01]  /*ff740*/  @P2 STG.E [R12.64], R90 ;  /* 0x0000005a0c002986 */ /* 0x0007e2000c101904 */
[----:B------:R-:W-:Y:S02]  /*ff750*/  ISETP.LT.AND P2, PT, R234, c[0x0][0x178], !P3 ;  /* 0x00005e00ea007a0c */ /* 0x000fe40005f41270 */
[C---:B------:R-:W-:Y:S01]  /*ff760*/  IADD3 R17, R3.reuse, c[0x0][0x198], RZ ;  /* 0x0000660003117a10 */ /* 0x040fe20007ffe0ff */
[----:B------:R5:W-:Y:S01]  /*ff770*/  @P4 STG.E [R4.64], R82 ;  /* 0x0000005204004986 */ /* 0x000be2000c101904 */
[----:B-1----:R-:W-:Y:S01]  /*ff780*/  IMAD.WIDE R8, R3, 0x4, R78 ;  /* 0x0000000403087825 */ /* 0x002fe200078e024e */
[----:B------:R-:W-:-:S03]  /*ff790*/  ISETP.GE.AND P1, PT, R21, c[0x0][0x17c], PT ;  /* 0x00005f0015007a0c */ /* 0x000fc60003f26270 */
[----:B---3--:R-:W-:Y:S01]  /*ff7a0*/  IMAD.WIDE R12, R17, 0x4, R76 ;  /* 0x00000004110c7825 */ /* 0x008fe200078e024c */
[----:B------:R1:W-:Y:S01]  /*ff7b0*/  @P0 STG.E [R8.64], R102 ;  /* 0x0000006608000986 */ /* 0x0003e2000c101904 */
[----:B------:R-:W-:Y:S02]  /*ff7c0*/  ISETP.LT.AND P3, PT, R235, c[0x0][0x178], !P3 ;  /* 0x00005e00eb007a0c */ /* 0x000fe40005f61270 */
[----:B-----5:R-:W-:Y:S01]  /*ff7d0*/  IMAD.WIDE R4, R17, 0x4, R86 ;  /* 0x0000000411047825 */ /* 0x020fe200078e0256 */
[----:B------:R-:W-:Y:S01]  /*ff7e0*/  @P5 STG.E [R12.64], R247 ;  /* 0x000000f70c005986 */ /* 0x000fe2000c101904 */
[----:B------:R-:W-:Y:S02]  /*ff7f0*/  ISETP.LT.AND P5, PT, R232, c[0x0][0x178], !P1 ;  /* 0x00005e00e8007a0c */ /* 0x000fe40004fa1270 */
[----:B------:R-:W-:Y:S01]  /*ff800*/  ISETP.LT.AND P4, PT, R233, c[0x0][0x178], !P1 ;  /* 0x00005e00e9007a0c */ /* 0x000fe20004f81270 */
[----:B------:R3:W-:Y:S01]  /*ff810*/  @P6 STG.E [R4.64], R91 ;  /* 0x0000005b04006986 */ /* 0x0007e2000c101904 */
[C---:B-1----:R-:W-:Y:S01]  /*ff820*/  IMAD.WIDE R8, R17.reuse, 0x4, R84 ;  /* 0x0000000411087825 */ /* 0x042fe200078e0254 */
[----:B------:R-:W-:-:S04]  /*ff830*/  IADD3 R3, R17, c[0x0][0x198], RZ ;  /* 0x0000660011037a10 */ /* 0x000fc80007ffe0ff */
[----:B------:R1:W-:Y:S01]  /*ff840*/  @P2 STG.E [R8.64], R83 ;  /* 0x0000005308002986 */ /* 0x0003e2000c101904 */
[----:B------:R-:W-:Y:S01]  /*ff850*/  ISETP.LT.AND P2, PT, R234, c[0x0][0x178], !P1 ;  /* 0x00005e00ea007a0c */ /* 0x000fe20004f41270 */
[----:B---3--:R-:W-:-:S04]  /*ff860*/  IMAD.WIDE R4, R17, 0x4, R78 ;  /* 0x0000000411047825 */ /* 0x008fc800078e024e */
[C---:B------:R-:W-:Y:S01]  /*ff870*/  IMAD.WIDE R12, R3.reuse, 0x4, R86 ;  /* 0x00000004030c7825 */ /* 0x040fe200078e0256 */
[----:B------:R3:W-:Y:S03]  /*ff880*/  @P3 STG.E [R4.64], R103 ;  /* 0x0000006704003986 */ /* 0x0007e6000c101904 */
[----:B-1----:R-:W-:-:S05]  /*ff890*/  IMAD.WIDE R8, R3, 0x4, R76 ;  /* 0x0000000403087825 */ /* 0x002fca00078e024c */
[----:B------:R1:W-:Y:S01]  /*ff8a0*/  @P5 STG.E [R8.64], R66 ;  /* 0x0000004208005986 */ /* 0x0003e2000c101904 */
[----:B---3--:R-:W-:-:S03]  /*ff8b0*/  IMAD.WIDE R4, R3, 0x4, R84 ;  /* 0x0000000403047825 */ /* 0x008fc600078e0254 */
[----:B------:R-:W-:Y:S04]  /*ff8c0*/  @P4 STG.E [R12.64], R62 ;  /* 0x0000003e0c004986 */ /* 0x000fe8000c101904 */
[----:B------:R3:W-:Y:S01]  /*ff8d0*/  @P2 STG.E [R4.64], R58 ;  /* 0x0000003a04002986 */ /* 0x0007e2000c101904 */
[----:B--2---:R-:W-:-:S03]  /*ff8e0*/  ISETP.GE.AND P2, PT, R0, c[0x0][0x17c], PT ;  /* 0x00005f0000007a0c */ /* 0x004fc60003f46270 */
[----:B------:R-:W2:Y:S01]  /*ff8f0*/  LDL.LU R0, [R1+0x35ec] ;  /* 0x0035ec0001007983 */ /* 0x000ea20000300800 */
[----:B----4-:R-:W-:Y:S02]  /*ff900*/  ISETP.GE.AND P0, PT, R20, c[0x0][0x17c], PT ;  /* 0x00005f0014007a0c */ /* 0x010fe40003f06270 */
[----:B------:R-:W-:Y:S01]  /*ff910*/  ISETP.LT.AND P1, PT, R235, c[0x0][0x178], !P1 ;  /* 0x00005e00eb007a0c */ /* 0x000fe20004f21270 */
[C---:B-1----:R-:W-:Y:S01]  /*ff920*/  IMAD.WIDE R8, R3.reuse, 0x4, R78 ;  /* 0x0000000403087825 */ /* 0x042fe200078e024e */
[----:B------:R-:W-:Y:S01]  /*ff930*/  ISETP.LT.AND P3, PT, R232, c[0x0][0x178], !P0 ;  /* 0x00005e00e8007a0c */ /* 0x000fe20004761270 */
[----:B------:R-:W4:Y:S01]  /*ff940*/  LDL.LU R28, [R1+0x35e0] ;  /* 0x0035e000011c7983 */ /* 0x000f220000300800 */
[----:B------:R-:W-:Y:S02]  /*ff950*/  IADD3 R3, R3, c[0x0][0x198], RZ ;  /* 0x0000660003037a10 */ /* 0x000fe40007ffe0ff */
[----:B------:R-:W-:Y:S02]  /*ff960*/  ISETP.LT.AND P5, PT, R233, c[0x0][0x178], !P0 ;  /* 0x00005e00e9007a0c */ /* 0x000fe400047a1270 */
[----:B------:R-:W-:Y:S01]  /*ff970*/  ISETP.LT.AND P4, PT, R234, c[0x0][0x178], !P0 ;  /* 0x00005e00ea007a0c */ /* 0x000fe20004781270 */
[----:B---3--:R-:W-:Y:S01]  /*ff980*/  IMAD.WIDE R4, R3, 0x4, R76 ;  /* 0x0000000403047825 */ /* 0x008fe200078e024c */
[----:B------:R-:W-:-:S02]  /*ff990*/  ISETP.GE.AND P6, PT, R16, c[0x0][0x17c], PT ;  /* 0x00005f0010007a0c */ /* 0x000fc40003fc6270 */
[----:B------:R-:W-:Y:S01]  /*ff9a0*/  ISETP.LT.AND P0, PT, R235, c[0x0][0x178], !P0 ;  /* 0x00005e00eb007a0c */ /* 0x000fe20004701270 */
[----:B------:R1:W-:Y:S01]  /*ff9b0*/  @P1 STG.E [R8.64], R110 ;  /* 0x0000006e08001986 */ /* 0x0003e2000c101904 */
[----:B------:R-:W-:Y:S01]  /*ff9c0*/  ISETP.LT.AND P1, PT, R232, c[0x0][0x178], !P6 ;  /* 0x00005e00e8007a0c */ /* 0x000fe20007721270 */
[----:B------:R-:W-:Y:S02]  /*ff9d0*/  IMAD.WIDE R12, R3, 0x4, R84 ;  /* 0x00000004030c7825 */ /* 0x000fe400078e0254 */
[----:B------:R3:W-:Y:S01]  /*ff9e0*/  @P3 STG.E [R4.64], R67 ;  /* 0x0000004304003986 */ /* 0x0007e2000c101904 */
[----:B------:R-:W-:Y:S02]  /*ff9f0*/  ISETP.LT.AND P3, PT, R233, c[0x0][0x178], !P6 ;  /* 0x00005e00e9007a0c */ /* 0x000fe40007761270 */
[C---:B------:R-:W-:Y:S01]  /*ffa00*/  IADD3 R29, R3.reuse, c[0x0][0x198], RZ ;  /* 0x00006600031d7a10 */ /* 0x040fe20007ffe0ff */
[----:B-1----:R-:W-:-:S04]  /*ffa10*/  IMAD.WIDE R8, R3, 0x4, R86 ;  /* 0x0000000403087825 */ /* 0x002fc800078e0256 */
[----:B------:R-:W-:Y:S01]  /*ffa20*/  IMAD.WIDE R16, R3, 0x4, R78 ;  /* 0x0000000403107825 */ /* 0x000fe200078e024e */
[----:B------:R1:W-:Y:S03]  /*ffa30*/  @P5 STG.E [R8.64], R63 ;  /* 0x0000003f08005986 */ /* 0x0003e6000c101904 */
[C---:B------:R-:W-:Y:S01]  /*ffa40*/  IMAD.WIDE R20, R29.reuse, 0x4, R76 ;  /* 0x000000041d147825 */ /* 0x040fe200078e024c */
[----:B------:R5:W-:Y:S01]  /*ffa50*/  @P4 STG.E [R12.64], R59 ;  /* 0x0000003b0c004986 */ /* 0x000be2000c101904 */
[----:B------:R-:W-:Y:S02]  /*ffa60*/  ISETP.GE.AND P4, PT, R24, c[0x0][0x17c], PT ;  /* 0x00005f0018007a0c */ /* 0x000fe40003f86270 */
[----:B------:R-:W-:Y:S01]  /*ffa70*/  IMAD.WIDE R24, R29, 0x4, R86 ;  /* 0x000000041d187825 */ /* 0x000fe200078e0256 */
[----:B------:R-:W-:Y:S01]  /*ffa80*/  ISETP.LT.AND P5, PT, R234, c[0x0][0x178], !P6 ;  /* 0x00005e00ea007a0c */ /* 0x000fe200077a1270 */
[----:B------:R1:W-:Y:S01]  /*ffa90*/  @P0 STG.E [R16.64], R111 ;  /* 0x0000006f10000986 */ /* 0x0003e2000c101904 */
[----:B------:R-:W-:-:S03]  /*ffaa0*/  ISETP.LT.AND P6, PT, R235, c[0x0][0x178], !P6 ;  /* 0x00005e00eb007a0c */ /* 0x000fc600077c1270 */
[----:B------:R1:W-:Y:S01]  /*ffab0*/  @P1 STG.E [R20.64], R54 ;  /* 0x0000003614001986 */ /* 0x0003e2000c101904 */
[----:B------:R-:W-:-:S03]  /*ffac0*/  ISETP.LT.AND P1, PT, R232, c[0x0][0x178], !P2 ;  /* 0x00005e00e8007a0c */ /* 0x000fc60005721270 */
[----:B------:R-:W-:Y:S01]  /*ffad0*/  @P3 STG.E [R24.64], R50 ;  /* 0x0000003218003986 */ /* 0x000fe2000c101904 */
[----:B------:R-:W-:Y:S02]  /*ffae0*/  ISETP.LT.AND P3, PT, R233, c[0x0][0x178], !P2 ;  /* 0x00005e00e9007a0c */ /* 0x000fe40005761270 */
[C---:B------:R-:W-:Y:S01]  /*ffaf0*/  IADD3 R3, R29.reuse, c[0x0][0x198], RZ ;  /* 0x000066001d037a10 */ /* 0x040fe20007ffe0ff */
[----:B---3--:R-:W-:-:S04]  /*ffb00*/  IMAD.WIDE R4, R29, 0x4, R84 ;  /* 0x000000041d047825 */ /* 0x008fc800078e0254 */
[----:B-1----:R-:W-:Y:S01]  /*ffb10*/  IMAD.WIDE R8, R29, 0x4, R78 ;  /* 0x000000041d087825 */ /* 0x002fe200078e024e */
[----:B------:R1:W-:Y:S03]  /*ffb20*/  @P5 STG.E [R4.64], R46 ;  /* 0x0000002e04005986 */ /* 0x0003e6000c101904 */
[C---:B-----5:R-:W-:Y:S01]  /*ffb30*/  IMAD.WIDE R12, R3.reuse, 0x4, R76 ;  /* 0x00000004030c7825 */ /* 0x060fe200078e024c */
[----:B------:R3:W-:Y:S03]  /*ffb40*/  @P6 STG.E [R8.64], R118 ;  /* 0x0000007608006986 */ /* 0x0007e6000c101904 */
[----:B------:R-:W-:Y:S01]  /*ffb50*/  IMAD.WIDE R16, R3, 0x4, R86 ;  /* 0x0000000403107825 */ /* 0x000fe200078e0256 */
[----:B------:R5:W-:Y:S04]  /*ffb60*/  @P1 STG.E [R12.64], R55 ;  /* 0x000000370c001986 */ /* 0x000be8000c101904 */
[----:B------:R1:W-:Y:S01]  /*ffb70*/  @P3 STG.E [R16.64], R51 ;  /* 0x0000003310003986 */ /* 0x0003e2000c101904 */
[----:B--2---:R-:W-:-:S03]  /*ffb80*/  ISETP.GE.AND P3, PT, R0, c[0x0][0x17c], PT ;  /* 0x00005f0000007a0c */ /* 0x004fc60003f66270 */
[----:B------:R-:W2:Y:S01]  /*ffb90*/  LDL.LU R0, [R1+0x35d4] ;  /* 0x0035d40001007983 */ /* 0x000ea20000300800 */
[----:B------:R-:W-:Y:S02]  /*ffba0*/  ISETP.LT.AND P5, PT, R234, c[0x0][0x178], !P2 ;  /* 0x00005e00ea007a0c */ /* 0x000fe400057a1270 */
[----:B------:R-:W-:Y:S01]  /*ffbb0*/  ISETP.LT.AND P2, PT, R235, c[0x0][0x178], !P2 ;  /* 0x00005e00eb007a0c */ /* 0x000fe20005741270 */
[C---:B------:R-:W-:Y:S01]  /*ffbc0*/  IMAD.WIDE R20, R3.reuse, 0x4, R84 ;  /* 0x0000000403147825 */ /* 0x040fe200078e0254 */
[----:B------:R-:W-:Y:S01]  /*ffbd0*/  ISETP.GE.AND P0, PT, R32, c[0x0][0x17c], PT ;  /* 0x00005f0020007a0c */ /* 0x000fe20003f06270 */
[----:B------:R-:W2:Y:S02]  /*ffbe0*/  LDL.LU R33, [R1+0x35c0] ;  /* 0x0035c00001217983 */ /* 0x000ea40000300800 */
[----:B-1----:R-:W-:Y:S01]  /*ffbf0*/  IMAD.WIDE R4, R3, 0x4, R78 ;  /* 0x0000000403047825 */ /* 0x002fe200078e024e */
[----:B------:R-:W-:Y:S02]  /*ffc00*/  ISETP.LT.AND P1, PT, R232, c[0x0][0x178], !P4 ;  /* 0x00005e00e8007a0c */ /* 0x000fe40006721270 */
[----:B------:R-:W-:-:S03]  /*ffc10*/  ISETP.LT.AND P6, PT, R233, c[0x0][0x178], !P4 ;  /* 0x00005e00e9007a0c */ /* 0x000fc600067c1270 */
[----:B------:R1:W-:Y:S01]  /*ffc20*/  @P5 STG.E [R20.64], R47 ;  /* 0x0000002f14005986 */ /* 0x0003e2000c101904 */
[----:B------:R-:W-:Y:S02]  /*ffc30*/  ISETP.LT.AND P5, PT, R234, c[0x0][0x178], !P4 ;  /* 0x00005e00ea007a0c */ /* 0x000fe400067a1270 */
[----:B------:R-:W-:Y:S01]  /*ffc40*/  IADD3 R25, R3, c[0x0][0x198], RZ ;  /* 0x0000660003197a10 */ /* 0x000fe20007ffe0ff */
[----:B------:R1:W-:Y:S01]  /*ffc50*/  @P2 STG.E [R4.64], R119 ;  /* 0x0000007704002986 */ /* 0x0003e2000c101904 */
[----:B------:R-:W-:Y:S02]  /*ffc60*/  ISETP.LT.AND P4, PT, R235, c[0x0][0x178], !P4 ;  /* 0x00005e00eb007a0c */ /* 0x000fe40006781270 */
[----:B------:R-:W-:Y:S01]  /*ffc70*/  ISETP.LT.AND P2, PT, R232, c[0x0][0x178], !P0 ;  /* 0x00005e00e8007a0c */ /* 0x000fe20004741270 */
[C---:B---3--:R-:W-:Y:S01]  /*ffc80*/  IMAD.WIDE R8, R25.reuse, 0x4, R76 ;  /* 0x0000000419087825 */ /* 0x048fe200078e024c */
[----:B------:R-:W-:-:S03]  /*ffc90*/  IADD3 R3, R25, c[0x0][0x198], RZ ;  /* 0x0000660019037a10 */ /* 0x000fc60007ffe0ff */
[C---:B-----5:R-:W-:Y:S01]  /*ffca0*/  IMAD.WIDE R12, R25.reuse, 0x4, R86 ;  /* 0x00000004190c7825 */ /* 0x060fe200078e0256 */
[----:B------:R3:W-:Y:S03]  /*ffcb0*/  @P1 STG.E [R8.64], R250 ;  /* 0x000000fa08001986 */ /* 0x0007e6000c101904 */
[C---:B------:R-:W-:Y:S01]  /*ffcc0*/  IMAD.WIDE R16, R25.reuse, 0x4, R84 ;  /* 0x0000000419107825 */ /* 0x040fe200078e0254 */
[----:B------:R5:W-:Y:S03]  /*ffcd0*/  @P6 STG.E [R12.64], R42 ;  /* 0x0000002a0c006986 */ /* 0x000be6000c101904 */
[----:B-1----:R-:W-:Y:S01]  /*ffce0*/  IMAD.WIDE R20, R25, 0x4, R78 ;  /* 0x0000000419147825 */ /* 0x002fe200078e024e */
[----:B------:R-:W-:-:S03]  /*ffcf0*/  ISETP.LT.AND P1, PT, R233, c[0x0][0x178], !P0 ;  /* 0x00005e00e9007a0c */ /* 0x000fc60004721270 */
[----:B------:R-:W-:Y:S01]  /*ffd00*/  IMAD.WIDE R24, R3, 0x4, R76 ;  /* 0x0000000403187825 */ /* 0x000fe200078e024c */
[----:B------:R1:W-:Y:S01]  /*ffd10*/  @P5 STG.E [R16.64], R38 ;  /* 0x0000002610005986 */ /* 0x0003e2000c101904 */
[----:B------:R-:W-:Y:S02]  /*ffd20*/  ISETP.LT.AND P6, PT, R234, c[0x0][0x178], !P0 ;  /* 0x00005e00ea007a0c */ /* 0x000fe400047c1270 */
[----:B------:R-:W-:Y:S01]  /*ffd30*/  ISETP.LT.AND P0, PT, R235, c[0x0][0x178], !P0 ;  /* 0x00005e00eb007a0c */ /* 0x000fe20004701270 */
[----:B------:R1:W-:Y:S01]  /*ffd40*/  @P4 STG.E [R20.64], R74 ;  /* 0x0000004a14004986 */ /* 0x0003e2000c101904 */
[----:B------:R-:W-:-:S03]  /*ffd50*/  IMAD.WIDE R4, R3, 0x4, R86 ;  /* 0x0000000403047825 */ /* 0x000fc600078e0256 */
[----:B------:R-:W-:Y:S01]  /*ffd60*/  @P2 STG.E [R24.64], R251 ;  /* 0x000000fb18002986 */ /* 0x000fe2000c101904 */
[----:B------:R-:W-:Y:S01]  /*ffd70*/  ISETP.LT.AND P2, PT, R232, c[0x0][0x178], !P3 ;  /* 0x00005e00e8007a0c */ /* 0x000fe20005f41270 */
[----:B---3--:R-:W-:-:S04]  /*ffd80*/  IMAD.WIDE R8, R3, 0x4, R84 ;  /* 0x0000000403087825 */ /* 0x008fc800078e0254 */
[C---:B-----5:R-:W-:Y:S01]  /*ffd90*/  IMAD.WIDE R12, R3.reuse, 0x4, R78 ;  /* 0x00000004030c7825 */ /* 0x060fe200078e024e */
[----:B------:R-:W-:Y:S01]  /*ffda0*/  IADD3 R3, R3, c[0x0][0x198], RZ ;  /* 0x0000660003037a10 */ /* 0x000fe20007ffe0ff */
[----:B------:R3:W-:Y:S04]  /*ffdb0*/  @P1 STG.E [R4.64], R43 ;  /* 0x0000002b04001986 */ /* 0x0007e8000c101904 */
[----:B-1----:R-:W-:Y:S01]  /*ffdc0*/  IMAD.WIDE R16, R3, 0x4, R76 ;  /* 0x0000000403107825 */ /* 0x002fe200078e024c */
[----:B------:R1:W-:Y:S01]  /*ffdd0*/  @P6 STG.E [R8.64], R39 ;  /* 0x0000002708006986 */ /* 0x0003e2000c101904 */
[----:B----4-:R-:W-:-:S03]  /*ffde0*/  ISETP.GE.AND P5, PT, R28, c[0x0][0x17c], PT ;  /* 0x00005f001c007a0c */ /* 0x010fc60003fa6270 */
[----:B------:R4:W-:Y:S04]  /*ffdf0*/  @P0 STG.E [R12.64], R75 ;  /* 0x0000004b0c000986 */ /* 0x0009e8000c101904 */
[----:B------:R-:W5:Y:S04]  /*ffe00*/  LDL.LU R28, [R1+0x35ac] ;  /* 0x0035ac00011c7983 */ /* 0x000f680000300800 */
[----:B------:R1:W-:Y:S04]  /*ffe10*/  @P2 STG.E [R16.64], R230 ;  /* 0x000000e610002986 */ /* 0x0003e8000c101904 */
[----:B------:R-:W5:Y:S01]  /*ffe20*/  LDL.LU R32, [R1+0x35a8] ;  /* 0x0035a80001207983 */ /* 0x000f620000300800 */
[----:B--2---:R-:W-:-:S03]  /*ffe30*/  ISETP.GE.AND P2, PT, R0, c[0x0][0x17c], PT ;  /* 0x00005f0000007a0c */ /* 0x004fc60003f46270 */
[----:B------:R-:W2:Y:S01]  /*ffe40*/  LDL.LU R0, [R1+0x3594] ;  /* 0x0035940001007983 */ /* 0x000ea20000300800 */
[----:B------:R-:W-:Y:S02]  /*ffe50*/  ISETP.LT.AND P4, PT, R233, c[0x0][0x178], !P3 ;  /* 0x00005e00e9007a0c */ /* 0x000fe40005f81270 */
[----:B------:R-:W-:Y:S02]  /*ffe60*/  ISETP.LT.AND P0, PT, R234, c[0x0][0x178], !P3 ;  /* 0x00005e00ea007a0c */ /* 0x000fe40005f01270 */
[----:B------:R-:W-:Y:S02]  /*ffe70*/  ISETP.LT.AND P3, PT, R235, c[0x0][0x178], !P3 ;  /* 0x00005e00eb007a0c */ /* 0x000fe40005f61270 */
[----:B------:R-:W-:Y:S02]  /*ffe80*/  ISETP.LT.AND P6, PT, R232, c[0x0][0x178], !P5 ;  /* 0x00005e00e8007a0c */ /* 0x000fe40006fc1270 */
[----:B------:R-:W-:Y:S02]  /*ffe90*/  ISETP.LT.AND P1, PT, R233, c[0x0][0x178], !P5 ;  /* 0x00005e00e9007a0c */ /* 0x000fe40006f21270 */
[C---:B------:R-:W-:Y:S01]  /*ffea0*/  IADD3 R29, R3.reuse, c[0x0][0x198], RZ ;  /* 0x00006600031d7a10 */ /* 0x040fe20007ffe0ff */
[----:B------:R-:W-:-:S04]  /*ffeb0*/  IMAD.WIDE R20, R3, 0x4, R86 ;  /* 0x0000000403147825 */ /* 0x000fc800078e0256 */
[C---:B---3--:R-:W-:Y:S01]  /*ffec0*/  IMAD.WIDE R4, R3.reuse, 0x4, R84 ;  /* 0x0000000403047825 */ /* 0x048fe200078e0254 */
[----:B------:R-:W-:Y:S03]  /*ffed0*/  @P4 STG.E [R20.64], R34 ;  /* 0x0000002214004986 */ /* 0x000fe6000c101904 */
[----:B-1----:R-:W-:Y:S01]  /*ffee0*/  IMAD.WIDE R8, R3, 0x4, R78 ;  /* 0x0000000403087825 */ /* 0x002fe200078e024e */
[----:B------:R-:W-:-:S03]  /*ffef0*/  ISETP.LT.AND P4, PT, R234, c[0x0][0x178], !P5 ;  /* 0x00005e00ea007a0c */ /* 0x000fc60006f81270 */
[C---:B----4-:R-:W-:Y:S01]  /*fff00*/  IMAD.WIDE R12, R29.reuse, 0x4, R76 ;  /* 0x000000041d0c7825 */ /* 0x050fe200078e024c */
[----:B------:R1:W-:Y:S03]  /*fff10*/  @P0 STG.E [R4.64], R30 ;  /* 0x0000001e04000986 */ /* 0x0003e6000c101904 */
[----:B------:R-:W-:Y:S01]  /*fff20*/  IMAD.WIDE R24, R29, 0x4, R86 ;  /* 0x000000041d187825 */ /* 0x000fe200078e0256 */
[----:B------:R3:W-:Y:S01]  /*fff30*/  @P3 STG.E [R8.64], R106 ;  /* 0x0000006a08003986 */ /* 0x0007e2000c101904 */
[----:B------:R-:W-:-:S03]  /*fff40*/  ISETP.LT.AND P5, PT, R235, c[0x0][0x178], !P5 ;  /* 0x00005e00eb007a0c */ /* 0x000fc60006fa1270 */
[----:B------:R4:W-:Y:S01]  /*fff50*/  @P6 STG.E [R12.64], R231 ;  /* 0x000000e70c006986 */ /* 0x0009e2000c101904 */
[----:B------:R-:W-:-:S03]  /*fff60*/  ISETP.LT.AND P6, PT, R232, c[0x0][0x178], !P2 ;  /* 0x00005e00e8007a0c */ /* 0x000fc600057c1270 */
[----:B------:R-:W-:Y:S01]  /*fff70*/  @P1 STG.E [R24.64], R35 ;  /* 0x0000002318001986 */ /* 0x000fe2000c101904 */
[----:B------:R-:W-:Y:S02]  /*fff80*/  ISETP.LT.AND P1, PT, R233, c[0x0][0x178], !P2 ;  /* 0x00005e00e9007a0c */ /* 0x000fe40005721270 */
[----:B------:R-:W-:Y:S02]  /*fff90*/  ISETP.LT.AND P3, PT, R234, c[0x0][0x178], !P2 ;  /* 0x00005e00ea007a0c */ /* 0x000fe40005761270 */
[----:B------:R-:W-:Y:S02]  /*fffa0*/  IADD3 R3, R29, c[0x0][0x198], RZ ;  /* 0x000066001d037a10 */ /* 0x000fe40007ffe0ff */
[----:B------:R-:W-:Y:S01]  /*fffb0*/  ISETP.LT.AND P2, PT, R235, c[0x0][0x178], !P2 ;  /* 0x00005e00eb007a0c */ /* 0x000fe20005741270 */
[----:B------:R-:W-:-:S04]  /*fffc0*/  IMAD.WIDE R16, R29, 0x4, R84 ;  /* 0x000000041d107825 */ /* 0x000fc800078e0254 */
[----:B-1----:R-:W-:Y:S01]  /*fffd0*/  IMAD.WIDE R4, R29, 0x4, R78 ;  /* 0x000000041d047825 */ /* 0x002fe200078e024e */
[----:B------:R1:W-:Y:S03]  /*fffe0*/  @P4 STG.E [R16.64], R31 ;  /* 0x0000001f10004986 */ /* 0x0003e6000c101904 */
[C---:B---3--:R-:W-:Y:S01]  /*ffff0*/  IMAD.WIDE R8, R3.reuse, 0x4, R76 ;  /* 0x0000000403087825 */ /* 0x048fe200078e024c */
[----:B------:R3:W-:Y:S03]  /*100000*/  @P5 STG.E [R4.64], R107 ;  /* 0x0000006b04005986 */ /* 0x0007e6000c101904 */
[C---:B----4-:R-:W-:Y:S01]  /*100010*/  IMAD.WIDE R12, R3.reuse, 0x4, R86 ;  /* 0x00000004030c7825 */ /* 0x050fe200078e0256 */
[----:B------:R4:W-:Y:S03]  /*100020*/  @P6 STG.E [R8.64], R26 ;  /* 0x0000001a08006986 */ /* 0x0009e6000c101904 */
[C---:B------:R-:W-:Y:S01]  /*100030*/  IMAD.WIDE R20, R3.reuse, 0x4, R84 ;  /* 0x0000000403147825 */ /* 0x040fe200078e0254 */
[----:B------:R2:W-:Y:S03]  /*100040*/  @P1 STG.E [R12.64], R22 ;  /* 0x000000160c001986 */ /* 0x0005e6000c101904 */
[----:B-1----:R-:W-:Y:S01]  /*100050*/  IMAD.WIDE R16, R3, 0x4, R78 ;  /* 0x0000000403107825 */ /* 0x002fe200078e024e */
[----:B------:R1:W-:Y:S01]  /*100060*/  @P3 STG.E [R20.64], R18 ;  /* 0x0000001214003986 */ /* 0x0003e2000c101904 */
[----:B-----5:R-:W-:-:S03]  /*100070*/  ISETP.GE.AND P4, PT, R28, c[0x0][0x17c], PT ;  /* 0x00005f001c007a0c */ /* 0x020fc60003f86270 */
[----:B------:R-:W-:Y:S04]  /*100080*/  @P2 STG.E [R16.64], R114 ;  /* 0x0000007210002986 */ /* 0x000fe8000c101904 */
[----:B------:R-:W5:Y:S01]  /*100090*/  LDL.LU R28, [R1+0x3590] ;  /* 0x00359000011c7983 */ /* 0x000f620000300800 */
[----:B--2---:R-:W-:-:S03]  /*1000a0*/  ISETP.GE.AND P2, PT, R0, c[0x0][0x17c], PT ;  /* 0x00005f0000007a0c */ /* 0x004fc60003f46270 */
[----:B------:R-:W2:Y:S01]  /*1000b0*/  LDL.LU R0, [R1+0x357c] ;  /* 0x00357c0001007983 */ /* 0x000ea20000300800 */
[----:B------:R-:W-:-:S04]  /*1000c0*/  ISETP.GE.AND P0, PT, R33, c[0x0][0x17c], PT ;  /* 0x00005f0021007a0c */ /* 0x000fc80003f06270 */
[----:B------:R-:W-:Y:S02]  /*1000d0*/  ISETP.LT.AND P5, PT, R232, c[0x0][0x178], !P0 ;  /* 0x00005e00e8007a0c */ /* 0x000fe400047a1270 */
[----:B------:R-:W-:Y:S02]  /*1000e0*/  ISETP.LT.AND P3, PT, R233, c[0x0][0x178], !P0 ;  /* 0x00005e00e9007a0c */ /* 0x000fe40004761270 */
[----:B------:R-:W-:Y:S02]  /*1000f0*/  IADD3 R29, R3, c[0x0][0x198], RZ ;  /* 0x00006600031d7a10 */ /* 0x000fe40007ffe0ff */
[----:B------:R-:W-:-:S03]  /*100100*/  ISETP.LT.AND P1, PT, R234, c[0x0][0x178], !P0 ;  /* 0x00005e00ea007a0c */ /* 0x000fc60004721270 */
[----:B------:R-:W-:-:S04]  /*100110*/  IMAD.WIDE R24, R29, 0x4, R76 ;  /* 0x000000041d187825 */ /* 0x000fc800078e024c */
[----:B---3--:R-:W-:Y:S01]  /*100120*/  IMAD.WIDE R4, R29, 0x4, R86 ;  /* 0x000000041d047825 */ /* 0x008fe200078e0256 */
[----:B------:R-:W-:Y:S01]  /*100130*/  ISETP.LT.AND P6, PT, R235, c[0x0][0x178], !P0 ;  /* 0x00005e00eb007a0c */ /* 0x000fe200047c1270 */
[----:B------:R3:W-:Y:S01]  /*100140*/  @P5 STG.E [R24.64], R27 ;  /* 0x0000001b18005986 */ /* 0x0007e2000c101904 */
[----:B------:R-:W-:Y:S01]  /*100150*/  ISETP.LT.AND P5, PT, R232, c[0x0][0x178], !P4 ;  /* 0x00005e00e8007a0c */ /* 0x000fe200067a1270 */
[----:B----4-:R-:W-:Y:S02]  /*100160*/  IMAD.WIDE R8, R29, 0x4, R84 ;  /* 0x000000041d087825 */ /* 0x010fe400078e0254 */
[----:B------:R4:W-:Y:S01]  /*100170*/  @P3 STG.E [R4.64], R23 ;  /* 0x0000001704003986 */ /* 0x0009e2000c101904 */
[----:B------:R-:W-:Y:S01]  /*100180*/  ISETP.LT.AND P3, PT, R233, c[0x0][0x178], !P4 ;  /* 0x00005e00e9007a0c */ /* 0x000fe20006761270 */
[C---:B------:R-:W-:Y:S01]  /*100190*/  IMAD.WIDE R12, R29.reuse, 0x4, R78 ;  /* 0x000000041d0c7825 */ /* 0x040fe200078e024e */
[----:B------:R-:W-:Y:S01]  /*1001a0*/  IADD3 R29, R29, c[0x0][0x198], RZ ;  /* 0x000066001d1d7a10 */ /* 0x000fe20007ffe0ff */
[----:B------:R4:W-:Y:S01]  /*1001b0*/  @P1 STG.E [R8.64], R19 ;  /* 0x0000001308001986 */ /* 0x0009e2000c101904 */
[----:B------:R-:W-:-:S02]  /*1001c0*/  ISETP.GE.AND P0, PT, R32, c[0x0][0x17c], PT ;  /* 0x00005f0020007a0c */ /* 0x000fc40003f06270 */
[----:B------:R-:W-:Y:S01]  /*1001d0*/  ISETP.LT.AND P1, PT, R234, c[0x0][0x178], !P4 ;  /* 0x00005e00ea007a0c */ /* 0x000fe20006721270 */
[----:B-1----:R-:W-:Y:S01]  /*1001e0*/  IMAD.WIDE R20, R29, 0x4, R76 ;  /* 0x000000041d147825 */ /* 0x002fe200078e024c */
[----:B------:R-:W-:-:S03]  /*1001f0*/  ISETP.LT.AND P4, PT, R235, c[0x0][0x178], !P4 ;  /* 0x00005e00eb007a0c */ /* 0x000fc60006781270 */
[----:B---3--:R-:W-:Y:S01]  /*100200*/  IMAD.WIDE R24, R29, 0x4, R86 ;  /* 0x000000041d187825 */ /* 0x008fe200078e0256 */
[----:B------:R1:W-:Y:S01]  /*100210*/  @P6 STG.E [R12.64], R115 ;  /* 0x000000730c006986 */ /* 0x0003e2000c101904 */
[----:B------:R-:W-:-:S03]  /*100220*/  ISETP.LT.AND P6, PT, R232, c[0x0][0x178], !P0 ;  /* 0x00005e00e8007a0c */ /* 0x000fc600047c1270 */
[----:B------:R3:W-:Y:S01]  /*100230*/  @P5 STG.E [R20.64], R14 ;  /* 0x0000000e14005986 */ /* 0x0007e2000c101904 */
[----:B------:R-:W-:-:S03]  /*100240*/  ISETP.LT.AND P5, PT, R233, c[0x0][0x178], !P0 ;  /* 0x00005e00e9007a0c */ /* 0x000fc600047a1270 */
[----:B------:R3:W-:Y:S01]  /*100250*/  @P3 STG.E [R24.64], R10 ;  /* 0x0000000a18003986 */ /* 0x0007e2000c101904 */
[----:B------:R-:W-:Y:S01]  /*100260*/  ISETP.LT.AND P3, PT, R234, c[0x0][0x178], !P0 ;  /* 0x00005e00ea007a0c */ /* 0x000fe20004761270 */
[C---:B----4-:R-:W-:Y:S01]  /*100270*/  IMAD.WIDE R4, R29.reuse, 0x4, R84 ;  /* 0x000000041d047825 */ /* 0x050fe200078e0254 */
[----:B------:R-:W-:Y:S01]  /*100280*/  IADD3 R3, R29, c[0x0][0x198], RZ ;  /* 0x000066001d037a10 */ /* 0x000fe20007ffe0ff */
[----:B------:R-:W4:Y:S01]  /*100290*/  LDS.128 R16, [R2] ;  /* 0x0000000002107984 */ /* 0x000f220000000c00 */
[----:B------:R-:W-:Y:S01]  /*1002a0*/  ISETP.LT.AND P0, PT, R235, c[0x0][0x178], !P0 ;  /* 0x00005e00eb007a0c */ /* 0x000fe20004701270 */
[----:B------:R-:W-:Y:S02]  /*1002b0*/  IMAD.WIDE R8, R29, 0x4, R78 ;  /* 0x000000041d087825 */ /* 0x000fe400078e024e */
[----:B------:R-:W-:Y:S02]  /*1002c0*/  @P1 STG.E [R4.64], R6 ;  /* 0x0000000604001986 */ /* 0x000fe4000c101904 */
[----:B-1----:R-:W-:-:S02]  /*1002d0*/  IMAD.WIDE R12, R3, 0x4, R76 ;  /* 0x00000004030c7825 */ /* 0x002fc400078e024c */
[----:B------:R1:W-:Y:S02]  /*1002e0*/  @P4 STG.E [R8.64], R122 ;  /* 0x0000007a08004986 */ /* 0x0003e4000c101904 */
[C---:B---3--:R-:W-:Y:S02]  /*1002f0*/  IMAD.WIDE R20, R3.reuse, 0x4, R86 ;  /* 0x0000000403147825 */ /* 0x048fe400078e0256 */
[----:B------:R-:W3:Y:S02]  /*100300*/  LDL.LU R24, [R1+0x3570] ;  /* 0x0035700001187983 */ /* 0x000ee40000300800 */
[C---:B------:R-:W-:Y:S02]  /*100310*/  IMAD.WIDE R22, R3.reuse, 0x4, R84 ;  /* 0x0000000403167825 */ /* 0x040fe400078e0254 */
[----:B------:R2:W-:Y:S02]  /*100320*/  @P6 STG.E [R12.64], R15 ;  /* 0x0000000f0c006986 */ /* 0x0005e4000c101904 */
[----:B-1----:R-:W-:-:S02]  /*100330*/  IMAD.WIDE R8, R3, 0x4, R78 ;  /* 0x0000000403087825 */ /* 0x002fc400078e024e */
[----:B------:R1:W-:Y:S04]  /*100340*/  @P5 STG.E [R20.64], R11 ;  /* 0x0000000b14005986 */ /* 0x0003e8000c101904 */
[----:B------:R1:W-:Y:S04]  /*100350*/  @P3 STG.E [R22.64], R7 ;  /* 0x0000000716003986 */ /* 0x0003e8000c101904 */
[----:B------:R-:W-:Y:S01]  /*100360*/  @P0 STG.E [R8.64], R123 ;  /* 0x0000007b08000986 */ /* 0x000fe2000c101904 */
[----:B--2---:R-:W-:-:S03]  /*100370*/  ISETP.GE.AND P0, PT, R0, c[0x0][0x17c], PT ;  /* 0x00005f0000007a0c */ /* 0x004fc60003f06270 */
[----:B------:R-:W2:Y:S01]  /*100380*/  LDL.LU R0, [R1+0x3564] ;  /* 0x0035640001007983 */ /* 0x000ea20000300800 */
[----:B------:R-:W-:Y:S02]  /*100390*/  ISETP.LT.AND P4, PT, R232, c[0x0][0x178], !P2 ;  /* 0x00005e00e8007a0c */ /* 0x000fe40005781270 */
[----:B------:R-:W-:Y:S01]  /*1003a0*/  ISETP.LT.AND P5, PT, R233, c[0x0][0x178], !P2 ;  /* 0x00005e00e9007a0c */ /* 0x000fe200057a1270 */
[----:B------:R-:W3:Y:S01]  /*1003b0*/  LDL.LU R26, [R1+0x3558] ;  /* 0x00355800011a7983 */ /* 0x000ee20000300800 */
[----:B------:R-:W-:Y:S02]  /*1003c0*/  ISETP.LT.AND P3, PT, R234, c[0x0][0x178], !P2 ;  /* 0x00005e00ea007a0c */ /* 0x000fe40005761270 */
[----:B------:R-:W-:Y:S02]  /*1003d0*/  IADD3 R25, R3, c[0x0][0x198], RZ ;  /* 0x0000660003197a10 */ /* 0x000fe40007ffe0ff */
[----:B------:R-:W-:-:S03]  /*1003e0*/  ISETP.LT.AND P2, PT, R235, c[0x0][0x178], !P2 ;  /* 0x00005e00eb007a0c */ /* 0x000fc60005741270 */
[----:B------:R-:W-:Y:S01]  /*1003f0*/  IMAD.WIDE R12, R25, 0x4, R76 ;  /* 0x00000004190c7825 */ /* 0x000fe200078e024c */
[----:B-----5:R-:W-:-:S03]  /*100400*/  ISETP.GE.AND P1, PT, R28, c[0x0][0x17c], PT ;  /* 0x00005f001c007a0c */ /* 0x020fc60003f26270 */
[----:B-1----:R-:W-:-:S04]  /*100410*/  IMAD.WIDE R10, R25, 0x4, R84 ;  /* 0x00000004190a7825 */ /* 0x002fc800078e0254 */
[C---:B------:R-:W-:Y:S01]  /*100420*/  IMAD.WIDE R14, R25.reuse, 0x4, R86 ;  /* 0x00000004190e7825 */ /* 0x040fe200078e0256 */
[----:B------:R1:W-:Y:S03]  /*100430*/  @P4 STG.E [R12.64], R124 ;  /* 0x0000007c0c004986 */ /* 0x0003e6000c101904 */
[----:B------:R-:W-:Y:S01]  /*100440*/  IMAD.WIDE R20, R25, 0x4, R78 ;  /* 0x0000000419147825 */ /* 0x000fe200078e024e */
[----:B------:R-:W-:Y:S01]  /*100450*/  ISETP.LT.AND P6, PT, R232, c[0x0][0x178], !P1 ;  /* 0x00005e00e8007a0c */ /* 0x000fe20004fc1270 */
[----:B------:R5:W-:Y:S01]  /*100460*/  @P5 STG.E [R14.64], R156 ;  /* 0x0000009c0e005986 */ /* 0x000be2000c101904 */
[----:B------:R-:W-:Y:S02]  /*100470*/  ISETP.LT.AND P5, PT, R233, c[0x0][0x178], !P1 ;  /* 0x00005e00e9007a0c */ /* 0x000fe40004fa1270 */
[----:B------:R-:W-:Y:S01]  /*100480*/  ISETP.LT.AND P4, PT, R234, c[0x0][0x178], !P1 ;  /* 0x00005e00ea007a0c */ /* 0x000fe20004f81270 */
[----:B------:R-:W-:Y:S01]  /*100490*/  @P3 STG.E [R10.64], R196 ;  /* 0x000000c40a003986 */ /* 0x000fe2000c101904 */
[----:B------:R-:W-:-:S03]  /*1004a0*/  IADD3 R3, R25, c[0x0][0x198], RZ ;  /* 0x0000660019037a10 */ /* 0x000fc60007ffe0ff */
[----:B----4-:R4:W-:Y:S01]  /*1004b0*/  @P2 STG.E [R20.64], R16 ;  /* 0x0000001014002986 */ /* 0x0109e2000c101904 */
[----:B------:R-:W-:Y:S01]  /*1004c0*/  ISETP.LT.AND P2, PT, R235, c[0x0][0x178], !P1 ;  /* 0x00005e00eb007a0c */ /* 0x000fe20004f41270 */
[C---:B------:R-:W-:Y:S02]  /*1004d0*/  IMAD.WIDE R22, R3.reuse, 0x4, R76 ;  /* 0x0000000403167825 */ /* 0x040fe400078e024c */
[----:B------:R-:W3:Y:S02]  /*1004e0*/  LDL.LU R28, [R1+0x3548] ;  /* 0x00354800011c7983 */ /* 0x000ee40000300800 */
[----:B-1----:R-:W-:-:S04]  /*1004f0*/  IMAD.WIDE R12, R3, 0x4, R86 ;  /* 0x00000004030c7825 */ /* 0x002fc800078e0256 */
[C---:B-----5:R-:W-:Y:S01]  /*100500*/  IMAD.WIDE R14, R3.reuse, 0x4, R84 ;  /* 0x00000004030e7825 */ /* 0x060fe200078e0254 */
[----:B------:R1:W-:Y:S03]  /*100510*/  @P6 STG.E [R22.64], R125 ;  /* 0x0000007d16006986 */ /* 0x0003e6000c101904 */
[----:B----4-:R-:W-:Y:S01]  /*100520*/  IMAD.WIDE R20, R3, 0x4, R78 ;  /* 0x0000000403147825 */ /* 0x010fe200078e024e */
[----:B------:R4:W-:Y:S04]  /*100530*/  @P5 STG.E [R12.64], R157 ;  /* 0x0000009d0c005986 */ /* 0x0009e8000c101904 */
[----:B------:R5:W-:Y:S04]  /*100540*/  @P4 STG.E [R14.64], R197 ;  /* 0x000000c50e004986 */ /* 0x000be8000c101904 */
[----:B------:R1:W-:Y:S01]  /*100550*/  @P2 STG.E [R20.64], R17 ;  /* 0x0000001114002986 */ /* 0x0003e2000c101904 */
[----:B------:R-:W-:-:S05]  /*100560*/  LOP3.LUT R194, R2, 0x20, RZ, 0x3c, !PT ;  /* 0x0000002002c27812 */ /* 0x000fca00078e3cff */
[----:B------:R-:W1:Y:S01]  /*100570*/  LDS.128 R4, [R194] ;  /* 0x00000000c2047984 */ /* 0x000e620000000c00 */
[----:B--2---:R-:W-:-:S03]  /*100580*/  ISETP.GE.AND P2, PT, R0, c[0x0][0x17c], PT ;  /* 0x00005f0000007a0c */ /* 0x004fc60003f46270 */
[----:B------:R-:W2:Y:S01]  /*100590*/  LDL.LU R0, [R1+0x353c] ;  /* 0x00353c0001007983 */ /* 0x000ea20000300800 */
[----:B------:R-:W-:Y:S02]  /*1005a0*/  ISETP.LT.AND P6, PT, R232, c[0x0][0x178], !P0 ;  /* 0x00005e00e8007a0c */ /* 0x000fe400047c1270 */
[----:B------:R-:W-:Y:S01]  /*1005b0*/  ISETP.LT.AND P3, PT, R233, c[0x0][0x178], !P0 ;  /* 0x00005e00e9007a0c */ /* 0x000fe20004761270 */
[----:B------:R-:W2:Y:S01]  /*1005c0*/  LDL.LU R32, [R1+0x3534] ;  /* 0x0035340001207983 */ /* 0x000ea20000300800 */
[----:B------:R-:W-:Y:S02]  /*1005d0*/  IADD3 R27, R3, c[0x0][0x198], RZ ;  /* 0x00006600031b7a10 */ /* 0x000fe40007ffe0ff */
[----:B---3--:R-:W-:Y:S01]  /*1005e0*/  ISETP.GE.AND P1, PT, R24, c[0x0][0x17c], PT ;  /* 0x00005f0018007a0c */ /* 0x008fe20003f26270 */
[----:B------:R-:W3:Y:S02]  /*1005f0*/  LDL.LU R30, [R1+0x3514] ;  /* 0x00351400011e7983 */ /* 0x000ee40000300800 */
[----:B-1----:R-:W-:Y:S01]  /*100600*/  IMAD.WIDE R22, R27, 0x4, R76 ;  /* 0x000000041b167825 */ /* 0x002fe200078e024c */
[----:B------:R-:W-:-:S03]  /*100610*/  ISETP.LT.AND P4, PT, R234, c[0x0][0x178], !P0 ;  /* 0x00005e00ea007a0c */ /* 0x000fc60004781270 */
[----:B------:R-:W-:Y:S01]  /*100620*/  IMAD.WIDE R24, R27, 0x4, R86 ;  /* 0x000000041b187825 */ /* 0x000fe200078e0256 */
[----:B------:R-:W-:Y:S01]  /*100630*/  ISETP.LT.AND P0, PT, R235, c[0x0][0x178], !P0 ;  /* 0x00005e00eb007a0c */ /* 0x000fe20004701270 */
[----:B------:R1:W-:Y:S01]  /*100640*/  @P6 STG.E [R22.64], R132 ;  /* 0x0000008416006986 */ /* 0x0003e2000c101904 */
[----:B------:R-:W-:Y:S01]  /*100650*/  ISETP.LT.AND P6, PT, R232, c[0x0][0x178], !P1 ;  /* 0x00005e00e8007a0c */ /* 0x000fe20004fc1270 */
[----:B----4-:R-:W-:Y:S01]  /*100660*/  IMAD.WIDE R12, R27, 0x4, R84 ;  /* 0x000000041b0c7825 */ /* 0x010fe200078e0254 */
[----:B------:R-:W-:Y:S01]  /*100670*/  ISETP.LT.AND P5, PT, R233, c[0x0][0x178], !P1 ;  /* 0x00005e00e9007a0c */ /* 0x000fe20004fa1270 */
[----:B------:R4:W-:Y:S01]  /*100680*/  @P3 STG.E [R24.64], R164 ;  /* 0x000000a418003986 */ /* 0x0009e2000c101904 */
[----:B------:R-:W-:Y:S01]  /*100690*/  ISETP.LT.AND P3, PT, R234, c[0x0][0x178], !P1 ;  /* 0x00005e00ea007a0c */ /* 0x000fe20004f61270 */
[C---:B-----5:R-:W-:Y:S01]  /*1006a0*/  IMAD.WIDE R14, R27.reuse, 0x4, R78 ;  /* 0x000000041b0e7825 */ /* 0x060fe200078e024e */
[----:B------:R-:W-:Y:S01]  /*1006b0*/  IADD3 R27, R27, c[0x0][0x198], RZ ;  /* 0x000066001b1b7a10 */ /* 0x000fe20007ffe0ff */
[----:B------:R-:W-:Y:S04]  /*1006c0*/  @P4 STG.E [R12.64], R204 ;  /* 0x000000cc0c004986 */ /* 0x000fe8000c101904 */
[C---:B------:R-:W-:Y:S01]  /*1006d0*/  IMAD.WIDE R16, R27.reuse, 0x4, R76 ;  /* 0x000000041b107825 */ /* 0x040fe200078e024c */
[----:B------:R-:W-:Y:S03]  /*1006e0*/  @P0 STG.E [R14.64], R4 ;  /* 0x000000040e000986 */ /* 0x000fe6000c101904 */
[C---:B------:R-:W-:Y:S01]  /*1006f0*/  IMAD.WIDE R20, R27.reuse, 0x4, R86 ;  /* 0x000000041b147825 */ /* 0x040fe200078e0256 */
[----:B------:R5:W-:Y:S03]  /*100700*/  @P6 STG.E [R16.64], R133 ;  /* 0x0000008510006986 */ /* 0x000be6000c101904 */
[----:B-1----:R-:W-:Y:S01]  /*100710*/  IMAD.WIDE R22, R27, 0x4, R84 ;  /* 0x000000041b167825 */ /* 0x002fe200078e0254 */
[----:B------:R-:W-:Y:S01]  /*100720*/  ISETP.LT.AND P1, PT, R235, c[0x0][0x178], !P1 ;  /* 0x00005e00eb007a0c */ /* 0x000fe20004f21270 */
[----:B------:R1:W-:Y:S01]  /*100730*/  @P5 STG.E [R20.64], R165 ;  /* 0x000000a514005986 */ /* 0x0003e2000c101904 */
[----:B------:R-:W-:-:S03]  /*100740*/  ISETP.LT.AND P4, PT, R232, c[0x0][0x178], !P2 ;  /* 0x00005e00e8007a0c */ /* 0x000fc60005781270 */
[----:B------:R1:W-:Y:S01]  /*100750*/  @P3 STG.E [R22.64], R205 ;  /* 0x000000cd16003986 */ /* 0x0003e2000c101904 */
[----:B------:R-:W-:Y:S02]  /*100760*/  ISETP.LT.AND P3, PT, R233, c[0x0][0x178], !P2 ;  /* 0x00005e00e9007a0c */ /* 0x000fe40005761270 */
[----:B------:R-:W-:Y:S01]  /*100770*/  ISETP.LT.AND P5, PT, R234, c[0x0][0x178], !P2 ;  /* 0x00005e00ea007a0c */ /* 0x000fe200057a1270 */
[C---:B----4-:R-:W-:Y:S01]  /*100780*/  IMAD.WIDE R24, R27.reuse, 0x4, R78 ;  /* 0x000000041b187825 */ /* 0x050fe200078e024e */
[----:B------:R-:W-:Y:S01]  /*100790*/  IADD3 R3, R27, c[0x0][0x198], RZ ;  /* 0x000066001b037a10 */ /* 0x000fe20007ffe0ff */
[----:B------:R-:W-:Y:S01]  /*1007a0*/  LDS.128 R12, [R252] ;  /* 0x00000000fc0c7984 */ /* 0x000fe20000000c00 */
[----:B------:R-:W-:-:S03]  /*1007b0*/  ISETP.GE.AND P0, PT, R26, c[0x0][0x17c], PT ;  /* 0x00005f001a007a0c */ /* 0x000fc60003f06270 */
[C---:B------:R-:W-:Y:S01]  /*1007c0*/  IMAD.WIDE R26, R3.reuse, 0x4, R76 ;  /* 0x00000004031a7825 */ /* 0x040fe200078e024c */
[----:B------:R4:W-:Y:S03]  /*1007d0*/  @P1 STG.E [R24.64], R5 ;  /* 0x0000000518001986 */ /* 0x0009e6000c101904 */
[C---:B-----5:R-:W-:Y:S01]  /*1007e0*/  IMAD.WIDE R16, R3.reuse, 0x4, R86 ;  /* 0x0000000403107825 */ /* 0x060fe200078e0256 */
[----:B------:R-:W-:Y:S03]  /*1007f0*/  @P4 STG.E [R26.64], R140 ;  /* 0x0000008c1a004986 */ /* 0x000fe6000c101904 */
[----:B-1----:R-:W-:Y:S01]  /*100800*/  IMAD.WIDE R20, R3, 0x4, R84 ;  /* 0x0000000403147825 */ /* 0x002fe200078e0254 */
[----:B------:R-:W-:Y:S01]  /*100810*/  @P3 STG.E [R16.64], R172 ;  /* 0x000000ac10003986 */ /* 0x000fe2000c101904 */
[----:B------:R-:W-:-:S02]  /*100820*/  ISETP.LT.AND P4, PT, R232, c[0x0][0x178], !P0 ;  /* 0x00005e00e8007a0c */ /* 0x000fc40004781270 */
[----:B------:R-:W-:Y:S01]  /*100830*/  ISETP.LT.AND P1, PT, R233, c[0x0][0x178], !P0 ;  /* 0x00005e00e9007a0c */ /* 0x000fe20004721270 */
[----:B------:R-:W-:Y:S01]  /*100840*/  @P5 STG.E [R20.64], R212 ;  /* 0x000000d414005986 */ /* 0x000fe2000c101904 */
[----:B------:R-:W-:Y:S02]  /*100850*/  ISETP.LT.AND P5, PT, R234, c[0x0][0x178], !P0 ;  /* 0x00005e00ea007a0c */ /* 0x000fe400047a1270 */
[----:B------:R-:W-:Y:S02]  /*100860*/  ISETP.LT.AND P3, PT, R235, c[0x0][0x178], !P0 ;  /* 0x00005e00eb007a0c */ /* 0x000fe40004761270 */
[----:B------:R-:W-:-:S05]  /*100870*/  LOP3.LUT R195, R2, 0x40, RZ, 0x3c, !PT ;  /* 0x0000004002c37812 */ /* 0x000fca00078e3cff */
[----:B------:R-:W1:Y:S01]  /*100880*/  LDS.128 R8, [R195] ;  /* 0x00000000c3087984 */ /* 0x000e620000000c00 */
[----:B--2---:R-:W-:-:S03]  /*100890*/  ISETP.GE.AND P0, PT, R0, c[0x0][0x17c], PT ;  /* 0x00005f0000007a0c */ /* 0x004fc60003f06270 */
[----:B------:R-:W2:Y:S01]  /*1008a0*/  LDL.LU R0, [R1+0x3504] ;  /* 0x0035040001007983 */ /* 0x000ea20000300800 */
[----:B------:R-:W-:Y:S01]  /*1008b0*/  ISETP.LT.AND P6, PT, R235, c[0x0][0x178], !P2 ;  /* 0x00005e00eb007a0c */ /* 0x000fe200057c1270 */
[C---:B------:R-:W-:Y:S01]  /*1008c0*/  IMAD.WIDE R22, R3.reuse, 0x4, R78 ;  /* 0x0000000403167825 */ /* 0x040fe200078e024e */
[----:B------:R-:W-:Y:S02]  /*1008d0*/  IADD3 R3, R3, c[0x0][0x198], RZ ;  /* 0x0000660003037a10 */ /* 0x000fe40007ffe0ff */
[----:B------:R-:W-:-:S03]  /*1008e0*/  ISETP.GE.AND P2, PT, R28, c[0x0][0x17c], PT ;  /* 0x00005f001c007a0c */ /* 0x000fc60003f46270 */
[C---:B----4-:R-:W-:Y:S01]  /*1008f0*/  IMAD.WIDE R4, R3.reuse, 0x4, R76 ;  /* 0x0000000403047825 */ /* 0x050fe200078e024c */
[----:B------:R-:W-:-:S05]  /*100900*/  IADD3 R31, R3, c[0x0][0x198], RZ ;  /* 0x00006600031f7a10 */ /* 0x000fca0007ffe0ff */
[----:B-1----:R-:W-:Y:S01]  /*100910*/  @P6 STG.E [R22.64], R8 ;  /* 0x0000000816006986 */ /* 0x002fe2000c101904 */
[----:B------:R-:W-:-:S03]  /*100920*/  ISETP.LT.AND P6, PT, R232, c[0x0][0x178], !P2 ;  /* 0x00005e00e8007a0c */ /* 0x000fc600057c1270 */
[----:B------:R1:W-:Y:S01]  /*100930*/  @P4 STG.E [R4.64], R141 ;  /* 0x0000008d04004986 */ /* 0x0003e2000c101904 */
[----:B------:R-:W-:Y:S01]  /*100940*/  ISETP.LT.AND P4, PT, R233, c[0x0][0x178], !P2 ;  /* 0x00005e00e9007a0c */ /* 0x000fe20005781270 */
[----:B------:R-:W-:-:S04]  /*100950*/  IMAD.WIDE R24, R3, 0x4, R86 ;  /* 0x0000000403187825 */ /* 0x000fc800078e0256 */
[C---:B------:R-:W-:Y:S01]  /*100960*/  IMAD.WIDE R16, R3.reuse, 0x4, R84 ;  /* 0x0000000403107825 */ /* 0x040fe200078e0254 */
[----:B------:R4:W-:Y:S03]  /*100970*/  @P1 STG.E [R24.64], R173 ;  /* 0x000000ad18001986 */ /* 0x0009e6000c101904 */
[----:B------:R-:W-:Y:S01]  /*100980*/  IMAD.WIDE R26, R3, 0x4, R78 ;  /* 0x00000004031a7825 */ /* 0x000fe200078e024e */
[----:B------:R-:W-:Y:S03]  /*100990*/  @P5 STG.E [R16.64], R213 ;  /* 0x000000d510005986 */ /* 0x000fe6000c101904 */
[C---:B------:R-:W-:Y:S01]  /*1009a0*/  IMAD.WIDE R28, R31.reuse, 0x4, R76 ;  /* 0x000000041f1c7825 */ /* 0x040fe200078e024c */
[----:B------:R5:W-:Y:S03]  /*1009b0*/  @P3 STG.E [R26.64], R9 ;  /* 0x000000091a003986 */ /* 0x000be6000c101904 */
[----:B-1----:R-:W-:Y:S01]  /*1009c0*/  IMAD.WIDE R4, R31, 0x4, R86 ;  /* 0x000000041f047825 */ /* 0x002fe200078e0256 */
[----:B------:R-:W-:Y:S01]  /*1009d0*/  ISETP.LT.AND P3, PT, R234, c[0x0][0x178], !P2 ;  /* 0x00005e00ea007a0c */ /* 0x000fe20005761270 */
[----:B------:R-:W-:Y:S01]  /*1009e0*/  @P6 STG.E [R28.64], R148 ;  /* 0x000000941c006986 */ /* 0x000fe2000c101904 */
[----:B------:R-:W-:-:S02]  /*1009f0*/  ISETP.LT.AND P2, PT, R235, c[0x0][0x178], !P2 ;  /* 0x00005e00eb007a0c */ /* 0x000fc40005741270 */
[----:B------:R-:W-:Y:S01]  /*100a00*/  ISETP.LT.AND P6, PT, R232, c[0x0][0x178], !P0 ;  /* 0x00005e00e8007a0c */ /* 0x000fe200047c1270 */
[----:B------:R-:W-:Y:S01]  /*100a10*/  @P4 STG.E [R4.64], R180 ;  /* 0x000000b404004986 */ /* 0x000fe2000c101904 */
[----:B------:R-:W-:Y:S02]  /*100a20*/  ISETP.LT.AND P4, PT, R233, c[0x0][0x178], !P0 ;  /* 0x00005e00e9007a0c */ /* 0x000fe40004781270 */
[C---:B------:R-:W-:Y:S01]  /*100a30*/  IADD3 R33, R31.reuse, c[0x0][0x198], RZ ;  /* 0x000066001f217a10 */ /* 0x040fe20007ffe0ff */
[C---:B----4-:R-:W-:Y:S01]  /*100a40*/  IMAD.WIDE R24, R31.reuse, 0x4, R84 ;  /* 0x000000041f187825 */ /* 0x050fe200078e0254 */
[----:B------:R1:W4:Y:S03]  /*100a50*/  LDS.128 R20, [R2+0x800] ;  /* 0x0008000002147984 */ /* 0x0003260000000c00 */
[----:B-----5:R-:W-:Y:S01]  /*100a60*/  IMAD.WIDE R8, R31, 0x4, R78 ;  /* 0x000000041f087825 */ /* 0x020fe200078e024e */
[----:B------:R-:W-:Y:S03]  /*100a70*/  @P3 STG.E [R24.64], R220 ;  /* 0x000000dc18003986 */ /* 0x000fe6000c101904 */
[C---:B------:R-:W-:Y:S01]  /*100a80*/  IMAD.WIDE R16, R33.reuse, 0x4, R76 ;  /* 0x0000000421107825 */ /* 0x040fe200078e024c */
[----:B------:R5:W-:Y:S03]  /*100a90*/  @P2 STG.E [R8.64], R12 ;  /* 0x0000000c08002986 */ /* 0x000be6000c101904 */
[----:B-1----:R-:W-:Y:S01]  /*100aa0*/  IMAD.WIDE R2, R33, 0x4, R86 ;  /* 0x0000000421027825 */ /* 0x002fe200078e0256 */
[----:B------:R-:W-:Y:S01]  /*100ab0*/  @P6 STG.E [R16.64], R149 ;  /* 0x0000009510006986 */ /* 0x000fe2000c101904 */
[----:B------:R-:W-:-:S03]  /*100ac0*/  ISETP.GE.AND P1, PT, R32, c[0x0][0x17c], PT ;  /* 0x00005f0020007a0c */ /* 0x000fc60003f26270 */
[----:B------:R1:W-:Y:S04]  /*100ad0*/  @P4 STG.E [R2.64], R181 ;  /* 0x000000b502004986 */ /* 0x0003e8000c101904 */
[----:B------:R-:W4:Y:S01]  /*100ae0*/  LDL.LU R32, [R1+0x34f4] ;  /* 0x0034f40001207983 */ /* 0x000f220000300800 */
[----:B------:R-:W-:-:S04]  /*100af0*/  IMAD.WIDE R4, R33, 0x4, R84 ;  /* 0x0000000421047825 */ /* 0x000fc800078e0254 */
[C---:B------:R-:W-:Y:S01]  /*100b00*/  IMAD.WIDE R28, R33.reuse, 0x4, R78 ;  /* 0x00000004211c7825 */ /* 0x040fe200078e024e */
[----:B------:R-:W-:Y:S01]  /*100b10*/  IADD3 R35, R33, c[0x0][0x198], RZ ;  /* 0x0000660021237a10 */ /* 0x000fe20007ffe0ff */
[----:B------:R-:W1:Y:S01]  /*100b20*/  LDS.128 R24, [R194+0x800] ;  /* 0x00080000c2187984 */ /* 0x000e620000000c00 */
[----:B--2---:R-:W-:-:S03]  /*100b30*/  ISETP.GE.AND P4, PT, R0, c[0x0][0x17c], PT ;  /* 0x00005f0000007a0c */ /* 0x004fc60003f86270 */
[----:B------:R-:W2:Y:S04]  /*100b40*/  LDL.LU R0, [R1+0x34e4] ;  /* 0x0034e40001007983 */ /* 0x000ea80000300800 */
[----:B------:R-:W2:Y:S01]  /*100b50*/  LDL.LU R36, [R1+0x34d8] ;  /* 0x0034d80001247983 */ /* 0x000ea20000300800 */
[----:B------:R-:W-:Y:S02]  /*100b60*/  ISETP.LT.AND P3, PT, R234, c[0x0][0x178], !P0 ;  /* 0x00005e00ea007a0c */ /* 0x000fe40004761270 */
[----:B------:R-:W-:Y:S02]  /*100b70*/  ISETP.LT.AND P0, PT, R235, c[0x0][0x178], !P0 ;  /* 0x00005e00eb007a0c */ /* 0x000fe40004701270 */
[----:B------:R-:W-:Y:S02]  /*100b80*/  ISETP.LT.AND P6, PT, R232, c[0x0][0x178], !P1 ;  /* 0x00005e00e8007a0c */ /* 0x000fe40004fc1270 */
[----:B------:R-:W-:-:S02]  /*100b90*/  ISETP.LT.AND P2, PT, R233, c[0x0][0x178], !P1 ;  /* 0x00005e00e9007a0c */ /* 0x000fc40004f41270 */
[----:B---3--:R-:W-:Y:S01]  /*100ba0*/  ISETP.GE.AND P5, PT, R30, c[0x0][0x17c], PT ;  /* 0x00005f001e007a0c */ /* 0x008fe20003fa6270 */
[----:B-----5:R-:W-:Y:S01]  /*100bb0*/  IMAD.WIDE R8, R35, 0x4, R86 ;  /* 0x0000000423087825 */ /* 0x020fe200078e0256 */
[----:B------:R-:W3:Y:S04]  /*100bc0*/  LDL.LU R34, [R1+0x34cc] ;  /* 0x0034cc0001227983 */ /* 0x000ee80000300800 */
[----:B------:R5:W-:Y:S04]  /*100bd0*/  @P3 STG.E [R4.64], R221 ;  /* 0x000000dd04003986 */ /* 0x000be8000c101904 */
[----:B------:R4:W-:Y:S01]  /*100be0*/  @P0 STG.E [R28.64], R13 ;  /* 0x0000000d1c000986 */ /* 0x0009e2000c101904 */
[----:B------:R-:W-:-:S02]  /*100bf0*/  ISETP.LT.AND P0, PT, R234, c[0x0][0x178], !P1 ;  /* 0x00005e00ea007a0c */ /* 0x000fc40004f01270 */
[----:B------:R-:W-:Y:S01]  /*100c00*/  ISETP.LT.AND P1, PT, R235, c[0x0][0x178], !P1 ;  /* 0x00005e00eb007a0c */ /* 0x000fe20004f21270 */
[----:B------:R-:W-:-:S04]  /*100c10*/  IMAD.WIDE R30, R35, 0x4, R76 ;  /* 0x00000004231e7825 */ /* 0x000fc800078e024c */
[C---:B-1----:R-:W-:Y:S01]  /*100c20*/  IMAD.WIDE R2, R35.reuse, 0x4, R84 ;  /* 0x0000000423027825 */ /* 0x042fe200078e0254 */
[----:B------:R-:W-:Y:S03]  /*100c30*/  @P6 STG.E [R30.64], R128 ;  /* 0x000000801e006986 */ /* 0x000fe6000c101904 */
[----:B-----5:R-:W-:Y:S01]  /*100c40*/  IMAD.WIDE R4, R35, 0x4, R78 ;  /* 0x0000000423047825 */ /* 0x020fe200078e024e */
[----:B------:R1:W-:Y:S04]  /*100c50*/  @P2 STG.E [R8.64], R160 ;  /* 0x000000a008002986 */ /* 0x0003e8000c101904 */
[----:B------:R5:W-:Y:S04]  /*100c60*/  @P0 STG.E [R2.64], R200 ;  /* 0x000000c802000986 */ /* 0x000be8000c101904 */
[----:B----4-:R4:W-:Y:S01]  /*100c70*/  @P1 STG.E [R4.64], R20 ;  /* 0x0000001404001986 */ /* 0x0109e2000c101904 */
[----:B------:R-:W-:-:S02]  /*100c80*/  ISETP.LT.AND P3, PT, R232, c[0x0][0x178], !P5 ;  /* 0x00005e00e8007a0c */ /* 0x000fc40006f61270 */
[----:B------:R-:W-:Y:S01]  /*100c90*/  ISETP.LT.AND P2, PT, R233, c[0x0][0x178], !P5 ;  /* 0x00005e00e9007a0c */ /* 0x000fe20006f41270 */
[----:B------:R-:W2:Y:S01]  /*100ca0*/  LDS.128 R28, [R195+0x800] ;  /* 0x00080000c31c7984 */ /* 0x000ea20000000c00 */
[----:B------:R-:W-:Y:S02]  /*100cb0*/  ISETP.LT.AND P6, PT, R234, c[0x0][0x178], !P5 ;  /* 0x00005e00ea007a0c */ /* 0x000fe40006fc1270 */
[----:B------:R-:W-:Y:S02]  /*100cc0*/  IADD3 R37, R35, c[0x0][0x198], RZ ;  /* 0x0000660023257a10 */ /* 0x000fe40007ffe0ff */
[----:B------:R-:W-:-:S03]  /*100cd0*/  ISETP.LT.AND P5, PT, R235, c[0x0][0x178], !P5 ;  /* 0x00005e00eb007a0c */ /* 0x000fc60006fa1270 */
[----:B------:R-:W-:-:S04]  /*100ce0*/  IMAD.WIDE R12, R37, 0x4, R76 ;  /* 0x00000004250c7825 */ /* 0x000fc800078e024c */
[C---:B-1----:R-:W-:Y:S01]  /*100cf0*/  IMAD.WIDE R8, R37.reuse, 0x4, R86 ;  /* 0x0000000425087825 */ /* 0x042fe200078e0256 */
[----:B--2---:R-:W-:Y:S02]  /*100d00*/  ISETP.GE.AND P1, PT, R0, c[0x0][0x17c], PT ;  /* 0x00005f0000007a0c */ /* 0x004fe40003f26270 */
[----:B------:R-:W2:Y:S01]  /*100d10*/  LDL.LU R0, [R1+0x34b8] ;  /* 0x0034b80001007983 */ /* 0x000ea20000300800 */
[----:B------:R-:W-:Y:S01]  /*100d20*/  ISETP.GE.AND P0, PT, R32, c[0x0][0x17c], PT ;  /* 0x00005f0020007a0c */ /* 0x000fe20003f06270 */
[C---:B------:R-:W-:Y:S02]  /*100d30*/  IMAD.WIDE R16, R37.reuse, 0x4, R84 ;  /* 0x0000000425107825 */ /* 0x040fe400078e0254 */
[----:B------:R-:W-:Y:S02]  /*100d40*/  @P3 STG.E [R12.64], R129 ;  /* 0x000000810c003986 */ /* 0x000fe4000c101904 */
[----:B------:R-:W-:Y:S01]  /*100d50*/  IMAD.WIDE R32, R37, 0x4, R78 ;  /* 0x0000000425207825 */ /* 0x000fe200078e024e */
[----:B------:R-:W-:Y:S01]  /*100d60*/  ISETP.LT.AND P3, PT, R232, c[0x0][0x178], !P4 ;  /* 0x00005e00e8007a0c */ /* 0x000fe20006761270 */
[----:B------:R1:W-:Y:S01]  /*100d70*/  @P2 STG.E [R8.64], R161 ;  /* 0x000000a108002986 */ /* 0x0003e2000c101904 */
[----:B------:R-:W-:-:S03]  /*100d80*/  ISETP.LT.AND P2, PT, R233, c[0x0][0x178], !P4 ;  /* 0x00005e00e9007a0c */ /* 0x000fc60006741270 */
[----:B------:R-:W-:Y:S01]  /*100d90*/  @P6 STG.E [R16.64], R201 ;  /* 0x000000c910006986 */ /* 0x000fe2000c101904 */
[----:B------:R-:W-:-:S03]  /*100da0*/  IADD3 R37, R37, c[0x0][0x198], RZ ;  /* 0x0000660025257a10 */ /* 0x000fc60007ffe0ff */
[----:B------:R-:W-:Y:S01]  /*100db0*/  @P5 STG.E [R32.64], R21 ;  /* 0x0000001520005986 */ /* 0x000fe2000c101904 */
[----:B------:R-:W-:Y:S02]  /*100dc0*/  ISETP.LT.AND P5, PT, R234, c[0x0][0x178], !P4 ;  /* 0x00005e00ea007a0c */ /* 0x000fe400067a1270 */
[----:B------:R-:W-:Y:S01]  /*100dd0*/  ISETP.LT.AND P4, PT, R235, c[0x0][0x178], !P4 ;  /* 0x00005e00eb007a0c */ /* 0x000fe20006781270 */
[C---:B-----5:R-:W-:Y:S01]  /*100de0*/  IMAD.WIDE R2, R37.reuse, 0x4, R76 ;  /* 0x0000000425027825 */ /* 0x060fe200078e024c */
[----:B------:R-:W5:Y:S03]  /*100df0*/  LDL.LU R38, [R1+0x34b0] ;  /* 0x0034b00001267983 */ /* 0x000f660000300800 */
[C---:B----4-:R-:W-:Y:S01]  /*100e00*/  IMAD.WIDE R4, R37.reuse, 0x4, R86 ;  /* 0x0000000425047825 */ /* 0x050fe200078e0256 */
[----:B------:R-:W-:Y:S03]  /*100e10*/  @P3 STG.E [R2.64], R136 ;  /* 0x0000008802003986 */ /* 0x000fe6000c101904 */
[C---:B-1----:R-:W-:Y:S01]  /*100e20*/  IMAD.WIDE R8, R37.reuse, 0x4, R84 ;  /* 0x0000000425087825 */ /* 0x042fe200078e0254 */
[----:B------:R-:W-:Y:S03]  /*100e30*/  @P2 STG.E [R4.64], R168 ;  /* 0x000000a804002986 */ /* 0x000fe6000c101904 */
[----:B------:R-:W-:Y:S01]  /*100e40*/  IMAD.WIDE R12, R37, 0x4, R78 ;  /* 0x00000004250c7825 */ /* 0x000fe200078e024e */
[----:B------:R-:W-:Y:S01]  /*100e50*/  @P5 STG.E [R8.64], R208 ;  /* 0x000000d008005986 */ /* 0x000fe2000c101904 */
[----:B------:R-:W-:-:S03]  /*100e60*/  ISETP.GE.AND P5, PT, R36, c[0x0][0x17c], PT ;  /* 0x00005f0024007a0c */ /* 0x000fc60003fa6270 */
[----:B------:R1:W-:Y:S04]  /*100e70*/  @P4 STG.E [R12.64], R24 ;  /* 0x000000180c004986 */ /* 0x0003e8000c101904 */
[----:B------:R-:W4:Y:S04]  /*100e80*/  LDL.LU R36, [R1+0x34a0] ;  /* 0x0034a00001247983 */ /* 0x000f280000300800 */
[----:B-1----:R-:W4:Y:S01]  /*100e90*/  LDL.LU R24, [R1+0x348c] ;  /* 0x00348c0001187983 */ /* 0x002f220000300800 */
[----:B------:R-:W-:Y:S02]  /*100ea0*/  ISETP.LT.AND P6, PT, R232, c[0x0][0x178], !P0 ;  /* 0x00005e00e8007a0c */ /* 0x000fe400047c1270 */
[----:B------:R-:W-:-:S02]  /*100eb0*/  ISETP.LT.AND P3, PT, R233, c[0x0][0x178], !P0 ;  /* 0x00005e00e9007a0c */ /* 0x000fc40004761270 */
[----:B------:R-:W-:Y:S02]  /*100ec0*/  ISETP.LT.AND P2, PT, R234, c[0x0][0x178], !P0 ;  /* 0x00005e00ea007a0c */ /* 0x000fe40004741270 */
[----:B------:R-:W-:-:S05]  /*100ed0*/  IADD3 R35, R37, c[0x0][0x198], RZ ;  /* 0x0000660025237a10 */ /* 0x000fca0007ffe0ff */
[----:B------:R-:W-:-:S04]  /*100ee0*/  IMAD.WIDE R16, R35, 0x4, R76 ;  /* 0x0000000423107825 */ /* 0x000fc800078e024c */
[C---:B------:R-:W-:Y:S01]  /*100ef0*/  IMAD.WIDE R2, R35.reuse, 0x4, R86 ;  /* 0x0000000423027825 */ /* 0x040fe200078e0256 */
[----:B------:R1:W-:Y:S03]  /*100f00*/  @P6 STG.E [R16.64], R137 ;  /* 0x0000008910006986 */ /* 0x0003e6000c101904 */
[----:B------:R-:W-:Y:S01]  /*100f10*/  IMAD.WIDE R4, R35, 0x4, R84 ;  /* 0x0000000423047825 */ /* 0x000fe200078e0254 */
[----:B------:R-:W-:Y:S01]  /*100f20*/  ISETP.LT.AND P0, PT, R235, c[0x0][0x178], !P0 ;  /* 0x00005e00eb007a0c */ /* 0x000fe20004701270 */
[----:B------:R1:W-:Y:S01]  /*100f30*/  @P3 STG.E [R2.64], R169 ;  /* 0x000000a902003986 */ /* 0x0003e2000c101904 */
[----:B------:R-:W-:Y:S02]  /*100f40*/  ISETP.LT.AND P6, PT, R232, c[0x0][0x178], !P1 ;  /* 0x00005e00e8007a0c */ /* 0x000fe40004fc1270 */
[----:B------:R-:W-:Y:S01]  /*100f50*/  ISETP.LT.AND P4, PT, R233, c[0x0][0x178], !P1 ;  /* 0x00005e00e9007a0c */ /* 0x000fe20004f81270 */
[----:B------:R1:W-:Y:S01]  /*100f60*/  @P2 STG.E [R4.64], R209 ;  /* 0x000000d104002986 */ /* 0x0003e2000c101904 */
[----:B------:R-:W-:-:S02]  /*100f70*/  ISETP.LT.AND P2, PT, R234, c[0x0][0x178], !P1 ;  /* 0x00005e00ea007a0c */ /* 0x000fc40004f41270 */
[C---:B------:R-:W-:Y:S01]  /*100f80*/  IADD3 R21, R35.reuse, c[0x0][0x198], RZ ;  /* 0x0000660023157a10 */ /* 0x040fe20007ffe0ff */
[----:B------:R-:W-:-:S04]  /*100f90*/  IMAD.WIDE R8, R35, 0x4, R78 ;  /* 0x0000000423087825 */ /* 0x000fc800078e024e */
[C---:B------:R-:W-:Y:S01]  /*100fa0*/  IMAD.WIDE R12, R21.reuse, 0x4, R76 ;  /* 0x00000004150c7825 */ /* 0x040fe200078e024c */
[----:B------:R2:W-:Y:S03]  /*100fb0*/  @P0 STG.E [R8.64], R25 ;  /* 0x0000001908000986 */ /* 0x0005e6000c101904 */
[C---:B-1----:R-:W-:Y:S01]  /*100fc0*/  IMAD.WIDE R16, R21.reuse, 0x4, R86 ;  /* 0x0000000415107825 */ /* 0x042fe200078e0256 */
[----:B------:R1:W-:Y:S03]  /*100fd0*/  @P6 STG.E [R12.64], R144 ;  /* 0x000000900c006986 */ /* 0x0003e6000c101904 */
[----:B------:R-:W-:Y:S01]  /*100fe0*/  IMAD.WIDE R2, R21, 0x4, R84 ;  /* 0x0000000415027825 */ /* 0x000fe200078e0254 */
[----:B------:R1:W-:Y:S04]  /*100ff0*/  @P4 STG.E [R16.64], R176 ;  /* 0x000000b010004986 */ /* 0x0003e8000c101904 */
[----:B------:R1:W-:Y:S01]  /*101000*/  @P2 STG.E [R2.64], R216 ;  /* 0x000000d802002986 */ /* 0x0003e2000c101904 */
[----:B--2---:R-:W-:-:S03]  /*101010*/  ISETP.GE.AND P2, PT, R0, c[0x0][0x17c], PT ;  /* 0x00005f0000007a0c */ /* 0x004fc60003f46270 */
[----:B------:R-:W2:Y:S01]  /*101020*/  LDL.LU R0, [R1+0x3480] ;  /* 0x0034800001007983 */ /* 0x000ea20000300800 */
[----:B---3--:R-:W-:Y:S02]  /*101030*/  ISETP.GE.AND P3, PT, R34, c[0x0][0x17c], PT ;  /* 0x00005f0022007a0c */ /* 0x008fe40003f66270 */
[----:B------:R-:W-:Y:S01]  /*101040*/  ISETP.LT.AND P1, PT, R235, c[0x0][0x178], !P1 ;  /* 0x00005e00eb007a0c */ /* 0x000fe20004f21270 */
[----:B------:R-:W3:Y:S01]  /*101050*/  LDS.128 R32, [R252+0x800] ;  /* 0x00080000fc207984 */ /* 0x000ee20000000c00 */
[----:B------:R-:W-:Y:S01]  /*101060*/  ISETP.LT.AND P4, PT, R232, c[0x0][0x178], !P5 ;  /* 0x00005e00e8007a0c */ /* 0x000fe20006f81270 */
[C---:B------:R-:W-:Y:S01]  /*101070*/  IMAD.WIDE R4, R21.reuse, 0x4, R78 ;  /* 0x0000000415047825 */ /* 0x040fe200078e024e */
[----:B------:R-:W-:Y:S02]  /*101080*/  IADD3 R21, R21, c[0x0][0x198], RZ ;  /* 0x0000660015157a10 */ /* 0x000fe40007ffe0ff */
[----:B------:R-:W-:-:S03]  /*101090*/  ISETP.LT.AND P6, PT, R233, c[0x0][0x178], !P5 ;  /* 0x00005e00e9007a0c */ /* 0x000fc60006fc1270 */
[----:B------:R-:W-:Y:S01]  /*1010a0*/  IMAD.WIDE R8, R21, 0x4, R76 ;  /* 0x0000000415087825 */ /* 0x000fe200078e024c */
[----:B------:R-:W-:Y:S02]  /*1010b0*/  ISETP.LT.AND P0, PT, R234, c[0x0][0x178], !P5 ;  /* 0x00005e00ea007a0c */ /* 0x000fe40006f01270 */
[----:B------:R-:W-:Y:S01]  /*1010c0*/  ISETP.LT.AND P5, PT, R235, c[0x0][0x178], !P5 ;  /* 0x00005e00eb007a0c */ /* 0x000fe20006fa1270 */
[----:B------:R5:W-:Y:S01]  /*1010d0*/  @P1 STG.E [R4.64], R28 ;  /* 0x0000001c04001986 */ /* 0x000be2000c101904 */
[----:B------:R-:W-:-:S03]  /*1010e0*/  ISETP.LT.AND P1, PT, R232, c[0x0][0x178], !P3 ;  /* 0x00005e00e8007a0c */ /* 0x000fc60005f21270 */
[----:B------:R3:W-:Y:S01]  /*1010f0*/  @P4 STG.E [R8.64], R145 ;  /* 0x0000009108004986 */ /* 0x0007e2000c101904 */
[----:B------:R-:W-:Y:S01]  /*101100*/  ISETP.LT.AND P4, PT, R233, c[0x0][0x178], !P3 ;  /* 0x00005e00e9007a0c */ /* 0x000fe20005f81270 */
[C---:B-1----:R-:W-:Y:S01]  /*101110*/  IMAD.WIDE R12, R21.reuse, 0x4, R86 ;  /* 0x00000004150c7825 */ /* 0x042fe200078e0256 */
[----:B------:R-:W-:-:S03]  /*101120*/  IADD3 R25, R21, c[0x0][0x198], RZ ;  /* 0x0000660015197a10 */ /* 0x000fc60007ffe0ff */
[C---:B------:R-:W-:Y:S01]  /*101130*/  IMAD.WIDE R16, R21.reuse, 0x4, R84 ;  /* 0x0000000415107825 */ /* 0x040fe200078e0254 */
[----:B------:R1:W-:Y:S03]  /*101140*/  @P6 STG.E [R12.64], R177 ;  /* 0x000000b10c006986 */ /* 0x0003e6000c101904 */
[----:B------:R-:W-:Y:S01]  /*101150*/  IMAD.WIDE R2, R21, 0x4, R78 ;  /* 0x0000000415027825 */ /* 0x000fe200078e024e */
[----:B------:R1:W-:Y:S03]  /*101160*/  @P0 STG.E [R16.64], R217 ;  /* 0x000000d910000986 */ /* 0x0003e6000c101904 */
[----:B-----5:R-:W-:Y:S01]  /*101170*/  IMAD.WIDE R4, R25, 0x4, R76 ;  /* 0x0000000419047825 */ /* 0x020fe200078e024c */
[----:B------:R-:W-:-:S03]  /*101180*/  ISETP.LT.AND P0, PT, R234, c[0x0][0x178], !P3 ;  /* 0x00005e00ea007a0c */ /* 0x000fc60005f01270 */
[----:B------:R-:W-:Y:S01]  /*101190*/  IMAD.WIDE R20, R25, 0x4, R86 ;  /* 0x0000000419147825 */ /* 0x000fe200078e0256 */
[----:B------:R-:W-:Y:S01]  /*1011a0*/  ISETP.LT.AND P3, PT, R235, c[0x0][0x178], !P3 ;  /* 0x00005e00eb007a0c */ /* 0x000fe20005f61270 */
[----:B------:R5:W-:Y:S01]  /*1011b0*/  @P5 STG.E [R2.64], R29 ;  /* 0x0000001d02005986 */ /* 0x000be2000c101904 */
[----:B------:R-:W-:Y:S02]  /*1011c0*/  ISETP.LT.AND P6, PT, R232, c[0x0][0x178], !P2 ;  /* 0x00005e00e8007a0c */ /* 0x000fe400057c1270 */
[----:B------:R-:W-:Y:S01]  /*1011d0*/  ISETP.LT.AND P5, PT, R233, c[0x0][0x178], !P2 ;  /* 0x00005e00e9007a0c */ /* 0x000fe200057a1270 */
[----:B------:R4:W-:Y:S01]  /*1011e0*/  @P1 STG.E [R4.64], R152 ;  /* 0x0000009804001986 */ /* 0x0009e2000c101904 */
[----:B------:R-:W-:-:S03]  /*1011f0*/  IADD3 R37, R25, c[0x0][0x198], RZ ;  /* 0x0000660019257a10 */ /* 0x000fc60007ffe0ff */
[----:B------:R-:W-:Y:S01]  /*101200*/  @P4 STG.E [R20.64], R184 ;  /* 0x000000b814004986 */ /* 0x000fe2000c101904 */
[----:B------:R-:W-:Y:S01]  /*101210*/  ISETP.LT.AND P4, PT, R234, c[0x0][0x178], !P2 ;  /* 0x00005e00ea007a0c */ /* 0x000fe20005781270 */
[----:B---3--:R-:W-:-:S04]  /*101220*/  IMAD.WIDE R8, R25, 0x4, R84 ;  /* 0x0000000419087825 */ /* 0x008fc800078e0254 */
[----:B-1----:R-:W-:Y:S01]  /*101230*/  IMAD.WIDE R12, R25, 0x4, R78 ;  /* 0x00000004190c7825 */ /* 0x002fe200078e024e */
[----:B------:R-:W-:Y:S03]  /*101240*/  @P0 STG.E [R8.64], R224 ;  /* 0x000000e008000986 */ /* 0x000fe6000c101904 */
[----:B------:R-:W-:Y:S01]  /*101250*/  IMAD.WIDE R16, R37, 0x4, R76 ;  /* 0x0000000425107825 */ /* 0x000fe200078e024c */
[----:B------:R-:W-:-:S03]  /*101260*/  ISETP.GE.AND P1, PT, R38, c[0x0][0x17c], PT ;  /* 0x00005f0026007a0c */ /* 0x000fc60003f26270 */
[C---:B-----5:R-:W-:Y:S01]  /*101270*/  IMAD.WIDE R2, R37.reuse, 0x4, R86 ;  /* 0x0000000425027825 */ /* 0x060fe200078e0256 */
[----:B------:R1:W-:Y:S03]  /*101280*/  @P3 STG.E [R12.64], R32 ;  /* 0x000000200c003986 */ /* 0x0003e6000c101904 */
[----:B----4-:R-:W-:Y:S01]  /*101290*/  IMAD.WIDE R4, R37, 0x4, R84 ;  /* 0x0000000425047825 */ /* 0x010fe200078e0254 */
[----:B------:R3:W-:Y:S01]  /*1012a0*/  @P6 STG.E [R16.64], R153 ;  /* 0x0000009910006986 */ /* 0x0007e2000c101904 */
[----:B------:R-:W-:-:S03]  /*1012b0*/  ISETP.LT.AND P6, PT, R232, c[0x0][0x178], !P1 ;  /* 0x00005e00e8007a0c */ /* 0x000fc60004fc1270 */
[----:B------:R4:W-:Y:S01]  /*1012c0*/  @P5 STG.E [R2.64], R185 ;  /* 0x000000b902005986 */ /* 0x0009e2000c101904 */
[----:B------:R-:W-:-:S03]  /*1012d0*/  ISETP.LT.AND P3, PT, R233, c[0x0][0x178], !P1 ;  /* 0x00005e00e9007a0c */ /* 0x000fc60004f61270 */
[----:B-1----:R-:W5:Y:S01]  /*1012e0*/  LDL.LU R32, [R1+0x3478] ;  /* 0x0034780001207983 */ /* 0x002f620000300800 */
[----:B------:R-:W-:-:S03]  /*1012f0*/  ISETP.LT.AND P5, PT, R235, c[0x0][0x178], !P1 ;  /* 0x00005e00eb007a0c */ /* 0x000fc60004fa1270 */
[----:B------:R1:W-:Y:S01]  /*101300*/  @P4 STG.E [R4.64], R225 ;  /* 0x000000e104004986 */ /* 0x0003e2000c101904 */
[----:B------:R-:W-:Y:S02]  /*101310*/  ISETP.LT.AND P4, PT, R234, c[0x0][0x178], !P1 ;  /* 0x00005e00ea007a0c */ /* 0x000fe40004f81270 */
[----:B------:R-:W-:Y:S01]  /*101320*/  ISETP.GE.AND P1, PT, R24, c[0x0][0x17c], PT ;  /* 0x00005f0018007a0c */ /* 0x000fe20003f26270 */
[----:B------:R-:W5:Y:S04]  /*101330*/  LDL.LU R28, [R1+0x3470] ;  /* 0x00347000011c7983 */ /* 0x000f680000300800 */
[----:B------:R-:W5:Y:S01]  /*101340*/  LDL.LU R24, [R1+0x3464] ;  /* 0x0034640001187983 */ /* 0x000f620000300800 */
[----:B------:R-:W-:Y:S02]  /*101350*/  ISETP.LT.AND P2, PT, R235, c[0x0][0x178], !P2 ;  /* 0x00005e00eb007a0c */ /* 0x000fe40005741270 */
[C---:B------:R-:W-:Y:S01]  /*101360*/  IADD3 R21, R37.reuse, c[0x0][0x198], RZ ;  /* 0x0000660025157a10 */ /* 0x040fe20007ffe0ff */
[----:B------:R-:W-:-:S04]  /*101370*/  IMAD.WIDE R8, R37, 0x4, R78 ;  /* 0x0000000425087825 */ /* 0x000fc800078e024e */
[----:B------:R-:W-:-:S04]  /*101380*/  IMAD.WIDE R12, R21, 0x4, R76 ;  /* 0x00000004150c7825 */ /* 0x000fc800078e024c */
[C---:B---3--:R-:W-:Y:S02]  /*101390*/  IMAD.WIDE R16, R21.reuse, 0x4, R86 ;  /* 0x0000000415107825 */ /* 0x048fe400078e0256 */
[----:B------:R3:W-:Y:S02]  /*1013a0*/  @P2 STG.E [R8.64], R33 ;  /* 0x0000002108002986 */ /* 0x0007e4000c101904 */
[----:B----4-:R-:W-:Y:S02]  /*1013b0*/  IMAD.WIDE R2, R21, 0x4, R84 ;  /* 0x0000000415027825 */ /* 0x010fe400078e0254 */
[----:B------:R4:W-:Y:S04]  /*1013c0*/  @P6 STG.E [R12.64], R126 ;  /* 0x0000007e0c006986 */ /* 0x0009e8000c101904 */
[----:B------:R1:W-:Y:S04]  /*1013d0*/  @P3 STG.E [R16.64], R158 ;  /* 0x0000009e10003986 */ /* 0x0003e8000c101904 */
[----:B------:R1:W-:Y:S01]  /*1013e0*/  @P4 STG.E [R2.64], R198 ;  /* 0x000000c602004986 */ /* 0x0003e2000c101904 */
[----:B--2---:R-:W-:-:S03]  /*1013f0*/  ISETP.GE.AND P4, PT, R0, c[0x0][0x17c], PT ;  /* 0x00005f0000007a0c */ /* 0x004fc60003f86270 */
[----:B------:R-:W2:Y:S01]  /*101400*/  LDL.LU R0, [R1+0x3460] ;  /* 0x0034600001007983 */ /* 0x000ea20000300800 */
[----:B------:R-:W-:Y:S01]  /*101410*/  ISETP.GE.AND P0, PT, R36, c[0x0][0x17c], PT ;  /* 0x00005f0024007a0c */ /* 0x000fe20003f06270 */
[----:B-1----:R-:W-:-:S03]  /*101420*/  IMAD.WIDE R4, R21, 0x4, R78 ;  /* 0x0000000415047825 */ /* 0x002fc600078e024e */
[----:B------:R-:W-:Y:S02]  /*101430*/  ISETP.LT.AND P2, PT, R232, c[0x0][0x178], !P0 ;  /* 0x00005e00e8007a0c */ /* 0x000fe40004741270 */
[----:B------:R-:W-:Y:S02]  /*101440*/  IADD3 R21, R21, c[0x0][0x198], RZ ;  /* 0x0000660015157a10 */ /* 0x000fe40007ffe0ff */
[----:B------:R-:W-:-:S03]  /*101450*/  ISETP.LT.AND P6, PT, R233, c[0x0][0x178], !P0 ;  /* 0x00005e00e9007a0c */ /* 0x000fc600047c1270 */
[----:B---3--:R-:W-:Y:S01]  /*101460*/  IMAD.WIDE R8, R21, 0x4, R76 ;  /* 0x0000000415087825 */ /* 0x008fe200078e024c */
[----:B------:R-:W-:Y:S01]  /*101470*/  ISETP.LT.AND P3, PT, R234, c[0x0][0x178], !P0 ;  /* 0x00005e00ea007a0c */ /* 0x000fe20004761270 */
[----:B------:R1:W-:Y:S01]  /*101480*/  @P5 STG.E [R4.64], R18 ;  /* 0x0000001204005986 */ /* 0x0003e2000c101904 */
[----:B------:R-:W-:Y:S02]  /*101490*/  ISETP.LT.AND P0, PT, R235, c[0x0][0x178], !P0 ;  /* 0x00005e00eb007a0c */ /* 0x000fe40004701270 */
[----:B------:R-:W-:Y:S01]  /*1014a0*/  ISETP.LT.AND P5, PT, R232, c[0x0][0x178], !P1 ;  /* 0x00005e00e8007a0c */ /* 0x000fe20004fa1270 */
[----:B------:R3:W-:Y:S01]  /*1014b0*/  @P2 STG.E [R8.64], R127 ;  /* 0x0000007f08002986 */ /* 0x0007e2000c101904 */
[----:B------:R-:W-:Y:S01]  /*1014c0*/  ISETP.LT.AND P2, PT, R233, c[0x0][0x178], !P1 ;  /* 0x00005e00e9007a0c */ /* 0x000fe20004f41270 */
[C---:B----4-:R-:W-:Y:S01]  /*1014d0*/  IMAD.WIDE R12, R21.reuse, 0x4, R86 ;  /* 0x00000004150c7825 */ /* 0x050fe200078e0256 */
[----:B------:R-:W-:-:S03]  /*1014e0*/  IADD3 R25, R21, c[0x0][0x198], RZ ;  /* 0x0000660015197a10 */ /* 0x000fc60007ffe0ff */
[C---:B------:R-:W-:Y:S01]  /*1014f0*/  IMAD.WIDE R16, R21.reuse, 0x4, R84 ;  /* 0x0000000415107825 */ /* 0x040fe200078e0254 */
[----:B------:R4:W-:Y:S03]  /*101500*/  @P6 STG.E [R12.64], R159 ;  /* 0x0000009f0c006986 */ /* 0x0009e6000c101904 */
[----:B------:R-:W-:Y:S01]  /*101510*/  IMAD.WIDE R2, R21, 0x4, R78 ;  /* 0x0000000415027825 */ /* 0x000fe200078e024e */
[----:B------:R3:W-:Y:S03]  /*101520*/  @P3 STG.E [R16.64], R199 ;  /* 0x000000c710003986 */ /* 0x0007e6000c101904 */
[----:B-1----:R-:W-:Y:S01]  /*101530*/  IMAD.WIDE R4, R25, 0x4, R76 ;  /* 0x0000000419047825 */ /* 0x002fe200078e024c */
[----:B------:R-:W-:-:S03]  /*101540*/  ISETP.LT.AND P3, PT, R234, c[0x0][0x178], !P1 ;  /* 0x00005e00ea007a0c */ /* 0x000fc60004f61270 */
[----:B------:R-:W-:Y:S01]  /*101550*/  IMAD.WIDE R20, R25, 0x4, R86 ;  /* 0x0000000419147825 */ /* 0x000fe200078e0256 */
[----:B------:R-:W-:Y:S01]  /*101560*/  ISETP.LT.AND P1, PT, R235, c[0x0][0x178], !P1 ;  /* 0x00005e00eb007a0c */ /* 0x000fe20004f21270 */
[----:B------:R1:W-:Y:S01]  /*101570*/  @P0 STG.E [R2.64], R19 ;  /* 0x0000001302000986 */ /* 0x0003e2000c101904 */
[----:B------:R-:W-:-:S03]  /*101580*/  ISETP.LT.AND P6, PT, R232, c[0x0][0x178], !P4 ;  /* 0x00005e00e8007a0c */ /* 0x000fc600067c1270 */
[----:B------:R1:W-:Y:S01]  /*101590*/  @P5 STG.E [R4.64], R134 ;  /* 0x0000008604005986 */ /* 0x0003e2000c101904 */
[----:B------:R-:W-:-:S03]  /*1015a0*/  ISETP.LT.AND P5, PT, R233, c[0x0][0x178], !P4 ;  /* 0x00005e00e9007a0c */ /* 0x000fc600067a1270 */
[----:B------:R1:W-:Y:S01]  /*1015b0*/  @P2 STG.E [R20.64], R166 ;  /* 0x000000a614002986 */ /* 0x0003e2000c101904 */
[----:B------:R-:W-:Y:S02]  /*1015c0*/  ISETP.LT.AND P2, PT, R234, c[0x0][0x178], !P4 ;  /* 0x00005e00ea007a0c */ /* 0x000fe40006741270 */
[C---:B------:R-:W-:Y:S01]  /*1015d0*/  IADD3 R29, R25.reuse, c[0x0][0x198], RZ ;  /* 0x00006600191d7a10 */ /* 0x040fe20007ffe0ff */
[----:B---3--:R-:W-:-:S04]  /*1015e0*/  IMAD.WIDE R8, R25, 0x4, R84 ;  /* 0x0000000419087825 */ /* 0x008fc800078e0254 */
[----:B----4-:R-:W-:Y:S01]  /*1015f0*/  IMAD.WIDE R12, R25, 0x4, R78 ;  /* 0x00000004190c7825 */ /* 0x010fe200078e024e */
[----:B------:R3:W-:Y:S03]  /*101600*/  @P3 STG.E [R8.64], R206 ;  /* 0x000000ce08003986 */ /* 0x0007e6000c101904 */
[C---:B------:R-:W-:Y:S01]  /*101610*/  IMAD.WIDE R16, R29.reuse, 0x4, R76 ;  /* 0x000000041d107825 */ /* 0x040fe200078e024c */
[----:B------:R4:W-:Y:S03]  /*101620*/  @P1 STG.E [R12.64], R6 ;  /* 0x000000060c001986 */ /* 0x0009e6000c101904 */
[C---:B-1----:R-:W-:Y:S01]  /*101630*/  IMAD.WIDE R2, R29.reuse, 0x4, R86 ;  /* 0x000000041d027825 */ /* 0x042fe200078e0256 */
[----:B------:R1:W-:Y:S03]  /*101640*/  @P6 STG.E [R16.64], R135 ;  /* 0x0000008710006986 */ /* 0x0003e6000c101904 */
[----:B------:R-:W-:Y:S01]  /*101650*/  IMAD.WIDE R4, R29, 0x4, R84 ;  /* 0x000000041d047825 */ /* 0x000fe200078e0254 */
[----:B------:R1:W-:Y:S01]  /*101660*/  @P5 STG.E [R2.64], R167 ;  /* 0x000000a702005986 */ /* 0x0003e2000c101904 */
[----:B-----5:R-:W-:-:S03]  /*101670*/  ISETP.GE.AND P0, PT, R32, c[0x0][0x17c], PT ;  /* 0x00005f0020007a0c */ /* 0x020fc60003f06270 */
[----:B------:R5:W-:Y:S01]  /*101680*/  @P2 STG.E [R4.64], R207 ;  /* 0x000000cf04002986 */ /* 0x000be2000c101904 */
[----:B------:R-:W-:Y:S02]  /*101690*/  ISETP.LT.AND P6, PT, R232, c[0x0][0x178], !P0 ;  /* 0x00005e00e8007a0c */ /* 0x000fe400047c1270 */
[----:B------:R-:W-:Y:S02]  /*1016a0*/  ISETP.LT.AND P3, PT, R233, c[0x0][0x178], !P0 ;  /* 0x00005e00e9007a0c */ /* 0x000fe40004761270 */
[----:B------:R-:W-:Y:S02]  /*1016b0*/  ISETP.LT.AND P2, PT, R234, c[0x0][0x178], !P0 ;  /* 0x00005e00ea007a0c */ /* 0x000fe40004741270 */
[C---:B------:R-:W-:Y:S02]  /*1016c0*/  ISETP.LT.AND P5, PT, R235.reuse, c[0x0][0x178], !P0 ;  /* 0x00005e00eb007a0c */ /* 0x040fe400047a1270 */
[----:B------:R-:W-:Y:S02]  /*1016d0*/  ISETP.GE.AND P0, PT, R24, c[0x0][0x17c], PT ;  /* 0x00005f0018007a0c */ /* 0x000fe40003f06270 */
[----:B------:R-:W5:Y:S04]  /*1016e0*/  LDL.LU R24, [R1+0x345c] ;  /* 0x00345c0001187983 */ /* 0x000f680000300800 */
[----:B------:R-:W5:Y:S04]  /*1016f0*/  LDL.LU R20, [R1+0x3450] ;  /* 0x0034500001147983 */ /* 0x000f680000300800 */
[----:B------:R-:W5:Y:S01]  /*101700*/  LDL.LU R18, [R1+0x344c] ;  /* 0x00344c0001127983 */ /* 0x000f620000300800 */
[----:B------:R-:W-:-:S02]  /*101710*/  ISETP.LT.AND P4, PT, R235, c[0x0][0x178], !P4 ;  /* 0x00005e00eb007a0c */ /* 0x000fc40006781270 */
[C---:B------:R-:W-:Y:S01]  /*101720*/  IADD3 R19, R29.reuse, c[0x0][0x198], RZ ;  /* 0x000066001d137a10 */ /* 0x040fe20007ffe0ff */
[----:B---3--:R-:W-:-:S04]  /*101730*/  IMAD.WIDE R8, R29, 0x4, R78 ;  /* 0x000000041d087825 */ /* 0x008fc800078e024e */
[----:B----4-:R-:W-:-:S04]  /*101740*/  IMAD.WIDE R12, R19, 0x4, R76 ;  /* 0x00000004130c7825 */ /* 0x010fc800078e024c */
[C---:B-1----:R-:W-:Y:S02]  /*101750*/  IMAD.WIDE R16, R19.reuse, 0x4, R86 ;  /* 0x0000000413107825 */ /* 0x042fe400078e0256 */
[----:B------:R1:W-:Y:S02]  /*101760*/  @P4 STG.E [R8.64], R7 ;  /* 0x0000000708004986 */ /* 0x0003e4000c101904 */
[----:B------:R-:W-:Y:S02]  /*101770*/  IMAD.WIDE R2, R19, 0x4, R84 ;  /* 0x0000000413027825 */ /* 0x000fe400078e0254 */
[----:B------:R3:W-:Y:S04]  /*101780*/  @P6 STG.E [R12.64], R142 ;  /* 0x0000008e0c006986 */ /* 0x0007e8000c101904 */
[----:B------:R-:W-:Y:S04]  /*101790*/  @P3 STG.E [R16.64], R174 ;  /* 0x000000ae10003986 */ /* 0x000fe8000c101904 */
[----:B------:R4:W-:Y:S01]  /*1017a0*/  @P2 STG.E [R2.64], R214 ;  /* 0x000000d602002986 */ /* 0x0009e2000c101904 */
[----:B--2---:R-:W-:-:S03]  /*1017b0*/  ISETP.GE.AND P2, PT, R0, c[0x0][0x17c], PT ;  /* 0x00005f0000007a0c */ /* 0x004fc60003f46270 */
[----:B------:R-:W2:Y:S01]  /*1017c0*/  LDL.LU R0, [R1+0x343c] ;  /* 0x00343c0001007983 */ /* 0x000ea20000300800 */
[----:B------:R-:W-:Y:S01]  /*1017d0*/  ISETP.GE.AND P1, PT, R28, c[0x0][0x17c], PT ;  /* 0x00005f001c007a0c */ /* 0x000fe20003f26270 */
[----:B-----5:R-:W-:-:S03]  /*1017e0*/  IMAD.WIDE R4, R19, 0x4, R78 ;  /* 0x0000000413047825 */ /* 0x020fc600078e024e */
[----:B------:R-:W-:Y:S02]  /*1017f0*/  ISETP.LT.AND P4, PT, R232, c[0x0][0x178], !P1 ;  /* 0x00005e00e8007a0c */ /* 0x000fe40004f81270 */
[----:B------:R-:W-:Y:S02]  /*101800*/  IADD3 R19, R19, c[0x0][0x198], RZ ;  /* 0x0000660013137a10 */ /* 0x000fe40007ffe0ff */
[----:B------:R-:W-:-:S03]  /*101810*/  ISETP.LT.AND P6, PT, R233, c[0x0][0x178], !P1 ;  /* 0x00005e00e9007a0c */ /* 0x000fc60004fc1270 */
[----:B-1----:R-:W-:Y:S01]  /*101820*/  IMAD.WIDE R6, R19, 0x4, R76 ;  /* 0x0000000413067825 */ /* 0x002fe200078e024c */
[----:B------:R-:W-:Y:S01]  /*101830*/  ISETP.LT.AND P3, PT, R234, c[0x0][0x178], !P1 ;  /* 0x00005e00ea007a0c */ /* 0x000fe20004f61270 */
[----:B------:R1:W-:Y:S01]  /*101840*/  @P5 STG.E [R4.64], R10 ;  /* 0x0000000a04005986 */ /* 0x0003e2000c101904 */
[----:B------:R-:W-:Y:S02]  /*101850*/  ISETP.LT.AND P1, PT, R235, c[0x0][0x178], !P1 ;  /* 0x00005e00eb007a0c */ /* 0x000fe40004f21270 */
[----:B------:R-:W-:Y:S01]  /*101860*/  ISETP.LT.AND P5, PT, R232, c[0x0][0x178], !P0 ;  /* 0x00005e00e8007a0c */ /* 0x000fe200047a1270 */
[----:B------:R5:W-:Y:S01]  /*101870*/  @P4 STG.E [R6.64], R143 ;  /* 0x0000008f06004986 */ /* 0x000be2000c101904 */
[----:B------:R-:W-:Y:S01]  /*101880*/  ISETP.LT.AND P4, PT, R233, c[0x0][0x178], !P0 ;  /* 0x00005e00e9007a0c */ /* 0x000fe20004781270 */
[C---:B------:R-:W-:Y:S01]  /*101890*/  IMAD.WIDE R8, R19.reuse, 0x4, R86 ;  /* 0x0000000413087825 */ /* 0x040fe200078e0256 */
[----:B------:R-:W-:-:S03]  /*1018a0*/  IADD3 R21, R19, c[0x0][0x198], RZ ;  /* 0x0000660013157a10 */ /* 0x000fc60007ffe0ff */
[C---:B---3--:R-:W-:Y:S01]  /*1018b0*/  IMAD.WIDE R12, R19.reuse, 0x4, R84 ;  /* 0x00000004130c7825 */ /* 0x048fe200078e0254 */
[----:B------:R3:W-:Y:S03]  /*1018c0*/  @P6 STG.E [R8.64], R175 ;  /* 0x000000af08006986 */ /* 0x0007e6000c101904 */
[----:B----4-:R-:W-:Y:S01]  /*1018d0*/  IMAD.WIDE R2, R19, 0x4, R78 ;  /* 0x0000000413027825 */ /* 0x010fe200078e024e */
        /* <DEDUP_REMOVED lines=12> */
[----:B-----5:R-:W-:-:S04]  /*1019a0*/  IMAD.WIDE R6, R21, 0x4, R84 ;  /* 0x0000000415067825 */ /* 0x020fc800078e0254 */
[----:B---3--:R-:W-:Y:S01]  /*1019b0*/  IMAD.WIDE R8, R21, 0x4, R78 ;  /* 0x0000000415087825 */ /* 0x008fe200078e024e */
[----:B------:R-:W-:Y:S03]  /*1019c0*/  @P3 STG.E [R6.64], R222 ;  /* 0x000000de06003986 */ /* 0x000fe6000c101904 */
[C---:B----4-:R-:W-:Y:S01]  /*1019d0*/  IMAD.WIDE R12, R19.reuse, 0x4, R76 ;  /* 0x00000004130c7825 */ /* 0x050fe200078e024c */
[----:B------:R3:W-:Y:S03]  /*1019e0*/  @P0 STG.E [R8.64], R14 ;  /* 0x0000000e08000986 */ /* 0x0007e6000c101904 */
[C---:B-1----:R-:W-:Y:S01]  /*1019f0*/  IMAD.WIDE R2, R19.reuse, 0x4, R86 ;  /* 0x0000000413027825 */ /* 0x042fe200078e0256 */
[----:B------:R-:W-:Y:S03]  /*101a00*/  @P6 STG.E [R12.64], R151 ;  /* 0x000000970c006986 */ /* 0x000fe6000c101904 */
[----:B------:R-:W-:Y:S01]  /*101a10*/  IMAD.WIDE R4, R19, 0x4, R84 ;  /* 0x0000000413047825 */ /* 0x000fe200078e0254 */
[----:B------:R1:W-:Y:S04]  /*101a20*/  @P5 STG.E [R2.64], R183 ;  /* 0x000000b702005986 */ /* 0x0003e8000c101904 */
[----:B------:R4:W-:Y:S01]  /*101a30*/  @P4 STG.E [R4.64], R223 ;  /* 0x000000df04004986 */ /* 0x0009e2000c101904 */
[----:B------:R-:W-:-:S04]  /*101a40*/  ISETP.GE.AND P1, PT, R24, c[0x0][0x17c], PT ;  /* 0x00005f0018007a0c */ /* 0x000fc80003f26270 */
[----:B------:R-:W-:Y:S02]  /*101a50*/  ISETP.LT.AND P6, PT, R232, c[0x0][0x178], !P1 ;  /* 0x00005e00e8007a0c */ /* 0x000fe40004fc1270 */
[----:B------:R-:W-:Y:S02]  /*101a60*/  ISETP.LT.AND P3, PT, R233, c[0x0][0x178], !P1 ;  /* 0x00005e00e9007a0c */ /* 0x000fe40004f61270 */
[----:B------:R-:W-:Y:S02]  /*101a70*/  ISETP.LT.AND P4, PT, R234, c[0x0][0x178], !P1 ;  /* 0x00005e00ea007a0c */ /* 0x000fe40004f81270 */
[C---:B------:R-:W-:Y:S02]  /*101a80*/  ISETP.LT.AND P5, PT, R235.reuse, c[0x0][0x178], !P1 ;  /* 0x00005e00eb007a0c */ /* 0x040fe40004fa1270 */
[----:B------:R-:W-:Y:S02]  /*101a90*/  ISETP.GE.AND P1, PT, R18, c[0x0][0x17c], PT ;  /* 0x00005f0012007a0c */ /* 0x000fe40003f26270 */
[----:B------:R-:W5:Y:S01]  /*101aa0*/  LDL.LU R18, [R1+0x3438] ;  /* 0x0034380001127983 */ /* 0x000f620000300800 */
[----:B------:R-:W-:-:S03]  /*101ab0*/  ISETP.LT.AND P2, PT, R235, c[0x0][0x178], !P2 ;  /* 0x00005e00eb007a0c */ /* 0x000fc60005741270 */
[----:B------:R-:W5:Y:S01]  /*101ac0*/  LDL.LU R16, [R1+0x3430] ;  /* 0x0034300001107983 */ /* 0x000f620000300800 */
[----:B------:R-:W-:-:S03]  /*101ad0*/  IADD3 R17, R19, c[0x0][0x198], RZ ;  /* 0x0000660013117a10 */ /* 0x000fc60007ffe0ff */
[----:B---3--:R-:W3:Y:S01]  /*101ae0*/  LDL.LU R14, [R1+0x342c] ;  /* 0x00342c00010e7983 */ /* 0x008ee20000300800 */
[----:B------:R-:W-:-:S04]  /*101af0*/  IMAD.WIDE R6, R19, 0x4, R78 ;  /* 0x0000000413067825 */ /* 0x000fc800078e024e */
[C---:B------:R-:W-:Y:S01]  /*101b00*/  IMAD.WIDE R8, R17.reuse, 0x4, R76 ;  /* 0x0000000411087825 */ /* 0x040fe200078e024c */
[----:B------:R2:W-:Y:S03]  /*101b10*/  @P2 STG.E [R6.64], R15 ;  /* 0x0000000f06002986 */ /* 0x0005e6000c101904 */
[C---:B------:R-:W-:Y:S01]  /*101b20*/  IMAD.WIDE R10, R17.reuse, 0x4, R86 ;  /* 0x00000004110a7825 */ /* 0x040fe200078e0256 */
[----:B------:R2:W-:Y:S03]  /*101b30*/  @P6 STG.E [R8.64], R130 ;  /* 0x0000008208006986 */ /* 0x0005e6000c101904 */
[----:B-1----:R-:W-:Y:S01]  /*101b40*/  IMAD.WIDE R2, R17, 0x4, R84 ;  /* 0x0000000411027825 */ /* 0x002fe200078e0254 */
[----:B------:R1:W-:Y:S04]  /*101b50*/  @P3 STG.E [R10.64], R162 ;  /* 0x000000a20a003986 */ /* 0x0003e8000c101904 */
[----:B------:R1:W-:Y:S01]  /*101b60*/  @P4 STG.E [R2.64], R202 ;  /* 0x000000ca02004986 */ /* 0x0003e2000c101904 */
[----:B--2---:R-:W-:-:S03]  /*101b70*/  ISETP.GE.AND P4, PT, R0, c[0x0][0x17c], PT ;  /* 0x00005f0000007a0c */ /* 0x004fc60003f86270 */
[----:B------:R-:W2:Y:S01]  /*101b80*/  LDL.LU R0, [R1+0x3668] ;  /* 0x0036680001007983 */ /* 0x000ea20000300800 */
[----:B------:R-:W-:Y:S01]  /*101b90*/  ISETP.GE.AND P0, PT, R20, c[0x0][0x17c], PT ;  /* 0x00005f0014007a0c */ /* 0x000fe20003f06270 */
[----:B----4-:R-:W-:-:S03]  /*101ba0*/  IMAD.WIDE R4, R17, 0x4, R78 ;  /* 0x0000000411047825 */ /* 0x010fc600078e024e */
[----:B------:R-:W-:Y:S02]  /*101bb0*/  ISETP.LT.AND P3, PT, R232, c[0x0][0x178], !P0 ;  /* 0x00005e00e8007a0c */ /* 0x000fe40004761270 */
[----:B------:R-:W-:Y:S02]  /*101bc0*/  ISETP.LT.AND P6, PT, R233, c[0x0][0x178], !P0 ;  /* 0x00005e00e9007a0c */ /* 0x000fe400047c1270 */
[----:B------:R-:W-:Y:S02]  /*101bd0*/  ISETP.LT.AND P2, PT, R234, c[0x0][0x178], !P0 ;  /* 0x00005e00ea007a0c */ /* 0x000fe40004741270 */
[----:B------:R-:W-:Y:S01]  /*101be0*/  IADD3 R17, R17, c[0x0][0x198], RZ ;  /* 0x0000660011117a10 */ /* 0x000fe20007ffe0ff */
[----:B------:R4:W-:Y:S01]  /*101bf0*/  @P5 STG.E [R4.64], R22 ;  /* 0x0000001604005986 */ /* 0x0009e2000c101904 */
[----:B------:R-:W-:Y:S02]  /*101c00*/  ISETP.LT.AND P0, PT, R235, c[0x0][0x178], !P0 ;  /* 0x00005e00eb007a0c */ /* 0x000fe40004701270 */
[----:B------:R-:W-:Y:S01]  /*101c10*/  ISETP.LT.AND P5, PT, R232, c[0x0][0x178], !P1 ;  /* 0x00005e00e8007a0c */ /* 0x000fe20004fa1270 */
[C---:B------:R-:W-:Y:S01]  /*101c20*/  IMAD.WIDE R6, R17.reuse, 0x4, R76 ;  /* 0x0000000411067825 */ /* 0x040fe200078e024c */
[----:B------:R-:W-:-:S03]  /*101c30*/  IADD3 R15, R17, c[0x0][0x198], RZ ;  /* 0x00006600110f7a10 */ /* 0x000fc60007ffe0ff */
[C---:B------:R-:W-:Y:S01]  /*101c40*/  IMAD.WIDE R8, R17.reuse, 0x4, R86 ;  /* 0x0000000411087825 */ /* 0x040fe200078e0256 */
[----:B------:R4:W-:Y:S03]  /*101c50*/  @P3 STG.E [R6.64], R131 ;  /* 0x0000008306003986 */ /* 0x0009e6000c101904 */
[----:B-1----:R-:W-:Y:S01]  /*101c60*/  IMAD.WIDE R10, R17, 0x4, R84 ;  /* 0x00000004110a7825 */ /* 0x002fe200078e0254 */
[----:B------:R1:W-:Y:S01]  /*101c70*/  @P6 STG.E [R8.64], R163 ;  /* 0x000000a308006986 */ /* 0x0003e2000c101904 */
[----:B------:R-:W-:Y:S02]  /*101c80*/  ISETP.LT.AND P3, PT, R233, c[0x0][0x178], !P1 ;  /* 0x00005e00e9007a0c */ /* 0x000fe40004f61270 */
[----:B------:R-:W-:Y:S01]  /*101c90*/  IMAD.WIDE R2, R17, 0x4, R78 ;  /* 0x0000000411027825 */ /* 0x000fe200078e024e */
[----:B------:R1:W-:Y:S01]  /*101ca0*/  @P2 STG.E [R10.64], R203 ;  /* 0x000000cb0a002986 */ /* 0x0003e2000c101904 */
[----:B------:R-:W-:-:S02]  /*101cb0*/  ISETP.LT.AND P2, PT, R234, c[0x0][0x178], !P1 ;  /* 0x00005e00ea007a0c */ /* 0x000fc40004f41270 */
[----:B----4-:R-:W-:Y:S01]  /*101cc0*/  IMAD.WIDE R4, R15, 0x4, R76 ;  /* 0x000000040f047825 */ /* 0x010fe200078e024c */
[----:B------:R-:W-:Y:S01]  /*101cd0*/  ISETP.LT.AND P1, PT, R235, c[0x0][0x178], !P1 ;  /* 0x00005e00eb007a0c */ /* 0x000fe20004f21270 */
[----:B------:R4:W-:Y:S01]  /*101ce0*/  @P0 STG.E [R2.64], R23 ;  /* 0x0000001702000986 */ /* 0x0009e2000c101904 */
[----:B------:R-:W-:-:S03]  /*101cf0*/  ISETP.LT.AND P6, PT, R232, c[0x0][0x178], !P4 ;  /* 0x00005e00e8007a0c */ /* 0x000fc600067c1270 */
[----:B------:R-:W-:Y:S01]  /*101d00*/  @P5 STG.E [R4.64], R138 ;  /* 0x0000008a04005986 */ /* 0x000fe2000c101904 */
[----:B------:R-:W-:Y:S02]  /*101d10*/  ISETP.LT.AND P5, PT, R233, c[0x0][0x178], !P4 ;  /* 0x00005e00e9007a0c */ /* 0x000fe400067a1270 */
[C---:B------:R-:W-:Y:S01]  /*101d20*/  IADD3 R17, R15.reuse, c[0x0][0x198], RZ ;  /* 0x000066000f117a10 */ /* 0x040fe20007ffe0ff */
[----:B------:R-:W-:-:S04]  /*101d30*/  IMAD.WIDE R12, R15, 0x4, R86 ;  /* 0x000000040f0c7825 */ /* 0x000fc800078e0256 */
[C---:B------:R-:W-:Y:S01]  /*101d40*/  IMAD.WIDE R6, R15.reuse, 0x4, R84 ;  /* 0x000000040f067825 */ /* 0x040fe200078e0254 */
[----:B------:R4:W-:Y:S03]  /*101d50*/  @P3 STG.E [R12.64], R170 ;  /* 0x000000aa0c003986 */ /* 0x0009e6000c101904 */
[----:B-1----:R-:W-:Y:S01]  /*101d60*/  IMAD.WIDE R8, R15, 0x4, R78 ;  /* 0x000000040f087825 */ /* 0x002fe200078e024e */
[----:B------:R1:W-:Y:S03]  /*101d70*/  @P2 STG.E [R6.64], R210 ;  /* 0x000000d206002986 */ /* 0x0003e6000c101904 */
[C---:B------:R-:W-:Y:S01]  /*101d80*/  IMAD.WIDE R10, R17.reuse, 0x4, R76 ;  /* 0x00000004110a7825 */ /* 0x040fe200078e024c */
[----:B------:R-:W-:Y:S01]  /*101d90*/  ISETP.LT.AND P3, PT, R234, c[0x0][0x178], !P4 ;  /* 0x00005e00ea007a0c */ /* 0x000fe20006761270 */
[----:B------:R1:W-:Y:S02]  /*101da0*/  @P1 STG.E [R8.64], R26 ;  /* 0x0000001a08001986 */ /* 0x0003e4000c101904 */
[----:B----4-:R-:W-:Y:S01]  /*101db0*/  IMAD.WIDE R2, R17, 0x4, R86 ;  /* 0x0000000411027825 */ /* 0x010fe200078e0256 */
[----:B------:R-:W-:Y:S01]  /*101dc0*/  ISETP.LT.AND P4, PT, R235, c[0x0][0x178], !P4 ;  /* 0x00005e00eb007a0c */ /* 0x000fe20006781270 */
[----:B------:R4:W-:Y:S01]  /*101dd0*/  @P6 STG.E [R10.64], R139 ;  /* 0x0000008b0a006986 */ /* 0x0009e2000c101904 */
[----:B------:R-:W-:-:S03]  /*101de0*/  IADD3 R13, R17, c[0x0][0x198], RZ ;  /* 0x00006600110d7a10 */ /* 0x000fc60007ffe0ff */
[----:B------:R4:W-:Y:S01]  /*101df0*/  @P5 STG.E [R2.64], R171 ;  /* 0x000000ab02005986 */ /* 0x0009e2000c101904 */
[----:B------:R-:W-:-:S04]  /*101e00*/  IMAD.WIDE R4, R17, 0x4, R84 ;  /* 0x0000000411047825 */ /* 0x000fc800078e0254 */
[----:B-1----:R-:W-:Y:S01]  /*101e10*/  IMAD.WIDE R6, R17, 0x4, R78 ;  /* 0x0000000411067825 */ /* 0x002fe200078e024e */
[----:B------:R1:W-:Y:S03]  /*101e20*/  @P3 STG.E [R4.64], R211 ;  /* 0x000000d304003986 */ /* 0x0003e6000c101904 */
[C---:B------:R-:W-:Y:S01]  /*101e30*/  IMAD.WIDE R8, R13.reuse, 0x4, R76 ;  /* 0x000000040d087825 */ /* 0x040fe200078e024c */
[----:B------:R1:W-:Y:S03]  /*101e40*/  @P4 STG.E [R6.64], R27 ;  /* 0x0000001b06004986 */ /* 0x0003e6000c101904 */
[----:B----4-:R-:W-:-:S04]  /*101e50*/  IMAD.WIDE R10, R13, 0x4, R86 ;  /* 0x000000040d0a7825 */ /* 0x010fc800078e0256 */
[----:B------:R-:W-:Y:S01]  /*101e60*/  IMAD.WIDE R2, R13, 0x4, R84 ;  /* 0x000000040d027825 */ /* 0x000fe200078e0254 */
[----:B-----5:R-:W-:-:S04]  /*101e70*/  ISETP.GE.AND P0, PT, R18, c[0x0][0x17c], PT ;  /* 0x00005f0012007a0c */ /* 0x020fc80003f06270 */
[----:B------:R-:W-:Y:S02]  /*101e80*/  ISETP.LT.AND P6, PT, R232, c[0x0][0x178], !P0 ;  /* 0x00005e00e8007a0c */ /* 0x000fe400047c1270 */
[----:B------:R-:W-:Y:S02]  /*101e90*/  ISETP.LT.AND P2, PT, R233, c[0x0][0x178], !P0 ;  /* 0x00005e00e9007a0c */ /* 0x000fe40004741270 */
[----:B------:R-:W-:Y:S02]  /*101ea0*/  ISETP.LT.AND P5, PT, R234, c[0x0][0x178], !P0 ;  /* 0x00005e00ea007a0c */ /* 0x000fe400047a1270 */
[----:B------:R-:W-:Y:S02]  /*101eb0*/  ISETP.LT.AND P0, PT, R235, c[0x0][0x178], !P0 ;  /* 0x00005e00eb007a0c */ /* 0x000fe40004701270 */
[----:B------:R-:W-:Y:S01]  /*101ec0*/  ISETP.GE.AND P1, PT, R16, c[0x0][0x17c], PT ;  /* 0x00005f0010007a0c */ /* 0x000fe20003f26270 */
[----:B-1----:R-:W-:Y:S01]  /*101ed0*/  IMAD.WIDE R4, R13, 0x4, R78 ;  /* 0x000000040d047825 */ /* 0x002fe200078e024e */
[----:B---3--:R-:W-:-:S02]  /*101ee0*/  ISETP.GE.AND P3, PT, R14, c[0x0][0x17c], PT ;  /* 0x00005f000e007a0c */ /* 0x008fc40003f66270 */
[----:B------:R-:W-:Y:S01]  /*101ef0*/  ISETP.LT.AND P4, PT, R232, c[0x0][0x178], !P1 ;  /* 0x00005e00e8007a0c */ /* 0x000fe20004f81270 */
[----:B------:R1:W-:Y:S01]  /*101f00*/  @P6 STG.E [R8.64], R146 ;  /* 0x0000009208006986 */ /* 0x0003e2000c101904 */
[----:B------:R-:W-:-:S03]  /*101f10*/  ISETP.LT.AND P6, PT, R233, c[0x0][0x178], !P1 ;  /* 0x00005e00e9007a0c */ /* 0x000fc60004fc1270 */
[----:B------:R3:W-:Y:S01]  /*101f20*/  @P2 STG.E [R10.64], R178 ;  /* 0x000000b20a002986 */ /* 0x0007e2000c101904 */
[----:B------:R-:W-:-:S03]  /*101f30*/  IADD3 R15, R13, c[0x0][0x198], RZ ;  /* 0x000066000d0f7a10 */ /* 0x000fc60007ffe0ff */
        /* <DEDUP_REMOVED lines=8> */
[----:B------:R1:W-:Y:S03]  /*101fc0*/  @P4 STG.E [R6.64], R147 ;  /* 0x0000009306004986 */ /* 0x0003e6000c101904 */
[C---:B---3--:R-:W-:Y:S01]  /*101fd0*/  IMAD.WIDE R10, R15.reuse, 0x4, R84 ;  /* 0x000000040f0a7825 */ /* 0x048fe200078e0254 */
[----:B------:R3:W-:Y:S03]  /*101fe0*/  @P6 STG.E [R8.64], R179 ;  /* 0x000000b308006986 */ /* 0x0007e6000c101904 */
[----:B----4-:R-:W-:Y:S01]  /*101ff0*/  IMAD.WIDE R2, R15, 0x4, R78 ;  /* 0x000000040f027825 */ /* 0x010fe200078e024e */
[----:B------:R4:W-:Y:S03]  /*102000*/  @P5 STG.E [R10.64], R219 ;  /* 0x000000db0a005986 */ /* 0x0009e6000c101904 */
[----:B------:R-:W-:Y:S01]  /*102010*/  IMAD.WIDE R12, R17, 0x4, R76 ;  /* 0x00000004110c7825 */ /* 0x000fe200078e024c */
[----:B------:R4:W-:Y:S01]  /*102020*/  @P1 STG.E [R2.64], R31 ;  /* 0x0000001f02001986 */ /* 0x0009e2000c101904 */
[----:B------:R-:W-:-:S03]  /*102030*/  ISETP.LT.AND P5, PT, R233, c[0x0][0x178], !P3 ;  /* 0x00005e00e9007a0c */ /* 0x000fc60005fa1270 */
[----:B------:R4:W-:Y:S01]  /*102040*/  @P0 STG.E [R12.64], R154 ;  /* 0x0000009a0c000986 */ /* 0x0009e2000c101904 */
[----:B------:R-:W-:Y:S02]  /*102050*/  ISETP.LT.AND P0, PT, R234, c[0x0][0x178], !P3 ;  /* 0x00005e00ea007a0c */ /* 0x000fe40005f01270 */
[----:B------:R-:W-:Y:S02]  /*102060*/  ISETP.LT.AND P3, PT, R235, c[0x0][0x178], !P3 ;  /* 0x00005e00eb007a0c */ /* 0x000fe40005f61270 */
[C---:B------:R-:W-:Y:S01]  /*102070*/  IADD3 R15, R17.reuse, c[0x0][0x198], RZ ;  /* 0x00006600110f7a10 */ /* 0x040fe20007ffe0ff */
[----:B-----5:R-:W-:-:S04]  /*102080*/  IMAD.WIDE R4, R17, 0x4, R86 ;  /* 0x0000000411047825 */ /* 0x020fc800078e0256 */
[C---:B-1----:R-:W-:Y:S01]  /*102090*/  IMAD.WIDE R6, R17.reuse, 0x4, R84 ;  /* 0x0000000411067825 */ /* 0x042fe200078e0254 */
[----:B------:R4:W-:Y:S03]  /*1020a0*/  @P5 STG.E [R4.64], R186 ;  /* 0x000000ba04005986 */ /* 0x0009e6000c101904 */
[----:B---3--:R-:W-:Y:S01]  /*1020b0*/  IMAD.WIDE R8, R17, 0x4, R78 ;  /* 0x0000000411087825 */ /* 0x008fe200078e024e */
[----:B------:R4:W-:Y:S03]  /*1020c0*/  @P0 STG.E [R6.64], R226 ;  /* 0x000000e206000986 */ /* 0x0009e6000c101904 */
[C---:B------:R-:W-:Y:S01]  /*1020d0*/  IMAD.WIDE R76, R15.reuse, 0x4, R76 ;  /* 0x000000040f4c7825 */ /* 0x040fe200078e024c */
[----:B------:R4:W-:Y:S03]  /*1020e0*/  @P3 STG.E [R8.64], R34 ;  /* 0x0000002208003986 */ /* 0x0009e6000c101904 */
[----:B------:R-:W-:-:S04]  /*1020f0*/  IMAD.WIDE R86, R15, 0x4, R86 ;  /* 0x000000040f567825 */ /* 0x000fc800078e0256 */
[----:B------:R-:W-:-:S04]  /*102100*/  IMAD.WIDE R84, R15, 0x4, R84 ;  /* 0x000000040f547825 */ /* 0x000fc800078e0254 */
[----:B------:R-:W-:Y:S01]  /*102110*/  IMAD.WIDE R78, R15, 0x4, R78 ;  /* 0x000000040f4e7825 */ /* 0x000fe200078e024e */
[----:B--2---:R-:W-:-:S04]  /*102120*/  ISETP.GE.AND P2, PT, R0, c[0x0][0x17c], PT ;  /* 0x00005f0000007a0c */ /* 0x004fc80003f46270 */
[----:B------:R-:W-:Y:S02]  /*102130*/  ISETP.LT.AND P4, PT, R232, c[0x0][0x178], !P2 ;  /* 0x00005e00e8007a0c */ /* 0x000fe40005781270 */
[----:B------:R-:W-:Y:S02]  /*102140*/  ISETP.LT.AND P6, PT, R233, c[0x0][0x178], !P2 ;  /* 0x00005e00e9007a0c */ /* 0x000fe400057c1270 */
[----:B------:R-:W-:Y:S02]  /*102150*/  ISETP.LT.AND P1, PT, R234, c[0x0][0x178], !P2 ;  /* 0x00005e00ea007a0c */ /* 0x000fe40005721270 */
[----:B------:R-:W-:-:S07]  /*102160*/  ISETP.LT.AND P2, PT, R235, c[0x0][0x178], !P2 ;  /* 0x00005e00eb007a0c */ /* 0x000fce0005741270 */
[----:B------:R4:W-:Y:S04]  /*102170*/  @P4 STG.E [R76.64], R155 ;  /* 0x0000009b4c004986 */ /* 0x0009e8000c101904 */
[----:B------:R4:W-:Y:S04]  /*102180*/  @P6 STG.E [R86.64], R187 ;  /* 0x000000bb56006986 */ /* 0x0009e8000c101904 */
[----:B------:R4:W-:Y:S01]  /*102190*/  @P1 STG.E [R84.64], R227 ;  /* 0x000000e354001986 */ /* 0x0009e2000c101904 */
[----:B------:R-:W-:Y:S05]  /*1021a0*/  @!P2 EXIT ;  /* 0x000000000000a94d */ /* 0x000fea0003800000 */
[----:B------:R-:W-:Y:S01]  /*1021b0*/  STG.E [R78.64], R35 ;  /* 0x000000234e007986 */ /* 0x000fe2000c101904 */
[----:B------:R-:W-:Y:S05]  /*1021c0*/  EXIT ;  /* 0x000000000000794d */ /* 0x000fea0003800000 */
.L_x_2:
[----:B------:R-:W-:-:S00]  /*1021d0*/  BRA `(.L_x_2) ;  /* 0xfffffff000007947 */ /* 0x000fc0000383ffff */
[----:B------:R-:W-:-:S00]  /*1021e0*/  NOP ;  /* 0x0000000000007918 */ /* 0x000fc00000000000 */
        /* <DEDUP_REMOVED lines=9> */
.L_x_3:


//--------------------- .nv.shared.matmul_kernel  --------------------------
	.section	.nv.shared.matmul_kernel,"aw",@nobits
	.sectionflags	@""
	.align	16
